	.target	sm_90a

	.elftype	@"ET_EXEC"


//--------------------- .note.nv.tkinfo           --------------------------
	.section	.note.nv.tkinfo,"",@"SHT_NOTE"
	.sectionflags	@"SHF_NOTE_NV_TKINFO"
	.tkinfo
        /*0018*/ 	.word	0x00000002
        /*0030*/ 	.string	""
        /*0030*/ 	.string	"ptxas"
        /*0030*/ 	.string	"Cuda compilation tools, release 13.0, V13.0.88"
        /*0030*/ 	.string	"Build cuda_13.0.r13.0/compiler.36424714_0"
        /*0030*/ 	.string	"-arch sm_90a -m 64 "



//--------------------- .note.nv.cuinfo           --------------------------
	.section	.note.nv.cuinfo,"",@"SHT_NOTE"
	.sectionflags	@"SHF_NOTE_NV_CUINFO"
        /*0018*/ 	.short	0x0002
        /*001a*/ 	.short	0x005a
        /*001c*/ 	.short	0x0082
	.zero		2


//--------------------- .nv.info                  --------------------------
	.section	.nv.info,"",@"SHT_CUDA_INFO"
	.align	4


	//----- nvinfo : EIATTR_REGCOUNT
	.align		4
        /*0000*/ 	.byte	0x04, 0x2f
        /*0002*/ 	.short	(.L_22 - .L_21)
	.align		4
.L_21:
        /*0004*/ 	.word	index@(_ZN7cutlass13device_kernelIN5flash11enable_sm90INS1_16FlashAttnFwdSm90INS1_25CollectiveMainloopFwdSm90ILi2EN4cute5tupleIJNS5_1CILi1EEES8_S8_EEENS6_IJNS7_ILi128EEENS7_ILi160EEENS7_ILi192EEEEEELi128ENS_12float_e4m3_tEfNS_4arch4Sm90ELb1ELb0ELb0ELb1ELb0ELb1ELb0ELb1ELb1ELb1ELb1ELb0EEENS1_21CollectiveEpilogueFwdINS6_IJSA_SA_SB_EEES9_NS_10bfloat16_tESG_Li256ELb1ELb1ELb1ELb1EEENS1_36VarlenDynamicPersistentTileSchedulerILi128ELi160ELi256ELi128ELb1ELb1ELb1ELb1ELb1ELb1EEEEEEEEEvNT_6ParamsE)
        /*0008*/ 	.word	0x000000a8


	//----- nvinfo : EIATTR_FRAME_SIZE
	.align		4
.L_22:
        /*000c*/ 	.byte	0x04, 0x11
        /*000e*/ 	.short	(.L_24 - .L_23)
	.align		4
.L_23:
        /*0010*/ 	.word	index@(_ZN7cutlass13device_kernelIN5flash11enable_sm90INS1_16FlashAttnFwdSm90INS1_25CollectiveMainloopFwdSm90ILi2EN4cute5tupleIJNS5_1CILi1EEES8_S8_EEENS6_IJNS7_ILi128EEENS7_ILi160EEENS7_ILi192EEEEEELi128ENS_12float_e4m3_tEfNS_4arch4Sm90ELb1ELb0ELb0ELb1ELb0ELb1ELb0ELb1ELb1ELb1ELb1ELb0EEENS1_21CollectiveEpilogueFwdINS6_IJSA_SA_SB_EEES9_NS_10bfloat16_tESG_Li256ELb1ELb1ELb1ELb1EEENS1_36VarlenDynamicPersistentTileSchedulerILi128ELi160ELi256ELi128ELb1ELb1ELb1ELb1ELb1ELb1EEEEEEEEEvNT_6ParamsE)
        /*0014*/ 	.word	0x00000078


	//----- nvinfo : EIATTR_REGCOUNT
	.align		4
.L_24:
        /*0018*/ 	.byte	0x04, 0x2f
        /*001a*/ 	.short	(.L_26 - .L_25)
	.align		4
.L_25:
        /*001c*/ 	.word	index@(_ZN7cutlass13device_kernelIN5flash11enable_sm90INS1_16FlashAttnFwdSm90INS1_25CollectiveMainloopFwdSm90ILi2EN4cute5tupleIJNS5_1CILi1EEES8_S8_EEENS6_IJNS7_ILi128EEENS7_ILi160EEENS7_ILi192EEEEEELi128ENS_12float_e4m3_tEfNS_4arch4Sm90ELb1ELb0ELb0ELb1ELb0ELb0ELb0ELb1ELb1ELb1ELb1ELb0EEENS1_21CollectiveEpilogueFwdINS6_IJSA_SA_SB_EEES9_NS_10bfloat16_tESG_Li256ELb1ELb1ELb1ELb1EEENS1_36VarlenDynamicPersistentTileSchedulerILi128ELi160ELi256ELi128ELb1ELb1ELb1ELb1ELb1ELb1EEEEEEEEEvNT_6ParamsE)
        /*0020*/ 	.word	0x000000a8


	//----- nvinfo : EIATTR_FRAME_SIZE
	.align		4
.L_26:
        /*0024*/ 	.byte	0x04, 0x11
        /*0026*/ 	.short	(.L_28 - .L_27)
	.align		4
.L_27:
        /*0028*/ 	.word	index@(_ZN7cutlass13device_kernelIN5flash11enable_sm90INS1_16FlashAttnFwdSm90INS1_25CollectiveMainloopFwdSm90ILi2EN4cute5tupleIJNS5_1CILi1EEES8_S8_EEENS6_IJNS7_ILi128EEENS7_ILi160EEENS7_ILi192EEEEEELi128ENS_12float_e4m3_tEfNS_4arch4Sm90ELb1ELb0ELb0ELb1ELb0ELb0ELb0ELb1ELb1ELb1ELb1ELb0EEENS1_21CollectiveEpilogueFwdINS6_IJSA_SA_SB_EEES9_NS_10bfloat16_tESG_Li256ELb1ELb1ELb1ELb1EEENS1_36VarlenDynamicPersistentTileSchedulerILi128ELi160ELi256ELi128ELb1ELb1ELb1ELb1ELb1ELb1EEEEEEEEEvNT_6ParamsE)
        /*002c*/ 	.word	0x00000038


	//----- nvinfo : EIATTR_REGCOUNT
	.align		4
.L_28:
        /*0030*/ 	.byte	0x04, 0x2f
        /*0032*/ 	.short	(.L_30 - .L_29)
	.align		4
.L_29:
        /*0034*/ 	.word	index@(_ZN7cutlass13device_kernelIN5flash11enable_sm90INS1_16FlashAttnFwdSm90INS1_25CollectiveMainloopFwdSm90ILi2EN4cute5tupleIJNS5_1CILi1EEES8_S8_EEENS6_IJNS7_ILi128EEENS7_ILi160EEENS7_ILi192EEEEEELi128ENS_12float_e4m3_tEfNS_4arch4Sm90ELb1ELb0ELb0ELb0ELb0ELb0ELb0ELb1ELb1ELb1ELb1ELb0EEENS1_21CollectiveEpilogueFwdINS6_IJSA_SA_SB_EEES9_NS_10bfloat16_tESG_Li256ELb0ELb1ELb1ELb1EEENS1_19SingleTileSchedulerILb0ELb1ELb1ELi128EEEEEEEEEvNT_6ParamsE)
        /*0038*/ 	.word	0x000000a8


	//----- nvinfo : EIATTR_FRAME_SIZE
	.align		4
.L_30:
        /*003c*/ 	.byte	0x04, 0x11
        /*003e*/ 	.short	(.L_32 - .L_31)
	.align		4
.L_31:
        /*0040*/ 	.word	index@(_ZN7cutlass13device_kernelIN5flash11enable_sm90INS1_16FlashAttnFwdSm90INS1_25CollectiveMainloopFwdSm90ILi2EN4cute5tupleIJNS5_1CILi1EEES8_S8_EEENS6_IJNS7_ILi128EEENS7_ILi160EEENS7_ILi192EEEEEELi128ENS_12float_e4m3_tEfNS_4arch4Sm90ELb1ELb0ELb0ELb0ELb0ELb0ELb0ELb1ELb1ELb1ELb1ELb0EEENS1_21CollectiveEpilogueFwdINS6_IJSA_SA_SB_EEES9_NS_10bfloat16_tESG_Li256ELb0ELb1ELb1ELb1EEENS1_19SingleTileSchedulerILb0ELb1ELb1ELi128EEEEEEEEEvNT_6ParamsE)
        /*0044*/ 	.word	0x00000028


	//----- nvinfo : EIATTR_REGCOUNT
	.align		4
.L_32:
        /*0048*/ 	.byte	0x04, 0x2f
        /*004a*/ 	.short	(.L_34 - .L_33)
	.align		4
.L_33:
        /*004c*/ 	.word	index@(_ZN7cutlass13device_kernelIN5flash11enable_sm90INS1_16FlashAttnFwdSm90INS1_25CollectiveMainloopFwdSm90ILi2EN4cute5tupleIJNS5_1CILi1EEES8_S8_EEENS6_IJNS7_ILi128EEENS7_ILi160EEENS7_ILi192EEEEEELi128ENS_12float_e4m3_tEfNS_4arch4Sm90ELb0ELb1ELb0ELb1ELb0ELb1ELb0ELb1ELb1ELb1ELb1ELb0EEENS1_21CollectiveEpilogueFwdINS6_IJSA_SA_SB_EEES9_NS_10bfloat16_tESG_Li256ELb1ELb1ELb1ELb1EEENS1_36VarlenDynamicPersistentTileSchedulerILi128ELi160ELi256ELi128ELb1ELb1ELb1ELb1ELb0ELb1EEEEEEEEEvNT_6ParamsE)
        /*0050*/ 	.word	0x000000a8


	//----- nvinfo : EIATTR_FRAME_SIZE
	.align		4
.L_34:
        /*0054*/ 	.byte	0x04, 0x11
        /*0056*/ 	.short	(.L_36 - .L_35)
	.align		4
.L_35:
        /*0058*/ 	.word	index@(_ZN7cutlass13device_kernelIN5flash11enable_sm90INS1_16FlashAttnFwdSm90INS1_25CollectiveMainloopFwdSm90ILi2EN4cute5tupleIJNS5_1CILi1EEES8_S8_EEENS6_IJNS7_ILi128EEENS7_ILi160EEENS7_ILi192EEEEEELi128ENS_12float_e4m3_tEfNS_4arch4Sm90ELb0ELb1ELb0ELb1ELb0ELb1ELb0ELb1ELb1ELb1ELb1ELb0EEENS1_21CollectiveEpilogueFwdINS6_IJSA_SA_SB_EEES9_NS_10bfloat16_tESG_Li256ELb1ELb1ELb1ELb1EEENS1_36VarlenDynamicPersistentTileSchedulerILi128ELi160ELi256ELi128ELb1ELb1ELb1ELb1ELb0ELb1EEEEEEEEEvNT_6ParamsE)
        /*005c*/ 	.word	0x00000058


	//----- nvinfo : EIATTR_REGCOUNT
	.align		4
.L_36:
        /*0060*/ 	.byte	0x04, 0x2f
        /*0062*/ 	.short	(.L_38 - .L_37)
	.align		4
.L_37:
        /*0064*/ 	.word	index@(_ZN7cutlass13device_kernelIN5flash11enable_sm90INS1_16FlashAttnFwdSm90INS1_25CollectiveMainloopFwdSm90ILi2EN4cute5tupleIJNS5_1CILi1EEES8_S8_EEENS6_IJNS7_ILi128EEENS7_ILi160EEENS7_ILi192EEEEEELi128ENS_12float_e4m3_tEfNS_4arch4Sm90ELb0ELb1ELb0ELb1ELb0ELb0ELb0ELb1ELb1ELb1ELb1ELb0EEENS1_21CollectiveEpilogueFwdINS6_IJSA_SA_SB_EEES9_NS_10bfloat16_tESG_Li256ELb1ELb1ELb1ELb1EEENS1_36VarlenDynamicPersistentTileSchedulerILi128ELi160ELi256ELi128ELb1ELb1ELb1ELb1ELb0ELb1EEEEEEEEEvNT_6ParamsE)
        /*0068*/ 	.word	0x000000a8


	//----- nvinfo : EIATTR_FRAME_SIZE
	.align		4
.L_38:
        /*006c*/ 	.byte	0x04, 0x11
        /*006e*/ 	.short	(.L_40 - .L_39)
	.align		4
.L_39:
        /*0070*/ 	.word	index@(_ZN7cutlass13device_kernelIN5flash11enable_sm90INS1_16FlashAttnFwdSm90INS1_25CollectiveMainloopFwdSm90ILi2EN4cute5tupleIJNS5_1CILi1EEES8_S8_EEENS6_IJNS7_ILi128EEENS7_ILi160EEENS7_ILi192EEEEEELi128ENS_12float_e4m3_tEfNS_4arch4Sm90ELb0ELb1ELb0ELb1ELb0ELb0ELb0ELb1ELb1ELb1ELb1ELb0EEENS1_21CollectiveEpilogueFwdINS6_IJSA_SA_SB_EEES9_NS_10bfloat16_tESG_Li256ELb1ELb1ELb1ELb1EEENS1_36VarlenDynamicPersistentTileSchedulerILi128ELi160ELi256ELi128ELb1ELb1ELb1ELb1ELb0ELb1EEEEEEEEEvNT_6ParamsE)
        /*0074*/ 	.word	0x00000038


	//----- nvinfo : EIATTR_REGCOUNT
	.align		4
.L_40:
        /*0078*/ 	.byte	0x04, 0x2f
        /*007a*/ 	.short	(.L_42 - .L_41)
	.align		4
.L_41:
        /*007c*/ 	.word	index@(_ZN7cutlass13device_kernelIN5flash11enable_sm90INS1_16FlashAttnFwdSm90INS1_25CollectiveMainloopFwdSm90ILi2EN4cute5tupleIJNS5_1CILi1EEES8_S8_EEENS6_IJNS7_ILi128EEENS7_ILi160EEENS7_ILi192EEEEEELi128ENS_12float_e4m3_tEfNS_4arch4Sm90ELb0ELb1ELb0ELb0ELb0ELb0ELb0ELb1ELb1ELb1ELb1ELb0EEENS1_21CollectiveEpilogueFwdINS6_IJSA_SA_SB_EEES9_NS_10bfloat16_tESG_Li256ELb0ELb1ELb1ELb1EEENS1_19SingleTileSchedulerILb0ELb1ELb1ELi128EEEEEEEEEvNT_6ParamsE)
        /*0080*/ 	.word	0x000000a8


	//----- nvinfo : EIATTR_FRAME_SIZE
	.align		4
.L_42:
        /*0084*/ 	.byte	0x04, 0x11
        /*0086*/ 	.short	(.L_44 - .L_43)
	.align		4
.L_43:
        /*0088*/ 	.word	index@(_ZN7cutlass13device_kernelIN5flash11enable_sm90INS1_16FlashAttnFwdSm90INS1_25CollectiveMainloopFwdSm90ILi2EN4cute5tupleIJNS5_1CILi1EEES8_S8_EEENS6_IJNS7_ILi128EEENS7_ILi160EEENS7_ILi192EEEEEELi128ENS_12float_e4m3_tEfNS_4arch4Sm90ELb0ELb1ELb0ELb0ELb0ELb0ELb0ELb1ELb1ELb1ELb1ELb0EEENS1_21CollectiveEpilogueFwdINS6_IJSA_SA_SB_EEES9_NS_10bfloat16_tESG_Li256ELb0ELb1ELb1ELb1EEENS1_19SingleTileSchedulerILb0ELb1ELb1ELi128EEEEEEEEEvNT_6ParamsE)
        /*008c*/ 	.word	0x00000020


	//----- nvinfo : EIATTR_REGCOUNT
	.align		4
.L_44:
        /*0090*/ 	.byte	0x04, 0x2f
        /*0092*/ 	.short	(.L_46 - .L_45)
	.align		4
.L_45:
        /*0094*/ 	.word	index@(_ZN7cutlass13device_kernelIN5flash11enable_sm90INS1_16FlashAttnFwdSm90INS1_25CollectiveMainloopFwdSm90ILi2EN4cute5tupleIJNS5_1CILi1EEES8_S8_EEENS6_IJNS7_ILi128EEENS7_ILi160EEENS7_ILi192EEEEEELi128ENS_12float_e4m3_tEfNS_4arch4Sm90ELb0ELb0ELb0ELb1ELb0ELb1ELb0ELb1ELb1ELb1ELb1ELb0EEENS1_21CollectiveEpilogueFwdINS6_IJSA_SA_SB_EEES9_NS_10bfloat16_tESG_Li256ELb1ELb1ELb1ELb1EEENS1_36VarlenDynamicPersistentTileSchedulerILi128ELi160ELi256ELi128ELb1ELb1ELb1ELb0ELb1ELb1EEEEEEEEEvNT_6ParamsE)
        /*0098*/ 	.word	0x000000a8


	//----- nvinfo : EIATTR_FRAME_SIZE
	.align		4
.L_46:
        /*009c*/ 	.byte	0x04, 0x11
        /*009e*/ 	.short	(.L_48 - .L_47)
	.align		4
.L_47:
        /*00a0*/ 	.word	index@(_ZN7cutlass13device_kernelIN5flash11enable_sm90INS1_16FlashAttnFwdSm90INS1_25CollectiveMainloopFwdSm90ILi2EN4cute5tupleIJNS5_1CILi1EEES8_S8_EEENS6_IJNS7_ILi128EEENS7_ILi160EEENS7_ILi192EEEEEELi128ENS_12float_e4m3_tEfNS_4arch4Sm90ELb0ELb0ELb0ELb1ELb0ELb1ELb0ELb1ELb1ELb1ELb1ELb0EEENS1_21CollectiveEpilogueFwdINS6_IJSA_SA_SB_EEES9_NS_10bfloat16_tESG_Li256ELb1ELb1ELb1ELb1EEENS1_36VarlenDynamicPersistentTileSchedulerILi128ELi160ELi256ELi128ELb1ELb1ELb1ELb0ELb1ELb1EEEEEEEEEvNT_6ParamsE)
        /*00a4*/ 	.word	0x00000070


	//----- nvinfo : EIATTR_REGCOUNT
	.align		4
.L_48:
        /*00a8*/ 	.byte	0x04, 0x2f
        /*00aa*/ 	.short	(.L_50 - .L_49)
	.align		4
.L_49:
        /*00ac*/ 	.word	index@(_ZN7cutlass13device_kernelIN5flash11enable_sm90INS1_16FlashAttnFwdSm90INS1_25CollectiveMainloopFwdSm90ILi2EN4cute5tupleIJNS5_1CILi1EEES8_S8_EEENS6_IJNS7_ILi128EEENS7_ILi160EEENS7_ILi192EEEEEELi128ENS_12float_e4m3_tEfNS_4arch4Sm90ELb0ELb0ELb0ELb1ELb0ELb0ELb0ELb1ELb1ELb1ELb1ELb0EEENS1_21CollectiveEpilogueFwdINS6_IJSA_SA_SB_EEES9_NS_10bfloat16_tESG_Li256ELb1ELb1ELb1ELb1EEENS1_36VarlenDynamicPersistentTileSchedulerILi128ELi160ELi256ELi128ELb1ELb1ELb1ELb0ELb1ELb1EEEEEEEEEvNT_6ParamsE)
        /*00b0*/ 	.word	0x000000a8


	//----- nvinfo : EIATTR_FRAME_SIZE
	.align		4
.L_50:
        /*00b4*/ 	.byte	0x04, 0x11
        /*00b6*/ 	.short	(.L_52 - .L_51)
	.align		4
.L_51:
        /*00b8*/ 	.word	index@(_ZN7cutlass13device_kernelIN5flash11enable_sm90INS1_16FlashAttnFwdSm90INS1_25CollectiveMainloopFwdSm90ILi2EN4cute5tupleIJNS5_1CILi1EEES8_S8_EEENS6_IJNS7_ILi128EEENS7_ILi160EEENS7_ILi192EEEEEELi128ENS_12float_e4m3_tEfNS_4arch4Sm90ELb0ELb0ELb0ELb1ELb0ELb0ELb0ELb1ELb1ELb1ELb1ELb0EEENS1_21CollectiveEpilogueFwdINS6_IJSA_SA_SB_EEES9_NS_10bfloat16_tESG_Li256ELb1ELb1ELb1ELb1EEENS1_36VarlenDynamicPersistentTileSchedulerILi128ELi160ELi256ELi128ELb1ELb1ELb1ELb0ELb1ELb1EEEEEEEEEvNT_6ParamsE)
        /*00bc*/ 	.word	0x00000038


	//----- nvinfo : EIATTR_REGCOUNT
	.align		4
.L_52:
        /*00c0*/ 	.byte	0x04, 0x2f
        /*00c2*/ 	.short	(.L_54 - .L_53)
	.align		4
.L_53:
        /*00c4*/ 	.word	index@(_ZN7cutlass13device_kernelIN5flash11enable_sm90INS1_16FlashAttnFwdSm90INS1_25CollectiveMainloopFwdSm90ILi2EN4cute5tupleIJNS5_1CILi1EEES8_S8_EEENS6_IJNS7_ILi128EEENS7_ILi160EEENS7_ILi192EEEEEELi128ENS_12float_e4m3_tEfNS_4arch4Sm90ELb0ELb0ELb0ELb0ELb0ELb0ELb0ELb1ELb1ELb1ELb1ELb0EEENS1_21CollectiveEpilogueFwdINS6_IJSA_SA_SB_EEES9_NS_10bfloat16_tESG_Li256ELb0ELb1ELb1ELb1EEENS1_19SingleTileSchedulerILb0ELb1ELb1ELi128EEEEEEEEEvNT_6ParamsE)
        /*00c8*/ 	.word	0x000000a8


	//----- nvinfo : EIATTR_FRAME_SIZE
	.align		4
.L_54:
        /*00cc*/ 	.byte	0x04, 0x11
        /*00ce*/ 	.short	(.L_56 - .L_55)
	.align		4
.L_55:
        /*00d0*/ 	.word	index@(_ZN7cutlass13device_kernelIN5flash11enable_sm90INS1_16FlashAttnFwdSm90INS1_25CollectiveMainloopFwdSm90ILi2EN4cute5tupleIJNS5_1CILi1EEES8_S8_EEENS6_IJNS7_ILi128EEENS7_ILi160EEENS7_ILi192EEEEEELi128ENS_12float_e4m3_tEfNS_4arch4Sm90ELb0ELb0ELb0ELb0ELb0ELb0ELb0ELb1ELb1ELb1ELb1ELb0EEENS1_21CollectiveEpilogueFwdINS6_IJSA_SA_SB_EEES9_NS_10bfloat16_tESG_Li256ELb0ELb1ELb1ELb1EEENS1_19SingleTileSchedulerILb0ELb1ELb1ELi128EEEEEEEEEvNT_6ParamsE)
        /*00d4*/ 	.word	0x00000028


	//----- nvinfo : EIATTR_MIN_STACK_SIZE
	.align		4
.L_56:
        /*00d8*/ 	.byte	0x04, 0x12
        /*00da*/ 	.short	(.L_58 - .L_57)
	.align		4
.L_57:
        /*00dc*/ 	.word	index@(_ZN7cutlass13device_kernelIN5flash11enable_sm90INS1_16FlashAttnFwdSm90INS1_25CollectiveMainloopFwdSm90ILi2EN4cute5tupleIJNS5_1CILi1EEES8_S8_EEENS6_IJNS7_ILi128EEENS7_ILi160EEENS7_ILi192EEEEEELi128ENS_12float_e4m3_tEfNS_4arch4Sm90ELb0ELb0ELb0ELb0ELb0ELb0ELb0ELb1ELb1ELb1ELb1ELb0EEENS1_21CollectiveEpilogueFwdINS6_IJSA_SA_SB_EEES9_NS_10bfloat16_tESG_Li256ELb0ELb1ELb1ELb1EEENS1_19SingleTileSchedulerILb0ELb1ELb1ELi128EEEEEEEEEvNT_6ParamsE)
        /*00e0*/ 	.word	0x00000028


	//----- nvinfo : EIATTR_MIN_STACK_SIZE
	.align		4
.L_58:
        /*00e4*/ 	.byte	0x04, 0x12
        /*00e6*/ 	.short	(.L_60 - .L_59)
	.align		4
.L_59:
        /*00e8*/ 	.word	index@(_ZN7cutlass13device_kernelIN5flash11enable_sm90INS1_16FlashAttnFwdSm90INS1_25CollectiveMainloopFwdSm90ILi2EN4cute5tupleIJNS5_1CILi1EEES8_S8_EEENS6_IJNS7_ILi128EEENS7_ILi160EEENS7_ILi192EEEEEELi128ENS_12float_e4m3_tEfNS_4arch4Sm90ELb0ELb0ELb0ELb1ELb0ELb0ELb0ELb1ELb1ELb1ELb1ELb0EEENS1_21CollectiveEpilogueFwdINS6_IJSA_SA_SB_EEES9_NS_10bfloat16_tESG_Li256ELb1ELb1ELb1ELb1EEENS1_36VarlenDynamicPersistentTileSchedulerILi128ELi160ELi256ELi128ELb1ELb1ELb1ELb0ELb1ELb1EEEEEEEEEvNT_6ParamsE)
        /*00ec*/ 	.word	0x00000038


	//----- nvinfo : EIATTR_MIN_STACK_SIZE
	.align		4
.L_60:
        /*00f0*/ 	.byte	0x04, 0x12
        /*00f2*/ 	.short	(.L_62 - .L_61)
	.align		4
.L_61:
        /*00f4*/ 	.word	index@(_ZN7cutlass13device_kernelIN5flash11enable_sm90INS1_16FlashAttnFwdSm90INS1_25CollectiveMainloopFwdSm90ILi2EN4cute5tupleIJNS5_1CILi1EEES8_S8_EEENS6_IJNS7_ILi128EEENS7_ILi160EEENS7_ILi192EEEEEELi128ENS_12float_e4m3_tEfNS_4arch4Sm90ELb0ELb0ELb0ELb1ELb0ELb1ELb0ELb1ELb1ELb1ELb1ELb0EEENS1_21CollectiveEpilogueFwdINS6_IJSA_SA_SB_EEES9_NS_10bfloat16_tESG_Li256ELb1ELb1ELb1ELb1EEENS1_36VarlenDynamicPersistentTileSchedulerILi128ELi160ELi256ELi128ELb1ELb1ELb1ELb0ELb1ELb1EEEEEEEEEvNT_6ParamsE)
        /*00f8*/ 	.word	0x00000070


	//----- nvinfo : EIATTR_MIN_STACK_SIZE
	.align		4
.L_62:
        /*00fc*/ 	.byte	0x04, 0x12
        /*00fe*/ 	.short	(.L_64 - .L_63)
	.align		4
.L_63:
        /*0100*/ 	.word	index@(_ZN7cutlass13device_kernelIN5flash11enable_sm90INS1_16FlashAttnFwdSm90INS1_25CollectiveMainloopFwdSm90ILi2EN4cute5tupleIJNS5_1CILi1EEES8_S8_EEENS6_IJNS7_ILi128EEENS7_ILi160EEENS7_ILi192EEEEEELi128ENS_12float_e4m3_tEfNS_4arch4Sm90ELb0ELb1ELb0ELb0ELb0ELb0ELb0ELb1ELb1ELb1ELb1ELb0EEENS1_21CollectiveEpilogueFwdINS6_IJSA_SA_SB_EEES9_NS_10bfloat16_tESG_Li256ELb0ELb1ELb1ELb1EEENS1_19SingleTileSchedulerILb0ELb1ELb1ELi128EEEEEEEEEvNT_6ParamsE)
        /*0104*/ 	.word	0x00000020


	//----- nvinfo : EIATTR_MIN_STACK_SIZE
	.align		4
.L_64:
        /*0108*/ 	.byte	0x04, 0x12
        /*010a*/ 	.short	(.L_66 - .L_65)
	.align		4
.L_65:
        /*010c*/ 	.word	index@(_ZN7cutlass13device_kernelIN5flash11enable_sm90INS1_16FlashAttnFwdSm90INS1_25CollectiveMainloopFwdSm90ILi2EN4cute5tupleIJNS5_1CILi1EEES8_S8_EEENS6_IJNS7_ILi128EEENS7_ILi160EEENS7_ILi192EEEEEELi128ENS_12float_e4m3_tEfNS_4arch4Sm90ELb0ELb1ELb0ELb1ELb0ELb0ELb0ELb1ELb1ELb1ELb1ELb0EEENS1_21CollectiveEpilogueFwdINS6_IJSA_SA_SB_EEES9_NS_10bfloat16_tESG_Li256ELb1ELb1ELb1ELb1EEENS1_36VarlenDynamicPersistentTileSchedulerILi128ELi160ELi256ELi128ELb1ELb1ELb1ELb1ELb0ELb1EEEEEEEEEvNT_6ParamsE)
        /*0110*/ 	.word	0x00000038


	//----- nvinfo : EIATTR_MIN_STACK_SIZE
	.align		4
.L_66:
        /*0114*/ 	.byte	0x04, 0x12
        /*0116*/ 	.short	(.L_68 - .L_67)
	.align		4
.L_67:
        /*0118*/ 	.word	index@(_ZN7cutlass13device_kernelIN5flash11enable_sm90INS1_16FlashAttnFwdSm90INS1_25CollectiveMainloopFwdSm90ILi2EN4cute5tupleIJNS5_1CILi1EEES8_S8_EEENS6_IJNS7_ILi128EEENS7_ILi160EEENS7_ILi192EEEEEELi128ENS_12float_e4m3_tEfNS_4arch4Sm90ELb0ELb1ELb0ELb1ELb0ELb1ELb0ELb1ELb1ELb1ELb1ELb0EEENS1_21CollectiveEpilogueFwdINS6_IJSA_SA_SB_EEES9_NS_10bfloat16_tESG_Li256ELb1ELb1ELb1ELb1EEENS1_36VarlenDynamicPersistentTileSchedulerILi128ELi160ELi256ELi128ELb1ELb1ELb1ELb1ELb0ELb1EEEEEEEEEvNT_6ParamsE)
        /*011c*/ 	.word	0x00000058


	//----- nvinfo : EIATTR_MIN_STACK_SIZE
	.align		4
.L_68:
        /*0120*/ 	.byte	0x04, 0x12
        /*0122*/ 	.short	(.L_70 - .L_69)
	.align		4
.L_69:
        /*0124*/ 	.word	index@(_ZN7cutlass13device_kernelIN5flash11enable_sm90INS1_16FlashAttnFwdSm90INS1_25CollectiveMainloopFwdSm90ILi2EN4cute5tupleIJNS5_1CILi1EEES8_S8_EEENS6_IJNS7_ILi128EEENS7_ILi160EEENS7_ILi192EEEEEELi128ENS_12float_e4m3_tEfNS_4arch4Sm90ELb1ELb0ELb0ELb0ELb0ELb0ELb0ELb1ELb1ELb1ELb1ELb0EEENS1_21CollectiveEpilogueFwdINS6_IJSA_SA_SB_EEES9_NS_10bfloat16_tESG_Li256ELb0ELb1ELb1ELb1EEENS1_19SingleTileSchedulerILb0ELb1ELb1ELi128EEEEEEEEEvNT_6ParamsE)
        /*0128*/ 	.word	0x00000028


	//----- nvinfo : EIATTR_MIN_STACK_SIZE
	.align		4
.L_70:
        /*012c*/ 	.byte	0x04, 0x12
        /*012e*/ 	.short	(.L_72 - .L_71)
	.align		4
.L_71:
        /*0130*/ 	.word	index@(_ZN7cutlass13device_kernelIN5flash11enable_sm90INS1_16FlashAttnFwdSm90INS1_25CollectiveMainloopFwdSm90ILi2EN4cute5tupleIJNS5_1CILi1EEES8_S8_EEENS6_IJNS7_ILi128EEENS7_ILi160EEENS7_ILi192EEEEEELi128ENS_12float_e4m3_tEfNS_4arch4Sm90ELb1ELb0ELb0ELb1ELb0ELb0ELb0ELb1ELb1ELb1ELb1ELb0EEENS1_21CollectiveEpilogueFwdINS6_IJSA_SA_SB_EEES9_NS_10bfloat16_tESG_Li256ELb1ELb1ELb1ELb1EEENS1_36VarlenDynamicPersistentTileSchedulerILi128ELi160ELi256ELi128ELb1ELb1ELb1ELb1ELb1ELb1EEEEEEEEEvNT_6ParamsE)
        /*0134*/ 	.word	0x00000038


	//----- nvinfo : EIATTR_MIN_STACK_SIZE
	.align		4
.L_72:
        /*0138*/ 	.byte	0x04, 0x12
        /*013a*/ 	.short	(.L_74 - .L_73)
	.align		4
.L_73:
        /*013c*/ 	.word	index@(_ZN7cutlass13device_kernelIN5flash11enable_sm90INS1_16FlashAttnFwdSm90INS1_25CollectiveMainloopFwdSm90ILi2EN4cute5tupleIJNS5_1CILi1EEES8_S8_EEENS6_IJNS7_ILi128EEENS7_ILi160EEENS7_ILi192EEEEEELi128ENS_12float_e4m3_tEfNS_4arch4Sm90ELb1ELb0ELb0ELb1ELb0ELb1ELb0ELb1ELb1ELb1ELb1ELb0EEENS1_21CollectiveEpilogueFwdINS6_IJSA_SA_SB_EEES9_NS_10bfloat16_tESG_Li256ELb1ELb1ELb1ELb1EEENS1_36VarlenDynamicPersistentTileSchedulerILi128ELi160ELi256ELi128ELb1ELb1ELb1ELb1ELb1ELb1EEEEEEEEEvNT_6ParamsE)
        /*0140*/ 	.word	0x00000078
.L_74:


//--------------------- .nv.compat                --------------------------
	.section	.nv.compat,"",@"SHT_CUDA_COMPAT_INFO"
	.align	4
        /*0000*/ 	.byte	0x02, 0x09, 0x01, 0x00, 0x02, 0x02, 0x04, 0x00, 0x02, 0x05, 0x05, 0x00, 0x03, 0x07, 0x01, 0x01
        /*0010*/ 	.byte	0x02, 0x03, 0x01, 0x00, 0x02, 0x06, 0x01, 0x00, 0x04, 0x0b, 0x08, 0x00, 0x00, 0x00, 0x00, 0x00
        /*0020*/ 	.byte	0x00, 0x00, 0x00, 0x00


//--------------------- .nv.info._ZN7cutlass13device_kernelIN5flash11enable_sm90INS1_16FlashAttnFwdSm90INS1_25CollectiveMainloopFwdSm90ILi2EN4cute5tupleIJNS5_1CILi1EEES8_S8_EEENS6_IJNS7_ILi128EEENS7_ILi160EEENS7_ILi192EEEEEELi128ENS_12float_e4m3_tEfNS_4arch4Sm90ELb0ELb0ELb0ELb0ELb0ELb0ELb0ELb1ELb1ELb1ELb1ELb0EEENS1_21CollectiveEpilogueFwdINS6_IJSA_SA_SB_EEES9_NS_10bfloat16_tESG_Li256ELb0ELb1ELb1ELb1EEENS1_19SingleTileSchedulerILb0ELb1ELb1ELi128EEEEEEEEEvNT_6ParamsE --------------------------
	.section	.nv.info._ZN7cutlass13device_kernelIN5flash11enable_sm90INS1_16FlashAttnFwdSm90INS1_25CollectiveMainloopFwdSm90ILi2EN4cute5tupleIJNS5_1CILi1EEES8_S8_EEENS6_IJNS7_ILi128EEENS7_ILi160EEENS7_ILi192EEEEEELi128ENS_12float_e4m3_tEfNS_4arch4Sm90ELb0ELb0ELb0ELb0ELb0ELb0ELb0ELb1ELb1ELb1ELb1ELb0EEENS1_21CollectiveEpilogueFwdINS6_IJSA_SA_SB_EEES9_NS_10bfloat16_tESG_Li256ELb0ELb1ELb1ELb1EEENS1_19SingleTileSchedulerILb0ELb1ELb1ELi128EEEEEEEEEvNT_6ParamsE,"",@"SHT_CUDA_INFO"
	.sectionflags	@""
	.align	4


	//----- nvinfo : EIATTR_CUDA_API_VERSION
	.align		4
        /*0000*/ 	.byte	0x04, 0x37
        /*0002*/ 	.short	(.L_76 - .L_75)
.L_75:
        /*0004*/ 	.word	0x00000082


	//----- nvinfo : EIATTR_KPARAM_INFO
	.align		4
.L_76:
        /*0008*/ 	.byte	0x04, 0x17
        /*000a*/ 	.short	(.L_78 - .L_77)
.L_77:
        /*000c*/ 	.word	0x00000000
        /*0010*/ 	.short	0x0000
        /*0012*/ 	.short	0x0070
        /*0014*/ 	.byte	0x00, 0xf0, 0x01, 0x28


	//----- nvinfo : EIATTR_SPARSE_MMA_MASK
	.align		4
.L_78:
        /*0018*/ 	.byte	0x03, 0x50
        /*001a*/ 	.short	0x0000


	//----- nvinfo : EIATTR_MAXREG_COUNT
	.align		4
        /*001c*/ 	.byte	0x03, 0x1b
        /*001e*/ 	.short	0x00a8


	//----- nvinfo : EIATTR_NUM_BARRIERS
	.align		4
        /*0020*/ 	.byte	0x02, 0x4c
        /*0022*/ 	.byte	0x10
	.zero		1


	//----- nvinfo : EIATTR_EXTERNS
	.align		4
        /*0024*/ 	.byte	0x04, 0x0f
        /*0026*/ 	.short	(.L_80 - .L_79)


	//   ....[0]....
	.align		4
.L_79:
        /*0028*/ 	.word	index@(__assertfail)


	//----- nvinfo : EIATTR_ANNOTATIONS
	.align		4
.L_80:
        /*002c*/ 	.byte	0x04, 0x55
        /*002e*/ 	.short	(.L_82 - .L_81)


	//   ....[0]....
.L_81:
        /*0030*/ 	.word	0x00000001
        /*0034*/ 	.byte	0x40, 0x09, 0x00, 0x00, 0x01, 0x00, 0x00, 0x00, 0x10, 0x15, 0x00, 0x00, 0x01, 0x00, 0x00, 0x00
        /* <DEDUP_REMOVED lines=13> */
        /*0114*/ 	.byte	0x00, 0xd9, 0x00, 0x00


	//----- nvinfo : EIATTR_MERCURY_ISA_VERSION
	.align		4
.L_82:
        /*0118*/ 	.byte	0x03, 0x5f
        /*011a*/ 	.short	0x0101


	//----- nvinfo : EIATTR_INT_WARP_WIDE_INSTR_OFFSETS
	.align		4
        /*011c*/ 	.byte	0x04, 0x31
        /*011e*/ 	.short	(.L_84 - .L_83)


	//   ....[0]....
.L_83:
        /*0120*/ 	.word	0x00000120


	//   ....[1]....
        /*0124*/ 	.word	0x000001c0


	//   ....[2]....
        /*0128*/ 	.word	0x00000230


	//----- nvinfo : EIATTR_COOP_GROUP_MASK_REGIDS
	.align		4
.L_84:
        /*012c*/ 	.byte	0x04, 0x29
        /*012e*/ 	.short	(.L_86 - .L_85)


	//   ....[0]....
.L_85:
        /*0130*/ 	.word	0xffffffff


	//   ....[1]....
        /*0134*/ 	.word	0xffffffff


	//   ....[2]....
        /*0138*/ 	.word	0xffffffff


	//   ....[3]....
        /*013c*/ 	.word	0xffffffff


	//   ....[4]....
        /*0140*/ 	.word	0xffffffff


	//   ....[5]....
        /*0144*/ 	.word	0xffffffff


	//   ....[6]....
        /*0148*/ 	.word	0xffffffff


	//   ....[7]....
        /*014c*/ 	.word	0xffffffff


	//   ....[8]....
        /*0150*/ 	.word	0xffffffff


	//   ....[9]....
        /*0154*/ 	.word	0xffffffff


	//   ....[10]....
        /*0158*/ 	.word	0xffffffff


	//   ....[11]....
        /*015c*/ 	.word	0xffffffff


	//   ....[12]....
        /*0160*/ 	.word	0xffffffff


	//   ....[13]....
        /*0164*/ 	.word	0xffffffff


	//   ....[14]....
        /*0168*/ 	.word	0xffffffff


	//   ....[15]....
        /*016c*/ 	.word	0xffffffff


	//   ....[16]....
        /*0170*/ 	.word	0xffffffff


	//   ....[17]....
        /*0174*/ 	.word	0xffffffff


	//   ....[18]....
        /*0178*/ 	.word	0xffffffff


	//   ....[19]....
        /*017c*/ 	.word	0xffffffff


	//   ....[20]....
        /*0180*/ 	.word	0xffffffff


	//   ....[21]....
        /*0184*/ 	.word	0xffffffff


	//   ....[22]....
        /*0188*/ 	.word	0xffffffff


	//   ....[23]....
        /*018c*/ 	.word	0xffffffff


	//   ....[24]....
        /*0190*/ 	.word	0xffffffff


	//   ....[25]....
        /*0194*/ 	.word	0xffffffff


	//   ....[26]....
        /*0198*/ 	.word	0xffffffff


	//   ....[27]....
        /*019c*/ 	.word	0xffffffff


	//   ....[28]....
        /*01a0*/ 	.word	0xffffffff


	//   ....[29]....
        /*01a4*/ 	.word	0xffffffff


	//   ....[30]....
        /*01a8*/ 	.word	0xffffffff


	//   ....[31]....
        /*01ac*/ 	.word	0xffffffff


	//   ....[32]....
        /*01b0*/ 	.word	0xffffffff


	//   ....[33]....
        /*01b4*/ 	.word	0xffffffff


	//   ....[34]....
        /*01b8*/ 	.word	0xffffffff


	//   ....[35]....
        /*01bc*/ 	.word	0xffffffff


	//   ....[36]....
        /*01c0*/ 	.word	0xffffffff


	//   ....[37]....
        /*01c4*/ 	.word	0xffffffff


	//   ....[38]....
        /*01c8*/ 	.word	0xffffffff


	//   ....[39]....
        /*01cc*/ 	.word	0xffffffff


	//   ....[40]....
        /*01d0*/ 	.word	0xffffffff


	//   ....[41]....
        /*01d4*/ 	.word	0xffffffff


	//   ....[42]....
        /*01d8*/ 	.word	0xffffffff


	//   ....[43]....
        /*01dc*/ 	.word	0xffffffff


	//   ....[44]....
        /*01e0*/ 	.word	0xffffffff


	//   ....[45]....
        /*01e4*/ 	.word	0xffffffff


	//   ....[46]....
        /*01e8*/ 	.word	0xffffffff


	//   ....[47]....
        /*01ec*/ 	.word	0xffffffff


	//   ....[48]....
        /*01f0*/ 	.word	0xffffffff


	//   ....[49]....
        /*01f4*/ 	.word	0xffffffff


	//   ....[50]....
        /*01f8*/ 	.word	0xffffffff


	//   ....[51]....
        /*01fc*/ 	.word	0xffffffff


	//   ....[52]....
        /*0200*/ 	.word	0xffffffff


	//   ....[53]....
        /*0204*/ 	.word	0xffffffff


	//   ....[54]....
        /*0208*/ 	.word	0xffffffff


	//   ....[55]....
        /*020c*/ 	.word	0xffffffff


	//   ....[56]....
        /*0210*/ 	.word	0xffffffff


	//   ....[57]....
        /*0214*/ 	.word	0xffffffff


	//   ....[58]....
        /*0218*/ 	.word	0xffffffff


	//   ....[59]....
        /*021c*/ 	.word	0xffffffff


	//   ....[60]....
        /*0220*/ 	.word	0xffffffff


	//   ....[61]....
        /*0224*/ 	.word	0xffffffff


	//   ....[62]....
        /*0228*/ 	.word	0xffffffff


	//   ....[63]....
        /*022c*/ 	.word	0xffffffff


	//   ....[64]....
        /*0230*/ 	.word	0xffffffff


	//   ....[65]....
        /*0234*/ 	.word	0xffffffff


	//   ....[66]....
        /*0238*/ 	.word	0xffffffff


	//   ....[67]....
        /*023c*/ 	.word	0xffffffff


	//   ....[68]....
        /*0240*/ 	.word	0xffffffff


	//   ....[69]....
        /*0244*/ 	.word	0xffffffff


	//   ....[70]....
        /*0248*/ 	.word	0xffffffff


	//   ....[71]....
        /*024c*/ 	.word	0xffffffff


	//   ....[72]....
        /*0250*/ 	.word	0xffffffff


	//   ....[73]....
        /*0254*/ 	.word	0xffffffff


	//   ....[74]....
        /*0258*/ 	.word	0xffffffff


	//   ....[75]....
        /*025c*/ 	.word	0xffffffff


	//   ....[76]....
        /*0260*/ 	.word	0xffffffff


	//   ....[77]....
        /*0264*/ 	.word	0xffffffff


	//   ....[78]....
        /*0268*/ 	.word	0xffffffff


	//   ....[79]....
        /*026c*/ 	.word	0xffffffff


	//   ....[80]....
        /*0270*/ 	.word	0xffffffff


	//   ....[81]....
        /*0274*/ 	.word	0xffffffff


	//   ....[82]....
        /*0278*/ 	.word	0xffffffff


	//   ....[83]....
        /*027c*/ 	.word	0xffffffff


	//   ....[84]....
        /*0280*/ 	.word	0xffffffff


	//   ....[85]....
        /*0284*/ 	.word	0xffffffff


	//   ....[86]....
        /*0288*/ 	.word	0xffffffff


	//   ....[87]....
        /*028c*/ 	.word	0xffffffff


	//   ....[88]....
        /*0290*/ 	.word	0xffffffff


	//   ....[89]....
        /*0294*/ 	.word	0xffffffff


	//   ....[90]....
        /*0298*/ 	.word	0xffffffff


	//   ....[91]....
        /*029c*/ 	.word	0xffffffff


	//   ....[92]....
        /*02a0*/ 	.word	0xffffffff


	//   ....[93]....
        /*02a4*/ 	.word	0xffffffff


	//   ....[94]....
        /*02a8*/ 	.word	0xffffffff


	//   ....[95]....
        /*02ac*/ 	.word	0xffffffff


	//   ....[96]....
        /*02b0*/ 	.word	0xffffffff


	//   ....[97]....
        /*02b4*/ 	.word	0xffffffff


	//   ....[98]....
        /*02b8*/ 	.word	0xffffffff


	//   ....[99]....
        /*02bc*/ 	.word	0xffffffff


	//   ....[100]....
        /*02c0*/ 	.word	0xffffffff


	//   ....[101]....
        /*02c4*/ 	.word	0xffffffff


	//   ....[102]....
        /*02c8*/ 	.word	0xffffffff


	//   ....[103]....
        /*02cc*/ 	.word	0x0500000f


	//   ....[104]....
        /*02d0*/ 	.word	0x0500000f


	//   ....[105]....
        /*02d4*/ 	.word	0x0500000f


	//   ....[106]....
        /*02d8*/ 	.word	0x0500000f


	//   ....[107]....
        /*02dc*/ 	.word	0x0500000f


	//   ....[108]....
        /*02e0*/ 	.word	0x0500000f


	//   ....[109]....
        /*02e4*/ 	.word	0x0500000f


	//   ....[110]....
        /*02e8*/ 	.word	0x0500000f


	//   ....[111]....
        /*02ec*/ 	.word	0x0500000f


	//----- nvinfo : EIATTR_COOP_GROUP_INSTR_OFFSETS
	.align		4
.L_86:
        /*02f0*/ 	.byte	0x04, 0x28
        /*02f2*/ 	.short	(.L_88 - .L_87)


	//   ....[0]....
.L_87:
        /*02f4*/ 	.word	0x00000060


	//   ....[1]....
        /*02f8*/ 	.word	0x00000130


	//   ....[2]....
        /*02fc*/ 	.word	0x000001e0


	//   ....[3]....
        /*0300*/ 	.word	0x000003a0


	//   ....[4]....
        /*0304*/ 	.word	0x00000500


	//   ....[5]....
        /*0308*/ 	.word	0x00000620


	//   ....[6]....
        /*030c*/ 	.word	0x00000780


	//   ....[7]....
        /*0310*/ 	.word	0x00001340


	//   ....[8]....
        /*0314*/ 	.word	0x00002cf0


	//   ....[9]....
        /*0318*/ 	.word	0x00002da0


	//   ....[10]....
        /*031c*/ 	.word	0x00003440


	//   ....[11]....
        /*0320*/ 	.word	0x000034b0


	//   ....[12]....
        /*0324*/ 	.word	0x00005ce0


	//   ....[13]....
        /*0328*/ 	.word	0x00005d40


	//   ....[14]....
        /*032c*/ 	.word	0x00005d70


	//   ....[15]....
        /*0330*/ 	.word	0x00005d90


	//   ....[16]....
        /*0334*/ 	.word	0x00007950


	//   ....[17]....
        /*0338*/ 	.word	0x00007960


	//   ....[18]....
        /*033c*/ 	.word	0x000079e0


	//   ....[19]....
        /*0340*/ 	.word	0x000079f0


	//   ....[20]....
        /*0344*/ 	.word	0x00008820


	//   ....[21]....
        /*0348*/ 	.word	0x00008830


	//   ....[22]....
        /*034c*/ 	.word	0x00008840


	//   ....[23]....
        /*0350*/ 	.word	0x00008860


	//   ....[24]....
        /*0354*/ 	.word	0x00008870


	//   ....[25]....
        /*0358*/ 	.word	0x00008880


	//   ....[26]....
        /*035c*/ 	.word	0x00008890


	//   ....[27]....
        /*0360*/ 	.word	0x000088a0


	//   ....[28]....
        /*0364*/ 	.word	0x000088b0


	//   ....[29]....
        /*0368*/ 	.word	0x000088c0


	//   ....[30]....
        /*036c*/ 	.word	0x000088d0


	//   ....[31]....
        /*0370*/ 	.word	0x000088e0


	//   ....[32]....
        /*0374*/ 	.word	0x00008900


	//   ....[33]....
        /*0378*/ 	.word	0x00008920


	//   ....[34]....
        /*037c*/ 	.word	0x00008930


	//   ....[35]....
        /*0380*/ 	.word	0x00008940


	//   ....[36]....
        /*0384*/ 	.word	0x00008950


	//   ....[37]....
        /*0388*/ 	.word	0x00008960


	//   ....[38]....
        /*038c*/ 	.word	0x00008970


	//   ....[39]....
        /*0390*/ 	.word	0x00008980


	//   ....[40]....
        /*0394*/ 	.word	0x00008990


	//   ....[41]....
        /*0398*/ 	.word	0x000089a0


	//   ....[42]....
        /*039c*/ 	.word	0x000089b0


	//   ....[43]....
        /*03a0*/ 	.word	0x000089c0


	//   ....[44]....
        /*03a4*/ 	.word	0x000089d0


	//   ....[45]....
        /*03a8*/ 	.word	0x000089e0


	//   ....[46]....
        /*03ac*/ 	.word	0x000089f0


	//   ....[47]....
        /*03b0*/ 	.word	0x00008a00


	//   ....[48]....
        /*03b4*/ 	.word	0x00008a10


	//   ....[49]....
        /*03b8*/ 	.word	0x00008a20


	//   ....[50]....
        /*03bc*/ 	.word	0x00008a30


	//   ....[51]....
        /*03c0*/ 	.word	0x00008a50


	//   ....[52]....
        /*03c4*/ 	.word	0x00008a60


	//   ....[53]....
        /*03c8*/ 	.word	0x00008a70


	//   ....[54]....
        /*03cc*/ 	.word	0x00008a80


	//   ....[55]....
        /*03d0*/ 	.word	0x00008a90


	//   ....[56]....
        /*03d4*/ 	.word	0x00008ab0


	//   ....[57]....
        /*03d8*/ 	.word	0x00008ad0


	//   ....[58]....
        /*03dc*/ 	.word	0x00008ae0


	//   ....[59]....
        /*03e0*/ 	.word	0x00008b00


	//   ....[60]....
        /*03e4*/ 	.word	0x00008b30


	//   ....[61]....
        /*03e8*/ 	.word	0x00008b40


	//   ....[62]....
        /*03ec*/ 	.word	0x00008b50


	//   ....[63]....
        /*03f0*/ 	.word	0x00008b60


	//   ....[64]....
        /*03f4*/ 	.word	0x00008b70


	//   ....[65]....
        /*03f8*/ 	.word	0x00008b80


	//   ....[66]....
        /*03fc*/ 	.word	0x00008b90


	//   ....[67]....
        /*0400*/ 	.word	0x00008ba0


	//   ....[68]....
        /*0404*/ 	.word	0x00008bb0


	//   ....[69]....
        /*0408*/ 	.word	0x00008bc0


	//   ....[70]....
        /*040c*/ 	.word	0x00008bf0


	//   ....[71]....
        /*0410*/ 	.word	0x00008c20


	//   ....[72]....
        /*0414*/ 	.word	0x00008c60


	//   ....[73]....
        /*0418*/ 	.word	0x00008ca0


	//   ....[74]....
        /*041c*/ 	.word	0x00008cd0


	//   ....[75]....
        /*0420*/ 	.word	0x00008d10


	//   ....[76]....
        /*0424*/ 	.word	0x00008d40


	//   ....[77]....
        /*0428*/ 	.word	0x00008d60


	//   ....[78]....
        /*042c*/ 	.word	0x00008d70


	//   ....[79]....
        /*0430*/ 	.word	0x00008d80


	//   ....[80]....
        /*0434*/ 	.word	0x00008d90


	//   ....[81]....
        /*0438*/ 	.word	0x00008da0


	//   ....[82]....
        /*043c*/ 	.word	0x00008db0


	//   ....[83]....
        /*0440*/ 	.word	0x00008dc0


	//   ....[84]....
        /*0444*/ 	.word	0x000091e0


	//   ....[85]....
        /*0448*/ 	.word	0x00009230


	//   ....[86]....
        /*044c*/ 	.word	0x00009270


	//   ....[87]....
        /*0450*/ 	.word	0x000092b0


	//   ....[88]....
        /*0454*/ 	.word	0x000092e0


	//   ....[89]....
        /*0458*/ 	.word	0x00009320


	//   ....[90]....
        /*045c*/ 	.word	0x000099f0


	//   ....[91]....
        /*0460*/ 	.word	0x00009a20


	//   ....[92]....
        /*0464*/ 	.word	0x0000a540


	//   ....[93]....
        /*0468*/ 	.word	0x0000b240


	//   ....[94]....
        /*046c*/ 	.word	0x0000bd60


	//   ....[95]....
        /*0470*/ 	.word	0x0000bd90


	//   ....[96]....
        /*0474*/ 	.word	0x0000bdc0


	//   ....[97]....
        /*0478*/ 	.word	0x0000be90


	//   ....[98]....
        /*047c*/ 	.word	0x0000bec0


	//   ....[99]....
        /*0480*/ 	.word	0x0000bf50


	//   ....[100]....
        /*0484*/ 	.word	0x0000bf80


	//   ....[101]....
        /*0488*/ 	.word	0x0000bf90


	//   ....[102]....
        /*048c*/ 	.word	0x0000d8b0


	//   ....[103]....
        /*0490*/ 	.word	0x0000dda0


	//   ....[104]....
        /*0494*/ 	.word	0x0000df70


	//   ....[105]....
        /*0498*/ 	.word	0x0000dfd0


	//   ....[106]....
        /*049c*/ 	.word	0x0000e0d0


	//   ....[107]....
        /*04a0*/ 	.word	0x0000e1a0


	//   ....[108]....
        /*04a4*/ 	.word	0x0000e210


	//   ....[109]....
        /*04a8*/ 	.word	0x0000e310


	//   ....[110]....
        /*04ac*/ 	.word	0x0000e380


	//   ....[111]....
        /*04b0*/ 	.word	0x0000e470


	//----- nvinfo : EIATTR_REG_RECONFIG
	.align		4
.L_88:
        /*04b4*/ 	.byte	0x01, 0x54
	.zero		2


	//----- nvinfo : EIATTR_SYSCALL_OFFSETS
	.align		4
        /*04b8*/ 	.byte	0x04, 0x46
        /*04ba*/ 	.short	(.L_90 - .L_89)


	//   ....[0]....
.L_89:
        /*04bc*/ 	.word	0x00001500


	//   ....[1]....
        /*04c0*/ 	.word	0x0000abb0


	//   ....[2]....
        /*04c4*/ 	.word	0x0000acf0


	//   ....[3]....
        /*04c8*/ 	.word	0x0000ae30


	//   ....[4]....
        /*04cc*/ 	.word	0x0000af50


	//   ....[5]....
        /*04d0*/ 	.word	0x0000b980


	//----- nvinfo : EIATTR_MBARRIER_INSTR_OFFSETS
	.align		4
.L_90:
        /*04d4*/ 	.byte	0x04, 0x39
        /*04d6*/ 	.short	(.L_92 - .L_91)


	//   ....[0]....
.L_91:
        /*04d8*/ 	.word	0x00000250
        /*04dc*/ 	.word	0x000000ff
        /*04e0*/ 	.word	0x00029800
        /*04e4*/ 	.short	0x0100
        /*04e6*/ 	.byte	0x08
	.zero		1


	//   ....[1]....
        /*04e8*/ 	.word	0x00000260
        /*04ec*/ 	.word	0x000000ff
        /*04f0*/ 	.word	0x00029820
        /*04f4*/ 	.short	0x0100
        /*04f6*/ 	.byte	0x08
	.zero		1


	//   ....[2]....
        /*04f8*/ 	.word	0x00000350
        /*04fc*/ 	.word	0x000000ff
        /*0500*/ 	.word	0x00029830
        /*0504*/ 	.short	0x0100
        /*0506*/ 	.byte	0x08
	.zero		1


	//   ....[3]....
        /*0508*/ 	.word	0x00000360
        /*050c*/ 	.word	0x000000ff
        /*0510*/ 	.word	0x00029840
        /*0514*/ 	.short	0x0100
        /*0516*/ 	.byte	0x08
	.zero		1


	//   ....[4]....
        /*0518*/ 	.word	0x00000370
        /*051c*/ 	.word	0x000000ff
        /*0520*/ 	.word	0x00029838
        /*0524*/ 	.short	0x0100
        /*0526*/ 	.byte	0x08
	.zero		1


	//   ....[5]....
        /*0528*/ 	.word	0x00000380
        /*052c*/ 	.word	0x000000ff
        /*0530*/ 	.word	0x00029848
        /*0534*/ 	.short	0x0100
        /*0536*/ 	.byte	0x08
	.zero		1


	//   ....[6]....
        /*0538*/ 	.word	0x000004b0
        /*053c*/ 	.word	0x000000ff
        /*0540*/ 	.word	0x00029850
        /*0544*/ 	.short	0x0100
        /*0546*/ 	.byte	0x08
	.zero		1


	//   ....[7]....
        /*0548*/ 	.word	0x000004c0
        /*054c*/ 	.word	0x000000ff
        /*0550*/ 	.word	0x00029860
        /*0554*/ 	.short	0x0100
        /*0556*/ 	.byte	0x08
	.zero		1


	//   ....[8]....
        /*0558*/ 	.word	0x000004d0
        /*055c*/ 	.word	0x000000ff
        /*0560*/ 	.word	0x00029858
        /*0564*/ 	.short	0x0100
        /*0566*/ 	.byte	0x08
	.zero		1


	//   ....[9]....
        /*0568*/ 	.word	0x000004e0
        /*056c*/ 	.word	0x000000ff
        /*0570*/ 	.word	0x00029868
        /*0574*/ 	.short	0x0100
        /*0576*/ 	.byte	0x08
	.zero		1


	//   ....[10]....
        /*0578*/ 	.word	0x000005d0
        /*057c*/ 	.word	0x000000ff
        /*0580*/ 	.word	0x00029870
        /*0584*/ 	.short	0x0100
        /*0586*/ 	.byte	0x06
	.zero		1


	//   ....[11]....
        /*0588*/ 	.word	0x000005e0
        /*058c*/ 	.word	0x000000ff
        /*0590*/ 	.word	0x00029880
        /*0594*/ 	.short	0x0100
        /*0596*/ 	.byte	0x06
	.zero		1


	//   ....[12]....
        /*0598*/ 	.word	0x000005f0
        /*059c*/ 	.word	0x000000ff
        /*05a0*/ 	.word	0x00029878
        /*05a4*/ 	.short	0x0100
        /*05a6*/ 	.byte	0x06
	.zero		1


	//   ....[13]....
        /*05a8*/ 	.word	0x00000600
        /*05ac*/ 	.word	0x000000ff
        /*05b0*/ 	.word	0x00029888
        /*05b4*/ 	.short	0x0100
        /*05b6*/ 	.byte	0x06
	.zero		1


	//   ....[14]....
        /*05b8*/ 	.word	0x00000730
        /*05bc*/ 	.word	0x000000ff
        /*05c0*/ 	.word	0x00029890
        /*05c4*/ 	.short	0x0100
        /*05c6*/ 	.byte	0x08
	.zero		1


	//   ....[15]....
        /*05c8*/ 	.word	0x00000740
        /*05cc*/ 	.word	0x000000ff
        /*05d0*/ 	.word	0x000298a0
        /*05d4*/ 	.short	0x0100
        /*05d6*/ 	.byte	0x08
	.zero		1


	//   ....[16]....
        /*05d8*/ 	.word	0x00000750
        /*05dc*/ 	.word	0x000000ff
        /*05e0*/ 	.word	0x00029898
        /*05e4*/ 	.short	0x0100
        /*05e6*/ 	.byte	0x08
	.zero		1


	//   ....[17]....
        /*05e8*/ 	.word	0x00000760
        /*05ec*/ 	.word	0x000000ff
        /*05f0*/ 	.word	0x000298a8
        /*05f4*/ 	.short	0x0100
        /*05f6*/ 	.byte	0x08
	.zero		1


	//   ....[18]....
        /*05f8*/ 	.word	0x00000890
        /*05fc*/ 	.word	0x000000ff
        /*0600*/ 	.word	0x000298b0
        /*0604*/ 	.short	0x0100
        /*0606*/ 	.byte	0x08
	.zero		1


	//   ....[19]....
        /*0608*/ 	.word	0x000008a0
        /*060c*/ 	.word	0x000000ff
        /*0610*/ 	.word	0x000298c0
        /*0614*/ 	.short	0x0100
        /*0616*/ 	.byte	0x08
	.zero		1


	//   ....[20]....
        /*0618*/ 	.word	0x000008b0
        /*061c*/ 	.word	0x000000ff
        /*0620*/ 	.word	0x000298b8
        /*0624*/ 	.short	0x0100
        /*0626*/ 	.byte	0x08
	.zero		1


	//   ....[21]....
        /*0628*/ 	.word	0x000008c0
        /*062c*/ 	.word	0x000000ff
        /*0630*/ 	.word	0x000298c8
        /*0634*/ 	.short	0x0100
        /*0636*/ 	.byte	0x08
	.zero		1


	//   ....[22]....
        /*0638*/ 	.word	0x00001530
        /*063c*/ 	.word	0x000000ff
        /*0640*/ 	.word	0x00029800
        /*0644*/ 	.short	0x010a
        /*0646*/ 	.byte	0x28
	.zero		1


	//   ....[23]....
        /*0648*/ 	.word	0x00001590
        /*064c*/ 	.word	0x000000ff
        /*0650*/ 	.word	0x00029830
        /*0654*/ 	.short	0x010a
        /*0656*/ 	.byte	0x28
	.zero		1


	//   ....[24]....
        /*0658*/ 	.word	0x00001610
        /*065c*/ 	.word	0x000000ff
        /*0660*/ 	.word	0x00029830
        /*0664*/ 	.short	0x010a
        /*0666*/ 	.byte	0x28
	.zero		1


	//   ....[25]....
        /*0668*/ 	.word	0x00003a80
        /*066c*/ 	.word	0x00000015
        /*0670*/ 	.word	0x00000000
        /*0674*/ 	.short	0x0101
        /*0676*/ 	.byte	0x3f
	.zero		1


	//   ....[26]....
        /*0678*/ 	.word	0x000049f0
        /*067c*/ 	.word	0x000000ff
        /*0680*/ 	.word	0x00029830
        /*0684*/ 	.short	0x010a
        /*0686*/ 	.byte	0x04
	.zero		1


	//   ....[27]....
        /*0688*/ 	.word	0x00004a30
        /*068c*/ 	.word	0x000000ff
        /*0690*/ 	.word	0x00029830
        /*0694*/ 	.short	0x010a
        /*0696*/ 	.byte	0x04
	.zero		1


	//   ....[28]....
        /*0698*/ 	.word	0x000056e0
        /*069c*/ 	.word	0x000000ff
        /*06a0*/ 	.word	0x00029850
        /*06a4*/ 	.short	0x010a
        /*06a6*/ 	.byte	0x04
	.zero		1


	//   ....[29]....
        /*06a8*/ 	.word	0x00005720
        /*06ac*/ 	.word	0x000000ff
        /*06b0*/ 	.word	0x00029850
        /*06b4*/ 	.short	0x010a
        /*06b6*/ 	.byte	0x04
	.zero		1


	//   ....[30]....
        /*06b8*/ 	.word	0x00006dd0
        /*06bc*/ 	.word	0x00000000
        /*06c0*/ 	.word	0x00000000
        /*06c4*/ 	.short	0x0101
        /*06c6*/ 	.byte	0x3f
	.zero		1


	//   ....[31]....
        /*06c8*/ 	.word	0x00006fe0
        /*06cc*/ 	.word	0x000000ff
        /*06d0*/ 	.word	0x00000000
        /*06d4*/ 	.short	0x0101
        /*06d6*/ 	.byte	0x04
	.zero		1


	//   ....[32]....
        /*06d8*/ 	.word	0x00007660
        /*06dc*/ 	.word	0x000000ff
        /*06e0*/ 	.word	0x00029850
        /*06e4*/ 	.short	0x010a
        /*06e6*/ 	.byte	0x05
	.zero		1


	//   ....[33]....
        /*06e8*/ 	.word	0x000076a0
        /*06ec*/ 	.word	0x000000ff
        /*06f0*/ 	.word	0x00029850
        /*06f4*/ 	.short	0x010a
        /*06f6*/ 	.byte	0x05
	.zero		1


	//   ....[34]....
        /*06f8*/ 	.word	0x00007cb0
        /*06fc*/ 	.word	0x000000ff
        /*0700*/ 	.word	0x00000000
        /*0704*/ 	.short	0x0101
        /*0706*/ 	.byte	0x04
	.zero		1


	//   ....[35]....
        /*0708*/ 	.word	0x00009310
        /*070c*/ 	.word	0x000000ff
        /*0710*/ 	.word	0x00000000
        /*0714*/ 	.short	0x0101
        /*0716*/ 	.byte	0x04
	.zero		1


	//   ....[36]....
        /*0718*/ 	.word	0x0000b470
        /*071c*/ 	.word	0x000000ff
        /*0720*/ 	.word	0x00029880
        /*0724*/ 	.short	0x010a
        /*0726*/ 	.byte	0x28
	.zero		1


	//   ....[37]....
        /*0728*/ 	.word	0x0000b5c0
        /*072c*/ 	.word	0x000000ff
        /*0730*/ 	.word	0x00029840
        /*0734*/ 	.short	0x010a
        /*0736*/ 	.byte	0x28
	.zero		1


	//   ....[38]....
        /*0738*/ 	.word	0x0000c0f0
        /*073c*/ 	.word	0x000000ff
        /*0740*/ 	.word	0x00029800
        /*0744*/ 	.short	0x0107
        /*0746*/ 	.byte	0x28
	.zero		1


	//   ....[39]....
        /*0748*/ 	.word	0x0000c160
        /*074c*/ 	.word	0x000000ff
        /*0750*/ 	.word	0x00029800
        /*0754*/ 	.short	0x0101
        /*0756*/ 	.byte	0x28
	.zero		1


	//   ....[40]....
        /*0758*/ 	.word	0x0000c180
        /*075c*/ 	.word	0x000000ff
        /*0760*/ 	.word	0x00029820
        /*0764*/ 	.short	0x010a
        /*0766*/ 	.byte	0x28
	.zero		1


	//   ....[41]....
        /*0768*/ 	.word	0x0000c460
        /*076c*/ 	.word	0x00000006
        /*0770*/ 	.word	0x00029880
        /*0774*/ 	.short	0x010a
        /*0776*/ 	.byte	0x3f
	.zero		1


	//   ....[42]....
        /*0778*/ 	.word	0x0000c690
        /*077c*/ 	.word	0x00000006
        /*0780*/ 	.word	0x00029840
        /*0784*/ 	.short	0x010a
        /*0786*/ 	.byte	0x3f
	.zero		1


	//   ....[43]....
        /*0788*/ 	.word	0x0000cae0
        /*078c*/ 	.word	0x00000012
        /*0790*/ 	.word	0x00029870
        /*0794*/ 	.short	0x010a
        /*0796*/ 	.byte	0x3f
	.zero		1


	//   ....[44]....
        /*0798*/ 	.word	0x0000cb40
        /*079c*/ 	.word	0x00000012
        /*07a0*/ 	.word	0x00029860
        /*07a4*/ 	.short	0x010a
        /*07a6*/ 	.byte	0x3f
	.zero		1


	//   ....[45]....
        /*07a8*/ 	.word	0x0000d040
        /*07ac*/ 	.word	0x00000012
        /*07b0*/ 	.word	0x00029850
        /*07b4*/ 	.short	0x0101
        /*07b6*/ 	.byte	0x3f
	.zero		1


	//   ....[46]....
        /*07b8*/ 	.word	0x0000d0b0
        /*07bc*/ 	.word	0x00000000
        /*07c0*/ 	.word	0x00000000
        /*07c4*/ 	.short	0x0101
        /*07c6*/ 	.byte	0x3f
	.zero		1


	//   ....[47]....
        /*07c8*/ 	.word	0x0000d1d0
        /*07cc*/ 	.word	0x00000003
        /*07d0*/ 	.word	0x00029870
        /*07d4*/ 	.short	0x010a
        /*07d6*/ 	.byte	0x3f
	.zero		1


	//   ....[48]....
        /*07d8*/ 	.word	0x0000d260
        /*07dc*/ 	.word	0x00000003
        /*07e0*/ 	.word	0x00029860
        /*07e4*/ 	.short	0x010a
        /*07e6*/ 	.byte	0x3f
	.zero		1


	//   ....[49]....
        /*07e8*/ 	.word	0x0000d750
        /*07ec*/ 	.word	0x00000003
        /*07f0*/ 	.word	0x00029850
        /*07f4*/ 	.short	0x0101
        /*07f6*/ 	.byte	0x3f
	.zero		1


	//   ....[50]....
        /*07f8*/ 	.word	0x0000d7c0
        /*07fc*/ 	.word	0x00000000
        /*0800*/ 	.word	0x00000000
        /*0804*/ 	.short	0x0101
        /*0806*/ 	.byte	0x3f
	.zero		1


	//   ....[51]....
        /*0808*/ 	.word	0x0000d860
        /*080c*/ 	.word	0x00000009
        /*0810*/ 	.word	0x00029820
        /*0814*/ 	.short	0x010a
        /*0816*/ 	.byte	0x3f
	.zero		1


	//   ....[52]....
        /*0818*/ 	.word	0x0000d9a0
        /*081c*/ 	.word	0x00000005
        /*0820*/ 	.word	0x00000000
        /*0824*/ 	.short	0x010a
        /*0826*/ 	.byte	0x3f
	.zero		1


	//   ....[53]....
        /*0828*/ 	.word	0x0000da10
        /*082c*/ 	.word	0x00000007
        /*0830*/ 	.word	0x00000000
        /*0834*/ 	.short	0x010a
        /*0836*/ 	.byte	0x3f
	.zero		1


	//   ....[54]....
        /*0838*/ 	.word	0x0000da60
        /*083c*/ 	.word	0x00000005
        /*0840*/ 	.word	0x00029860
        /*0844*/ 	.short	0x010a
        /*0846*/ 	.byte	0x3f
	.zero		1


	//   ....[55]....
        /*0848*/ 	.word	0x0000dab0
        /*084c*/ 	.word	0x00000003
        /*0850*/ 	.word	0x00029860
        /*0854*/ 	.short	0x010a
        /*0856*/ 	.byte	0x3f
	.zero		1


	//   ....[56]....
        /*0858*/ 	.word	0x0000daf0
        /*085c*/ 	.word	0x00000005
        /*0860*/ 	.word	0x00029880
        /*0864*/ 	.short	0x010a
        /*0866*/ 	.byte	0x3f
	.zero		1


	//   ....[57]....
        /*0868*/ 	.word	0x0000db10
        /*086c*/ 	.word	0x00000003
        /*0870*/ 	.word	0x00029880
        /*0874*/ 	.short	0x010a
        /*0876*/ 	.byte	0x3f
	.zero		1


	//   ....[58]....
        /*0878*/ 	.word	0x0000db80
        /*087c*/ 	.word	0x00000000
        /*0880*/ 	.word	0x00029800
        /*0884*/ 	.short	0x010a
        /*0886*/ 	.byte	0x3f
	.zero		1


	//   ....[59]....
        /*0888*/ 	.word	0x0000dbe0
        /*088c*/ 	.word	0x00000000
        /*0890*/ 	.word	0x00029830
        /*0894*/ 	.short	0x010a
        /*0896*/ 	.byte	0x3f
	.zero		1


	//   ....[60]....
        /*0898*/ 	.word	0x0000dc40
        /*089c*/ 	.word	0x0000000e
        /*08a0*/ 	.word	0x00029830
        /*08a4*/ 	.short	0x010a
        /*08a6*/ 	.byte	0x3f
	.zero		1


	//   ....[61]....
        /*08a8*/ 	.word	0x0000dca0
        /*08ac*/ 	.word	0x0000000c
        /*08b0*/ 	.word	0x00029850
        /*08b4*/ 	.short	0x010a
        /*08b6*/ 	.byte	0x3f
	.zero		1


	//   ....[62]....
        /*08b8*/ 	.word	0x0000dd00
        /*08bc*/ 	.word	0x00000005
        /*08c0*/ 	.word	0x00029850
        /*08c4*/ 	.short	0x010a
        /*08c6*/ 	.byte	0x3f
	.zero		1


	//   ....[63]....
        /*08c8*/ 	.word	0x0000de60
        /*08cc*/ 	.word	0x00000003
        /*08d0*/ 	.word	0x00029880
        /*08d4*/ 	.short	0x010a
        /*08d6*/ 	.byte	0x3f
	.zero		1


	//   ....[64]....
        /*08d8*/ 	.word	0x0000dec0
        /*08dc*/ 	.word	0x00000003
        /*08e0*/ 	.word	0x00029840
        /*08e4*/ 	.short	0x010a
        /*08e6*/ 	.byte	0x3f
	.zero		1


	//   ....[65]....
        /*08e8*/ 	.word	0x0000e4b0
        /*08ec*/ 	.word	0x00000003
        /*08f0*/ 	.word	0x00029820
        /*08f4*/ 	.short	0x010a
        /*08f6*/ 	.byte	0x3f
	.zero		1


	//   ....[66]....
        /*08f8*/ 	.word	0x0000e500
        /*08fc*/ 	.word	0x00000006
        /*0900*/ 	.word	0x00029880
        /*0904*/ 	.short	0x010a
        /*0906*/ 	.byte	0x3f
	.zero		1


	//   ....[67]....
        /*0908*/ 	.word	0x0000e550
        /*090c*/ 	.word	0x00000006
        /*0910*/ 	.word	0x00029840
        /*0914*/ 	.short	0x010a
        /*0916*/ 	.byte	0x3f
	.zero		1


	//   ....[68]....
        /*0918*/ 	.word	0x0000e5a0
        /*091c*/ 	.word	0x00000012
        /*0920*/ 	.word	0x00029870
        /*0924*/ 	.short	0x010a
        /*0926*/ 	.byte	0x3f
	.zero		1


	//   ....[69]....
        /*0928*/ 	.word	0x0000e5f0
        /*092c*/ 	.word	0x00000012
        /*0930*/ 	.word	0x00029860
        /*0934*/ 	.short	0x010a
        /*0936*/ 	.byte	0x3f
	.zero		1


	//   ....[70]....
        /*0938*/ 	.word	0x0000e640
        /*093c*/ 	.word	0x00000003
        /*0940*/ 	.word	0x00029870
        /*0944*/ 	.short	0x010a
        /*0946*/ 	.byte	0x3f
	.zero		1


	//   ....[71]....
        /*0948*/ 	.word	0x0000e690
        /*094c*/ 	.word	0x00000003
        /*0950*/ 	.word	0x00029860
        /*0954*/ 	.short	0x010a
        /*0956*/ 	.byte	0x3f
	.zero		1


	//   ....[72]....
        /*0958*/ 	.word	0x0000e6e0
        /*095c*/ 	.word	0x00000009
        /*0960*/ 	.word	0x00029820
        /*0964*/ 	.short	0x010a
        /*0966*/ 	.byte	0x3f
	.zero		1


	//   ....[73]....
        /*0968*/ 	.word	0x0000e730
        /*096c*/ 	.word	0x00000005
        /*0970*/ 	.word	0x00000000
        /*0974*/ 	.short	0x010a
        /*0976*/ 	.byte	0x3f
	.zero		1


	//   ....[74]....
        /*0978*/ 	.word	0x0000e780
        /*097c*/ 	.word	0x00000007
        /*0980*/ 	.word	0x00000000
        /*0984*/ 	.short	0x010a
        /*0986*/ 	.byte	0x3f
	.zero		1


	//   ....[75]....
        /*0988*/ 	.word	0x0000e7d0
        /*098c*/ 	.word	0x00000005
        /*0990*/ 	.word	0x00029860
        /*0994*/ 	.short	0x010a
        /*0996*/ 	.byte	0x3f
	.zero		1


	//   ....[76]....
        /*0998*/ 	.word	0x0000e820
        /*099c*/ 	.word	0x00000003
        /*09a0*/ 	.word	0x00029860
        /*09a4*/ 	.short	0x010a
        /*09a6*/ 	.byte	0x3f
	.zero		1


	//   ....[77]....
        /*09a8*/ 	.word	0x0000e870
        /*09ac*/ 	.word	0x00000005
        /*09b0*/ 	.word	0x00029880
        /*09b4*/ 	.short	0x010a
        /*09b6*/ 	.byte	0x3f
	.zero		1


	//----- nvinfo : EIATTR_NUM_MBARRIERS
	.align		4
.L_92:
        /*09b8*/ 	.byte	0x03, 0x38
        /*09ba*/ 	.short	0x0016


	//----- nvinfo : EIATTR_EXIT_INSTR_OFFSETS
	.align		4
        /*09bc*/ 	.byte	0x04, 0x1c
        /*09be*/ 	.short	(.L_94 - .L_93)


	//   ....[0]....
.L_93:
        /*09c0*/ 	.word	0x0000db60


	//----- nvinfo : EIATTR_MAX_THREADS
	.align		4
.L_94:
        /*09c4*/ 	.byte	0x04, 0x05
        /*09c6*/ 	.short	(.L_96 - .L_95)
.L_95:
        /*09c8*/ 	.word	0x00000180
        /*09cc*/ 	.word	0x00000001
        /*09d0*/ 	.word	0x00000001


	//----- nvinfo : EIATTR_CRS_STACK_SIZE
	.align		4
.L_96:
        /*09d4*/ 	.byte	0x04, 0x1e
        /*09d6*/ 	.short	(.L_98 - .L_97)
.L_97:
        /*09d8*/ 	.word	0x00000000


	//----- nvinfo : EIATTR_CBANK_PARAM_SIZE
	.align		4
.L_98:
        /*09dc*/ 	.byte	0x03, 0x19
        /*09de*/ 	.short	0x0a70


	//----- nvinfo : EIATTR_PARAM_CBANK
	.align		4
        /*09e0*/ 	.byte	0x04, 0x0a
        /*09e2*/ 	.short	(.L_100 - .L_99)
	.align		4
.L_99:
        /*09e4*/ 	.word	index@(.nv.constant0._ZN7cutlass13device_kernelIN5flash11enable_sm90INS1_16FlashAttnFwdSm90INS1_25CollectiveMainloopFwdSm90ILi2EN4cute5tupleIJNS5_1CILi1EEES8_S8_EEENS6_IJNS7_ILi128EEENS7_ILi160EEENS7_ILi192EEEEEELi128ENS_12float_e4m3_tEfNS_4arch4Sm90ELb0ELb0ELb0ELb0ELb0ELb0ELb0ELb1ELb1ELb1ELb1ELb0EEENS1_21CollectiveEpilogueFwdINS6_IJSA_SA_SB_EEES9_NS_10bfloat16_tESG_Li256ELb0ELb1ELb1ELb1EEENS1_19SingleTileSchedulerILb0ELb1ELb1ELi128EEEEEEEEEvNT_6ParamsE)
        /*09e8*/ 	.short	0x0210
        /*09ea*/ 	.short	0x0a70


	//----- nvinfo : EIATTR_SW_WAR
	.align		4
.L_100:
        /*09ec*/ 	.byte	0x04, 0x36
        /*09ee*/ 	.short	(.L_102 - .L_101)
.L_101:
        /*09f0*/ 	.word	0x00000008
.L_102:


//--------------------- .nv.info._ZN7cutlass13device_kernelIN5flash11enable_sm90INS1_16FlashAttnFwdSm90INS1_25CollectiveMainloopFwdSm90ILi2EN4cute5tupleIJNS5_1CILi1EEES8_S8_EEENS6_IJNS7_ILi128EEENS7_ILi160EEENS7_ILi192EEEEEELi128ENS_12float_e4m3_tEfNS_4arch4Sm90ELb0ELb0ELb0ELb1ELb0ELb0ELb0ELb1ELb1ELb1ELb1ELb0EEENS1_21CollectiveEpilogueFwdINS6_IJSA_SA_SB_EEES9_NS_10bfloat16_tESG_Li256ELb1ELb1ELb1ELb1EEENS1_36VarlenDynamicPersistentTileSchedulerILi128ELi160ELi256ELi128ELb1ELb1ELb1ELb0ELb1ELb1EEEEEEEEEvNT_6ParamsE --------------------------
	.section	.nv.info._ZN7cutlass13device_kernelIN5flash11enable_sm90INS1_16FlashAttnFwdSm90INS1_25CollectiveMainloopFwdSm90ILi2EN4cute5tupleIJNS5_1CILi1EEES8_S8_EEENS6_IJNS7_ILi128EEENS7_ILi160EEENS7_ILi192EEEEEELi128ENS_12float_e4m3_tEfNS_4arch4Sm90ELb0ELb0ELb0ELb1ELb0ELb0ELb0ELb1ELb1ELb1ELb1ELb0EEENS1_21CollectiveEpilogueFwdINS6_IJSA_SA_SB_EEES9_NS_10bfloat16_tESG_Li256ELb1ELb1ELb1ELb1EEENS1_36VarlenDynamicPersistentTileSchedulerILi128ELi160ELi256ELi128ELb1ELb1ELb1ELb0ELb1ELb1EEEEEEEEEvNT_6ParamsE,"",@"SHT_CUDA_INFO"
	.sectionflags	@""
	.align	4


	//----- nvinfo : EIATTR_CUDA_API_VERSION
	.align		4
        /*0000*/ 	.byte	0x04, 0x37
        /*0002*/ 	.short	(.L_104 - .L_103)
.L_103:
        /*0004*/ 	.word	0x00000082


	//----- nvinfo : EIATTR_KPARAM_INFO
	.align		4
.L_104:
        /*0008*/ 	.byte	0x04, 0x17
        /*000a*/ 	.short	(.L_106 - .L_105)
.L_105:
        /*000c*/ 	.word	0x00000000
        /*0010*/ 	.short	0x0000
        /*0012*/ 	.short	0x0070
        /*0014*/ 	.byte	0x00, 0xf0, 0x01, 0x2a


	//----- nvinfo : EIATTR_SPARSE_MMA_MASK
	.align		4
.L_106:
        /*0018*/ 	.byte	0x03, 0x50
        /*001a*/ 	.short	0x0000


	//----- nvinfo : EIATTR_MAXREG_COUNT
	.align		4
        /*001c*/ 	.byte	0x03, 0x1b
        /*001e*/ 	.short	0x00a8


	//----- nvinfo : EIATTR_NUM_BARRIERS
	.align		4
        /*0020*/ 	.byte	0x02, 0x4c
        /*0022*/ 	.byte	0x10
	.zero		1


	//----- nvinfo : EIATTR_EXTERNS
	.align		4
        /*0024*/ 	.byte	0x04, 0x0f
        /*0026*/ 	.short	(.L_108 - .L_107)


	//   ....[0]....
	.align		4
.L_107:
        /*0028*/ 	.word	index@(__assertfail)


	//----- nvinfo : EIATTR_ANNOTATIONS
	.align		4
.L_108:
        /*002c*/ 	.byte	0x04, 0x55
        /*002e*/ 	.short	(.L_110 - .L_109)


	//   ....[0]....
.L_109:
        /* <DEDUP_REMOVED lines=40> */


	//----- nvinfo : EIATTR_MERCURY_ISA_VERSION
	.align		4
.L_110:
        /*0298*/ 	.byte	0x03, 0x5f
        /*029a*/ 	.short	0x0101


	//----- nvinfo : EIATTR_UNUSED_LOAD_BYTE_OFFSET
	.align		4
        /*029c*/ 	.byte	0x04, 0x44
        /*029e*/ 	.short	(.L_112 - .L_111)


	//   ....[0]....
.L_111:
        /*02a0*/ 	.word	0x00000a40
        /*02a4*/ 	.word	0x0000fff0


	//   ....[1]....
        /*02a8*/ 	.word	0x00008a60
        /*02ac*/ 	.word	0x0000fff0


	//----- nvinfo : EIATTR_INT_WARP_WIDE_INSTR_OFFSETS
	.align		4
.L_112:
        /*02b0*/ 	.byte	0x04, 0x31
        /*02b2*/ 	.short	(.L_114 - .L_113)


	//   ....[0]....
.L_113:
        /*02b4*/ 	.word	0x00000130


	//   ....[1]....
        /*02b8*/ 	.word	0x00000170


	//   ....[2]....
        /*02bc*/ 	.word	0x000001e0


	//   ....[3]....
        /*02c0*/ 	.word	0x0000ddd0


	//   ....[4]....
        /*02c4*/ 	.word	0x0000de60


	//   ....[5]....
        /*02c8*/ 	.word	0x00010710


	//   ....[6]....
        /*02cc*/ 	.word	0x000107a0


	//----- nvinfo : EIATTR_COOP_GROUP_MASK_REGIDS
	.align		4
.L_114:
        /*02d0*/ 	.byte	0x04, 0x29
        /*02d2*/ 	.short	(.L_116 - .L_115)


	//   ....[0]....
.L_115:
        /*02d4*/ 	.word	0xffffffff


	//   ....[1]....
        /*02d8*/ 	.word	0xffffffff


	//   ....[2]....
        /*02dc*/ 	.word	0xffffffff


	//   ....[3]....
        /*02e0*/ 	.word	0xffffffff


	//   ....[4]....
        /*02e4*/ 	.word	0xffffffff


	//   ....[5]....
        /*02e8*/ 	.word	0xffffffff


	//   ....[6]....
        /*02ec*/ 	.word	0xffffffff


	//   ....[7]....
        /*02f0*/ 	.word	0xffffffff


	//   ....[8]....
        /*02f4*/ 	.word	0xffffffff


	//   ....[9]....
        /*02f8*/ 	.word	0xffffffff


	//   ....[10]....
        /*02fc*/ 	.word	0xffffffff


	//   ....[11]....
        /*0300*/ 	.word	0xffffffff


	//   ....[12]....
        /*0304*/ 	.word	0xffffffff


	//   ....[13]....
        /*0308*/ 	.word	0xffffffff


	//   ....[14]....
        /*030c*/ 	.word	0xffffffff


	//   ....[15]....
        /*0310*/ 	.word	0xffffffff


	//   ....[16]....
        /*0314*/ 	.word	0xffffffff


	//   ....[17]....
        /*0318*/ 	.word	0xffffffff


	//   ....[18]....
        /*031c*/ 	.word	0xffffffff


	//   ....[19]....
        /*0320*/ 	.word	0xffffffff


	//   ....[20]....
        /*0324*/ 	.word	0xffffffff


	//   ....[21]....
        /*0328*/ 	.word	0xffffffff


	//   ....[22]....
        /*032c*/ 	.word	0xffffffff


	//   ....[23]....
        /*0330*/ 	.word	0xffffffff


	//   ....[24]....
        /*0334*/ 	.word	0xffffffff


	//   ....[25]....
        /*0338*/ 	.word	0xffffffff


	//   ....[26]....
        /*033c*/ 	.word	0xffffffff


	//   ....[27]....
        /*0340*/ 	.word	0xffffffff


	//   ....[28]....
        /*0344*/ 	.word	0xffffffff


	//   ....[29]....
        /*0348*/ 	.word	0xffffffff


	//   ....[30]....
        /*034c*/ 	.word	0xffffffff


	//   ....[31]....
        /*0350*/ 	.word	0xffffffff


	//   ....[32]....
        /*0354*/ 	.word	0xffffffff


	//   ....[33]....
        /*0358*/ 	.word	0xffffffff


	//   ....[34]....
        /*035c*/ 	.word	0xffffffff


	//   ....[35]....
        /*0360*/ 	.word	0xffffffff


	//   ....[36]....
        /*0364*/ 	.word	0xffffffff


	//   ....[37]....
        /*0368*/ 	.word	0xffffffff


	//   ....[38]....
        /*036c*/ 	.word	0xffffffff


	//   ....[39]....
        /*0370*/ 	.word	0xffffffff


	//   ....[40]....
        /*0374*/ 	.word	0xffffffff


	//   ....[41]....
        /*0378*/ 	.word	0xffffffff


	//   ....[42]....
        /*037c*/ 	.word	0xffffffff


	//   ....[43]....
        /*0380*/ 	.word	0xffffffff


	//   ....[44]....
        /*0384*/ 	.word	0xffffffff


	//   ....[45]....
        /*0388*/ 	.word	0xffffffff


	//   ....[46]....
        /*038c*/ 	.word	0xffffffff


	//   ....[47]....
        /*0390*/ 	.word	0xffffffff


	//   ....[48]....
        /*0394*/ 	.word	0xffffffff


	//   ....[49]....
        /*0398*/ 	.word	0xffffffff


	//   ....[50]....
        /*039c*/ 	.word	0xffffffff


	//   ....[51]....
        /*03a0*/ 	.word	0xffffffff


	//   ....[52]....
        /*03a4*/ 	.word	0xffffffff


	//   ....[53]....
        /*03a8*/ 	.word	0xffffffff


	//   ....[54]....
        /*03ac*/ 	.word	0xffffffff


	//   ....[55]....
        /*03b0*/ 	.word	0xffffffff


	//   ....[56]....
        /*03b4*/ 	.word	0xffffffff


	//   ....[57]....
        /*03b8*/ 	.word	0xffffffff


	//   ....[58]....
        /*03bc*/ 	.word	0xffffffff


	//   ....[59]....
        /*03c0*/ 	.word	0xffffffff


	//   ....[60]....
        /*03c4*/ 	.word	0xffffffff


	//   ....[61]....
        /*03c8*/ 	.word	0xffffffff


	//   ....[62]....
        /*03cc*/ 	.word	0xffffffff


	//   ....[63]....
        /*03d0*/ 	.word	0xffffffff


	//   ....[64]....
        /*03d4*/ 	.word	0xffffffff


	//   ....[65]....
        /*03d8*/ 	.word	0xffffffff


	//   ....[66]....
        /*03dc*/ 	.word	0xffffffff


	//   ....[67]....
        /*03e0*/ 	.word	0xffffffff


	//   ....[68]....
        /*03e4*/ 	.word	0xffffffff


	//   ....[69]....
        /*03e8*/ 	.word	0xffffffff


	//   ....[70]....
        /*03ec*/ 	.word	0xffffffff


	//   ....[71]....
        /*03f0*/ 	.word	0xffffffff


	//   ....[72]....
        /*03f4*/ 	.word	0xffffffff


	//   ....[73]....
        /*03f8*/ 	.word	0xffffffff


	//   ....[74]....
        /*03fc*/ 	.word	0xffffffff


	//   ....[75]....
        /*0400*/ 	.word	0xffffffff


	//   ....[76]....
        /*0404*/ 	.word	0xffffffff


	//   ....[77]....
        /*0408*/ 	.word	0xffffffff


	//   ....[78]....
        /*040c*/ 	.word	0xffffffff


	//   ....[79]....
        /*0410*/ 	.word	0xffffffff


	//   ....[80]....
        /*0414*/ 	.word	0xffffffff


	//   ....[81]....
        /*0418*/ 	.word	0xffffffff


	//   ....[82]....
        /*041c*/ 	.word	0xffffffff


	//   ....[83]....
        /*0420*/ 	.word	0xffffffff


	//   ....[84]....
        /*0424*/ 	.word	0xffffffff


	//   ....[85]....
        /*0428*/ 	.word	0xffffffff


	//   ....[86]....
        /*042c*/ 	.word	0xffffffff


	//   ....[87]....
        /*0430*/ 	.word	0xffffffff


	//   ....[88]....
        /*0434*/ 	.word	0xffffffff


	//   ....[89]....
        /*0438*/ 	.word	0xffffffff


	//   ....[90]....
        /*043c*/ 	.word	0xffffffff


	//   ....[91]....
        /*0440*/ 	.word	0xffffffff


	//   ....[92]....
        /*0444*/ 	.word	0xffffffff


	//   ....[93]....
        /*0448*/ 	.word	0xffffffff


	//   ....[94]....
        /*044c*/ 	.word	0xffffffff


	//   ....[95]....
        /*0450*/ 	.word	0xffffffff


	//   ....[96]....
        /*0454*/ 	.word	0xffffffff


	//   ....[97]....
        /*0458*/ 	.word	0xffffffff


	//   ....[98]....
        /*045c*/ 	.word	0xffffffff


	//   ....[99]....
        /*0460*/ 	.word	0xffffffff


	//   ....[100]....
        /*0464*/ 	.word	0xffffffff


	//   ....[101]....
        /*0468*/ 	.word	0xffffffff


	//   ....[102]....
        /*046c*/ 	.word	0xffffffff


	//   ....[103]....
        /*0470*/ 	.word	0xffffffff


	//   ....[104]....
        /*0474*/ 	.word	0xffffffff


	//   ....[105]....
        /*0478*/ 	.word	0xffffffff


	//   ....[106]....
        /*047c*/ 	.word	0xffffffff


	//   ....[107]....
        /*0480*/ 	.word	0xffffffff


	//   ....[108]....
        /*0484*/ 	.word	0xffffffff


	//   ....[109]....
        /*0488*/ 	.word	0xffffffff


	//   ....[110]....
        /*048c*/ 	.word	0xffffffff


	//   ....[111]....
        /*0490*/ 	.word	0xffffffff


	//   ....[112]....
        /*0494*/ 	.word	0xffffffff


	//   ....[113]....
        /*0498*/ 	.word	0xffffffff


	//   ....[114]....
        /*049c*/ 	.word	0xffffffff


	//   ....[115]....
        /*04a0*/ 	.word	0xffffffff


	//   ....[116]....
        /*04a4*/ 	.word	0xffffffff


	//   ....[117]....
        /*04a8*/ 	.word	0xffffffff


	//   ....[118]....
        /*04ac*/ 	.word	0xffffffff


	//   ....[119]....
        /*04b0*/ 	.word	0xffffffff


	//   ....[120]....
        /*04b4*/ 	.word	0xffffffff


	//   ....[121]....
        /*04b8*/ 	.word	0xffffffff


	//   ....[122]....
        /*04bc*/ 	.word	0xffffffff


	//   ....[123]....
        /*04c0*/ 	.word	0xffffffff


	//   ....[124]....
        /*04c4*/ 	.word	0xffffffff


	//   ....[125]....
        /*04c8*/ 	.word	0xffffffff


	//   ....[126]....
        /*04cc*/ 	.word	0xffffffff


	//   ....[127]....
        /*04d0*/ 	.word	0xffffffff


	//   ....[128]....
        /*04d4*/ 	.word	0xffffffff


	//   ....[129]....
        /*04d8*/ 	.word	0xffffffff


	//   ....[130]....
        /*04dc*/ 	.word	0xffffffff


	//   ....[131]....
        /*04e0*/ 	.word	0xffffffff


	//   ....[132]....
        /*04e4*/ 	.word	0xffffffff


	//   ....[133]....
        /*04e8*/ 	.word	0xffffffff


	//   ....[134]....
        /*04ec*/ 	.word	0xffffffff


	//   ....[135]....
        /*04f0*/ 	.word	0xffffffff


	//   ....[136]....
        /*04f4*/ 	.word	0xffffffff


	//   ....[137]....
        /*04f8*/ 	.word	0xffffffff


	//   ....[138]....
        /*04fc*/ 	.word	0xffffffff


	//   ....[139]....
        /*0500*/ 	.word	0xffffffff


	//   ....[140]....
        /*0504*/ 	.word	0xffffffff


	//   ....[141]....
        /*0508*/ 	.word	0xffffffff


	//   ....[142]....
        /*050c*/ 	.word	0xffffffff


	//   ....[143]....
        /*0510*/ 	.word	0xffffffff


	//   ....[144]....
        /*0514*/ 	.word	0xffffffff


	//   ....[145]....
        /*0518*/ 	.word	0xffffffff


	//   ....[146]....
        /*051c*/ 	.word	0xffffffff


	//   ....[147]....
        /*0520*/ 	.word	0xffffffff


	//   ....[148]....
        /*0524*/ 	.word	0xffffffff


	//   ....[149]....
        /*0528*/ 	.word	0xffffffff


	//   ....[150]....
        /*052c*/ 	.word	0xffffffff


	//   ....[151]....
        /*0530*/ 	.word	0xffffffff


	//   ....[152]....
        /*0534*/ 	.word	0xffffffff


	//   ....[153]....
        /*0538*/ 	.word	0x0500000f


	//   ....[154]....
        /*053c*/ 	.word	0x0500000f


	//   ....[155]....
        /*0540*/ 	.word	0x0500000f


	//   ....[156]....
        /*0544*/ 	.word	0x0500000f


	//   ....[157]....
        /*0548*/ 	.word	0x0500000f


	//   ....[158]....
        /*054c*/ 	.word	0x0500000f


	//   ....[159]....
        /*0550*/ 	.word	0x0500000f


	//   ....[160]....
        /*0554*/ 	.word	0x0500000f


	//   ....[161]....
        /*0558*/ 	.word	0x0500000f


	//   ....[162]....
        /*055c*/ 	.word	0x0500000f


	//----- nvinfo : EIATTR_COOP_GROUP_INSTR_OFFSETS
	.align		4
.L_116:
        /*0560*/ 	.byte	0x04, 0x28
        /*0562*/ 	.short	(.L_118 - .L_117)


	//   ....[0]....
.L_117:
        /*0564*/ 	.word	0x00000070


	//   ....[1]....
        /*0568*/ 	.word	0x00000140


	//   ....[2]....
        /*056c*/ 	.word	0x00000190


	//   ....[3]....
        /*0570*/ 	.word	0x000003c0


	//   ....[4]....
        /*0574*/ 	.word	0x00000520


	//   ....[5]....
        /*0578*/ 	.word	0x00000640


	//   ....[6]....
        /*057c*/ 	.word	0x000007a0


	//   ....[7]....
        /*0580*/ 	.word	0x00001b30


	//   ....[8]....
        /*0584*/ 	.word	0x00003550


	//   ....[9]....
        /*0588*/ 	.word	0x00003660


	//   ....[10]....
        /*058c*/ 	.word	0x00003c70


	//   ....[11]....
        /*0590*/ 	.word	0x00003cd0


	//   ....[12]....
        /*0594*/ 	.word	0x000064c0


	//   ....[13]....
        /*0598*/ 	.word	0x00006500


	//   ....[14]....
        /*059c*/ 	.word	0x00006530


	//   ....[15]....
        /*05a0*/ 	.word	0x00006570


	//   ....[16]....
        /*05a4*/ 	.word	0x000082a0


	//   ....[17]....
        /*05a8*/ 	.word	0x00008300


	//   ....[18]....
        /*05ac*/ 	.word	0x00008320


	//   ....[19]....
        /*05b0*/ 	.word	0x00008340


	//   ....[20]....
        /*05b4*/ 	.word	0x000092d0


	//   ....[21]....
        /*05b8*/ 	.word	0x000092e0


	//   ....[22]....
        /*05bc*/ 	.word	0x000092f0


	//   ....[23]....
        /*05c0*/ 	.word	0x00009300


	//   ....[24]....
        /*05c4*/ 	.word	0x00009310


	//   ....[25]....
        /*05c8*/ 	.word	0x00009320


	//   ....[26]....
        /*05cc*/ 	.word	0x00009330


	//   ....[27]....
        /*05d0*/ 	.word	0x00009340


	//   ....[28]....
        /*05d4*/ 	.word	0x00009350


	//   ....[29]....
        /*05d8*/ 	.word	0x00009360


	//   ....[30]....
        /*05dc*/ 	.word	0x00009370


	//   ....[31]....
        /*05e0*/ 	.word	0x000093a0


	//   ....[32]....
        /*05e4*/ 	.word	0x000093d0


	//   ....[33]....
        /*05e8*/ 	.word	0x000093e0


	//   ....[34]....
        /*05ec*/ 	.word	0x000093f0


	//   ....[35]....
        /*05f0*/ 	.word	0x00009400


	//   ....[36]....
        /*05f4*/ 	.word	0x00009410


	//   ....[37]....
        /*05f8*/ 	.word	0x00009420


	//   ....[38]....
        /*05fc*/ 	.word	0x00009430


	//   ....[39]....
        /*0600*/ 	.word	0x00009450


	//   ....[40]....
        /*0604*/ 	.word	0x00009480


	//   ....[41]....
        /*0608*/ 	.word	0x00009490


	//   ....[42]....
        /*060c*/ 	.word	0x000094b0


	//   ....[43]....
        /*0610*/ 	.word	0x000094d0


	//   ....[44]....
        /*0614*/ 	.word	0x000094e0


	//   ....[45]....
        /*0618*/ 	.word	0x000094f0


	//   ....[46]....
        /*061c*/ 	.word	0x00009500


	//   ....[47]....
        /*0620*/ 	.word	0x00009520


	//   ....[48]....
        /*0624*/ 	.word	0x00009530


	//   ....[49]....
        /*0628*/ 	.word	0x00009550


	//   ....[50]....
        /*062c*/ 	.word	0x00009580


	//   ....[51]....
        /*0630*/ 	.word	0x00009590


	//   ....[52]....
        /*0634*/ 	.word	0x000095a0


	//   ....[53]....
        /*0638*/ 	.word	0x000095b0


	//   ....[54]....
        /*063c*/ 	.word	0x000095c0


	//   ....[55]....
        /*0640*/ 	.word	0x000095d0


	//   ....[56]....
        /*0644*/ 	.word	0x000095e0


	//   ....[57]....
        /*0648*/ 	.word	0x000095f0


	//   ....[58]....
        /*064c*/ 	.word	0x00009600


	//   ....[59]....
        /*0650*/ 	.word	0x00009620


	//   ....[60]....
        /*0654*/ 	.word	0x00009640


	//   ....[61]....
        /*0658*/ 	.word	0x00009670


	//   ....[62]....
        /*065c*/ 	.word	0x00009680


	//   ....[63]....
        /*0660*/ 	.word	0x000096a0


	//   ....[64]....
        /*0664*/ 	.word	0x000096b0


	//   ....[65]....
        /*0668*/ 	.word	0x000096d0


	//   ....[66]....
        /*066c*/ 	.word	0x000096f0


	//   ....[67]....
        /*0670*/ 	.word	0x00009710


	//   ....[68]....
        /*0674*/ 	.word	0x00009720


	//   ....[69]....
        /*0678*/ 	.word	0x00009750


	//   ....[70]....
        /*067c*/ 	.word	0x00009780


	//   ....[71]....
        /*0680*/ 	.word	0x000097a0


	//   ....[72]....
        /*0684*/ 	.word	0x000097b0


	//   ....[73]....
        /*0688*/ 	.word	0x000097c0


	//   ....[74]....
        /*068c*/ 	.word	0x000097d0


	//   ....[75]....
        /*0690*/ 	.word	0x000097e0


	//   ....[76]....
        /*0694*/ 	.word	0x000097f0


	//   ....[77]....
        /*0698*/ 	.word	0x00009810


	//   ....[78]....
        /*069c*/ 	.word	0x00009840


	//   ....[79]....
        /*06a0*/ 	.word	0x00009870


	//   ....[80]....
        /*06a4*/ 	.word	0x000098a0


	//   ....[81]....
        /*06a8*/ 	.word	0x000098d0


	//   ....[82]....
        /*06ac*/ 	.word	0x00009900


	//   ....[83]....
        /*06b0*/ 	.word	0x00009930


	//   ....[84]....
        /*06b4*/ 	.word	0x0000a220


	//   ....[85]....
        /*06b8*/ 	.word	0x0000a260


	//   ....[86]....
        /*06bc*/ 	.word	0x0000a280


	//   ....[87]....
        /*06c0*/ 	.word	0x0000a2a0


	//   ....[88]....
        /*06c4*/ 	.word	0x0000a990


	//   ....[89]....
        /*06c8*/ 	.word	0x0000a9b0


	//   ....[90]....
        /*06cc*/ 	.word	0x0000aa80


	//   ....[91]....
        /*06d0*/ 	.word	0x0000aaa0


	//   ....[92]....
        /*06d4*/ 	.word	0x0000ab60


	//   ....[93]....
        /*06d8*/ 	.word	0x0000ab80


	//   ....[94]....
        /*06dc*/ 	.word	0x0000ac50


	//   ....[95]....
        /*06e0*/ 	.word	0x0000ac70


	//   ....[96]....
        /*06e4*/ 	.word	0x0000b040


	//   ....[97]....
        /*06e8*/ 	.word	0x0000b050


	//   ....[98]....
        /*06ec*/ 	.word	0x0000b490


	//   ....[99]....
        /*06f0*/ 	.word	0x0000b4a0


	//   ....[100]....
        /*06f4*/ 	.word	0x0000c1a0


	//   ....[101]....
        /*06f8*/ 	.word	0x0000c1d0


	//   ....[102]....
        /*06fc*/ 	.word	0x0000c2a0


	//   ....[103]....
        /*0700*/ 	.word	0x0000c2c0


	//   ....[104]....
        /*0704*/ 	.word	0x0000c380


	//   ....[105]....
        /*0708*/ 	.word	0x0000c3a0


	//   ....[106]....
        /*070c*/ 	.word	0x0000c470


	//   ....[107]....
        /*0710*/ 	.word	0x0000c490


	//   ....[108]....
        /*0714*/ 	.word	0x0000c5e0


	//   ....[109]....
        /*0718*/ 	.word	0x0000c820


	//   ....[110]....
        /*071c*/ 	.word	0x0000c850


	//   ....[111]....
        /*0720*/ 	.word	0x0000c890


	//   ....[112]....
        /*0724*/ 	.word	0x0000c8c0


	//   ....[113]....
        /*0728*/ 	.word	0x0000c8f0


	//   ....[114]....
        /*072c*/ 	.word	0x0000c930


	//   ....[115]....
        /*0730*/ 	.word	0x0000cac0


	//   ....[116]....
        /*0734*/ 	.word	0x0000caf0


	//   ....[117]....
        /*0738*/ 	.word	0x0000cb20


	//   ....[118]....
        /*073c*/ 	.word	0x0000cb50


	//   ....[119]....
        /*0740*/ 	.word	0x0000cb80


	//   ....[120]....
        /*0744*/ 	.word	0x0000cbc0


	//   ....[121]....
        /*0748*/ 	.word	0x0000cc50


	//   ....[122]....
        /*074c*/ 	.word	0x0000cca0


	//   ....[123]....
        /*0750*/ 	.word	0x0000ccb0


	//   ....[124]....
        /*0754*/ 	.word	0x0000cd40


	//   ....[125]....
        /*0758*/ 	.word	0x0000e580


	//   ....[126]....
        /*075c*/ 	.word	0x0000f270


	//   ....[127]....
        /*0760*/ 	.word	0x0000f290


	//   ....[128]....
        /*0764*/ 	.word	0x0000f2d0


	//   ....[129]....
        /*0768*/ 	.word	0x0000f340


	//   ....[130]....
        /*076c*/ 	.word	0x0000f3d0


	//   ....[131]....
        /*0770*/ 	.word	0x0000f3e0


	//   ....[132]....
        /*0774*/ 	.word	0x0000f3f0


	//   ....[133]....
        /*0778*/ 	.word	0x0000f400


	//   ....[134]....
        /*077c*/ 	.word	0x000110f0


	//   ....[135]....
        /*0780*/ 	.word	0x00011120


	//   ....[136]....
        /*0784*/ 	.word	0x00011150


	//   ....[137]....
        /*0788*/ 	.word	0x00011180


	//   ....[138]....
        /*078c*/ 	.word	0x000111b0


	//   ....[139]....
        /*0790*/ 	.word	0x000111e0


	//   ....[140]....
        /*0794*/ 	.word	0x00011210


	//   ....[141]....
        /*0798*/ 	.word	0x00011250


	//   ....[142]....
        /*079c*/ 	.word	0x000113b0


	//   ....[143]....
        /*07a0*/ 	.word	0x000113e0


	//   ....[144]....
        /*07a4*/ 	.word	0x00011410


	//   ....[145]....
        /*07a8*/ 	.word	0x00011440


	//   ....[146]....
        /*07ac*/ 	.word	0x00011470


	//   ....[147]....
        /*07b0*/ 	.word	0x000114b0


	//   ....[148]....
        /*07b4*/ 	.word	0x00011530


	//   ....[149]....
        /*07b8*/ 	.word	0x00011570


	//   ....[150]....
        /*07bc*/ 	.word	0x00011580


	//   ....[151]....
        /*07c0*/ 	.word	0x000115c0


	//   ....[152]....
        /*07c4*/ 	.word	0x00011c40


	//   ....[153]....
        /*07c8*/ 	.word	0x00012140


	//   ....[154]....
        /*07cc*/ 	.word	0x00012320


	//   ....[155]....
        /*07d0*/ 	.word	0x00012380


	//   ....[156]....
        /*07d4*/ 	.word	0x00012400


	//   ....[157]....
        /*07d8*/ 	.word	0x000124b0


	//   ....[158]....
        /*07dc*/ 	.word	0x00012570


	//   ....[159]....
        /*07e0*/ 	.word	0x00012670


	//   ....[160]....
        /*07e4*/ 	.word	0x000126d0


	//   ....[161]....
        /*07e8*/ 	.word	0x000127b0


	//   ....[162]....
        /*07ec*/ 	.word	0x00012b00


	//----- nvinfo : EIATTR_REG_RECONFIG
	.align		4
.L_118:
        /*07f0*/ 	.byte	0x01, 0x54
	.zero		2


	//----- nvinfo : EIATTR_SYSCALL_OFFSETS
	.align		4
        /*07f4*/ 	.byte	0x04, 0x46
        /*07f6*/ 	.short	(.L_120 - .L_119)


	//   ....[0]....
.L_119:
        /*07f8*/ 	.word	0x00001d10


	//   ....[1]....
        /*07fc*/ 	.word	0x0000dfd0


	//   ....[2]....
        /*0800*/ 	.word	0x0000e160


	//   ....[3]....
        /*0804*/ 	.word	0x0000e2b0


	//   ....[4]....
        /*0808*/ 	.word	0x0000e3f0


	//   ....[5]....
        /*080c*/ 	.word	0x0000ee40


	//----- nvinfo : EIATTR_MBARRIER_INSTR_OFFSETS
	.align		4
.L_120:
        /*0810*/ 	.byte	0x04, 0x39
        /*0812*/ 	.short	(.L_122 - .L_121)


	//   ....[0]....
.L_121:
        /*0814*/ 	.word	0x00000270
        /*0818*/ 	.word	0x000000ff
        /*081c*/ 	.word	0x00029800
        /*0820*/ 	.short	0x0100
        /*0822*/ 	.byte	0x08
	.zero		1


	//   ....[1]....
        /*0824*/ 	.word	0x00000280
        /*0828*/ 	.word	0x000000ff
        /*082c*/ 	.word	0x00029820
        /*0830*/ 	.short	0x0100
        /*0832*/ 	.byte	0x08
	.zero		1


	//   ....[2]....
        /*0834*/ 	.word	0x00000370
        /*0838*/ 	.word	0x000000ff
        /*083c*/ 	.word	0x00029830
        /*0840*/ 	.short	0x0100
        /*0842*/ 	.byte	0x08
	.zero		1


	//   ....[3]....
        /*0844*/ 	.word	0x00000380
        /*0848*/ 	.word	0x000000ff
        /*084c*/ 	.word	0x00029840
        /*0850*/ 	.short	0x0100
        /*0852*/ 	.byte	0x08
	.zero		1


	//   ....[4]....
        /*0854*/ 	.word	0x00000390
        /*0858*/ 	.word	0x000000ff
        /*085c*/ 	.word	0x00029838
        /*0860*/ 	.short	0x0100
        /*0862*/ 	.byte	0x08
	.zero		1


	//   ....[5]....
        /*0864*/ 	.word	0x000003a0
        /*0868*/ 	.word	0x000000ff
        /*086c*/ 	.word	0x00029848
        /*0870*/ 	.short	0x0100
        /*0872*/ 	.byte	0x08
	.zero		1


	//   ....[6]....
        /*0874*/ 	.word	0x000004d0
        /*0878*/ 	.word	0x000000ff
        /*087c*/ 	.word	0x00029850
        /*0880*/ 	.short	0x0100
        /*0882*/ 	.byte	0x08
	.zero		1


	//   ....[7]....
        /*0884*/ 	.word	0x000004e0
        /*0888*/ 	.word	0x000000ff
        /*088c*/ 	.word	0x00029860
        /*0890*/ 	.short	0x0100
        /*0892*/ 	.byte	0x08
	.zero		1


	//   ....[8]....
        /*0894*/ 	.word	0x000004f0
        /*0898*/ 	.word	0x000000ff
        /*089c*/ 	.word	0x00029858
        /*08a0*/ 	.short	0x0100
        /*08a2*/ 	.byte	0x08
	.zero		1


	//   ....[9]....
        /*08a4*/ 	.word	0x00000500
        /*08a8*/ 	.word	0x000000ff
        /*08ac*/ 	.word	0x00029868
        /*08b0*/ 	.short	0x0100
        /*08b2*/ 	.byte	0x08
	.zero		1


	//   ....[10]....
        /*08b4*/ 	.word	0x000005f0
        /*08b8*/ 	.word	0x000000ff
        /*08bc*/ 	.word	0x00029870
        /*08c0*/ 	.short	0x0100
        /*08c2*/ 	.byte	0x06
	.zero		1


	//   ....[11]....
        /*08c4*/ 	.word	0x00000600
        /*08c8*/ 	.word	0x000000ff
        /*08cc*/ 	.word	0x00029880
        /*08d0*/ 	.short	0x0100
        /*08d2*/ 	.byte	0x06
	.zero		1


	//   ....[12]....
        /*08d4*/ 	.word	0x00000610
        /*08d8*/ 	.word	0x000000ff
        /*08dc*/ 	.word	0x00029878
        /*08e0*/ 	.short	0x0100
        /*08e2*/ 	.byte	0x06
	.zero		1


	//   ....[13]....
        /*08e4*/ 	.word	0x00000620
        /*08e8*/ 	.word	0x000000ff
        /*08ec*/ 	.word	0x00029888
        /*08f0*/ 	.short	0x0100
        /*08f2*/ 	.byte	0x06
	.zero		1


	//   ....[14]....
        /*08f4*/ 	.word	0x00000750
        /*08f8*/ 	.word	0x000000ff
        /*08fc*/ 	.word	0x00029890
        /*0900*/ 	.short	0x0100
        /*0902*/ 	.byte	0x08
	.zero		1


	//   ....[15]....
        /*0904*/ 	.word	0x00000760
        /*0908*/ 	.word	0x000000ff
        /*090c*/ 	.word	0x000298a0
        /*0910*/ 	.short	0x0100
        /*0912*/ 	.byte	0x08
	.zero		1


	//   ....[16]....
        /*0914*/ 	.word	0x00000770
        /*0918*/ 	.word	0x000000ff
        /*091c*/ 	.word	0x00029898
        /*0920*/ 	.short	0x0100
        /*0922*/ 	.byte	0x08
	.zero		1


	//   ....[17]....
        /*0924*/ 	.word	0x00000780
        /*0928*/ 	.word	0x000000ff
        /*092c*/ 	.word	0x000298a8
        /*0930*/ 	.short	0x0100
        /*0932*/ 	.byte	0x08
	.zero		1


	//   ....[18]....
        /*0934*/ 	.word	0x000008b0
        /*0938*/ 	.word	0x000000ff
        /*093c*/ 	.word	0x000298b0
        /*0940*/ 	.short	0x0100
        /*0942*/ 	.byte	0x08
	.zero		1


	//   ....[19]....
        /*0944*/ 	.word	0x000008c0
        /*0948*/ 	.word	0x000000ff
        /*094c*/ 	.word	0x000298c0
        /*0950*/ 	.short	0x0100
        /*0952*/ 	.byte	0x08
	.zero		1


	//   ....[20]....
        /*0954*/ 	.word	0x000008d0
        /*0958*/ 	.word	0x000000ff
        /*095c*/ 	.word	0x000298b8
        /*0960*/ 	.short	0x0100
        /*0962*/ 	.byte	0x08
	.zero		1


	//   ....[21]....
        /*0964*/ 	.word	0x000008e0
        /*0968*/ 	.word	0x000000ff
        /*096c*/ 	.word	0x000298c8
        /*0970*/ 	.short	0x0100
        /*0972*/ 	.byte	0x08
	.zero		1


	//   ....[22]....
        /*0974*/ 	.word	0x00001dd0
        /*0978*/ 	.word	0x00000003
        /*097c*/ 	.word	0x00029800
        /*0980*/ 	.short	0x010a
        /*0982*/ 	.byte	0x3f
	.zero		1


	//   ....[23]....
        /*0984*/ 	.word	0x00001e50
        /*0988*/ 	.word	0x00000006
        /*098c*/ 	.word	0x00029830
        /*0990*/ 	.short	0x010a
        /*0992*/ 	.byte	0x3f
	.zero		1


	//   ....[24]....
        /*0994*/ 	.word	0x00001ec0
        /*0998*/ 	.word	0x00000006
        /*099c*/ 	.word	0x00029830
        /*09a0*/ 	.short	0x010a
        /*09a2*/ 	.byte	0x3f
	.zero		1


	//   ....[25]....
        /*09a4*/ 	.word	0x00003f50
        /*09a8*/ 	.word	0x0000002e
        /*09ac*/ 	.word	0x00000000
        /*09b0*/ 	.short	0x0101
        /*09b2*/ 	.byte	0x3f
	.zero		1


	//   ....[26]....
        /*09b4*/ 	.word	0x00005270
        /*09b8*/ 	.word	0x000000ff
        /*09bc*/ 	.word	0x00029830
        /*09c0*/ 	.short	0x010a
        /*09c2*/ 	.byte	0x06
	.zero		1


	//   ....[27]....
        /*09c4*/ 	.word	0x000052b0
        /*09c8*/ 	.word	0x000000ff
        /*09cc*/ 	.word	0x00029830
        /*09d0*/ 	.short	0x010a
        /*09d2*/ 	.byte	0x06
	.zero		1


	//   ....[28]....
        /*09d4*/ 	.word	0x00005f20
        /*09d8*/ 	.word	0x000000ff
        /*09dc*/ 	.word	0x00029850
        /*09e0*/ 	.short	0x010a
        /*09e2*/ 	.byte	0x06
	.zero		1


	//   ....[29]....
        /*09e4*/ 	.word	0x00005f60
        /*09e8*/ 	.word	0x000000ff
        /*09ec*/ 	.word	0x00029850
        /*09f0*/ 	.short	0x010a
        /*09f2*/ 	.byte	0x06
	.zero		1


	//   ....[30]....
        /*09f4*/ 	.word	0x000076e0
        /*09f8*/ 	.word	0x00000008
        /*09fc*/ 	.word	0x00000000
        /*0a00*/ 	.short	0x0101
        /*0a02*/ 	.byte	0x3f
	.zero		1


	//   ....[31]....
        /*0a04*/ 	.word	0x00007900
        /*0a08*/ 	.word	0x0000000b
        /*0a0c*/ 	.word	0x00000000
        /*0a10*/ 	.short	0x0101
        /*0a12*/ 	.byte	0x3f
	.zero		1


	//   ....[32]....
        /*0a14*/ 	.word	0x00007f50
        /*0a18*/ 	.word	0x00000015
        /*0a1c*/ 	.word	0x00029850
        /*0a20*/ 	.short	0x010a
        /*0a22*/ 	.byte	0x3f
	.zero		1


	//   ....[33]....
        /*0a24*/ 	.word	0x00007fe0
        /*0a28*/ 	.word	0x00000015
        /*0a2c*/ 	.word	0x00029850
        /*0a30*/ 	.short	0x010a
        /*0a32*/ 	.byte	0x3f
	.zero		1


	//   ....[34]....
        /*0a34*/ 	.word	0x000085e0
        /*0a38*/ 	.word	0x00000005
        /*0a3c*/ 	.word	0x00000000
        /*0a40*/ 	.short	0x0101
        /*0a42*/ 	.byte	0x3f
	.zero		1


	//   ....[35]....
        /*0a44*/ 	.word	0x0000a980
        /*0a48*/ 	.word	0x00000020
        /*0a4c*/ 	.word	0x00000000
        /*0a50*/ 	.short	0x0101
        /*0a52*/ 	.byte	0x3f
	.zero		1


	//   ....[36]....
        /*0a54*/ 	.word	0x0000ae30
        /*0a58*/ 	.word	0x00000020
        /*0a5c*/ 	.word	0x00000000
        /*0a60*/ 	.short	0x0101
        /*0a62*/ 	.byte	0x3f
	.zero		1


	//   ....[37]....
        /*0a64*/ 	.word	0x0000e7f0
        /*0a68*/ 	.word	0x00000002
        /*0a6c*/ 	.word	0x00029880
        /*0a70*/ 	.short	0x010a
        /*0a72*/ 	.byte	0x3f
	.zero		1


	//   ....[38]....
        /*0a74*/ 	.word	0x0000e980
        /*0a78*/ 	.word	0x00000002
        /*0a7c*/ 	.word	0x00029840
        /*0a80*/ 	.short	0x010a
        /*0a82*/ 	.byte	0x3f
	.zero		1


	//   ....[39]....
        /*0a84*/ 	.word	0x0000f540
        /*0a88*/ 	.word	0x00000011
        /*0a8c*/ 	.word	0x00029800
        /*0a90*/ 	.short	0x0107
        /*0a92*/ 	.byte	0x3f
	.zero		1


	//   ....[40]....
        /*0a94*/ 	.word	0x0000f640
        /*0a98*/ 	.word	0x00000011
        /*0a9c*/ 	.word	0x00029800
        /*0aa0*/ 	.short	0x0101
        /*0aa2*/ 	.byte	0x3f
	.zero		1


	//   ....[41]....
        /*0aa4*/ 	.word	0x0000f660
        /*0aa8*/ 	.word	0x00000011
        /*0aac*/ 	.word	0x00029820
        /*0ab0*/ 	.short	0x010a
        /*0ab2*/ 	.byte	0x3f
	.zero		1


	//   ....[42]....
        /*0ab4*/ 	.word	0x0000f980
        /*0ab8*/ 	.word	0x00000005
        /*0abc*/ 	.word	0x00029880
        /*0ac0*/ 	.short	0x010a
        /*0ac2*/ 	.byte	0x3f
	.zero		1


	//   ....[43]....
        /*0ac4*/ 	.word	0x0000fbb0
        /*0ac8*/ 	.word	0x00000005
        /*0acc*/ 	.word	0x00029840
        /*0ad0*/ 	.short	0x010a
        /*0ad2*/ 	.byte	0x3f
	.zero		1


	//   ....[44]....
        /*0ad4*/ 	.word	0x00010070
        /*0ad8*/ 	.word	0x00000013
        /*0adc*/ 	.word	0x00029870
        /*0ae0*/ 	.short	0x010a
        /*0ae2*/ 	.byte	0x3f
	.zero		1


	//   ....[45]....
        /*0ae4*/ 	.word	0x000100e0
        /*0ae8*/ 	.word	0x00000013
        /*0aec*/ 	.word	0x00029860
        /*0af0*/ 	.short	0x010a
        /*0af2*/ 	.byte	0x3f
	.zero		1


	//   ....[46]....
        /*0af4*/ 	.word	0x000105e0
        /*0af8*/ 	.word	0x00000013
        /*0afc*/ 	.word	0x00029850
        /*0b00*/ 	.short	0x0101
        /*0b02*/ 	.byte	0x3f
	.zero		1


	//   ....[47]....
        /*0b04*/ 	.word	0x00010650
        /*0b08*/ 	.word	0x00000013
        /*0b0c*/ 	.word	0x00000000
        /*0b10*/ 	.short	0x0101
        /*0b12*/ 	.byte	0x3f
	.zero		1


	//   ....[48]....
        /*0b14*/ 	.word	0x00010890
        /*0b18*/ 	.word	0x00000010
        /*0b1c*/ 	.word	0x00029870
        /*0b20*/ 	.short	0x010a
        /*0b22*/ 	.byte	0x3f
	.zero		1


	//   ....[49]....
        /*0b24*/ 	.word	0x00010900
        /*0b28*/ 	.word	0x00000010
        /*0b2c*/ 	.word	0x00029860
        /*0b30*/ 	.short	0x010a
        /*0b32*/ 	.byte	0x3f
	.zero		1


	//   ....[50]....
        /*0b34*/ 	.word	0x00010e10
        /*0b38*/ 	.word	0x00000010
        /*0b3c*/ 	.word	0x00029850
        /*0b40*/ 	.short	0x0101
        /*0b42*/ 	.byte	0x3f
	.zero		1


	//   ....[51]....
        /*0b44*/ 	.word	0x00010e60
        /*0b48*/ 	.word	0x00000010
        /*0b4c*/ 	.word	0x00000000
        /*0b50*/ 	.short	0x0101
        /*0b52*/ 	.byte	0x3f
	.zero		1


	//   ....[52]....
        /*0b54*/ 	.word	0x00011bc0
        /*0b58*/ 	.word	0x00000003
        /*0b5c*/ 	.word	0x00029820
        /*0b60*/ 	.short	0x010a
        /*0b62*/ 	.byte	0x3f
	.zero		1


	//   ....[53]....
        /*0b64*/ 	.word	0x00011d90
        /*0b68*/ 	.word	0x00000007
        /*0b6c*/ 	.word	0x00000000
        /*0b70*/ 	.short	0x010a
        /*0b72*/ 	.byte	0x3f
	.zero		1


	//   ....[54]....
        /*0b74*/ 	.word	0x00011de0
        /*0b78*/ 	.word	0x00000005
        /*0b7c*/ 	.word	0x00000000
        /*0b80*/ 	.short	0x010a
        /*0b82*/ 	.byte	0x3f
	.zero		1


	//   ....[55]....
        /*0b84*/ 	.word	0x00011e30
        /*0b88*/ 	.word	0x00000005
        /*0b8c*/ 	.word	0x00029860
        /*0b90*/ 	.short	0x010a
        /*0b92*/ 	.byte	0x3f
	.zero		1


	//   ....[56]....
        /*0b94*/ 	.word	0x00011e80
        /*0b98*/ 	.word	0x00000003
        /*0b9c*/ 	.word	0x00029860
        /*0ba0*/ 	.short	0x010a
        /*0ba2*/ 	.byte	0x3f
	.zero		1


	//   ....[57]....
        /*0ba4*/ 	.word	0x00011ec0
        /*0ba8*/ 	.word	0x00000005
        /*0bac*/ 	.word	0x00029880
        /*0bb0*/ 	.short	0x010a
        /*0bb2*/ 	.byte	0x3f
	.zero		1


	//   ....[58]....
        /*0bb4*/ 	.word	0x00011ee0
        /*0bb8*/ 	.word	0x00000003
        /*0bbc*/ 	.word	0x00029880
        /*0bc0*/ 	.short	0x010a
        /*0bc2*/ 	.byte	0x3f
	.zero		1


	//   ....[59]....
        /*0bc4*/ 	.word	0x00011f40
        /*0bc8*/ 	.word	0x00000003
        /*0bcc*/ 	.word	0x00029800
        /*0bd0*/ 	.short	0x010a
        /*0bd2*/ 	.byte	0x3f
	.zero		1


	//   ....[60]....
        /*0bd4*/ 	.word	0x00011f90
        /*0bd8*/ 	.word	0x00000006
        /*0bdc*/ 	.word	0x00029830
        /*0be0*/ 	.short	0x010a
        /*0be2*/ 	.byte	0x3f
	.zero		1


	//   ....[61]....
        /*0be4*/ 	.word	0x00011ff0
        /*0be8*/ 	.word	0x00000004
        /*0bec*/ 	.word	0x00029830
        /*0bf0*/ 	.short	0x010a
        /*0bf2*/ 	.byte	0x3f
	.zero		1


	//   ....[62]....
        /*0bf4*/ 	.word	0x00012050
        /*0bf8*/ 	.word	0x00000004
        /*0bfc*/ 	.word	0x00029850
        /*0c00*/ 	.short	0x010a
        /*0c02*/ 	.byte	0x3f
	.zero		1


	//   ....[63]....
        /*0c04*/ 	.word	0x000120a0
        /*0c08*/ 	.word	0x00000015
        /*0c0c*/ 	.word	0x00029850
        /*0c10*/ 	.short	0x010a
        /*0c12*/ 	.byte	0x3f
	.zero		1


	//   ....[64]....
        /*0c14*/ 	.word	0x000121f0
        /*0c18*/ 	.word	0x00000002
        /*0c1c*/ 	.word	0x00029880
        /*0c20*/ 	.short	0x010a
        /*0c22*/ 	.byte	0x3f
	.zero		1


	//   ....[65]....
        /*0c24*/ 	.word	0x00012240
        /*0c28*/ 	.word	0x00000002
        /*0c2c*/ 	.word	0x00029840
        /*0c30*/ 	.short	0x010a
        /*0c32*/ 	.byte	0x3f
	.zero		1


	//   ....[66]....
        /*0c34*/ 	.word	0x000127f0
        /*0c38*/ 	.word	0x00000011
        /*0c3c*/ 	.word	0x00029820
        /*0c40*/ 	.short	0x010a
        /*0c42*/ 	.byte	0x3f
	.zero		1


	//   ....[67]....
        /*0c44*/ 	.word	0x00012840
        /*0c48*/ 	.word	0x00000005
        /*0c4c*/ 	.word	0x00029880
        /*0c50*/ 	.short	0x010a
        /*0c52*/ 	.byte	0x3f
	.zero		1


	//   ....[68]....
        /*0c54*/ 	.word	0x00012890
        /*0c58*/ 	.word	0x00000005
        /*0c5c*/ 	.word	0x00029840
        /*0c60*/ 	.short	0x010a
        /*0c62*/ 	.byte	0x3f
	.zero		1


	//   ....[69]....
        /*0c64*/ 	.word	0x000128e0
        /*0c68*/ 	.word	0x00000013
        /*0c6c*/ 	.word	0x00029870
        /*0c70*/ 	.short	0x010a
        /*0c72*/ 	.byte	0x3f
	.zero		1


	//   ....[70]....
        /*0c74*/ 	.word	0x00012930
        /*0c78*/ 	.word	0x00000013
        /*0c7c*/ 	.word	0x00029860
        /*0c80*/ 	.short	0x010a
        /*0c82*/ 	.byte	0x3f
	.zero		1


	//   ....[71]....
        /*0c84*/ 	.word	0x00012980
        /*0c88*/ 	.word	0x00000010
        /*0c8c*/ 	.word	0x00029870
        /*0c90*/ 	.short	0x010a
        /*0c92*/ 	.byte	0x3f
	.zero		1


	//   ....[72]....
        /*0c94*/ 	.word	0x000129d0
        /*0c98*/ 	.word	0x00000010
        /*0c9c*/ 	.word	0x00029860
        /*0ca0*/ 	.short	0x010a
        /*0ca2*/ 	.byte	0x3f
	.zero		1


	//   ....[73]....
        /*0ca4*/ 	.word	0x00012a20
        /*0ca8*/ 	.word	0x00000003
        /*0cac*/ 	.word	0x00029820
        /*0cb0*/ 	.short	0x010a
        /*0cb2*/ 	.byte	0x3f
	.zero		1


	//   ....[74]....
        /*0cb4*/ 	.word	0x00012bc0
        /*0cb8*/ 	.word	0x00000007
        /*0cbc*/ 	.word	0x00000000
        /*0cc0*/ 	.short	0x010a
        /*0cc2*/ 	.byte	0x3f
	.zero		1


	//   ....[75]....
        /*0cc4*/ 	.word	0x00012c10
        /*0cc8*/ 	.word	0x00000005
        /*0ccc*/ 	.word	0x00000000
        /*0cd0*/ 	.short	0x010a
        /*0cd2*/ 	.byte	0x3f
	.zero		1


	//   ....[76]....
        /*0cd4*/ 	.word	0x00012c60
        /*0cd8*/ 	.word	0x00000005
        /*0cdc*/ 	.word	0x00029860
        /*0ce0*/ 	.short	0x010a
        /*0ce2*/ 	.byte	0x3f
	.zero		1


	//   ....[77]....
        /*0ce4*/ 	.word	0x00012cb0
        /*0ce8*/ 	.word	0x00000003
        /*0cec*/ 	.word	0x00029860
        /*0cf0*/ 	.short	0x010a
        /*0cf2*/ 	.byte	0x3f
	.zero		1


	//   ....[78]....
        /*0cf4*/ 	.word	0x00012d00
        /*0cf8*/ 	.word	0x00000005
        /*0cfc*/ 	.word	0x00029880
        /*0d00*/ 	.short	0x010a
        /*0d02*/ 	.byte	0x3f
	.zero		1


	//----- nvinfo : EIATTR_NUM_MBARRIERS
	.align		4
.L_122:
        /*0d04*/ 	.byte	0x03, 0x38
        /*0d06*/ 	.short	0x0016


	//----- nvinfo : EIATTR_EXIT_INSTR_OFFSETS
	.align		4
        /*0d08*/ 	.byte	0x04, 0x1c
        /*0d0a*/ 	.short	(.L_124 - .L_123)


	//   ....[0]....
.L_123:
        /*0d0c*/ 	.word	0x00000a80


	//   ....[1]....
        /*0d10*/ 	.word	0x0000c580


	//   ....[2]....
        /*0d14*/ 	.word	0x00011f30


	//----- nvinfo : EIATTR_MAX_THREADS
	.align		4
.L_124:
        /*0d18*/ 	.byte	0x04, 0x05
        /*0d1a*/ 	.short	(.L_126 - .L_125)
.L_125:
        /*0d1c*/ 	.word	0x00000180
        /*0d20*/ 	.word	0x00000001
        /*0d24*/ 	.word	0x00000001


	//----- nvinfo : EIATTR_CRS_STACK_SIZE
	.align		4
.L_126:
        /*0d28*/ 	.byte	0x04, 0x1e
        /*0d2a*/ 	.short	(.L_128 - .L_127)
.L_127:
        /*0d2c*/ 	.word	0x00000000


	//----- nvinfo : EIATTR_CBANK_PARAM_SIZE
	.align		4
.L_128:
        /*0d30*/ 	.byte	0x03, 0x19
        /*0d32*/ 	.short	0x0af0


	//----- nvinfo : EIATTR_PARAM_CBANK
	.align		4
        /*0d34*/ 	.byte	0x04, 0x0a
        /*0d36*/ 	.short	(.L_130 - .L_129)
	.align		4
.L_129:
        /*0d38*/ 	.word	index@(.nv.constant0._ZN7cutlass13device_kernelIN5flash11enable_sm90INS1_16FlashAttnFwdSm90INS1_25CollectiveMainloopFwdSm90ILi2EN4cute5tupleIJNS5_1CILi1EEES8_S8_EEENS6_IJNS7_ILi128EEENS7_ILi160EEENS7_ILi192EEEEEELi128ENS_12float_e4m3_tEfNS_4arch4Sm90ELb0ELb0ELb0ELb1ELb0ELb0ELb0ELb1ELb1ELb1ELb1ELb0EEENS1_21CollectiveEpilogueFwdINS6_IJSA_SA_SB_EEES9_NS_10bfloat16_tESG_Li256ELb1ELb1ELb1ELb1EEENS1_36VarlenDynamicPersistentTileSchedulerILi128ELi160ELi256ELi128ELb1ELb1ELb1ELb0ELb1ELb1EEEEEEEEEvNT_6ParamsE)
        /*0d3c*/ 	.short	0x0210
        /*0d3e*/ 	.short	0x0af0


	//----- nvinfo : EIATTR_SW_WAR
	.align		4
.L_130:
        /*0d40*/ 	.byte	0x04, 0x36
        /*0d42*/ 	.short	(.L_132 - .L_131)
.L_131:
        /*0d44*/ 	.word	0x00000008
.L_132:


//--------------------- .nv.info._ZN7cutlass13device_kernelIN5flash11enable_sm90INS1_16FlashAttnFwdSm90INS1_25CollectiveMainloopFwdSm90ILi2EN4cute5tupleIJNS5_1CILi1EEES8_S8_EEENS6_IJNS7_ILi128EEENS7_ILi160EEENS7_ILi192EEEEEELi128ENS_12float_e4m3_tEfNS_4arch4Sm90ELb0ELb0ELb0ELb1ELb0ELb1ELb0ELb1ELb1ELb1ELb1ELb0EEENS1_21CollectiveEpilogueFwdINS6_IJSA_SA_SB_EEES9_NS_10bfloat16_tESG_Li256ELb1ELb1ELb1ELb1EEENS1_36VarlenDynamicPersistentTileSchedulerILi128ELi160ELi256ELi128ELb1ELb1ELb1ELb0ELb1ELb1EEEEEEEEEvNT_6ParamsE --------------------------
	.section	.nv.info._ZN7cutlass13device_kernelIN5flash11enable_sm90INS1_16FlashAttnFwdSm90INS1_25CollectiveMainloopFwdSm90ILi2EN4cute5tupleIJNS5_1CILi1EEES8_S8_EEENS6_IJNS7_ILi128EEENS7_ILi160EEENS7_ILi192EEEEEELi128ENS_12float_e4m3_tEfNS_4arch4Sm90ELb0ELb0ELb0ELb1ELb0ELb1ELb0ELb1ELb1ELb1ELb1ELb0EEENS1_21CollectiveEpilogueFwdINS6_IJSA_SA_SB_EEES9_NS_10bfloat16_tESG_Li256ELb1ELb1ELb1ELb1EEENS1_36VarlenDynamicPersistentTileSchedulerILi128ELi160ELi256ELi128ELb1ELb1ELb1ELb0ELb1ELb1EEEEEEEEEvNT_6ParamsE,"",@"SHT_CUDA_INFO"
	.sectionflags	@""
	.align	4


	//----- nvinfo : EIATTR_CUDA_API_VERSION
	.align		4
        /*0000*/ 	.byte	0x04, 0x37
        /*0002*/ 	.short	(.L_134 - .L_133)
.L_133:
        /*0004*/ 	.word	0x00000082


	//----- nvinfo : EIATTR_KPARAM_INFO
	.align		4
.L_134:
        /*0008*/ 	.byte	0x04, 0x17
        /*000a*/ 	.short	(.L_136 - .L_135)
.L_135:
        /*000c*/ 	.word	0x00000000
        /*0010*/ 	.short	0x0000
        /*0012*/ 	.short	0x0070
        /*0014*/ 	.byte	0x00, 0xf0, 0x01, 0x2a


	//----- nvinfo : EIATTR_SPARSE_MMA_MASK
	.align		4
.L_136:
        /*0018*/ 	.byte	0x03, 0x50
        /*001a*/ 	.short	0x0000


	//----- nvinfo : EIATTR_MAXREG_COUNT
	.align		4
        /*001c*/ 	.byte	0x03, 0x1b
        /*001e*/ 	.short	0x00a8


	//----- nvinfo : EIATTR_NUM_BARRIERS
	.align		4
        /*0020*/ 	.byte	0x02, 0x4c
        /*0022*/ 	.byte	0x10
	.zero		1


	//----- nvinfo : EIATTR_EXTERNS
	.align		4
        /*0024*/ 	.byte	0x04, 0x0f
        /*0026*/ 	.short	(.L_138 - .L_137)


	//   ....[0]....
	.align		4
.L_137:
        /*0028*/ 	.word	index@(__assertfail)


	//----- nvinfo : EIATTR_ANNOTATIONS
	.align		4
.L_138:
        /*002c*/ 	.byte	0x04, 0x55
        /*002e*/ 	.short	(.L_140 - .L_139)


	//   ....[0]....
.L_139:
        /* <DEDUP_REMOVED lines=83> */
        /*0554*/ 	.byte	0xa0, 0xd9, 0x02, 0x00, 0x01, 0x00, 0x00, 0x00, 0x40, 0xda, 0x02, 0x00


	//----- nvinfo : EIATTR_MERCURY_ISA_VERSION
	.align		4
.L_140:
        /*0560*/ 	.byte	0x03, 0x5f
        /*0562*/ 	.short	0x0101


	//----- nvinfo : EIATTR_UNUSED_LOAD_BYTE_OFFSET
	.align		4
        /*0564*/ 	.byte	0x04, 0x44
        /*0566*/ 	.short	(.L_142 - .L_141)


	//   ....[0]....
.L_141:
        /*0568*/ 	.word	0x00000ae0
        /*056c*/ 	.word	0x0000fff0


	//   ....[1]....
        /*0570*/ 	.word	0x0001ebf0
        /*0574*/ 	.word	0x0000fff0


	//----- nvinfo : EIATTR_INT_WARP_WIDE_INSTR_OFFSETS
	.align		4
.L_142:
        /*0578*/ 	.byte	0x04, 0x31
        /*057a*/ 	.short	(.L_144 - .L_143)


	//   ....[0]....
.L_143:
        /*057c*/ 	.word	0x00000190


	//   ....[1]....
        /*0580*/ 	.word	0x000001d0


	//   ....[2]....
        /*0584*/ 	.word	0x00000240


	//   ....[3]....
        /*0588*/ 	.word	0x000259f0


	//   ....[4]....
        /*058c*/ 	.word	0x00025a50


	//   ....[5]....
        /*0590*/ 	.word	0x000283c0


	//   ....[6]....
        /*0594*/ 	.word	0x00028420


	//----- nvinfo : EIATTR_COOP_GROUP_MASK_REGIDS
	.align		4
.L_144:
        /*0598*/ 	.byte	0x04, 0x29
        /*059a*/ 	.short	(.L_146 - .L_145)


	//   ....[0]....
.L_145:
        /*059c*/ 	.word	0xffffffff


	//   ....[1]....
        /*05a0*/ 	.word	0xffffffff


	//   ....[2]....
        /*05a4*/ 	.word	0xffffffff


	//   ....[3]....
        /*05a8*/ 	.word	0xffffffff


	//   ....[4]....
        /*05ac*/ 	.word	0xffffffff


	//   ....[5]....
        /*05b0*/ 	.word	0xffffffff


	//   ....[6]....
        /*05b4*/ 	.word	0xffffffff


	//   ....[7]....
        /*05b8*/ 	.word	0xffffffff


	//   ....[8]....
        /*05bc*/ 	.word	0xffffffff


	//   ....[9]....
        /*05c0*/ 	.word	0xffffffff


	//   ....[10]....
        /*05c4*/ 	.word	0xffffffff


	//   ....[11]....
        /*05c8*/ 	.word	0xffffffff


	//   ....[12]....
        /*05cc*/ 	.word	0xffffffff


	//   ....[13]....
        /*05d0*/ 	.word	0xffffffff


	//   ....[14]....
        /*05d4*/ 	.word	0xffffffff


	//   ....[15]....
        /*05d8*/ 	.word	0xffffffff


	//   ....[16]....
        /*05dc*/ 	.word	0xffffffff


	//   ....[17]....
        /*05e0*/ 	.word	0xffffffff


	//   ....[18]....
        /*05e4*/ 	.word	0xffffffff


	//   ....[19]....
        /*05e8*/ 	.word	0xffffffff


	//   ....[20]....
        /*05ec*/ 	.word	0xffffffff


	//   ....[21]....
        /*05f0*/ 	.word	0xffffffff


	//   ....[22]....
        /*05f4*/ 	.word	0xffffffff


	//   ....[23]....
        /*05f8*/ 	.word	0xffffffff


	//   ....[24]....
        /*05fc*/ 	.word	0xffffffff


	//   ....[25]....
        /*0600*/ 	.word	0xffffffff


	//   ....[26]....
        /*0604*/ 	.word	0xffffffff


	//   ....[27]....
        /*0608*/ 	.word	0xffffffff


	//   ....[28]....
        /*060c*/ 	.word	0xffffffff


	//   ....[29]....
        /*0610*/ 	.word	0xffffffff


	//   ....[30]....
        /*0614*/ 	.word	0xffffffff


	//   ....[31]....
        /*0618*/ 	.word	0xffffffff


	//   ....[32]....
        /*061c*/ 	.word	0xffffffff


	//   ....[33]....
        /*0620*/ 	.word	0xffffffff


	//   ....[34]....
        /*0624*/ 	.word	0xffffffff


	//   ....[35]....
        /*0628*/ 	.word	0xffffffff


	//   ....[36]....
        /*062c*/ 	.word	0xffffffff


	//   ....[37]....
        /*0630*/ 	.word	0xffffffff


	//   ....[38]....
        /*0634*/ 	.word	0xffffffff


	//   ....[39]....
        /*0638*/ 	.word	0xffffffff


	//   ....[40]....
        /*063c*/ 	.word	0xffffffff


	//   ....[41]....
        /*0640*/ 	.word	0xffffffff


	//   ....[42]....
        /*0644*/ 	.word	0xffffffff


	//   ....[43]....
        /*0648*/ 	.word	0xffffffff


	//   ....[44]....
        /*064c*/ 	.word	0xffffffff


	//   ....[45]....
        /*0650*/ 	.word	0xffffffff


	//   ....[46]....
        /*0654*/ 	.word	0xffffffff


	//   ....[47]....
        /*0658*/ 	.word	0xffffffff


	//   ....[48]....
        /*065c*/ 	.word	0xffffffff


	//   ....[49]....
        /*0660*/ 	.word	0xffffffff


	//   ....[50]....
        /*0664*/ 	.word	0xffffffff


	//   ....[51]....
        /*0668*/ 	.word	0xffffffff


	//   ....[52]....
        /*066c*/ 	.word	0xffffffff


	//   ....[53]....
        /*0670*/ 	.word	0xffffffff


	//   ....[54]....
        /*0674*/ 	.word	0xffffffff


	//   ....[55]....
        /*0678*/ 	.word	0xffffffff


	//   ....[56]....
        /*067c*/ 	.word	0xffffffff


	//   ....[57]....
        /*0680*/ 	.word	0xffffffff


	//   ....[58]....
        /*0684*/ 	.word	0xffffffff


	//   ....[59]....
        /*0688*/ 	.word	0xffffffff


	//   ....[60]....
        /*068c*/ 	.word	0xffffffff


	//   ....[61]....
        /*0690*/ 	.word	0xffffffff


	//   ....[62]....
        /*0694*/ 	.word	0xffffffff


	//   ....[63]....
        /*0698*/ 	.word	0xffffffff


	//   ....[64]....
        /*069c*/ 	.word	0xffffffff


	//   ....[65]....
        /*06a0*/ 	.word	0xffffffff


	//   ....[66]....
        /*06a4*/ 	.word	0xffffffff


	//   ....[67]....
        /*06a8*/ 	.word	0xffffffff


	//   ....[68]....
        /*06ac*/ 	.word	0xffffffff


	//   ....[69]....
        /*06b0*/ 	.word	0xffffffff


	//   ....[70]....
        /*06b4*/ 	.word	0xffffffff


	//   ....[71]....
        /*06b8*/ 	.word	0xffffffff


	//   ....[72]....
        /*06bc*/ 	.word	0xffffffff


	//   ....[73]....
        /*06c0*/ 	.word	0xffffffff


	//   ....[74]....
        /*06c4*/ 	.word	0xffffffff


	//   ....[75]....
        /*06c8*/ 	.word	0xffffffff


	//   ....[76]....
        /*06cc*/ 	.word	0xffffffff


	//   ....[77]....
        /*06d0*/ 	.word	0xffffffff


	//   ....[78]....
        /*06d4*/ 	.word	0xffffffff


	//   ....[79]....
        /*06d8*/ 	.word	0xffffffff


	//   ....[80]....
        /*06dc*/ 	.word	0xffffffff


	//   ....[81]....
        /*06e0*/ 	.word	0xffffffff


	//   ....[82]....
        /*06e4*/ 	.word	0xffffffff


	//   ....[83]....
        /*06e8*/ 	.word	0xffffffff


	//   ....[84]....
        /*06ec*/ 	.word	0xffffffff


	//   ....[85]....
        /*06f0*/ 	.word	0xffffffff


	//   ....[86]....
        /*06f4*/ 	.word	0xffffffff


	//   ....[87]....
        /*06f8*/ 	.word	0xffffffff


	//   ....[88]....
        /*06fc*/ 	.word	0xffffffff


	//   ....[89]....
        /*0700*/ 	.word	0xffffffff


	//   ....[90]....
        /*0704*/ 	.word	0xffffffff


	//   ....[91]....
        /*0708*/ 	.word	0xffffffff


	//   ....[92]....
        /*070c*/ 	.word	0xffffffff


	//   ....[93]....
        /*0710*/ 	.word	0xffffffff


	//   ....[94]....
        /*0714*/ 	.word	0xffffffff


	//   ....[95]....
        /*0718*/ 	.word	0xffffffff


	//   ....[96]....
        /*071c*/ 	.word	0xffffffff


	//   ....[97]....
        /*0720*/ 	.word	0xffffffff


	//   ....[98]....
        /*0724*/ 	.word	0xffffffff


	//   ....[99]....
        /*0728*/ 	.word	0xffffffff


	//   ....[100]....
        /*072c*/ 	.word	0xffffffff


	//   ....[101]....
        /*0730*/ 	.word	0xffffffff


	//   ....[102]....
        /*0734*/ 	.word	0xffffffff


	//   ....[103]....
        /*0738*/ 	.word	0xffffffff


	//   ....[104]....
        /*073c*/ 	.word	0xffffffff


	//   ....[105]....
        /*0740*/ 	.word	0xffffffff


	//   ....[106]....
        /*0744*/ 	.word	0xffffffff


	//   ....[107]....
        /*0748*/ 	.word	0xffffffff


	//   ....[108]....
        /*074c*/ 	.word	0xffffffff


	//   ....[109]....
        /*0750*/ 	.word	0xffffffff


	//   ....[110]....
        /*0754*/ 	.word	0xffffffff


	//   ....[111]....
        /*0758*/ 	.word	0xffffffff


	//   ....[112]....
        /*075c*/ 	.word	0xffffffff


	//   ....[113]....
        /*0760*/ 	.word	0xffffffff


	//   ....[114]....
        /*0764*/ 	.word	0xffffffff


	//   ....[115]....
        /*0768*/ 	.word	0xffffffff


	//   ....[116]....
        /*076c*/ 	.word	0xffffffff


	//   ....[117]....
        /*0770*/ 	.word	0xffffffff


	//   ....[118]....
        /*0774*/ 	.word	0xffffffff


	//   ....[119]....
        /*0778*/ 	.word	0xffffffff


	//   ....[120]....
        /*077c*/ 	.word	0xffffffff


	//   ....[121]....
        /*0780*/ 	.word	0xffffffff


	//   ....[122]....
        /*0784*/ 	.word	0xffffffff


	//   ....[123]....
        /*0788*/ 	.word	0xffffffff


	//   ....[124]....
        /*078c*/ 	.word	0xffffffff


	//   ....[125]....
        /*0790*/ 	.word	0xffffffff


	//   ....[126]....
        /*0794*/ 	.word	0xffffffff


	//   ....[127]....
        /*0798*/ 	.word	0xffffffff


	//   ....[128]....
        /*079c*/ 	.word	0xffffffff


	//   ....[129]....
        /*07a0*/ 	.word	0xffffffff


	//   ....[130]....
        /*07a4*/ 	.word	0xffffffff


	//   ....[131]....
        /*07a8*/ 	.word	0xffffffff


	//   ....[132]....
        /*07ac*/ 	.word	0xffffffff


	//   ....[133]....
        /*07b0*/ 	.word	0xffffffff


	//   ....[134]....
        /*07b4*/ 	.word	0xffffffff


	//   ....[135]....
        /*07b8*/ 	.word	0xffffffff


	//   ....[136]....
        /*07bc*/ 	.word	0xffffffff


	//   ....[137]....
        /*07c0*/ 	.word	0xffffffff


	//   ....[138]....
        /*07c4*/ 	.word	0xffffffff


	//   ....[139]....
        /*07c8*/ 	.word	0xffffffff


	//   ....[140]....
        /*07cc*/ 	.word	0xffffffff


	//   ....[141]....
        /*07d0*/ 	.word	0xffffffff


	//   ....[142]....
        /*07d4*/ 	.word	0xffffffff


	//   ....[143]....
        /*07d8*/ 	.word	0xffffffff


	//   ....[144]....
        /*07dc*/ 	.word	0xffffffff


	//   ....[145]....
        /*07e0*/ 	.word	0xffffffff


	//   ....[146]....
        /*07e4*/ 	.word	0xffffffff


	//   ....[147]....
        /*07e8*/ 	.word	0xffffffff


	//   ....[148]....
        /*07ec*/ 	.word	0xffffffff


	//   ....[149]....
        /*07f0*/ 	.word	0xffffffff


	//   ....[150]....
        /*07f4*/ 	.word	0xffffffff


	//   ....[151]....
        /*07f8*/ 	.word	0xffffffff


	//   ....[152]....
        /*07fc*/ 	.word	0xffffffff


	//   ....[153]....
        /*0800*/ 	.word	0xffffffff


	//   ....[154]....
        /*0804*/ 	.word	0xffffffff


	//   ....[155]....
        /*0808*/ 	.word	0xffffffff


	//   ....[156]....
        /*080c*/ 	.word	0xffffffff


	//   ....[157]....
        /*0810*/ 	.word	0xffffffff


	//   ....[158]....
        /*0814*/ 	.word	0xffffffff


	//   ....[159]....
        /*0818*/ 	.word	0xffffffff


	//   ....[160]....
        /*081c*/ 	.word	0xffffffff


	//   ....[161]....
        /*0820*/ 	.word	0xffffffff


	//   ....[162]....
        /*0824*/ 	.word	0x0500000f


	//   ....[163]....
        /*0828*/ 	.word	0x0500000f


	//   ....[164]....
        /*082c*/ 	.word	0x0500000f


	//   ....[165]....
        /*0830*/ 	.word	0x0500000f


	//   ....[166]....
        /*0834*/ 	.word	0x0500000f


	//   ....[167]....
        /*0838*/ 	.word	0x0500000f


	//   ....[168]....
        /*083c*/ 	.word	0x0500000f


	//   ....[169]....
        /*0840*/ 	.word	0x0500000f


	//   ....[170]....
        /*0844*/ 	.word	0x0500000f


	//   ....[171]....
        /*0848*/ 	.word	0x0500000f


	//   ....[172]....
        /*084c*/ 	.word	0x0500000f


	//   ....[173]....
        /*0850*/ 	.word	0x0500000f


	//   ....[174]....
        /*0854*/ 	.word	0x0500000f


	//   ....[175]....
        /*0858*/ 	.word	0x0500000f


	//   ....[176]....
        /*085c*/ 	.word	0x0500000f


	//   ....[177]....
        /*0860*/ 	.word	0x0500000f


	//   ....[178]....
        /*0864*/ 	.word	0x0500000f


	//   ....[179]....
        /*0868*/ 	.word	0x0500000f


	//   ....[180]....
        /*086c*/ 	.word	0x0500000f


	//   ....[181]....
        /*0870*/ 	.word	0x0500000f


	//   ....[182]....
        /*0874*/ 	.word	0x0500000f


	//   ....[183]....
        /*0878*/ 	.word	0x0500000f


	//   ....[184]....
        /*087c*/ 	.word	0x0500000f


	//   ....[185]....
        /*0880*/ 	.word	0x0500000f


	//   ....[186]....
        /*0884*/ 	.word	0x0500000f


	//   ....[187]....
        /*0888*/ 	.word	0x0500000f


	//   ....[188]....
        /*088c*/ 	.word	0x0500000f


	//   ....[189]....
        /*0890*/ 	.word	0x0500000f


	//   ....[190]....
        /*0894*/ 	.word	0x0500000f


	//   ....[191]....
        /*0898*/ 	.word	0x0500000f


	//   ....[192]....
        /*089c*/ 	.word	0x0500000f


	//   ....[193]....
        /*08a0*/ 	.word	0x0500000f


	//   ....[194]....
        /*08a4*/ 	.word	0x0500000f


	//   ....[195]....
        /*08a8*/ 	.word	0x0500000f


	//   ....[196]....
        /*08ac*/ 	.word	0x0500000f


	//   ....[197]....
        /*08b0*/ 	.word	0x0500000f


	//   ....[198]....
        /*08b4*/ 	.word	0x0500000f


	//   ....[199]....
        /*08b8*/ 	.word	0x0500000f


	//   ....[200]....
        /*08bc*/ 	.word	0x0500000f


	//   ....[201]....
        /*08c0*/ 	.word	0x0500000f


	//   ....[202]....
        /*08c4*/ 	.word	0x0500000f


	//   ....[203]....
        /*08c8*/ 	.word	0x0500000f


	//   ....[204]....
        /*08cc*/ 	.word	0x0500000f


	//   ....[205]....
        /*08d0*/ 	.word	0x0500000f


	//   ....[206]....
        /*08d4*/ 	.word	0x0500000f


	//   ....[207]....
        /*08d8*/ 	.word	0x0500000f


	//   ....[208]....
        /*08dc*/ 	.word	0x0500000f


	//   ....[209]....
        /*08e0*/ 	.word	0x0500000f


	//   ....[210]....
        /*08e4*/ 	.word	0x0500000f


	//   ....[211]....
        /*08e8*/ 	.word	0x0500000f


	//   ....[212]....
        /*08ec*/ 	.word	0x0500000f


	//   ....[213]....
        /*08f0*/ 	.word	0x0500000f


	//   ....[214]....
        /*08f4*/ 	.word	0x0500000f


	//   ....[215]....
        /*08f8*/ 	.word	0x0500000f


	//   ....[216]....
        /*08fc*/ 	.word	0x0500000f


	//   ....[217]....
        /*0900*/ 	.word	0x0500000f


	//   ....[218]....
        /*0904*/ 	.word	0x0500000f


	//   ....[219]....
        /*0908*/ 	.word	0x0500000f


	//   ....[220]....
        /*090c*/ 	.word	0x0500000f


	//   ....[221]....
        /*0910*/ 	.word	0x0500000f


	//   ....[222]....
        /*0914*/ 	.word	0x0500000f


	//   ....[223]....
        /*0918*/ 	.word	0x0500000f


	//   ....[224]....
        /*091c*/ 	.word	0x0500000f


	//   ....[225]....
        /*0920*/ 	.word	0x0500000f


	//   ....[226]....
        /*0924*/ 	.word	0x0500000f


	//   ....[227]....
        /*0928*/ 	.word	0x0500000f


	//   ....[228]....
        /*092c*/ 	.word	0x0500000f


	//   ....[229]....
        /*0930*/ 	.word	0x0500000f


	//   ....[230]....
        /*0934*/ 	.word	0x0500000f


	//   ....[231]....
        /*0938*/ 	.word	0x0500000f


	//   ....[232]....
        /*093c*/ 	.word	0x0500000f


	//   ....[233]....
        /*0940*/ 	.word	0x0500000f


	//   ....[234]....
        /*0944*/ 	.word	0x0500000f


	//   ....[235]....
        /*0948*/ 	.word	0x0500000f


	//   ....[236]....
        /*094c*/ 	.word	0x0500000f


	//   ....[237]....
        /*0950*/ 	.word	0x0500000f


	//   ....[238]....
        /*0954*/ 	.word	0x0500000f


	//   ....[239]....
        /*0958*/ 	.word	0x0500000f


	//   ....[240]....
        /*095c*/ 	.word	0x0500000f


	//   ....[241]....
        /*0960*/ 	.word	0x0500000f


	//   ....[242]....
        /*0964*/ 	.word	0x0500000f


	//   ....[243]....
        /*0968*/ 	.word	0x0500000f


	//   ....[244]....
        /*096c*/ 	.word	0x0500000f


	//   ....[245]....
        /*0970*/ 	.word	0x0500000f


	//   ....[246]....
        /*0974*/ 	.word	0x0500000f


	//   ....[247]....
        /*0978*/ 	.word	0x0500000f


	//   ....[248]....
        /*097c*/ 	.word	0x0500000f


	//   ....[249]....
        /*0980*/ 	.word	0x0500000f


	//   ....[250]....
        /*0984*/ 	.word	0x0500000f


	//   ....[251]....
        /*0988*/ 	.word	0x0500000f


	//   ....[252]....
        /*098c*/ 	.word	0x0500000f


	//   ....[253]....
        /*0990*/ 	.word	0x0500000f


	//   ....[254]....
        /*0994*/ 	.word	0x0500000f


	//   ....[255]....
        /*0998*/ 	.word	0x0500000f


	//   ....[0]....
        /*099c*/ 	.word	0x0500000f


	//   ....[1]....
        /*09a0*/ 	.word	0x0500000f


	//   ....[2]....
        /*09a4*/ 	.word	0x0500000f


	//   ....[3]....
        /*09a8*/ 	.word	0x0500000f


	//   ....[4]....
        /*09ac*/ 	.word	0x0500000f


	//   ....[5]....
        /*09b0*/ 	.word	0x0500000f


	//   ....[6]....
        /*09b4*/ 	.word	0x0500000f


	//   ....[7]....
        /*09b8*/ 	.word	0x0500000f


	//   ....[8]....
        /*09bc*/ 	.word	0x0500000f


	//   ....[9]....
        /*09c0*/ 	.word	0x0500000f


	//   ....[10]....
        /*09c4*/ 	.word	0x0500000f


	//   ....[11]....
        /*09c8*/ 	.word	0x0500000f


	//   ....[12]....
        /*09cc*/ 	.word	0x0500000f


	//   ....[13]....
        /*09d0*/ 	.word	0x0500000f


	//   ....[14]....
        /*09d4*/ 	.word	0x0500000f


	//   ....[15]....
        /*09d8*/ 	.word	0x0500000f


	//   ....[16]....
        /*09dc*/ 	.word	0x0500000f


	//   ....[17]....
        /*09e0*/ 	.word	0x0500000f


	//   ....[18]....
        /*09e4*/ 	.word	0x0500000f


	//   ....[19]....
        /*09e8*/ 	.word	0x0500000f


	//   ....[20]....
        /*09ec*/ 	.word	0x0500000f


	//   ....[21]....
        /*09f0*/ 	.word	0x0500000f


	//   ....[22]....
        /*09f4*/ 	.word	0x0500000f


	//   ....[23]....
        /*09f8*/ 	.word	0x0500000f


	//   ....[24]....
        /*09fc*/ 	.word	0x0500000f


	//   ....[25]....
        /*0a00*/ 	.word	0x0500000f


	//   ....[26]....
        /*0a04*/ 	.word	0x0500000f


	//   ....[27]....
        /*0a08*/ 	.word	0x0500000f


	//----- nvinfo : EIATTR_COOP_GROUP_INSTR_OFFSETS
	.align		4
.L_146:
        /*0a0c*/ 	.byte	0x04, 0x28
        /*0a0e*/ 	.short	(.L_148 - .L_147)


	//   ....[0]....
.L_147:
        /*0a10*/ 	.word	0x00000070


	//   ....[1]....
        /*0a14*/ 	.word	0x000001a0


	//   ....[2]....
        /*0a18*/ 	.word	0x000001f0


	//   ....[3]....
        /*0a1c*/ 	.word	0x00000420


	//   ....[4]....
        /*0a20*/ 	.word	0x00000580


	//   ....[5]....
        /*0a24*/ 	.word	0x000006a0


	//   ....[6]....
        /*0a28*/ 	.word	0x00000800


	//   ....[7]....
        /*0a2c*/ 	.word	0x000107b0


	//   ....[8]....
        /*0a30*/ 	.word	0x00010cf0


	//   ....[9]....
        /*0a34*/ 	.word	0x00010d00


	//   ....[10]....
        /*0a38*/ 	.word	0x00010d10


	//   ....[11]....
        /*0a3c*/ 	.word	0x00010d20


	//   ....[12]....
        /*0a40*/ 	.word	0x000141a0


	//   ....[13]....
        /*0a44*/ 	.word	0x000141b0


	//   ....[14]....
        /*0a48*/ 	.word	0x000141c0


	//   ....[15]....
        /*0a4c*/ 	.word	0x000141d0


	//   ....[16]....
        /*0a50*/ 	.word	0x000193a0


	//   ....[17]....
        /*0a54*/ 	.word	0x00019440


	//   ....[18]....
        /*0a58*/ 	.word	0x00019740


	//   ....[19]....
        /*0a5c*/ 	.word	0x000198f0


	//   ....[20]....
        /*0a60*/ 	.word	0x0001c760


	//   ....[21]....
        /*0a64*/ 	.word	0x0001c830


	//   ....[22]....
        /*0a68*/ 	.word	0x0001c860


	//   ....[23]....
        /*0a6c*/ 	.word	0x0001c8f0


	//   ....[24]....
        /*0a70*/ 	.word	0x0001e420


	//   ....[25]....
        /*0a74*/ 	.word	0x0001e480


	//   ....[26]....
        /*0a78*/ 	.word	0x0001e4a0


	//   ....[27]....
        /*0a7c*/ 	.word	0x0001e4c0


	//   ....[28]....
        /*0a80*/ 	.word	0x0001f070


	//   ....[29]....
        /*0a84*/ 	.word	0x0001f0c0


	//   ....[30]....
        /*0a88*/ 	.word	0x0001f0f0


	//   ....[31]....
        /*0a8c*/ 	.word	0x0001f120


	//   ....[32]....
        /*0a90*/ 	.word	0x0001f150


	//   ....[33]....
        /*0a94*/ 	.word	0x0001f180


	//   ....[34]....
        /*0a98*/ 	.word	0x0001f1b0


	//   ....[35]....
        /*0a9c*/ 	.word	0x0001f1e0


	//   ....[36]....
        /*0aa0*/ 	.word	0x0001f210


	//   ....[37]....
        /*0aa4*/ 	.word	0x0001f240


	//   ....[38]....
        /*0aa8*/ 	.word	0x0001f270


	//   ....[39]....
        /*0aac*/ 	.word	0x0001f2a0


	//   ....[40]....
        /*0ab0*/ 	.word	0x0001f2d0


	//   ....[41]....
        /*0ab4*/ 	.word	0x0001f300


	//   ....[42]....
        /*0ab8*/ 	.word	0x0001f330


	//   ....[43]....
        /*0abc*/ 	.word	0x0001f360


	//   ....[44]....
        /*0ac0*/ 	.word	0x0001f390


	//   ....[45]....
        /*0ac4*/ 	.word	0x0001f3c0


	//   ....[46]....
        /*0ac8*/ 	.word	0x0001f3f0


	//   ....[47]....
        /*0acc*/ 	.word	0x0001f420


	//   ....[48]....
        /*0ad0*/ 	.word	0x0001f450


	//   ....[49]....
        /*0ad4*/ 	.word	0x0001f480


	//   ....[50]....
        /*0ad8*/ 	.word	0x0001f4b0


	//   ....[51]....
        /*0adc*/ 	.word	0x0001f4e0


	//   ....[52]....
        /*0ae0*/ 	.word	0x0001f510


	//   ....[53]....
        /*0ae4*/ 	.word	0x0001f540


	//   ....[54]....
        /*0ae8*/ 	.word	0x0001f570


	//   ....[55]....
        /*0aec*/ 	.word	0x0001f5a0


	//   ....[56]....
        /*0af0*/ 	.word	0x0001f5d0


	//   ....[57]....
        /*0af4*/ 	.word	0x0001f600


	//   ....[58]....
        /*0af8*/ 	.word	0x0001f630


	//   ....[59]....
        /*0afc*/ 	.word	0x0001f660


	//   ....[60]....
        /*0b00*/ 	.word	0x0001f690


	//   ....[61]....
        /*0b04*/ 	.word	0x0001f6c0


	//   ....[62]....
        /*0b08*/ 	.word	0x0001f6f0


	//   ....[63]....
        /*0b0c*/ 	.word	0x0001f720


	//   ....[64]....
        /*0b10*/ 	.word	0x0001f750


	//   ....[65]....
        /*0b14*/ 	.word	0x0001f780


	//   ....[66]....
        /*0b18*/ 	.word	0x0001f790


	//   ....[67]....
        /*0b1c*/ 	.word	0x0001f7a0


	//   ....[68]....
        /*0b20*/ 	.word	0x0001f7b0


	//   ....[69]....
        /*0b24*/ 	.word	0x0001f7c0


	//   ....[70]....
        /*0b28*/ 	.word	0x0001f7d0


	//   ....[71]....
        /*0b2c*/ 	.word	0x0001f7e0


	//   ....[72]....
        /*0b30*/ 	.word	0x0001f7f0


	//   ....[73]....
        /*0b34*/ 	.word	0x0001f810


	//   ....[74]....
        /*0b38*/ 	.word	0x0001f830


	//   ....[75]....
        /*0b3c*/ 	.word	0x0001f840


	//   ....[76]....
        /*0b40*/ 	.word	0x0001f850


	//   ....[77]....
        /*0b44*/ 	.word	0x0001f880


	//   ....[78]....
        /*0b48*/ 	.word	0x0001f8b0


	//   ....[79]....
        /*0b4c*/ 	.word	0x0001f8e0


	//   ....[80]....
        /*0b50*/ 	.word	0x0001f900


	//   ....[81]....
        /*0b54*/ 	.word	0x0001f930


	//   ....[82]....
        /*0b58*/ 	.word	0x0001f960


	//   ....[83]....
        /*0b5c*/ 	.word	0x0001f990


	//   ....[84]....
        /*0b60*/ 	.word	0x0001f9c0


	//   ....[85]....
        /*0b64*/ 	.word	0x0001f9f0


	//   ....[86]....
        /*0b68*/ 	.word	0x0001fa20


	//   ....[87]....
        /*0b6c*/ 	.word	0x0001fa50


	//   ....[88]....
        /*0b70*/ 	.word	0x0001fa80


	//   ....[89]....
        /*0b74*/ 	.word	0x0001fab0


	//   ....[90]....
        /*0b78*/ 	.word	0x0001fae0


	//   ....[91]....
        /*0b7c*/ 	.word	0x0001fb10


	//   ....[92]....
        /*0b80*/ 	.word	0x00020360


	//   ....[93]....
        /*0b84*/ 	.word	0x00020380


	//   ....[94]....
        /*0b88*/ 	.word	0x000203a0


	//   ....[95]....
        /*0b8c*/ 	.word	0x000203c0


	//   ....[96]....
        /*0b90*/ 	.word	0x00020a60


	//   ....[97]....
        /*0b94*/ 	.word	0x00020a70


	//   ....[98]....
        /*0b98*/ 	.word	0x00020ba0


	//   ....[99]....
        /*0b9c*/ 	.word	0x00020bb0


	//   ....[100]....
        /*0ba0*/ 	.word	0x00020ce0


	//   ....[101]....
        /*0ba4*/ 	.word	0x00020cf0


	//   ....[102]....
        /*0ba8*/ 	.word	0x00020e20


	//   ....[103]....
        /*0bac*/ 	.word	0x00020e30


	//   ....[104]....
        /*0bb0*/ 	.word	0x00021210


	//   ....[105]....
        /*0bb4*/ 	.word	0x00021220


	//   ....[106]....
        /*0bb8*/ 	.word	0x00021990


	//   ....[107]....
        /*0bbc*/ 	.word	0x000219a0


	//   ....[108]....
        /*0bc0*/ 	.word	0x000227c0


	//   ....[109]....
        /*0bc4*/ 	.word	0x000227d0


	//   ....[110]....
        /*0bc8*/ 	.word	0x00022910


	//   ....[111]....
        /*0bcc*/ 	.word	0x00022920


	//   ....[112]....
        /*0bd0*/ 	.word	0x00022a50


	//   ....[113]....
        /*0bd4*/ 	.word	0x00022a60


	//   ....[114]....
        /*0bd8*/ 	.word	0x00022b90


	//   ....[115]....
        /*0bdc*/ 	.word	0x00022ba0


	//   ....[116]....
        /*0be0*/ 	.word	0x00022d30


	//   ....[117]....
        /*0be4*/ 	.word	0x00022f70


	//   ....[118]....
        /*0be8*/ 	.word	0x00022fa0


	//   ....[119]....
        /*0bec*/ 	.word	0x00022fd0


	//   ....[120]....
        /*0bf0*/ 	.word	0x00023000


	//   ....[121]....
        /*0bf4*/ 	.word	0x00023030


	//   ....[122]....
        /*0bf8*/ 	.word	0x00023060


	//   ....[123]....
        /*0bfc*/ 	.word	0x00023200


	//   ....[124]....
        /*0c00*/ 	.word	0x00023230


	//   ....[125]....
        /*0c04*/ 	.word	0x00023260


	//   ....[126]....
        /*0c08*/ 	.word	0x00023290


	//   ....[127]....
        /*0c0c*/ 	.word	0x000232c0


	//   ....[128]....
        /*0c10*/ 	.word	0x000232f0


	//   ....[129]....
        /*0c14*/ 	.word	0x00023370


	//   ....[130]....
        /*0c18*/ 	.word	0x000233b0


	//   ....[131]....
        /*0c1c*/ 	.word	0x000233c0


	//   ....[132]....
        /*0c20*/ 	.word	0x00023470


	//   ....[133]....
        /*0c24*/ 	.word	0x00024650


	//   ....[134]....
        /*0c28*/ 	.word	0x00026190


	//   ....[135]....
        /*0c2c*/ 	.word	0x00026ec0


	//   ....[136]....
        /*0c30*/ 	.word	0x00026f00


	//   ....[137]....
        /*0c34*/ 	.word	0x00026f50


	//   ....[138]....
        /*0c38*/ 	.word	0x00026fd0


	//   ....[139]....
        /*0c3c*/ 	.word	0x00027060


	//   ....[140]....
        /*0c40*/ 	.word	0x00027070


	//   ....[141]....
        /*0c44*/ 	.word	0x000270c0


	//   ....[142]....
        /*0c48*/ 	.word	0x00027100


	//   ....[143]....
        /*0c4c*/ 	.word	0x00028d90


	//   ....[144]....
        /*0c50*/ 	.word	0x00028dc0


	//   ....[145]....
        /*0c54*/ 	.word	0x00028e30


	//   ....[146]....
        /*0c58*/ 	.word	0x00028e60


	//   ....[147]....
        /*0c5c*/ 	.word	0x00028e90


	//   ....[148]....
        /*0c60*/ 	.word	0x00028ec0


	//   ....[149]....
        /*0c64*/ 	.word	0x00028ef0


	//   ....[150]....
        /*0c68*/ 	.word	0x00028f20


	//   ....[151]....
        /*0c6c*/ 	.word	0x000290f0


	//   ....[152]....
        /*0c70*/ 	.word	0x00029120


	//   ....[153]....
        /*0c74*/ 	.word	0x00029150


	//   ....[154]....
        /*0c78*/ 	.word	0x00029180


	//   ....[155]....
        /*0c7c*/ 	.word	0x000291b0


	//   ....[156]....
        /*0c80*/ 	.word	0x000291e0


	//   ....[157]....
        /*0c84*/ 	.word	0x000292a0


	//   ....[158]....
        /*0c88*/ 	.word	0x000292c0


	//   ....[159]....
        /*0c8c*/ 	.word	0x000292d0


	//   ....[160]....
        /*0c90*/ 	.word	0x00029330


	//   ....[161]....
        /*0c94*/ 	.word	0x00029a50


	//   ....[162]....
        /*0c98*/ 	.word	0x00029f30


	//   ....[163]....
        /*0c9c*/ 	.word	0x00029fe0


	//   ....[164]....
        /*0ca0*/ 	.word	0x0002a070


	//   ....[165]....
        /*0ca4*/ 	.word	0x0002a0c0


	//   ....[166]....
        /*0ca8*/ 	.word	0x0002a110


	//   ....[167]....
        /*0cac*/ 	.word	0x0002a1f0


	//   ....[168]....
        /*0cb0*/ 	.word	0x0002a280


	//   ....[169]....
        /*0cb4*/ 	.word	0x0002a2d0


	//   ....[170]....
        /*0cb8*/ 	.word	0x0002a320


	//   ....[171]....
        /*0cbc*/ 	.word	0x0002a570


	//   ....[172]....
        /*0cc0*/ 	.word	0x0002a690


	//   ....[173]....
        /*0cc4*/ 	.word	0x0002a7b0


	//   ....[174]....
        /*0cc8*/ 	.word	0x0002a8d0


	//   ....[175]....
        /*0ccc*/ 	.word	0x0002a9f0


	//   ....[176]....
        /*0cd0*/ 	.word	0x0002aaf0


	//   ....[177]....
        /*0cd4*/ 	.word	0x0002ab50


	//   ....[178]....
        /*0cd8*/ 	.word	0x0002aba0


	//   ....[179]....
        /*0cdc*/ 	.word	0x0002ac20


	//   ....[180]....
        /*0ce0*/ 	.word	0x0002ac70


	//   ....[181]....
        /*0ce4*/ 	.word	0x0002acf0


	//   ....[182]....
        /*0ce8*/ 	.word	0x0002ad40


	//   ....[183]....
        /*0cec*/ 	.word	0x0002adc0


	//   ....[184]....
        /*0cf0*/ 	.word	0x0002ae30


	//   ....[185]....
        /*0cf4*/ 	.word	0x0002ae90


	//   ....[186]....
        /*0cf8*/ 	.word	0x0002aee0


	//   ....[187]....
        /*0cfc*/ 	.word	0x0002af60


	//   ....[188]....
        /*0d00*/ 	.word	0x0002afd0


	//   ....[189]....
        /*0d04*/ 	.word	0x0002b030


	//   ....[190]....
        /*0d08*/ 	.word	0x0002b080


	//   ....[191]....
        /*0d0c*/ 	.word	0x0002b100


	//   ....[192]....
        /*0d10*/ 	.word	0x0002b150


	//   ....[193]....
        /*0d14*/ 	.word	0x0002b1b0


	//   ....[194]....
        /*0d18*/ 	.word	0x0002b200


	//   ....[195]....
        /*0d1c*/ 	.word	0x0002b260


	//   ....[196]....
        /*0d20*/ 	.word	0x0002b2d0


	//   ....[197]....
        /*0d24*/ 	.word	0x0002b330


	//   ....[198]....
        /*0d28*/ 	.word	0x0002b380


	//   ....[199]....
        /*0d2c*/ 	.word	0x0002b3e0


	//   ....[200]....
        /*0d30*/ 	.word	0x0002b430


	//   ....[201]....
        /*0d34*/ 	.word	0x0002b490


	//   ....[202]....
        /*0d38*/ 	.word	0x0002b500


	//   ....[203]....
        /*0d3c*/ 	.word	0x0002b580


	//   ....[204]....
        /*0d40*/ 	.word	0x0002b5f0


	//   ....[205]....
        /*0d44*/ 	.word	0x0002b670


	//   ....[206]....
        /*0d48*/ 	.word	0x0002b6e0


	//   ....[207]....
        /*0d4c*/ 	.word	0x0002b760


	//   ....[208]....
        /*0d50*/ 	.word	0x0002b7c0


	//   ....[209]....
        /*0d54*/ 	.word	0x0002b840


	//   ....[210]....
        /*0d58*/ 	.word	0x0002b890


	//   ....[211]....
        /*0d5c*/ 	.word	0x0002b910


	//   ....[212]....
        /*0d60*/ 	.word	0x0002b970


	//   ....[213]....
        /*0d64*/ 	.word	0x0002b9d0


	//   ....[214]....
        /*0d68*/ 	.word	0x0002ba30


	//   ....[215]....
        /*0d6c*/ 	.word	0x0002baa0


	//   ....[216]....
        /*0d70*/ 	.word	0x0002bb30


	//   ....[217]....
        /*0d74*/ 	.word	0x0002bb90


	//   ....[218]....
        /*0d78*/ 	.word	0x0002bbe0


	//   ....[219]....
        /*0d7c*/ 	.word	0x0002bc60


	//   ....[220]....
        /*0d80*/ 	.word	0x0002bcd0


	//   ....[221]....
        /*0d84*/ 	.word	0x0002bd30


	//   ....[222]....
        /*0d88*/ 	.word	0x0002bd80


	//   ....[223]....
        /*0d8c*/ 	.word	0x0002be00


	//   ....[224]....
        /*0d90*/ 	.word	0x0002be70


	//   ....[225]....
        /*0d94*/ 	.word	0x0002bed0


	//   ....[226]....
        /*0d98*/ 	.word	0x0002bf20


	//   ....[227]....
        /*0d9c*/ 	.word	0x0002bfa0


	//   ....[228]....
        /*0da0*/ 	.word	0x0002c010


	//   ....[229]....
        /*0da4*/ 	.word	0x0002c080


	//   ....[230]....
        /*0da8*/ 	.word	0x0002c0d0


	//   ....[231]....
        /*0dac*/ 	.word	0x0002c150


	//   ....[232]....
        /*0db0*/ 	.word	0x0002c1c0


	//   ....[233]....
        /*0db4*/ 	.word	0x0002c220


	//   ....[234]....
        /*0db8*/ 	.word	0x0002c270


	//   ....[235]....
        /*0dbc*/ 	.word	0x0002c2f0


	//   ....[236]....
        /*0dc0*/ 	.word	0x0002c340


	//   ....[237]....
        /*0dc4*/ 	.word	0x0002c3d0


	//   ....[238]....
        /*0dc8*/ 	.word	0x0002c460


	//   ....[239]....
        /*0dcc*/ 	.word	0x0002c4f0


	//   ....[240]....
        /*0dd0*/ 	.word	0x0002c580


	//   ....[241]....
        /*0dd4*/ 	.word	0x0002c610


	//   ....[242]....
        /*0dd8*/ 	.word	0x0002c6a0


	//   ....[243]....
        /*0ddc*/ 	.word	0x0002c720


	//   ....[244]....
        /*0de0*/ 	.word	0x0002c770


	//   ....[245]....
        /*0de4*/ 	.word	0x0002c800


	//   ....[246]....
        /*0de8*/ 	.word	0x0002c890


	//   ....[247]....
        /*0dec*/ 	.word	0x0002c910


	//   ....[248]....
        /*0df0*/ 	.word	0x0002c960


	//   ....[249]....
        /*0df4*/ 	.word	0x0002c9f0


	//   ....[250]....
        /*0df8*/ 	.word	0x0002ca80


	//   ....[251]....
        /*0dfc*/ 	.word	0x0002cb10


	//   ....[252]....
        /*0e00*/ 	.word	0x0002cba0


	//   ....[253]....
        /*0e04*/ 	.word	0x0002cc30


	//   ....[254]....
        /*0e08*/ 	.word	0x0002ccc0


	//   ....[255]....
        /*0e0c*/ 	.word	0x0002cd80


	//   ....[0]....
        /*0e10*/ 	.word	0x0002d060


	//   ....[1]....
        /*0e14*/ 	.word	0x0002d280


	//   ....[2]....
        /*0e18*/ 	.word	0x0002d2d0


	//   ....[3]....
        /*0e1c*/ 	.word	0x0002d330


	//   ....[4]....
        /*0e20*/ 	.word	0x0002d440


	//   ....[5]....
        /*0e24*/ 	.word	0x0002d4a0


	//   ....[6]....
        /*0e28*/ 	.word	0x0002d5b0


	//   ....[7]....
        /*0e2c*/ 	.word	0x0002d610


	//   ....[8]....
        /*0e30*/ 	.word	0x0002d6f0


	//   ....[9]....
        /*0e34*/ 	.word	0x0002da10


	//   ....[10]....
        /*0e38*/ 	.word	0x0002dab0


	//   ....[11]....
        /*0e3c*/ 	.word	0x0002dc50


	//   ....[12]....
        /*0e40*/ 	.word	0x0002dcd0


	//   ....[13]....
        /*0e44*/ 	.word	0x0002dd50


	//   ....[14]....
        /*0e48*/ 	.word	0x0002ddd0


	//   ....[15]....
        /*0e4c*/ 	.word	0x0002de50


	//   ....[16]....
        /*0e50*/ 	.word	0x0002dee0


	//   ....[17]....
        /*0e54*/ 	.word	0x0002df80


	//   ....[18]....
        /*0e58*/ 	.word	0x0002e030


	//   ....[19]....
        /*0e5c*/ 	.word	0x0002e0b0


	//   ....[20]....
        /*0e60*/ 	.word	0x0002e130


	//   ....[21]....
        /*0e64*/ 	.word	0x0002e1b0


	//   ....[22]....
        /*0e68*/ 	.word	0x0002e240


	//   ....[23]....
        /*0e6c*/ 	.word	0x0002e2c0


	//   ....[24]....
        /*0e70*/ 	.word	0x0002e360


	//   ....[25]....
        /*0e74*/ 	.word	0x0002e3b0


	//   ....[26]....
        /*0e78*/ 	.word	0x0002e440


	//   ....[27]....
        /*0e7c*/ 	.word	0x0002e570


	//----- nvinfo : EIATTR_REG_RECONFIG
	.align		4
.L_148:
        /*0e80*/ 	.byte	0x01, 0x54
	.zero		2


	//----- nvinfo : EIATTR_SYSCALL_OFFSETS
	.align		4
        /*0e84*/ 	.byte	0x04, 0x46
        /*0e86*/ 	.short	(.L_150 - .L_149)


	//   ....[0]....
.L_149:
        /*0e88*/ 	.word	0x000020a0


	//   ....[1]....
        /*0e8c*/ 	.word	0x000021f0


	//   ....[2]....
        /*0e90*/ 	.word	0x00010940


	//   ....[3]....
        /*0e94*/ 	.word	0x00010c70


	//   ....[4]....
        /*0e98*/ 	.word	0x00025bf0


	//   ....[5]....
        /*0e9c*/ 	.word	0x00025d80


	//   ....[6]....
        /*0ea0*/ 	.word	0x00025ed0


	//   ....[7]....
        /*0ea4*/ 	.word	0x00026010


	//   ....[8]....
        /*0ea8*/ 	.word	0x00026ab0


	//----- nvinfo : EIATTR_MBARRIER_INSTR_OFFSETS
	.align		4
.L_150:
        /*0eac*/ 	.byte	0x04, 0x39
        /*0eae*/ 	.short	(.L_152 - .L_151)


	//   ....[0]....
.L_151:
        /*0eb0*/ 	.word	0x000002d0
        /*0eb4*/ 	.word	0x000000ff
        /*0eb8*/ 	.word	0x00029800
        /*0ebc*/ 	.short	0x0100
        /*0ebe*/ 	.byte	0x08
	.zero		1


	//   ....[1]....
        /*0ec0*/ 	.word	0x000002e0
        /*0ec4*/ 	.word	0x000000ff
        /*0ec8*/ 	.word	0x00029820
        /*0ecc*/ 	.short	0x0100
        /*0ece*/ 	.byte	0x08
	.zero		1


	//   ....[2]....
        /*0ed0*/ 	.word	0x000003d0
        /*0ed4*/ 	.word	0x000000ff
        /*0ed8*/ 	.word	0x00029830
        /*0edc*/ 	.short	0x0100
        /*0ede*/ 	.byte	0x08
	.zero		1


	//   ....[3]....
        /*0ee0*/ 	.word	0x000003e0
        /*0ee4*/ 	.word	0x000000ff
        /*0ee8*/ 	.word	0x00029840
        /*0eec*/ 	.short	0x0100
        /*0eee*/ 	.byte	0x08
	.zero		1


	//   ....[4]....
        /*0ef0*/ 	.word	0x000003f0
        /*0ef4*/ 	.word	0x000000ff
        /*0ef8*/ 	.word	0x00029838
        /*0efc*/ 	.short	0x0100
        /*0efe*/ 	.byte	0x08
	.zero		1


	//   ....[5]....
        /*0f00*/ 	.word	0x00000400
        /*0f04*/ 	.word	0x000000ff
        /*0f08*/ 	.word	0x00029848
        /*0f0c*/ 	.short	0x0100
        /*0f0e*/ 	.byte	0x08
	.zero		1


	//   ....[6]....
        /*0f10*/ 	.word	0x00000530
        /*0f14*/ 	.word	0x000000ff
        /*0f18*/ 	.word	0x00029850
        /*0f1c*/ 	.short	0x0100
        /*0f1e*/ 	.byte	0x08
	.zero		1


	//   ....[7]....
        /*0f20*/ 	.word	0x00000540
        /*0f24*/ 	.word	0x000000ff
        /*0f28*/ 	.word	0x00029860
        /*0f2c*/ 	.short	0x0100
        /*0f2e*/ 	.byte	0x08
	.zero		1


	//   ....[8]....
        /*0f30*/ 	.word	0x00000550
        /*0f34*/ 	.word	0x000000ff
        /*0f38*/ 	.word	0x00029858
        /*0f3c*/ 	.short	0x0100
        /*0f3e*/ 	.byte	0x08
	.zero		1


	//   ....[9]....
        /*0f40*/ 	.word	0x00000560
        /*0f44*/ 	.word	0x000000ff
        /*0f48*/ 	.word	0x00029868
        /*0f4c*/ 	.short	0x0100
        /*0f4e*/ 	.byte	0x08
	.zero		1


	//   ....[10]....
        /*0f50*/ 	.word	0x00000650
        /*0f54*/ 	.word	0x000000ff
        /*0f58*/ 	.word	0x00029870
        /*0f5c*/ 	.short	0x0100
        /*0f5e*/ 	.byte	0x06
	.zero		1


	//   ....[11]....
        /*0f60*/ 	.word	0x00000660
        /*0f64*/ 	.word	0x000000ff
        /*0f68*/ 	.word	0x00029880
        /*0f6c*/ 	.short	0x0100
        /*0f6e*/ 	.byte	0x06
	.zero		1


	//   ....[12]....
        /*0f70*/ 	.word	0x00000670
        /*0f74*/ 	.word	0x000000ff
        /*0f78*/ 	.word	0x00029878
        /*0f7c*/ 	.short	0x0100
        /*0f7e*/ 	.byte	0x06
	.zero		1


	//   ....[13]....
        /*0f80*/ 	.word	0x00000680
        /*0f84*/ 	.word	0x000000ff
        /*0f88*/ 	.word	0x00029888
        /*0f8c*/ 	.short	0x0100
        /*0f8e*/ 	.byte	0x06
	.zero		1


	//   ....[14]....
        /*0f90*/ 	.word	0x000007b0
        /*0f94*/ 	.word	0x000000ff
        /*0f98*/ 	.word	0x00029890
        /*0f9c*/ 	.short	0x0100
        /*0f9e*/ 	.byte	0x08
	.zero		1


	//   ....[15]....
        /*0fa0*/ 	.word	0x000007c0
        /*0fa4*/ 	.word	0x000000ff
        /*0fa8*/ 	.word	0x000298a0
        /*0fac*/ 	.short	0x0100
        /*0fae*/ 	.byte	0x08
	.zero		1


	//   ....[16]....
        /*0fb0*/ 	.word	0x000007d0
        /*0fb4*/ 	.word	0x000000ff
        /*0fb8*/ 	.word	0x00029898
        /*0fbc*/ 	.short	0x0100
        /*0fbe*/ 	.byte	0x08
	.zero		1


	//   ....[17]....
        /*0fc0*/ 	.word	0x000007e0
        /*0fc4*/ 	.word	0x000000ff
        /*0fc8*/ 	.word	0x000298a8
        /*0fcc*/ 	.short	0x0100
        /*0fce*/ 	.byte	0x08
	.zero		1


	//   ....[18]....
        /*0fd0*/ 	.word	0x00000910
        /*0fd4*/ 	.word	0x000000ff
        /*0fd8*/ 	.word	0x000298b0
        /*0fdc*/ 	.short	0x0100
        /*0fde*/ 	.byte	0x08
	.zero		1


	//   ....[19]....
        /*0fe0*/ 	.word	0x00000920
        /*0fe4*/ 	.word	0x000000ff
        /*0fe8*/ 	.word	0x000298c0
        /*0fec*/ 	.short	0x0100
        /*0fee*/ 	.byte	0x08
	.zero		1


	//   ....[20]....
        /*0ff0*/ 	.word	0x00000930
        /*0ff4*/ 	.word	0x000000ff
        /*0ff8*/ 	.word	0x000298b8
        /*0ffc*/ 	.short	0x0100
        /*0ffe*/ 	.byte	0x08
	.zero		1


	//   ....[21]....
        /*1000*/ 	.word	0x00000940
        /*1004*/ 	.word	0x000000ff
        /*1008*/ 	.word	0x000298c8
        /*100c*/ 	.short	0x0100
        /*100e*/ 	.byte	0x08
	.zero		1


	//   ....[22]....
        /*1010*/ 	.word	0x00003940
        /*1014*/ 	.word	0x00000061
        /*1018*/ 	.word	0x00029890
        /*101c*/ 	.short	0x010a
        /*101e*/ 	.byte	0x3f
	.zero		1


	//   ....[23]....
        /*1020*/ 	.word	0x000096f0
        /*1024*/ 	.word	0x00000061
        /*1028*/ 	.word	0x00029890
        /*102c*/ 	.short	0x010a
        /*102e*/ 	.byte	0x3f
	.zero		1


	//   ....[24]....
        /*1030*/ 	.word	0x0000f630
        /*1034*/ 	.word	0x00000061
        /*1038*/ 	.word	0x00029890
        /*103c*/ 	.short	0x010a
        /*103e*/ 	.byte	0x3f
	.zero		1


	//   ....[25]....
        /*1040*/ 	.word	0x0000fa00
        /*1044*/ 	.word	0x00000028
        /*1048*/ 	.word	0x00000000
        /*104c*/ 	.short	0x0101
        /*104e*/ 	.byte	0x3f
	.zero		1


	//   ....[26]....
        /*1050*/ 	.word	0x0000fa40
        /*1054*/ 	.word	0x00000061
        /*1058*/ 	.word	0x000298b0
        /*105c*/ 	.short	0x010a
        /*105e*/ 	.byte	0x3f
	.zero		1


	//   ....[27]....
        /*1060*/ 	.word	0x0000fee0
        /*1064*/ 	.word	0x00000061
        /*1068*/ 	.word	0x00000000
        /*106c*/ 	.short	0x0101
        /*106e*/ 	.byte	0x3f
	.zero		1


	//   ....[28]....
        /*1070*/ 	.word	0x000109d0
        /*1074*/ 	.word	0x00000010
        /*1078*/ 	.word	0x00029800
        /*107c*/ 	.short	0x010a
        /*107e*/ 	.byte	0x3f
	.zero		1


	//   ....[29]....
        /*1080*/ 	.word	0x00010a20
        /*1084*/ 	.word	0x00000010
        /*1088*/ 	.word	0x00029800
        /*108c*/ 	.short	0x010a
        /*108e*/ 	.byte	0x3f
	.zero		1


	//   ....[30]....
        /*1090*/ 	.word	0x000112b0
        /*1094*/ 	.word	0x00000010
        /*1098*/ 	.word	0x00029800
        /*109c*/ 	.short	0x010a
        /*109e*/ 	.byte	0x3f
	.zero		1


	//   ....[31]....
        /*10a0*/ 	.word	0x00014640
        /*10a4*/ 	.word	0x00000010
        /*10a8*/ 	.word	0x00029800
        /*10ac*/ 	.short	0x010a
        /*10ae*/ 	.byte	0x3f
	.zero		1


	//   ....[32]....
        /*10b0*/ 	.word	0x00017780
        /*10b4*/ 	.word	0x00000003
        /*10b8*/ 	.word	0x00029830
        /*10bc*/ 	.short	0x010a
        /*10be*/ 	.byte	0x3f
	.zero		1


	//   ....[33]....
        /*10c0*/ 	.word	0x00017800
        /*10c4*/ 	.word	0x00000003
        /*10c8*/ 	.word	0x00029830
        /*10cc*/ 	.short	0x010a
        /*10ce*/ 	.byte	0x3f
	.zero		1


	//   ....[34]....
        /*10d0*/ 	.word	0x00019ba0
        /*10d4*/ 	.word	0x0000002d
        /*10d8*/ 	.word	0x00000000
        /*10dc*/ 	.short	0x0101
        /*10de*/ 	.byte	0x3f
	.zero		1


	//   ....[35]....
        /*10e0*/ 	.word	0x0001af30
        /*10e4*/ 	.word	0x0000000b
        /*10e8*/ 	.word	0x00029830
        /*10ec*/ 	.short	0x010a
        /*10ee*/ 	.byte	0x3f
	.zero		1


	//   ....[36]....
        /*10f0*/ 	.word	0x0001af80
        /*10f4*/ 	.word	0x0000000b
        /*10f8*/ 	.word	0x00029830
        /*10fc*/ 	.short	0x010a
        /*10fe*/ 	.byte	0x3f
	.zero		1


	//   ....[37]....
        /*1100*/ 	.word	0x0001c080
        /*1104*/ 	.word	0x0000000b
        /*1108*/ 	.word	0x00029850
        /*110c*/ 	.short	0x010a
        /*110e*/ 	.byte	0x3f
	.zero		1


	//   ....[38]....
        /*1110*/ 	.word	0x0001c0c0
        /*1114*/ 	.word	0x0000000b
        /*1118*/ 	.word	0x00029850
        /*111c*/ 	.short	0x010a
        /*111e*/ 	.byte	0x3f
	.zero		1


	//   ....[39]....
        /*1120*/ 	.word	0x0001d720
        /*1124*/ 	.word	0x00000004
        /*1128*/ 	.word	0x00000000
        /*112c*/ 	.short	0x0101
        /*112e*/ 	.byte	0x3f
	.zero		1


	//   ....[40]....
        /*1130*/ 	.word	0x0001da10
        /*1134*/ 	.word	0x00000009
        /*1138*/ 	.word	0x00000000
        /*113c*/ 	.short	0x0101
        /*113e*/ 	.byte	0x3f
	.zero		1


	//   ....[41]....
        /*1140*/ 	.word	0x0001e0e0
        /*1144*/ 	.word	0x0000000d
        /*1148*/ 	.word	0x00029850
        /*114c*/ 	.short	0x010a
        /*114e*/ 	.byte	0x3f
	.zero		1


	//   ....[42]....
        /*1150*/ 	.word	0x0001e160
        /*1154*/ 	.word	0x0000000d
        /*1158*/ 	.word	0x00029850
        /*115c*/ 	.short	0x010a
        /*115e*/ 	.byte	0x3f
	.zero		1


	//   ....[43]....
        /*1160*/ 	.word	0x0001e740
        /*1164*/ 	.word	0x00000002
        /*1168*/ 	.word	0x00000000
        /*116c*/ 	.short	0x0101
        /*116e*/ 	.byte	0x3f
	.zero		1


	//   ....[44]....
        /*1170*/ 	.word	0x00020980
        /*1174*/ 	.word	0x00000000
        /*1178*/ 	.word	0x00000000
        /*117c*/ 	.short	0x0101
        /*117e*/ 	.byte	0x3f
	.zero		1


	//   ....[45]....
        /*1180*/ 	.word	0x00021110
        /*1184*/ 	.word	0x00000008
        /*1188*/ 	.word	0x00000000
        /*118c*/ 	.short	0x0101
        /*118e*/ 	.byte	0x3f
	.zero		1


	//   ....[46]....
        /*1190*/ 	.word	0x00024730
        /*1194*/ 	.word	0x00000012
        /*1198*/ 	.word	0x00029820
        /*119c*/ 	.short	0x010a
        /*119e*/ 	.byte	0x3f
	.zero		1


	//   ....[47]....
        /*11a0*/ 	.word	0x00024800
        /*11a4*/ 	.word	0x00000007
        /*11a8*/ 	.word	0x000298a0
        /*11ac*/ 	.short	0x010a
        /*11ae*/ 	.byte	0x3f
	.zero		1


	//   ....[48]....
        /*11b0*/ 	.word	0x00024c20
        /*11b4*/ 	.word	0x00000007
        /*11b8*/ 	.word	0x000298c0
        /*11bc*/ 	.short	0x010a
        /*11be*/ 	.byte	0x3f
	.zero		1


	//   ....[49]....
        /*11c0*/ 	.word	0x00024ff0
        /*11c4*/ 	.word	0x00000008
        /*11c8*/ 	.word	0x000298a0
        /*11cc*/ 	.short	0x010a
        /*11ce*/ 	.byte	0x3f
	.zero		1


	//   ....[50]....
        /*11d0*/ 	.word	0x00025400
        /*11d4*/ 	.word	0x00000008
        /*11d8*/ 	.word	0x000298c0
        /*11dc*/ 	.short	0x010a
        /*11de*/ 	.byte	0x3f
	.zero		1


	//   ....[51]....
        /*11e0*/ 	.word	0x00026410
        /*11e4*/ 	.word	0x00000002
        /*11e8*/ 	.word	0x00029880
        /*11ec*/ 	.short	0x010a
        /*11ee*/ 	.byte	0x3f
	.zero		1


	//   ....[52]....
        /*11f0*/ 	.word	0x000265b0
        /*11f4*/ 	.word	0x00000002
        /*11f8*/ 	.word	0x00029840
        /*11fc*/ 	.short	0x010a
        /*11fe*/ 	.byte	0x3f
	.zero		1


	//   ....[53]....
        /*1200*/ 	.word	0x000271e0
        /*1204*/ 	.word	0x00000012
        /*1208*/ 	.word	0x00029800
        /*120c*/ 	.short	0x0107
        /*120e*/ 	.byte	0x3f
	.zero		1


	//   ....[54]....
        /*1210*/ 	.word	0x000272e0
        /*1214*/ 	.word	0x00000012
        /*1218*/ 	.word	0x00029800
        /*121c*/ 	.short	0x0101
        /*121e*/ 	.byte	0x3f
	.zero		1


	//   ....[55]....
        /*1220*/ 	.word	0x00027300
        /*1224*/ 	.word	0x00000012
        /*1228*/ 	.word	0x00029820
        /*122c*/ 	.short	0x010a
        /*122e*/ 	.byte	0x3f
	.zero		1


	//   ....[56]....
        /*1230*/ 	.word	0x00027630
        /*1234*/ 	.word	0x00000005
        /*1238*/ 	.word	0x00029880
        /*123c*/ 	.short	0x010a
        /*123e*/ 	.byte	0x3f
	.zero		1


	//   ....[57]....
        /*1240*/ 	.word	0x00027860
        /*1244*/ 	.word	0x00000005
        /*1248*/ 	.word	0x00029840
        /*124c*/ 	.short	0x010a
        /*124e*/ 	.byte	0x3f
	.zero		1


	//   ....[58]....
        /*1250*/ 	.word	0x00027d20
        /*1254*/ 	.word	0x00000014
        /*1258*/ 	.word	0x00029870
        /*125c*/ 	.short	0x010a
        /*125e*/ 	.byte	0x3f
	.zero		1


	//   ....[59]....
        /*1260*/ 	.word	0x00027d90
        /*1264*/ 	.word	0x00000014
        /*1268*/ 	.word	0x00029860
        /*126c*/ 	.short	0x010a
        /*126e*/ 	.byte	0x3f
	.zero		1


	//   ....[60]....
        /*1270*/ 	.word	0x00028290
        /*1274*/ 	.word	0x00000014
        /*1278*/ 	.word	0x00029850
        /*127c*/ 	.short	0x0101
        /*127e*/ 	.byte	0x3f
	.zero		1


	//   ....[61]....
        /*1280*/ 	.word	0x00028310
        /*1284*/ 	.word	0x00000014
        /*1288*/ 	.word	0x00000000
        /*128c*/ 	.short	0x0101
        /*128e*/ 	.byte	0x3f
	.zero		1


	//   ....[62]....
        /*1290*/ 	.word	0x00028540
        /*1294*/ 	.word	0x00000010
        /*1298*/ 	.word	0x00029870
        /*129c*/ 	.short	0x010a
        /*129e*/ 	.byte	0x3f
	.zero		1


	//   ....[63]....
        /*12a0*/ 	.word	0x000285b0
        /*12a4*/ 	.word	0x00000010
        /*12a8*/ 	.word	0x00029860
        /*12ac*/ 	.short	0x010a
        /*12ae*/ 	.byte	0x3f
	.zero		1


	//   ....[64]....
        /*12b0*/ 	.word	0x00028ac0
        /*12b4*/ 	.word	0x00000010
        /*12b8*/ 	.word	0x00029850
        /*12bc*/ 	.short	0x0101
        /*12be*/ 	.byte	0x3f
	.zero		1


	//   ....[65]....
        /*12c0*/ 	.word	0x00028b10
        /*12c4*/ 	.word	0x00000010
        /*12c8*/ 	.word	0x00000000
        /*12cc*/ 	.short	0x0101
        /*12ce*/ 	.byte	0x3f
	.zero		1


	//   ....[66]....
        /*12d0*/ 	.word	0x000299d0
        /*12d4*/ 	.word	0x00000000
        /*12d8*/ 	.word	0x00029820
        /*12dc*/ 	.short	0x010a
        /*12de*/ 	.byte	0x3f
	.zero		1


	//   ....[67]....
        /*12e0*/ 	.word	0x00029bb0
        /*12e4*/ 	.word	0x00000006
        /*12e8*/ 	.word	0x00000000
        /*12ec*/ 	.short	0x010a
        /*12ee*/ 	.byte	0x3f
	.zero		1


	//   ....[68]....
        /*12f0*/ 	.word	0x00029be0
        /*12f4*/ 	.word	0x00000007
        /*12f8*/ 	.word	0x00000000
        /*12fc*/ 	.short	0x010a
        /*12fe*/ 	.byte	0x3f
	.zero		1


	//   ....[69]....
        /*1300*/ 	.word	0x00029c30
        /*1304*/ 	.word	0x00000004
        /*1308*/ 	.word	0x00029860
        /*130c*/ 	.short	0x010a
        /*130e*/ 	.byte	0x3f
	.zero		1


	//   ....[70]....
        /*1310*/ 	.word	0x00029c80
        /*1314*/ 	.word	0x00000003
        /*1318*/ 	.word	0x00029860
        /*131c*/ 	.short	0x010a
        /*131e*/ 	.byte	0x3f
	.zero		1


	//   ....[71]....
        /*1320*/ 	.word	0x00029cc0
        /*1324*/ 	.word	0x00000004
        /*1328*/ 	.word	0x00029880
        /*132c*/ 	.short	0x010a
        /*132e*/ 	.byte	0x3f
	.zero		1


	//   ....[72]....
        /*1330*/ 	.word	0x00029ce0
        /*1334*/ 	.word	0x00000003
        /*1338*/ 	.word	0x00029880
        /*133c*/ 	.short	0x010a
        /*133e*/ 	.byte	0x3f
	.zero		1


	//   ....[73]....
        /*1340*/ 	.word	0x00029d40
        /*1344*/ 	.word	0x00000061
        /*1348*/ 	.word	0x00029890
        /*134c*/ 	.short	0x010a
        /*134e*/ 	.byte	0x3f
	.zero		1


	//   ....[74]....
        /*1350*/ 	.word	0x00029d90
        /*1354*/ 	.word	0x00000061
        /*1358*/ 	.word	0x00029890
        /*135c*/ 	.short	0x010a
        /*135e*/ 	.byte	0x3f
	.zero		1


	//   ....[75]....
        /*1360*/ 	.word	0x00029de0
        /*1364*/ 	.word	0x00000061
        /*1368*/ 	.word	0x00029890
        /*136c*/ 	.short	0x010a
        /*136e*/ 	.byte	0x3f
	.zero		1


	//   ....[76]....
        /*1370*/ 	.word	0x00029e30
        /*1374*/ 	.word	0x00000061
        /*1378*/ 	.word	0x000298b0
        /*137c*/ 	.short	0x010a
        /*137e*/ 	.byte	0x3f
	.zero		1


	//   ....[77]....
        /*1380*/ 	.word	0x0002a140
        /*1384*/ 	.word	0x00000010
        /*1388*/ 	.word	0x00029800
        /*138c*/ 	.short	0x010a
        /*138e*/ 	.byte	0x3f
	.zero		1


	//   ....[78]....
        /*1390*/ 	.word	0x0002a360
        /*1394*/ 	.word	0x00000010
        /*1398*/ 	.word	0x00029800
        /*139c*/ 	.short	0x010a
        /*139e*/ 	.byte	0x3f
	.zero		1


	//   ....[79]....
        /*13a0*/ 	.word	0x0002a3b0
        /*13a4*/ 	.word	0x00000003
        /*13a8*/ 	.word	0x00029830
        /*13ac*/ 	.short	0x010a
        /*13ae*/ 	.byte	0x3f
	.zero		1


	//   ....[80]....
        /*13b0*/ 	.word	0x0002a400
        /*13b4*/ 	.word	0x0000000b
        /*13b8*/ 	.word	0x00029830
        /*13bc*/ 	.short	0x010a
        /*13be*/ 	.byte	0x3f
	.zero		1


	//   ....[81]....
        /*13c0*/ 	.word	0x0002a450
        /*13c4*/ 	.word	0x0000000b
        /*13c8*/ 	.word	0x00029850
        /*13cc*/ 	.short	0x010a
        /*13ce*/ 	.byte	0x3f
	.zero		1


	//   ....[82]....
        /*13d0*/ 	.word	0x0002a4a0
        /*13d4*/ 	.word	0x0000000d
        /*13d8*/ 	.word	0x00029850
        /*13dc*/ 	.short	0x010a
        /*13de*/ 	.byte	0x3f
	.zero		1


	//   ....[83]....
        /*13e0*/ 	.word	0x0002ce40
        /*13e4*/ 	.word	0x00000012
        /*13e8*/ 	.word	0x00029820
        /*13ec*/ 	.short	0x010a
        /*13ee*/ 	.byte	0x3f
	.zero		1


	//   ....[84]....
        /*13f0*/ 	.word	0x0002ce90
        /*13f4*/ 	.word	0x00000007
        /*13f8*/ 	.word	0x000298a0
        /*13fc*/ 	.short	0x010a
        /*13fe*/ 	.byte	0x3f
	.zero		1


	//   ....[85]....
        /*1400*/ 	.word	0x0002cee0
        /*1404*/ 	.word	0x00000007
        /*1408*/ 	.word	0x000298c0
        /*140c*/ 	.short	0x010a
        /*140e*/ 	.byte	0x3f
	.zero		1


	//   ....[86]....
        /*1410*/ 	.word	0x0002cf30
        /*1414*/ 	.word	0x00000008
        /*1418*/ 	.word	0x000298a0
        /*141c*/ 	.short	0x010a
        /*141e*/ 	.byte	0x3f
	.zero		1


	//   ....[87]....
        /*1420*/ 	.word	0x0002cf80
        /*1424*/ 	.word	0x00000008
        /*1428*/ 	.word	0x000298c0
        /*142c*/ 	.short	0x010a
        /*142e*/ 	.byte	0x3f
	.zero		1


	//   ....[88]....
        /*1430*/ 	.word	0x0002d120
        /*1434*/ 	.word	0x00000002
        /*1438*/ 	.word	0x00029880
        /*143c*/ 	.short	0x010a
        /*143e*/ 	.byte	0x3f
	.zero		1


	//   ....[89]....
        /*1440*/ 	.word	0x0002d170
        /*1444*/ 	.word	0x00000002
        /*1448*/ 	.word	0x00029840
        /*144c*/ 	.short	0x010a
        /*144e*/ 	.byte	0x3f
	.zero		1


	//   ....[90]....
        /*1450*/ 	.word	0x0002d770
        /*1454*/ 	.word	0x00000012
        /*1458*/ 	.word	0x00029820
        /*145c*/ 	.short	0x010a
        /*145e*/ 	.byte	0x3f
	.zero		1


	//   ....[91]....
        /*1460*/ 	.word	0x0002d7c0
        /*1464*/ 	.word	0x00000005
        /*1468*/ 	.word	0x00029880
        /*146c*/ 	.short	0x010a
        /*146e*/ 	.byte	0x3f
	.zero		1


	//   ....[92]....
        /*1470*/ 	.word	0x0002d810
        /*1474*/ 	.word	0x00000005
        /*1478*/ 	.word	0x00029840
        /*147c*/ 	.short	0x010a
        /*147e*/ 	.byte	0x3f
	.zero		1


	//   ....[93]....
        /*1480*/ 	.word	0x0002d860
        /*1484*/ 	.word	0x00000014
        /*1488*/ 	.word	0x00029870
        /*148c*/ 	.short	0x010a
        /*148e*/ 	.byte	0x3f
	.zero		1


	//   ....[94]....
        /*1490*/ 	.word	0x0002d8b0
        /*1494*/ 	.word	0x00000014
        /*1498*/ 	.word	0x00029860
        /*149c*/ 	.short	0x010a
        /*149e*/ 	.byte	0x3f
	.zero		1


	//   ....[95]....
        /*14a0*/ 	.word	0x0002d900
        /*14a4*/ 	.word	0x00000010
        /*14a8*/ 	.word	0x00029870
        /*14ac*/ 	.short	0x010a
        /*14ae*/ 	.byte	0x3f
	.zero		1


	//   ....[96]....
        /*14b0*/ 	.word	0x0002d950
        /*14b4*/ 	.word	0x00000010
        /*14b8*/ 	.word	0x00029860
        /*14bc*/ 	.short	0x010a
        /*14be*/ 	.byte	0x3f
	.zero		1


	//   ....[97]....
        /*14c0*/ 	.word	0x0002e490
        /*14c4*/ 	.word	0x00000000
        /*14c8*/ 	.word	0x00029820
        /*14cc*/ 	.short	0x010a
        /*14ce*/ 	.byte	0x3f
	.zero		1


	//   ....[98]....
        /*14d0*/ 	.word	0x0002e630
        /*14d4*/ 	.word	0x00000006
        /*14d8*/ 	.word	0x00000000
        /*14dc*/ 	.short	0x010a
        /*14de*/ 	.byte	0x3f
	.zero		1


	//   ....[99]....
        /*14e0*/ 	.word	0x0002e680
        /*14e4*/ 	.word	0x00000007
        /*14e8*/ 	.word	0x00000000
        /*14ec*/ 	.short	0x010a
        /*14ee*/ 	.byte	0x3f
	.zero		1


	//   ....[100]....
        /*14f0*/ 	.word	0x0002e6d0
        /*14f4*/ 	.word	0x00000004
        /*14f8*/ 	.word	0x00029860
        /*14fc*/ 	.short	0x010a
        /*14fe*/ 	.byte	0x3f
	.zero		1


	//   ....[101]....
        /*1500*/ 	.word	0x0002e720
        /*1504*/ 	.word	0x00000003
        /*1508*/ 	.word	0x00029860
        /*150c*/ 	.short	0x010a
        /*150e*/ 	.byte	0x3f
	.zero		1


	//   ....[102]....
        /*1510*/ 	.word	0x0002e770
        /*1514*/ 	.word	0x00000004
        /*1518*/ 	.word	0x00029880
        /*151c*/ 	.short	0x010a
        /*151e*/ 	.byte	0x3f
	.zero		1


	//----- nvinfo : EIATTR_NUM_MBARRIERS
	.align		4
.L_152:
        /*1520*/ 	.byte	0x03, 0x38
        /*1522*/ 	.short	0x0016


	//----- nvinfo : EIATTR_EXIT_INSTR_OFFSETS
	.align		4
        /*1524*/ 	.byte	0x04, 0x1c
        /*1526*/ 	.short	(.L_154 - .L_153)


	//   ....[0]....
.L_153:
        /*1528*/ 	.word	0x00029d30


	//----- nvinfo : EIATTR_MAX_THREADS
	.align		4
.L_154:
        /*152c*/ 	.byte	0x04, 0x05
        /*152e*/ 	.short	(.L_156 - .L_155)
.L_155:
        /*1530*/ 	.word	0x00000180
        /*1534*/ 	.word	0x00000001
        /*1538*/ 	.word	0x00000001


	//----- nvinfo : EIATTR_CRS_STACK_SIZE
	.align		4
.L_156:
        /*153c*/ 	.byte	0x04, 0x1e
        /*153e*/ 	.short	(.L_158 - .L_157)
.L_157:
        /*1540*/ 	.word	0x00000000


	//----- nvinfo : EIATTR_CBANK_PARAM_SIZE
	.align		4
.L_158:
        /*1544*/ 	.byte	0x03, 0x19
        /*1546*/ 	.short	0x0af0


	//----- nvinfo : EIATTR_PARAM_CBANK
	.align		4
        /*1548*/ 	.byte	0x04, 0x0a
        /*154a*/ 	.short	(.L_160 - .L_159)
	.align		4
.L_159:
        /*154c*/ 	.word	index@(.nv.constant0._ZN7cutlass13device_kernelIN5flash11enable_sm90INS1_16FlashAttnFwdSm90INS1_25CollectiveMainloopFwdSm90ILi2EN4cute5tupleIJNS5_1CILi1EEES8_S8_EEENS6_IJNS7_ILi128EEENS7_ILi160EEENS7_ILi192EEEEEELi128ENS_12float_e4m3_tEfNS_4arch4Sm90ELb0ELb0ELb0ELb1ELb0ELb1ELb0ELb1ELb1ELb1ELb1ELb0EEENS1_21CollectiveEpilogueFwdINS6_IJSA_SA_SB_EEES9_NS_10bfloat16_tESG_Li256ELb1ELb1ELb1ELb1EEENS1_36VarlenDynamicPersistentTileSchedulerILi128ELi160ELi256ELi128ELb1ELb1ELb1ELb0ELb1ELb1EEEEEEEEEvNT_6ParamsE)
        /*1550*/ 	.short	0x0210
        /*1552*/ 	.short	0x0af0


	//----- nvinfo : EIATTR_SW_WAR
	.align		4
.L_160:
        /*1554*/ 	.byte	0x04, 0x36
        /*1556*/ 	.short	(.L_162 - .L_161)
.L_161:
        /*1558*/ 	.word	0x00000008
.L_162:


//--------------------- .nv.info._ZN7cutlass13device_kernelIN5flash11enable_sm90INS1_16FlashAttnFwdSm90INS1_25CollectiveMainloopFwdSm90ILi2EN4cute5tupleIJNS5_1CILi1EEES8_S8_EEENS6_IJNS7_ILi128EEENS7_ILi160EEENS7_ILi192EEEEEELi128ENS_12float_e4m3_tEfNS_4arch4Sm90ELb0ELb1ELb0ELb0ELb0ELb0ELb0ELb1ELb1ELb1ELb1ELb0EEENS1_21CollectiveEpilogueFwdINS6_IJSA_SA_SB_EEES9_NS_10bfloat16_tESG_Li256ELb0ELb1ELb1ELb1EEENS1_19SingleTileSchedulerILb0ELb1ELb1ELi128EEEEEEEEEvNT_6ParamsE --------------------------
	.section	.nv.info._ZN7cutlass13device_kernelIN5flash11enable_sm90INS1_16FlashAttnFwdSm90INS1_25CollectiveMainloopFwdSm90ILi2EN4cute5tupleIJNS5_1CILi1EEES8_S8_EEENS6_IJNS7_ILi128EEENS7_ILi160EEENS7_ILi192EEEEEELi128ENS_12float_e4m3_tEfNS_4arch4Sm90ELb0ELb1ELb0ELb0ELb0ELb0ELb0ELb1ELb1ELb1ELb1ELb0EEENS1_21CollectiveEpilogueFwdINS6_IJSA_SA_SB_EEES9_NS_10bfloat16_tESG_Li256ELb0ELb1ELb1ELb1EEENS1_19SingleTileSchedulerILb0ELb1ELb1ELi128EEEEEEEEEvNT_6ParamsE,"",@"SHT_CUDA_INFO"
	.sectionflags	@""
	.align	4


	//----- nvinfo : EIATTR_CUDA_API_VERSION
	.align		4
        /*0000*/ 	.byte	0x04, 0x37
        /*0002*/ 	.short	(.L_164 - .L_163)
.L_163:
        /*0004*/ 	.word	0x00000082


	//----- nvinfo : EIATTR_KPARAM_INFO
	.align		4
.L_164:
        /*0008*/ 	.byte	0x04, 0x17
        /*000a*/ 	.short	(.L_166 - .L_165)
.L_165:
        /*000c*/ 	.word	0x00000000
        /*0010*/ 	.short	0x0000
        /*0012*/ 	.short	0x0070
        /*0014*/ 	.byte	0x00, 0xf0, 0x01, 0x28


	//----- nvinfo : EIATTR_SPARSE_MMA_MASK
	.align		4
.L_166:
        /*0018*/ 	.byte	0x03, 0x50
        /*001a*/ 	.short	0x0000


	//----- nvinfo : EIATTR_MAXREG_COUNT
	.align		4
        /*001c*/ 	.byte	0x03, 0x1b
        /*001e*/ 	.short	0x00a8


	//----- nvinfo : EIATTR_NUM_BARRIERS
	.align		4
        /*0020*/ 	.byte	0x02, 0x4c
        /*0022*/ 	.byte	0x10
	.zero		1


	//----- nvinfo : EIATTR_EXTERNS
	.align		4
        /*0024*/ 	.byte	0x04, 0x0f
        /*0026*/ 	.short	(.L_168 - .L_167)


	//   ....[0]....
	.align		4
.L_167:
        /*0028*/ 	.word	index@(__assertfail)


	//----- nvinfo : EIATTR_ANNOTATIONS
	.align		4
.L_168:
        /*002c*/ 	.byte	0x04, 0x55
        /*002e*/ 	.short	(.L_170 - .L_169)


	//   ....[0]....
.L_169:
        /* <DEDUP_REMOVED lines=13> */


	//----- nvinfo : EIATTR_MERCURY_ISA_VERSION
	.align		4
.L_170:
        /*00f0*/ 	.byte	0x03, 0x5f
        /*00f2*/ 	.short	0x0101


	//----- nvinfo : EIATTR_INT_WARP_WIDE_INSTR_OFFSETS
	.align		4
        /*00f4*/ 	.byte	0x04, 0x31
        /*00f6*/ 	.short	(.L_172 - .L_171)


	//   ....[0]....
.L_171:
        /*00f8*/ 	.word	0x00000130


	//   ....[1]....
        /*00fc*/ 	.word	0x00000170


	//   ....[2]....
        /*0100*/ 	.word	0x000001e0


	//----- nvinfo : EIATTR_COOP_GROUP_MASK_REGIDS
	.align		4
.L_172:
        /*0104*/ 	.byte	0x04, 0x29
        /*0106*/ 	.short	(.L_174 - .L_173)


	//   ....[0]....
.L_173:
        /*0108*/ 	.word	0xffffffff


	//   ....[1]....
        /*010c*/ 	.word	0xffffffff


	//   ....[2]....
        /*0110*/ 	.word	0xffffffff


	//   ....[3]....
        /*0114*/ 	.word	0xffffffff


	//   ....[4]....
        /*0118*/ 	.word	0xffffffff


	//   ....[5]....
        /*011c*/ 	.word	0xffffffff


	//   ....[6]....
        /*0120*/ 	.word	0xffffffff


	//   ....[7]....
        /*0124*/ 	.word	0xffffffff


	//   ....[8]....
        /*0128*/ 	.word	0xffffffff


	//   ....[9]....
        /*012c*/ 	.word	0xffffffff


	//   ....[10]....
        /*0130*/ 	.word	0xffffffff


	//   ....[11]....
        /*0134*/ 	.word	0xffffffff


	//   ....[12]....
        /*0138*/ 	.word	0xffffffff


	//   ....[13]....
        /*013c*/ 	.word	0xffffffff


	//   ....[14]....
        /*0140*/ 	.word	0xffffffff


	//   ....[15]....
        /*0144*/ 	.word	0xffffffff


	//   ....[16]....
        /*0148*/ 	.word	0xffffffff


	//   ....[17]....
        /*014c*/ 	.word	0xffffffff


	//   ....[18]....
        /*0150*/ 	.word	0xffffffff


	//   ....[19]....
        /*0154*/ 	.word	0xffffffff


	//   ....[20]....
        /*0158*/ 	.word	0xffffffff


	//   ....[21]....
        /*015c*/ 	.word	0xffffffff


	//   ....[22]....
        /*0160*/ 	.word	0xffffffff


	//   ....[23]....
        /*0164*/ 	.word	0xffffffff


	//   ....[24]....
        /*0168*/ 	.word	0xffffffff


	//   ....[25]....
        /*016c*/ 	.word	0xffffffff


	//   ....[26]....
        /*0170*/ 	.word	0xffffffff


	//   ....[27]....
        /*0174*/ 	.word	0xffffffff


	//   ....[28]....
        /*0178*/ 	.word	0xffffffff


	//   ....[29]....
        /*017c*/ 	.word	0xffffffff


	//   ....[30]....
        /*0180*/ 	.word	0xffffffff


	//   ....[31]....
        /*0184*/ 	.word	0xffffffff


	//   ....[32]....
        /*0188*/ 	.word	0xffffffff


	//   ....[33]....
        /*018c*/ 	.word	0xffffffff


	//   ....[34]....
        /*0190*/ 	.word	0xffffffff


	//   ....[35]....
        /*0194*/ 	.word	0xffffffff


	//   ....[36]....
        /*0198*/ 	.word	0xffffffff


	//   ....[37]....
        /*019c*/ 	.word	0xffffffff


	//   ....[38]....
        /*01a0*/ 	.word	0xffffffff


	//   ....[39]....
        /*01a4*/ 	.word	0xffffffff


	//   ....[40]....
        /*01a8*/ 	.word	0xffffffff


	//   ....[41]....
        /*01ac*/ 	.word	0xffffffff


	//   ....[42]....
        /*01b0*/ 	.word	0xffffffff


	//   ....[43]....
        /*01b4*/ 	.word	0xffffffff


	//   ....[44]....
        /*01b8*/ 	.word	0xffffffff


	//   ....[45]....
        /*01bc*/ 	.word	0xffffffff


	//   ....[46]....
        /*01c0*/ 	.word	0xffffffff


	//   ....[47]....
        /*01c4*/ 	.word	0xffffffff


	//   ....[48]....
        /*01c8*/ 	.word	0xffffffff


	//   ....[49]....
        /*01cc*/ 	.word	0xffffffff


	//   ....[50]....
        /*01d0*/ 	.word	0xffffffff


	//   ....[51]....
        /*01d4*/ 	.word	0xffffffff


	//   ....[52]....
        /*01d8*/ 	.word	0xffffffff


	//   ....[53]....
        /*01dc*/ 	.word	0xffffffff


	//   ....[54]....
        /*01e0*/ 	.word	0xffffffff


	//   ....[55]....
        /*01e4*/ 	.word	0xffffffff


	//   ....[56]....
        /*01e8*/ 	.word	0xffffffff


	//   ....[57]....
        /*01ec*/ 	.word	0xffffffff


	//   ....[58]....
        /*01f0*/ 	.word	0xffffffff


	//   ....[59]....
        /*01f4*/ 	.word	0xffffffff


	//   ....[60]....
        /*01f8*/ 	.word	0xffffffff


	//   ....[61]....
        /*01fc*/ 	.word	0xffffffff


	//   ....[62]....
        /*0200*/ 	.word	0xffffffff


	//   ....[63]....
        /*0204*/ 	.word	0xffffffff


	//   ....[64]....
        /*0208*/ 	.word	0xffffffff


	//   ....[65]....
        /*020c*/ 	.word	0xffffffff


	//   ....[66]....
        /*0210*/ 	.word	0xffffffff


	//   ....[67]....
        /*0214*/ 	.word	0xffffffff


	//   ....[68]....
        /*0218*/ 	.word	0xffffffff


	//   ....[69]....
        /*021c*/ 	.word	0xffffffff


	//   ....[70]....
        /*0220*/ 	.word	0xffffffff


	//   ....[71]....
        /*0224*/ 	.word	0xffffffff


	//   ....[72]....
        /*0228*/ 	.word	0xffffffff


	//   ....[73]....
        /*022c*/ 	.word	0xffffffff


	//   ....[74]....
        /*0230*/ 	.word	0xffffffff


	//   ....[75]....
        /*0234*/ 	.word	0xffffffff


	//   ....[76]....
        /*0238*/ 	.word	0xffffffff


	//   ....[77]....
        /*023c*/ 	.word	0xffffffff


	//   ....[78]....
        /*0240*/ 	.word	0xffffffff


	//   ....[79]....
        /*0244*/ 	.word	0xffffffff


	//   ....[80]....
        /*0248*/ 	.word	0xffffffff


	//   ....[81]....
        /*024c*/ 	.word	0xffffffff


	//   ....[82]....
        /*0250*/ 	.word	0xffffffff


	//   ....[83]....
        /*0254*/ 	.word	0xffffffff


	//   ....[84]....
        /*0258*/ 	.word	0xffffffff


	//   ....[85]....
        /*025c*/ 	.word	0xffffffff


	//   ....[86]....
        /*0260*/ 	.word	0xffffffff


	//   ....[87]....
        /*0264*/ 	.word	0xffffffff


	//   ....[88]....
        /*0268*/ 	.word	0xffffffff


	//   ....[89]....
        /*026c*/ 	.word	0xffffffff


	//   ....[90]....
        /*0270*/ 	.word	0xffffffff


	//   ....[91]....
        /*0274*/ 	.word	0xffffffff


	//   ....[92]....
        /*0278*/ 	.word	0xffffffff


	//   ....[93]....
        /*027c*/ 	.word	0xffffffff


	//   ....[94]....
        /*0280*/ 	.word	0xffffffff


	//   ....[95]....
        /*0284*/ 	.word	0xffffffff


	//   ....[96]....
        /*0288*/ 	.word	0xffffffff


	//   ....[97]....
        /*028c*/ 	.word	0xffffffff


	//   ....[98]....
        /*0290*/ 	.word	0xffffffff


	//   ....[99]....
        /*0294*/ 	.word	0xffffffff


	//   ....[100]....
        /*0298*/ 	.word	0xffffffff


	//   ....[101]....
        /*029c*/ 	.word	0xffffffff


	//   ....[102]....
        /*02a0*/ 	.word	0xffffffff


	//   ....[103]....
        /*02a4*/ 	.word	0xffffffff


	//   ....[104]....
        /*02a8*/ 	.word	0xffffffff


	//   ....[105]....
        /*02ac*/ 	.word	0xffffffff


	//   ....[106]....
        /*02b0*/ 	.word	0xffffffff


	//   ....[107]....
        /*02b4*/ 	.word	0xffffffff


	//   ....[108]....
        /*02b8*/ 	.word	0xffffffff


	//   ....[109]....
        /*02bc*/ 	.word	0xffffffff


	//   ....[110]....
        /*02c0*/ 	.word	0xffffffff


	//   ....[111]....
        /*02c4*/ 	.word	0xffffffff


	//   ....[112]....
        /*02c8*/ 	.word	0xffffffff


	//   ....[113]....
        /*02cc*/ 	.word	0xffffffff


	//   ....[114]....
        /*02d0*/ 	.word	0xffffffff


	//   ....[115]....
        /*02d4*/ 	.word	0xffffffff


	//   ....[116]....
        /*02d8*/ 	.word	0xffffffff


	//   ....[117]....
        /*02dc*/ 	.word	0x0500000f


	//   ....[118]....
        /*02e0*/ 	.word	0x0500000f


	//   ....[119]....
        /*02e4*/ 	.word	0x0500000f


	//   ....[120]....
        /*02e8*/ 	.word	0x0500000f


	//   ....[121]....
        /*02ec*/ 	.word	0x0500000f


	//   ....[122]....
        /*02f0*/ 	.word	0x0500000f


	//   ....[123]....
        /*02f4*/ 	.word	0x0500000f


	//   ....[124]....
        /*02f8*/ 	.word	0x0500000f


	//   ....[125]....
        /*02fc*/ 	.word	0x0500000f


	//----- nvinfo : EIATTR_COOP_GROUP_INSTR_OFFSETS
	.align		4
.L_174:
        /*0300*/ 	.byte	0x04, 0x28
        /*0302*/ 	.short	(.L_176 - .L_175)


	//   ....[0]....
.L_175:
        /*0304*/ 	.word	0x00000070


	//   ....[1]....
        /*0308*/ 	.word	0x00000140


	//   ....[2]....
        /*030c*/ 	.word	0x00000190


	//   ....[3]....
        /*0310*/ 	.word	0x000003c0


	//   ....[4]....
        /*0314*/ 	.word	0x00000520


	//   ....[5]....
        /*0318*/ 	.word	0x00000640


	//   ....[6]....
        /*031c*/ 	.word	0x000007a0


	//   ....[7]....
        /*0320*/ 	.word	0x000018e0


	//   ....[8]....
        /*0324*/ 	.word	0x00002ca0


	//   ....[9]....
        /*0328*/ 	.word	0x00003b90


	//   ....[10]....
        /*032c*/ 	.word	0x000043e0


	//   ....[11]....
        /*0330*/ 	.word	0x000044f0


	//   ....[12]....
        /*0334*/ 	.word	0x00005090


	//   ....[13]....
        /*0338*/ 	.word	0x000050f0


	//   ....[14]....
        /*033c*/ 	.word	0x00007530


	//   ....[15]....
        /*0340*/ 	.word	0x000083d0


	//   ....[16]....
        /*0344*/ 	.word	0x00008c10


	//   ....[17]....
        /*0348*/ 	.word	0x00008d20


	//   ....[18]....
        /*034c*/ 	.word	0x00009850


	//   ....[19]....
        /*0350*/ 	.word	0x000098d0


	//   ....[20]....
        /*0354*/ 	.word	0x0000c320


	//   ....[21]....
        /*0358*/ 	.word	0x0000c380


	//   ....[22]....
        /*035c*/ 	.word	0x0000c3b0


	//   ....[23]....
        /*0360*/ 	.word	0x0000c3d0


	//   ....[24]....
        /*0364*/ 	.word	0x0000ed50


	//   ....[25]....
        /*0368*/ 	.word	0x0000efe0


	//   ....[26]....
        /*036c*/ 	.word	0x00010430


	//   ....[27]....
        /*0370*/ 	.word	0x00010540


	//   ....[28]....
        /*0374*/ 	.word	0x000110a0


	//   ....[29]....
        /*0378*/ 	.word	0x00011110


	//   ....[30]....
        /*037c*/ 	.word	0x00012820


	//   ....[31]....
        /*0380*/ 	.word	0x00012830


	//   ....[32]....
        /*0384*/ 	.word	0x000128b0


	//   ....[33]....
        /*0388*/ 	.word	0x000128c0


	//   ....[34]....
        /*038c*/ 	.word	0x000137a0


	//   ....[35]....
        /*0390*/ 	.word	0x000137b0


	//   ....[36]....
        /*0394*/ 	.word	0x000137c0


	//   ....[37]....
        /*0398*/ 	.word	0x000137e0


	//   ....[38]....
        /*039c*/ 	.word	0x000137f0


	//   ....[39]....
        /*03a0*/ 	.word	0x00013800


	//   ....[40]....
        /*03a4*/ 	.word	0x00013810


	//   ....[41]....
        /*03a8*/ 	.word	0x00013820


	//   ....[42]....
        /*03ac*/ 	.word	0x00013830


	//   ....[43]....
        /*03b0*/ 	.word	0x00013840


	//   ....[44]....
        /*03b4*/ 	.word	0x00013850


	//   ....[45]....
        /*03b8*/ 	.word	0x00013870


	//   ....[46]....
        /*03bc*/ 	.word	0x00013880


	//   ....[47]....
        /*03c0*/ 	.word	0x00013890


	//   ....[48]....
        /*03c4*/ 	.word	0x000138a0


	//   ....[49]....
        /*03c8*/ 	.word	0x000138b0


	//   ....[50]....
        /*03cc*/ 	.word	0x000138c0


	//   ....[51]....
        /*03d0*/ 	.word	0x000138d0


	//   ....[52]....
        /*03d4*/ 	.word	0x000138e0


	//   ....[53]....
        /*03d8*/ 	.word	0x000138f0


	//   ....[54]....
        /*03dc*/ 	.word	0x00013900


	//   ....[55]....
        /*03e0*/ 	.word	0x00013910


	//   ....[56]....
        /*03e4*/ 	.word	0x00013920


	//   ....[57]....
        /*03e8*/ 	.word	0x00013930


	//   ....[58]....
        /*03ec*/ 	.word	0x00013940


	//   ....[59]....
        /*03f0*/ 	.word	0x00013950


	//   ....[60]....
        /*03f4*/ 	.word	0x00013960


	//   ....[61]....
        /*03f8*/ 	.word	0x00013970


	//   ....[62]....
        /*03fc*/ 	.word	0x00013980


	//   ....[63]....
        /*0400*/ 	.word	0x00013990


	//   ....[64]....
        /*0404*/ 	.word	0x000139b0


	//   ....[65]....
        /*0408*/ 	.word	0x000139c0


	//   ....[66]....
        /*040c*/ 	.word	0x000139d0


	//   ....[67]....
        /*0410*/ 	.word	0x000139e0


	//   ....[68]....
        /*0414*/ 	.word	0x000139f0


	//   ....[69]....
        /*0418*/ 	.word	0x00013a00


	//   ....[70]....
        /*041c*/ 	.word	0x00013a10


	//   ....[71]....
        /*0420*/ 	.word	0x00013a30


	//   ....[72]....
        /*0424*/ 	.word	0x00013a40


	//   ....[73]....
        /*0428*/ 	.word	0x00013a50


	//   ....[74]....
        /*042c*/ 	.word	0x00013a60


	//   ....[75]....
        /*0430*/ 	.word	0x00013a80


	//   ....[76]....
        /*0434*/ 	.word	0x00013a90


	//   ....[77]....
        /*0438*/ 	.word	0x00013ac0


	//   ....[78]....
        /*043c*/ 	.word	0x00013ad0


	//   ....[79]....
        /*0440*/ 	.word	0x00013ae0


	//   ....[80]....
        /*0444*/ 	.word	0x00013af0


	//   ....[81]....
        /*0448*/ 	.word	0x00013b10


	//   ....[82]....
        /*044c*/ 	.word	0x00013b20


	//   ....[83]....
        /*0450*/ 	.word	0x00013b30


	//   ....[84]....
        /*0454*/ 	.word	0x00013b40


	//   ....[85]....
        /*0458*/ 	.word	0x00013b50


	//   ....[86]....
        /*045c*/ 	.word	0x00013b80


	//   ....[87]....
        /*0460*/ 	.word	0x00013bc0


	//   ....[88]....
        /*0464*/ 	.word	0x00013bf0


	//   ....[89]....
        /*0468*/ 	.word	0x00013c30


	//   ....[90]....
        /*046c*/ 	.word	0x00013c60


	//   ....[91]....
        /*0470*/ 	.word	0x00013c90


	//   ....[92]....
        /*0474*/ 	.word	0x00013cc0


	//   ....[93]....
        /*0478*/ 	.word	0x00013ce0


	//   ....[94]....
        /*047c*/ 	.word	0x00013cf0


	//   ....[95]....
        /*0480*/ 	.word	0x00013d20


	//   ....[96]....
        /*0484*/ 	.word	0x00013d50


	//   ....[97]....
        /*0488*/ 	.word	0x00013d70


	//   ....[98]....
        /*048c*/ 	.word	0x00014180


	//   ....[99]....
        /*0490*/ 	.word	0x000141c0


	//   ....[100]....
        /*0494*/ 	.word	0x00014200


	//   ....[101]....
        /*0498*/ 	.word	0x00014240


	//   ....[102]....
        /*049c*/ 	.word	0x00014290


	//   ....[103]....
        /*04a0*/ 	.word	0x000142c0


	//   ....[104]....
        /*04a4*/ 	.word	0x00014970


	//   ....[105]....
        /*04a8*/ 	.word	0x000149a0


	//   ....[106]....
        /*04ac*/ 	.word	0x00015520


	//   ....[107]....
        /*04b0*/ 	.word	0x00016700


	//   ....[108]....
        /*04b4*/ 	.word	0x00017230


	//   ....[109]....
        /*04b8*/ 	.word	0x00017270


	//   ....[110]....
        /*04bc*/ 	.word	0x000172b0


	//   ....[111]....
        /*04c0*/ 	.word	0x00017350


	//   ....[112]....
        /*04c4*/ 	.word	0x00017360


	//   ....[113]....
        /*04c8*/ 	.word	0x000173f0


	//   ....[114]....
        /*04cc*/ 	.word	0x00017420


	//   ....[115]....
        /*04d0*/ 	.word	0x00017430


	//   ....[116]....
        /*04d4*/ 	.word	0x00018e00


	//   ....[117]....
        /*04d8*/ 	.word	0x00019490


	//   ....[118]....
        /*04dc*/ 	.word	0x00019660


	//   ....[119]....
        /*04e0*/ 	.word	0x000196b0


	//   ....[120]....
        /*04e4*/ 	.word	0x00019750


	//   ....[121]....
        /*04e8*/ 	.word	0x00019850


	//   ....[122]....
        /*04ec*/ 	.word	0x000198b0


	//   ....[123]....
        /*04f0*/ 	.word	0x000199b0


	//   ....[124]....
        /*04f4*/ 	.word	0x00019a20


	//   ....[125]....
        /*04f8*/ 	.word	0x00019b00


	//----- nvinfo : EIATTR_REG_RECONFIG
	.align		4
.L_176:
        /*04fc*/ 	.byte	0x01, 0x54
	.zero		2


	//----- nvinfo : EIATTR_SYSCALL_OFFSETS
	.align		4
        /*0500*/ 	.byte	0x04, 0x46
        /*0502*/ 	.short	(.L_178 - .L_177)


	//   ....[0]....
.L_177:
        /*0504*/ 	.word	0x00001aa0


	//   ....[1]....
        /*0508*/ 	.word	0x00016070


	//   ....[2]....
        /*050c*/ 	.word	0x000161b0


	//   ....[3]....
        /*0510*/ 	.word	0x000162f0


	//   ....[4]....
        /*0514*/ 	.word	0x00016410


	//   ....[5]....
        /*0518*/ 	.word	0x00016e70


	//----- nvinfo : EIATTR_MBARRIER_INSTR_OFFSETS
	.align		4
.L_178:
        /*051c*/ 	.byte	0x04, 0x39
        /*051e*/ 	.short	(.L_180 - .L_179)


	//   ....[0]....
.L_179:
        /*0520*/ 	.word	0x00000270
        /*0524*/ 	.word	0x000000ff
        /*0528*/ 	.word	0x00029800
        /*052c*/ 	.short	0x0100
        /*052e*/ 	.byte	0x08
	.zero		1


	//   ....[1]....
        /*0530*/ 	.word	0x00000280
        /*0534*/ 	.word	0x000000ff
        /*0538*/ 	.word	0x00029820
        /*053c*/ 	.short	0x0100
        /*053e*/ 	.byte	0x08
	.zero		1


	//   ....[2]....
        /*0540*/ 	.word	0x00000370
        /*0544*/ 	.word	0x000000ff
        /*0548*/ 	.word	0x00029830
        /*054c*/ 	.short	0x0100
        /*054e*/ 	.byte	0x08
	.zero		1


	//   ....[3]....
        /*0550*/ 	.word	0x00000380
        /*0554*/ 	.word	0x000000ff
        /*0558*/ 	.word	0x00029840
        /*055c*/ 	.short	0x0100
        /*055e*/ 	.byte	0x08
	.zero		1


	//   ....[4]....
        /*0560*/ 	.word	0x00000390
        /*0564*/ 	.word	0x000000ff
        /*0568*/ 	.word	0x00029838
        /*056c*/ 	.short	0x0100
        /*056e*/ 	.byte	0x08
	.zero		1


	//   ....[5]....
        /*0570*/ 	.word	0x000003a0
        /*0574*/ 	.word	0x000000ff
        /*0578*/ 	.word	0x00029848
        /*057c*/ 	.short	0x0100
        /*057e*/ 	.byte	0x08
	.zero		1


	//   ....[6]....
        /*0580*/ 	.word	0x000004d0
        /*0584*/ 	.word	0x000000ff
        /*0588*/ 	.word	0x00029850
        /*058c*/ 	.short	0x0100
        /*058e*/ 	.byte	0x08
	.zero		1


	//   ....[7]....
        /*0590*/ 	.word	0x000004e0
        /*0594*/ 	.word	0x000000ff
        /*0598*/ 	.word	0x00029860
        /*059c*/ 	.short	0x0100
        /*059e*/ 	.byte	0x08
	.zero		1


	//   ....[8]....
        /*05a0*/ 	.word	0x000004f0
        /*05a4*/ 	.word	0x000000ff
        /*05a8*/ 	.word	0x00029858
        /*05ac*/ 	.short	0x0100
        /*05ae*/ 	.byte	0x08
	.zero		1


	//   ....[9]....
        /*05b0*/ 	.word	0x00000500
        /*05b4*/ 	.word	0x000000ff
        /*05b8*/ 	.word	0x00029868
        /*05bc*/ 	.short	0x0100
        /*05be*/ 	.byte	0x08
	.zero		1


	//   ....[10]....
        /*05c0*/ 	.word	0x000005f0
        /*05c4*/ 	.word	0x000000ff
        /*05c8*/ 	.word	0x00029870
        /*05cc*/ 	.short	0x0100
        /*05ce*/ 	.byte	0x06
	.zero		1


	//   ....[11]....
        /*05d0*/ 	.word	0x00000600
        /*05d4*/ 	.word	0x000000ff
        /*05d8*/ 	.word	0x00029880
        /*05dc*/ 	.short	0x0100
        /*05de*/ 	.byte	0x06
	.zero		1


	//   ....[12]....
        /*05e0*/ 	.word	0x00000610
        /*05e4*/ 	.word	0x000000ff
        /*05e8*/ 	.word	0x00029878
        /*05ec*/ 	.short	0x0100
        /*05ee*/ 	.byte	0x06
	.zero		1


	//   ....[13]....
        /*05f0*/ 	.word	0x00000620
        /*05f4*/ 	.word	0x000000ff
        /*05f8*/ 	.word	0x00029888
        /*05fc*/ 	.short	0x0100
        /*05fe*/ 	.byte	0x06
	.zero		1


	//   ....[14]....
        /*0600*/ 	.word	0x00000750
        /*0604*/ 	.word	0x000000ff
        /*0608*/ 	.word	0x00029890
        /*060c*/ 	.short	0x0100
        /*060e*/ 	.byte	0x08
	.zero		1


	//   ....[15]....
        /*0610*/ 	.word	0x00000760
        /*0614*/ 	.word	0x000000ff
        /*0618*/ 	.word	0x000298a0
        /*061c*/ 	.short	0x0100
        /*061e*/ 	.byte	0x08
	.zero		1


	//   ....[16]....
        /*0620*/ 	.word	0x00000770
        /*0624*/ 	.word	0x000000ff
        /*0628*/ 	.word	0x00029898
        /*062c*/ 	.short	0x0100
        /*062e*/ 	.byte	0x08
	.zero		1


	//   ....[17]....
        /*0630*/ 	.word	0x00000780
        /*0634*/ 	.word	0x000000ff
        /*0638*/ 	.word	0x000298a8
        /*063c*/ 	.short	0x0100
        /*063e*/ 	.byte	0x08
	.zero		1


	//   ....[18]....
        /*0640*/ 	.word	0x000008b0
        /*0644*/ 	.word	0x000000ff
        /*0648*/ 	.word	0x000298b0
        /*064c*/ 	.short	0x0100
        /*064e*/ 	.byte	0x08
	.zero		1


	//   ....[19]....
        /*0650*/ 	.word	0x000008c0
        /*0654*/ 	.word	0x000000ff
        /*0658*/ 	.word	0x000298c0
        /*065c*/ 	.short	0x0100
        /*065e*/ 	.byte	0x08
	.zero		1


	//   ....[20]....
        /*0660*/ 	.word	0x000008d0
        /*0664*/ 	.word	0x000000ff
        /*0668*/ 	.word	0x000298b8
        /*066c*/ 	.short	0x0100
        /*066e*/ 	.byte	0x08
	.zero		1


	//   ....[21]....
        /*0670*/ 	.word	0x000008e0
        /*0674*/ 	.word	0x000000ff
        /*0678*/ 	.word	0x000298c8
        /*067c*/ 	.short	0x0100
        /*067e*/ 	.byte	0x08
	.zero		1


	//   ....[22]....
        /*0680*/ 	.word	0x00001ac0
        /*0684*/ 	.word	0x000000ff
        /*0688*/ 	.word	0x00029800
        /*068c*/ 	.short	0x010a
        /*068e*/ 	.byte	0x25
	.zero		1


	//   ....[23]....
        /*0690*/ 	.word	0x00001b50
        /*0694*/ 	.word	0x000000ff
        /*0698*/ 	.word	0x00029830
        /*069c*/ 	.short	0x010a
        /*069e*/ 	.byte	0x25
	.zero		1


	//   ....[24]....
        /*06a0*/ 	.word	0x00001be0
        /*06a4*/ 	.word	0x000000ff
        /*06a8*/ 	.word	0x00029830
        /*06ac*/ 	.short	0x010a
        /*06ae*/ 	.byte	0x25
	.zero		1


	//   ....[25]....
        /*06b0*/ 	.word	0x00002dc0
        /*06b4*/ 	.word	0x00000000
        /*06b8*/ 	.word	0x00000000
        /*06bc*/ 	.short	0x0101
        /*06be*/ 	.byte	0x3f
	.zero		1


	//   ....[26]....
        /*06c0*/ 	.word	0x000065d0
        /*06c4*/ 	.word	0x000000ff
        /*06c8*/ 	.word	0x00029830
        /*06cc*/ 	.short	0x010a
        /*06ce*/ 	.byte	0x0a
	.zero		1


	//   ....[27]....
        /*06d0*/ 	.word	0x00006610
        /*06d4*/ 	.word	0x000000ff
        /*06d8*/ 	.word	0x00029830
        /*06dc*/ 	.short	0x010a
        /*06de*/ 	.byte	0x0a
	.zero		1


	//   ....[28]....
        /*06e0*/ 	.word	0x00007250
        /*06e4*/ 	.word	0x000000ff
        /*06e8*/ 	.word	0x00029850
        /*06ec*/ 	.short	0x010a
        /*06ee*/ 	.byte	0x0a
	.zero		1


	//   ....[29]....
        /*06f0*/ 	.word	0x00007290
        /*06f4*/ 	.word	0x000000ff
        /*06f8*/ 	.word	0x00029850
        /*06fc*/ 	.short	0x010a
        /*06fe*/ 	.byte	0x0a
	.zero		1


	//   ....[30]....
        /*0700*/ 	.word	0x000075c0
        /*0704*/ 	.word	0x0000000a
        /*0708*/ 	.word	0x00000000
        /*070c*/ 	.short	0x0101
        /*070e*/ 	.byte	0x3f
	.zero		1


	//   ....[31]....
        /*0710*/ 	.word	0x0000a620
        /*0714*/ 	.word	0x000000ff
        /*0718*/ 	.word	0x00000000
        /*071c*/ 	.short	0x0101
        /*071e*/ 	.byte	0x06
	.zero		1


	//   ....[32]....
        /*0720*/ 	.word	0x0000b010
        /*0724*/ 	.word	0x000000ff
        /*0728*/ 	.word	0x00029830
        /*072c*/ 	.short	0x010a
        /*072e*/ 	.byte	0x07
	.zero		1


	//   ....[33]....
        /*0730*/ 	.word	0x0000b050
        /*0734*/ 	.word	0x000000ff
        /*0738*/ 	.word	0x00029830
        /*073c*/ 	.short	0x010a
        /*073e*/ 	.byte	0x07
	.zero		1


	//   ....[34]....
        /*0740*/ 	.word	0x0000bd20
        /*0744*/ 	.word	0x000000ff
        /*0748*/ 	.word	0x00029850
        /*074c*/ 	.short	0x010a
        /*074e*/ 	.byte	0x0a
	.zero		1


	//   ....[35]....
        /*0750*/ 	.word	0x0000bd60
        /*0754*/ 	.word	0x000000ff
        /*0758*/ 	.word	0x00029850
        /*075c*/ 	.short	0x010a
        /*075e*/ 	.byte	0x0a
	.zero		1


	//   ....[36]....
        /*0760*/ 	.word	0x0000d350
        /*0764*/ 	.word	0x00000006
        /*0768*/ 	.word	0x00000000
        /*076c*/ 	.short	0x0101
        /*076e*/ 	.byte	0x3f
	.zero		1


	//   ....[37]....
        /*0770*/ 	.word	0x0000d630
        /*0774*/ 	.word	0x000000ff
        /*0778*/ 	.word	0x00000000
        /*077c*/ 	.short	0x0101
        /*077e*/ 	.byte	0x05
	.zero		1


	//   ....[38]....
        /*0780*/ 	.word	0x0000ddd0
        /*0784*/ 	.word	0x000000ff
        /*0788*/ 	.word	0x00029830
        /*078c*/ 	.short	0x010a
        /*078e*/ 	.byte	0x0a
	.zero		1


	//   ....[39]....
        /*0790*/ 	.word	0x0000de10
        /*0794*/ 	.word	0x000000ff
        /*0798*/ 	.word	0x00029830
        /*079c*/ 	.short	0x010a
        /*079e*/ 	.byte	0x0a
	.zero		1


	//   ....[40]....
        /*07a0*/ 	.word	0x0000eaa0
        /*07a4*/ 	.word	0x000000ff
        /*07a8*/ 	.word	0x00029850
        /*07ac*/ 	.short	0x010a
        /*07ae*/ 	.byte	0x0a
	.zero		1


	//   ....[41]....
        /*07b0*/ 	.word	0x0000eae0
        /*07b4*/ 	.word	0x000000ff
        /*07b8*/ 	.word	0x00029850
        /*07bc*/ 	.short	0x010a
        /*07be*/ 	.byte	0x0a
	.zero		1


	//   ....[42]....
        /*07c0*/ 	.word	0x0000ee30
        /*07c4*/ 	.word	0x00000004
        /*07c8*/ 	.word	0x00000000
        /*07cc*/ 	.short	0x0101
        /*07ce*/ 	.byte	0x3f
	.zero		1


	//   ....[43]....
        /*07d0*/ 	.word	0x00011e40
        /*07d4*/ 	.word	0x000000ff
        /*07d8*/ 	.word	0x00000000
        /*07dc*/ 	.short	0x0101
        /*07de*/ 	.byte	0x06
	.zero		1


	//   ....[44]....
        /*07e0*/ 	.word	0x000124b0
        /*07e4*/ 	.word	0x000000ff
        /*07e8*/ 	.word	0x00029850
        /*07ec*/ 	.short	0x010a
        /*07ee*/ 	.byte	0x09
	.zero		1


	//   ....[45]....
        /*07f0*/ 	.word	0x000124f0
        /*07f4*/ 	.word	0x000000ff
        /*07f8*/ 	.word	0x00029850
        /*07fc*/ 	.short	0x010a
        /*07fe*/ 	.byte	0x09
	.zero		1


	//   ....[46]....
        /*0800*/ 	.word	0x00012ba0
        /*0804*/ 	.word	0x000000ff
        /*0808*/ 	.word	0x00000000
        /*080c*/ 	.short	0x0101
        /*080e*/ 	.byte	0x04
	.zero		1


	//   ....[47]....
        /*0810*/ 	.word	0x000142b0
        /*0814*/ 	.word	0x000000ff
        /*0818*/ 	.word	0x00000000
        /*081c*/ 	.short	0x0101
        /*081e*/ 	.byte	0x04
	.zero		1


	//   ....[48]....
        /*0820*/ 	.word	0x00016930
        /*0824*/ 	.word	0x000000ff
        /*0828*/ 	.word	0x00029880
        /*082c*/ 	.short	0x010a
        /*082e*/ 	.byte	0x26
	.zero		1


	//   ....[49]....
        /*0830*/ 	.word	0x00016a90
        /*0834*/ 	.word	0x000000ff
        /*0838*/ 	.word	0x00029840
        /*083c*/ 	.short	0x010a
        /*083e*/ 	.byte	0x26
	.zero		1


	//   ....[50]....
        /*0840*/ 	.word	0x00017580
        /*0844*/ 	.word	0x000000ff
        /*0848*/ 	.word	0x00029800
        /*084c*/ 	.short	0x0107
        /*084e*/ 	.byte	0x26
	.zero		1


	//   ....[51]....
        /*0850*/ 	.word	0x000175e0
        /*0854*/ 	.word	0x000000ff
        /*0858*/ 	.word	0x00029800
        /*085c*/ 	.short	0x0101
        /*085e*/ 	.byte	0x26
	.zero		1


	//   ....[52]....
        /*0860*/ 	.word	0x00017610
        /*0864*/ 	.word	0x000000ff
        /*0868*/ 	.word	0x00029820
        /*086c*/ 	.short	0x010a
        /*086e*/ 	.byte	0x26
	.zero		1


	//   ....[53]....
        /*0870*/ 	.word	0x00017930
        /*0874*/ 	.word	0x00000006
        /*0878*/ 	.word	0x00029880
        /*087c*/ 	.short	0x010a
        /*087e*/ 	.byte	0x3f
	.zero		1


	//   ....[54]....
        /*0880*/ 	.word	0x00017b40
        /*0884*/ 	.word	0x00000006
        /*0888*/ 	.word	0x00029840
        /*088c*/ 	.short	0x010a
        /*088e*/ 	.byte	0x3f
	.zero		1


	//   ....[55]....
        /*0890*/ 	.word	0x00017f80
        /*0894*/ 	.word	0x00000012
        /*0898*/ 	.word	0x00029870
        /*089c*/ 	.short	0x010a
        /*089e*/ 	.byte	0x3f
	.zero		1


	//   ....[56]....
        /*08a0*/ 	.word	0x00017ff0
        /*08a4*/ 	.word	0x00000012
        /*08a8*/ 	.word	0x00029860
        /*08ac*/ 	.short	0x010a
        /*08ae*/ 	.byte	0x3f
	.zero		1


	//   ....[57]....
        /*08b0*/ 	.word	0x00018520
        /*08b4*/ 	.word	0x00000012
        /*08b8*/ 	.word	0x00029850
        /*08bc*/ 	.short	0x0101
        /*08be*/ 	.byte	0x3f
	.zero		1


	//   ....[58]....
        /*08c0*/ 	.word	0x00018590
        /*08c4*/ 	.word	0x00000000
        /*08c8*/ 	.word	0x00000000
        /*08cc*/ 	.short	0x0101
        /*08ce*/ 	.byte	0x3f
	.zero		1


	//   ....[59]....
        /*08d0*/ 	.word	0x000186b0
        /*08d4*/ 	.word	0x00000003
        /*08d8*/ 	.word	0x00029870
        /*08dc*/ 	.short	0x010a
        /*08de*/ 	.byte	0x3f
	.zero		1


	//   ....[60]....
        /*08e0*/ 	.word	0x00018780
        /*08e4*/ 	.word	0x00000003
        /*08e8*/ 	.word	0x00029860
        /*08ec*/ 	.short	0x010a
        /*08ee*/ 	.byte	0x3f
	.zero		1


	//   ....[61]....
        /*08f0*/ 	.word	0x00018ca0
        /*08f4*/ 	.word	0x00000003
        /*08f8*/ 	.word	0x00029850
        /*08fc*/ 	.short	0x0101
        /*08fe*/ 	.byte	0x3f
	.zero		1


	//   ....[62]....
        /*0900*/ 	.word	0x00018d10
        /*0904*/ 	.word	0x00000000
        /*0908*/ 	.word	0x00000000
        /*090c*/ 	.short	0x0101
        /*090e*/ 	.byte	0x3f
	.zero		1


	//   ....[63]....
        /*0910*/ 	.word	0x00018db0
        /*0914*/ 	.word	0x00000009
        /*0918*/ 	.word	0x00029820
        /*091c*/ 	.short	0x010a
        /*091e*/ 	.byte	0x3f
	.zero		1


	//   ....[64]....
        /*0920*/ 	.word	0x00018f10
        /*0924*/ 	.word	0x00000005
        /*0928*/ 	.word	0x00000000
        /*092c*/ 	.short	0x010a
        /*092e*/ 	.byte	0x3f
	.zero		1


	//   ....[65]....
        /*0930*/ 	.word	0x00018f80
        /*0934*/ 	.word	0x00000007
        /*0938*/ 	.word	0x00000000
        /*093c*/ 	.short	0x010a
        /*093e*/ 	.byte	0x3f
	.zero		1


	//   ....[66]....
        /*0940*/ 	.word	0x00018fd0
        /*0944*/ 	.word	0x00000005
        /*0948*/ 	.word	0x00029860
        /*094c*/ 	.short	0x010a
        /*094e*/ 	.byte	0x3f
	.zero		1


	//   ....[67]....
        /*0950*/ 	.word	0x00019020
        /*0954*/ 	.word	0x00000003
        /*0958*/ 	.word	0x00029860
        /*095c*/ 	.short	0x010a
        /*095e*/ 	.byte	0x3f
	.zero		1


	//   ....[68]....
        /*0960*/ 	.word	0x00019060
        /*0964*/ 	.word	0x00000005
        /*0968*/ 	.word	0x00029880
        /*096c*/ 	.short	0x010a
        /*096e*/ 	.byte	0x3f
	.zero		1


	//   ....[69]....
        /*0970*/ 	.word	0x00019080
        /*0974*/ 	.word	0x00000003
        /*0978*/ 	.word	0x00029880
        /*097c*/ 	.short	0x010a
        /*097e*/ 	.byte	0x3f
	.zero		1


	//   ....[70]....
        /*0980*/ 	.word	0x000190f0
        /*0984*/ 	.word	0x00000003
        /*0988*/ 	.word	0x00029800
        /*098c*/ 	.short	0x010a
        /*098e*/ 	.byte	0x3f
	.zero		1


	//   ....[71]....
        /*0990*/ 	.word	0x00019150
        /*0994*/ 	.word	0x00000005
        /*0998*/ 	.word	0x00029830
        /*099c*/ 	.short	0x010a
        /*099e*/ 	.byte	0x3f
	.zero		1


	//   ....[72]....
        /*09a0*/ 	.word	0x000191b0
        /*09a4*/ 	.word	0x0000000b
        /*09a8*/ 	.word	0x00029830
        /*09ac*/ 	.short	0x010a
        /*09ae*/ 	.byte	0x3f
	.zero		1


	//   ....[73]....
        /*09b0*/ 	.word	0x00019210
        /*09b4*/ 	.word	0x0000000b
        /*09b8*/ 	.word	0x00029850
        /*09bc*/ 	.short	0x010a
        /*09be*/ 	.byte	0x3f
	.zero		1


	//   ....[74]....
        /*09c0*/ 	.word	0x00019270
        /*09c4*/ 	.word	0x0000000f
        /*09c8*/ 	.word	0x00029830
        /*09cc*/ 	.short	0x010a
        /*09ce*/ 	.byte	0x3f
	.zero		1


	//   ....[75]....
        /*09d0*/ 	.word	0x000192d0
        /*09d4*/ 	.word	0x0000000f
        /*09d8*/ 	.word	0x00029850
        /*09dc*/ 	.short	0x010a
        /*09de*/ 	.byte	0x3f
	.zero		1


	//   ....[76]....
        /*09e0*/ 	.word	0x00019330
        /*09e4*/ 	.word	0x0000000d
        /*09e8*/ 	.word	0x00029830
        /*09ec*/ 	.short	0x010a
        /*09ee*/ 	.byte	0x3f
	.zero		1


	//   ....[77]....
        /*09f0*/ 	.word	0x00019390
        /*09f4*/ 	.word	0x0000000d
        /*09f8*/ 	.word	0x00029850
        /*09fc*/ 	.short	0x010a
        /*09fe*/ 	.byte	0x3f
	.zero		1


	//   ....[78]....
        /*0a00*/ 	.word	0x000193f0
        /*0a04*/ 	.word	0x00000003
        /*0a08*/ 	.word	0x00029850
        /*0a0c*/ 	.short	0x010a
        /*0a0e*/ 	.byte	0x3f
	.zero		1


	//   ....[79]....
        /*0a10*/ 	.word	0x00019550
        /*0a14*/ 	.word	0x00000003
        /*0a18*/ 	.word	0x00029880
        /*0a1c*/ 	.short	0x010a
        /*0a1e*/ 	.byte	0x3f
	.zero		1


	//   ....[80]....
        /*0a20*/ 	.word	0x000195b0
        /*0a24*/ 	.word	0x00000003
        /*0a28*/ 	.word	0x00029840
        /*0a2c*/ 	.short	0x010a
        /*0a2e*/ 	.byte	0x3f
	.zero		1


	//   ....[81]....
        /*0a30*/ 	.word	0x00019b40
        /*0a34*/ 	.word	0x00000003
        /*0a38*/ 	.word	0x00029820
        /*0a3c*/ 	.short	0x010a
        /*0a3e*/ 	.byte	0x3f
	.zero		1


	//   ....[82]....
        /*0a40*/ 	.word	0x00019b90
        /*0a44*/ 	.word	0x00000006
        /*0a48*/ 	.word	0x00029880
        /*0a4c*/ 	.short	0x010a
        /*0a4e*/ 	.byte	0x3f
	.zero		1


	//   ....[83]....
        /*0a50*/ 	.word	0x00019be0
        /*0a54*/ 	.word	0x00000006
        /*0a58*/ 	.word	0x00029840
        /*0a5c*/ 	.short	0x010a
        /*0a5e*/ 	.byte	0x3f
	.zero		1


	//   ....[84]....
        /*0a60*/ 	.word	0x00019c30
        /*0a64*/ 	.word	0x00000012
        /*0a68*/ 	.word	0x00029870
        /*0a6c*/ 	.short	0x010a
        /*0a6e*/ 	.byte	0x3f
	.zero		1


	//   ....[85]....
        /*0a70*/ 	.word	0x00019c80
        /*0a74*/ 	.word	0x00000012
        /*0a78*/ 	.word	0x00029860
        /*0a7c*/ 	.short	0x010a
        /*0a7e*/ 	.byte	0x3f
	.zero		1


	//   ....[86]....
        /*0a80*/ 	.word	0x00019cd0
        /*0a84*/ 	.word	0x00000003
        /*0a88*/ 	.word	0x00029870
        /*0a8c*/ 	.short	0x010a
        /*0a8e*/ 	.byte	0x3f
	.zero		1


	//   ....[87]....
        /*0a90*/ 	.word	0x00019d20
        /*0a94*/ 	.word	0x00000003
        /*0a98*/ 	.word	0x00029860
        /*0a9c*/ 	.short	0x010a
        /*0a9e*/ 	.byte	0x3f
	.zero		1


	//   ....[88]....
        /*0aa0*/ 	.word	0x00019d70
        /*0aa4*/ 	.word	0x00000009
        /*0aa8*/ 	.word	0x00029820
        /*0aac*/ 	.short	0x010a
        /*0aae*/ 	.byte	0x3f
	.zero		1


	//   ....[89]....
        /*0ab0*/ 	.word	0x00019dc0
        /*0ab4*/ 	.word	0x00000005
        /*0ab8*/ 	.word	0x00000000
        /*0abc*/ 	.short	0x010a
        /*0abe*/ 	.byte	0x3f
	.zero		1


	//   ....[90]....
        /*0ac0*/ 	.word	0x00019e10
        /*0ac4*/ 	.word	0x00000007
        /*0ac8*/ 	.word	0x00000000
        /*0acc*/ 	.short	0x010a
        /*0ace*/ 	.byte	0x3f
	.zero		1


	//   ....[91]....
        /*0ad0*/ 	.word	0x00019e60
        /*0ad4*/ 	.word	0x00000005
        /*0ad8*/ 	.word	0x00029860
        /*0adc*/ 	.short	0x010a
        /*0ade*/ 	.byte	0x3f
	.zero		1


	//   ....[92]....
        /*0ae0*/ 	.word	0x00019eb0
        /*0ae4*/ 	.word	0x00000003
        /*0ae8*/ 	.word	0x00029860
        /*0aec*/ 	.short	0x010a
        /*0aee*/ 	.byte	0x3f
	.zero		1


	//   ....[93]....
        /*0af0*/ 	.word	0x00019f00
        /*0af4*/ 	.word	0x00000005
        /*0af8*/ 	.word	0x00029880
        /*0afc*/ 	.short	0x010a
        /*0afe*/ 	.byte	0x3f
	.zero		1


	//----- nvinfo : EIATTR_NUM_MBARRIERS
	.align		4
.L_180:
        /*0b00*/ 	.byte	0x03, 0x38
        /*0b02*/ 	.short	0x0016


	//----- nvinfo : EIATTR_EXIT_INSTR_OFFSETS
	.align		4
        /*0b04*/ 	.byte	0x04, 0x1c
        /*0b06*/ 	.short	(.L_182 - .L_181)


	//   ....[0]....
.L_181:
        /*0b08*/ 	.word	0x000190d0


	//----- nvinfo : EIATTR_MAX_THREADS
	.align		4
.L_182:
        /*0b0c*/ 	.byte	0x04, 0x05
        /*0b0e*/ 	.short	(.L_184 - .L_183)
.L_183:
        /*0b10*/ 	.word	0x00000180
        /*0b14*/ 	.word	0x00000001
        /*0b18*/ 	.word	0x00000001


	//----- nvinfo : EIATTR_CRS_STACK_SIZE
	.align		4
.L_184:
        /*0b1c*/ 	.byte	0x04, 0x1e
        /*0b1e*/ 	.short	(.L_186 - .L_185)
.L_185:
        /*0b20*/ 	.word	0x00000000


	//----- nvinfo : EIATTR_CBANK_PARAM_SIZE
	.align		4
.L_186:
        /*0b24*/ 	.byte	0x03, 0x19
        /*0b26*/ 	.short	0x0a70


	//----- nvinfo : EIATTR_PARAM_CBANK
	.align		4
        /*0b28*/ 	.byte	0x04, 0x0a
        /*0b2a*/ 	.short	(.L_188 - .L_187)
	.align		4
.L_187:
        /*0b2c*/ 	.word	index@(.nv.constant0._ZN7cutlass13device_kernelIN5flash11enable_sm90INS1_16FlashAttnFwdSm90INS1_25CollectiveMainloopFwdSm90ILi2EN4cute5tupleIJNS5_1CILi1EEES8_S8_EEENS6_IJNS7_ILi128EEENS7_ILi160EEENS7_ILi192EEEEEELi128ENS_12float_e4m3_tEfNS_4arch4Sm90ELb0ELb1ELb0ELb0ELb0ELb0ELb0ELb1ELb1ELb1ELb1ELb0EEENS1_21CollectiveEpilogueFwdINS6_IJSA_SA_SB_EEES9_NS_10bfloat16_tESG_Li256ELb0ELb1ELb1ELb1EEENS1_19SingleTileSchedulerILb0ELb1ELb1ELi128EEEEEEEEEvNT_6ParamsE)
        /*0b30*/ 	.short	0x0210
        /*0b32*/ 	.short	0x0a70


	//----- nvinfo : EIATTR_SW_WAR
	.align		4
.L_188:
        /*0b34*/ 	.byte	0x04, 0x36
        /*0b36*/ 	.short	(.L_190 - .L_189)
.L_189:
        /*0b38*/ 	.word	0x00000008
.L_190:


//--------------------- .nv.info._ZN7cutlass13device_kernelIN5flash11enable_sm90INS1_16FlashAttnFwdSm90INS1_25CollectiveMainloopFwdSm90ILi2EN4cute5tupleIJNS5_1CILi1EEES8_S8_EEENS6_IJNS7_ILi128EEENS7_ILi160EEENS7_ILi192EEEEEELi128ENS_12float_e4m3_tEfNS_4arch4Sm90ELb0ELb1ELb0ELb1ELb0ELb0ELb0ELb1ELb1ELb1ELb1ELb0EEENS1_21CollectiveEpilogueFwdINS6_IJSA_SA_SB_EEES9_NS_10bfloat16_tESG_Li256ELb1ELb1ELb1ELb1EEENS1_36VarlenDynamicPersistentTileSchedulerILi128ELi160ELi256ELi128ELb1ELb1ELb1ELb1ELb0ELb1EEEEEEEEEvNT_6ParamsE --------------------------
	.section	.nv.info._ZN7cutlass13device_kernelIN5flash11enable_sm90INS1_16FlashAttnFwdSm90INS1_25CollectiveMainloopFwdSm90ILi2EN4cute5tupleIJNS5_1CILi1EEES8_S8_EEENS6_IJNS7_ILi128EEENS7_ILi160EEENS7_ILi192EEEEEELi128ENS_12float_e4m3_tEfNS_4arch4Sm90ELb0ELb1ELb0ELb1ELb0ELb0ELb0ELb1ELb1ELb1ELb1ELb0EEENS1_21CollectiveEpilogueFwdINS6_IJSA_SA_SB_EEES9_NS_10bfloat16_tESG_Li256ELb1ELb1ELb1ELb1EEENS1_36VarlenDynamicPersistentTileSchedulerILi128ELi160ELi256ELi128ELb1ELb1ELb1ELb1ELb0ELb1EEEEEEEEEvNT_6ParamsE,"",@"SHT_CUDA_INFO"
	.sectionflags	@""
	.align	4


	//----- nvinfo : EIATTR_CUDA_API_VERSION
	.align		4
        /*0000*/ 	.byte	0x04, 0x37
        /*0002*/ 	.short	(.L_192 - .L_191)
.L_191:
        /*0004*/ 	.word	0x00000082


	//----- nvinfo : EIATTR_KPARAM_INFO
	.align		4
.L_192:
        /*0008*/ 	.byte	0x04, 0x17
        /*000a*/ 	.short	(.L_194 - .L_193)
.L_193:
        /*000c*/ 	.word	0x00000000
        /*0010*/ 	.short	0x0000
        /*0012*/ 	.short	0x0070
        /*0014*/ 	.byte	0x00, 0xf0, 0x01, 0x2a


	//----- nvinfo : EIATTR_SPARSE_MMA_MASK
	.align		4
.L_194:
        /*0018*/ 	.byte	0x03, 0x50
        /*001a*/ 	.short	0x0000


	//----- nvinfo : EIATTR_MAXREG_COUNT
	.align		4
        /*001c*/ 	.byte	0x03, 0x1b
        /*001e*/ 	.short	0x00a8


	//----- nvinfo : EIATTR_NUM_BARRIERS
	.align		4
        /*0020*/ 	.byte	0x02, 0x4c
        /*0022*/ 	.byte	0x10
	.zero		1


	//----- nvinfo : EIATTR_EXTERNS
	.align		4
        /*0024*/ 	.byte	0x04, 0x0f
        /*0026*/ 	.short	(.L_196 - .L_195)


	//   ....[0]....
	.align		4
.L_195:
        /*0028*/ 	.word	index@(__assertfail)


	//----- nvinfo : EIATTR_ANNOTATIONS
	.align		4
.L_196:
        /*002c*/ 	.byte	0x04, 0x55
        /*002e*/ 	.short	(.L_198 - .L_197)


	//   ....[0]....
.L_197:
        /* <DEDUP_REMOVED lines=38> */


	//----- nvinfo : EIATTR_MERCURY_ISA_VERSION
	.align		4
.L_198:
        /*0278*/ 	.byte	0x03, 0x5f
        /*027a*/ 	.short	0x0101


	//----- nvinfo : EIATTR_UNUSED_LOAD_BYTE_OFFSET
	.align		4
        /*027c*/ 	.byte	0x04, 0x44
        /*027e*/ 	.short	(.L_200 - .L_199)


	//   ....[0]....
.L_199:
        /*0280*/ 	.word	0x00000a40
        /*0284*/ 	.word	0x0000fff0


	//   ....[1]....
        /*0288*/ 	.word	0x00013640
        /*028c*/ 	.word	0x0000fff0


	//----- nvinfo : EIATTR_INT_WARP_WIDE_INSTR_OFFSETS
	.align		4
.L_200:
        /*0290*/ 	.byte	0x04, 0x31
        /*0292*/ 	.short	(.L_202 - .L_201)


	//   ....[0]....
.L_201:
        /*0294*/ 	.word	0x00000130


	//   ....[1]....
        /*0298*/ 	.word	0x00000170


	//   ....[2]....
        /*029c*/ 	.word	0x000001e0


	//   ....[3]....
        /*02a0*/ 	.word	0x000191d0


	//   ....[4]....
        /*02a4*/ 	.word	0x00019260


	//   ....[5]....
        /*02a8*/ 	.word	0x0001bb30


	//   ....[6]....
        /*02ac*/ 	.word	0x0001bbc0


	//----- nvinfo : EIATTR_COOP_GROUP_MASK_REGIDS
	.align		4
.L_202:
        /*02b0*/ 	.byte	0x04, 0x29
        /*02b2*/ 	.short	(.L_204 - .L_203)


	//   ....[0]....
.L_203:
        /*02b4*/ 	.word	0xffffffff


	//   ....[1]....
        /*02b8*/ 	.word	0xffffffff


	//   ....[2]....
        /*02bc*/ 	.word	0xffffffff


	//   ....[3]....
        /*02c0*/ 	.word	0xffffffff


	//   ....[4]....
        /*02c4*/ 	.word	0xffffffff


	//   ....[5]....
        /*02c8*/ 	.word	0xffffffff


	//   ....[6]....
        /*02cc*/ 	.word	0xffffffff


	//   ....[7]....
        /*02d0*/ 	.word	0xffffffff


	//   ....[8]....
        /*02d4*/ 	.word	0xffffffff


	//   ....[9]....
        /*02d8*/ 	.word	0xffffffff


	//   ....[10]....
        /*02dc*/ 	.word	0xffffffff


	//   ....[11]....
        /*02e0*/ 	.word	0xffffffff


	//   ....[12]....
        /*02e4*/ 	.word	0xffffffff


	//   ....[13]....
        /*02e8*/ 	.word	0xffffffff


	//   ....[14]....
        /*02ec*/ 	.word	0xffffffff


	//   ....[15]....
        /*02f0*/ 	.word	0xffffffff


	//   ....[16]....
        /*02f4*/ 	.word	0xffffffff


	//   ....[17]....
        /*02f8*/ 	.word	0xffffffff


	//   ....[18]....
        /*02fc*/ 	.word	0xffffffff


	//   ....[19]....
        /*0300*/ 	.word	0xffffffff


	//   ....[20]....
        /*0304*/ 	.word	0xffffffff


	//   ....[21]....
        /*0308*/ 	.word	0xffffffff


	//   ....[22]....
        /*030c*/ 	.word	0xffffffff


	//   ....[23]....
        /*0310*/ 	.word	0xffffffff


	//   ....[24]....
        /*0314*/ 	.word	0xffffffff


	//   ....[25]....
        /*0318*/ 	.word	0xffffffff


	//   ....[26]....
        /*031c*/ 	.word	0xffffffff


	//   ....[27]....
        /*0320*/ 	.word	0xffffffff


	//   ....[28]....
        /*0324*/ 	.word	0xffffffff


	//   ....[29]....
        /*0328*/ 	.word	0xffffffff


	//   ....[30]....
        /*032c*/ 	.word	0xffffffff


	//   ....[31]....
        /*0330*/ 	.word	0xffffffff


	//   ....[32]....
        /*0334*/ 	.word	0xffffffff


	//   ....[33]....
        /*0338*/ 	.word	0xffffffff


	//   ....[34]....
        /*033c*/ 	.word	0xffffffff


	//   ....[35]....
        /*0340*/ 	.word	0xffffffff


	//   ....[36]....
        /*0344*/ 	.word	0xffffffff


	//   ....[37]....
        /*0348*/ 	.word	0xffffffff


	//   ....[38]....
        /*034c*/ 	.word	0xffffffff


	//   ....[39]....
        /*0350*/ 	.word	0xffffffff


	//   ....[40]....
        /*0354*/ 	.word	0xffffffff


	//   ....[41]....
        /*0358*/ 	.word	0xffffffff


	//   ....[42]....
        /*035c*/ 	.word	0xffffffff


	//   ....[43]....
        /*0360*/ 	.word	0xffffffff


	//   ....[44]....
        /*0364*/ 	.word	0xffffffff


	//   ....[45]....
        /*0368*/ 	.word	0xffffffff


	//   ....[46]....
        /*036c*/ 	.word	0xffffffff


	//   ....[47]....
        /*0370*/ 	.word	0xffffffff


	//   ....[48]....
        /*0374*/ 	.word	0xffffffff


	//   ....[49]....
        /*0378*/ 	.word	0xffffffff


	//   ....[50]....
        /*037c*/ 	.word	0xffffffff


	//   ....[51]....
        /*0380*/ 	.word	0xffffffff


	//   ....[52]....
        /*0384*/ 	.word	0xffffffff


	//   ....[53]....
        /*0388*/ 	.word	0xffffffff


	//   ....[54]....
        /*038c*/ 	.word	0xffffffff


	//   ....[55]....
        /*0390*/ 	.word	0xffffffff


	//   ....[56]....
        /*0394*/ 	.word	0xffffffff


	//   ....[57]....
        /*0398*/ 	.word	0xffffffff


	//   ....[58]....
        /*039c*/ 	.word	0xffffffff


	//   ....[59]....
        /*03a0*/ 	.word	0xffffffff


	//   ....[60]....
        /*03a4*/ 	.word	0xffffffff


	//   ....[61]....
        /*03a8*/ 	.word	0xffffffff


	//   ....[62]....
        /*03ac*/ 	.word	0xffffffff


	//   ....[63]....
        /*03b0*/ 	.word	0xffffffff


	//   ....[64]....
        /*03b4*/ 	.word	0xffffffff


	//   ....[65]....
        /*03b8*/ 	.word	0xffffffff


	//   ....[66]....
        /*03bc*/ 	.word	0xffffffff


	//   ....[67]....
        /*03c0*/ 	.word	0xffffffff


	//   ....[68]....
        /*03c4*/ 	.word	0xffffffff


	//   ....[69]....
        /*03c8*/ 	.word	0xffffffff


	//   ....[70]....
        /*03cc*/ 	.word	0xffffffff


	//   ....[71]....
        /*03d0*/ 	.word	0xffffffff


	//   ....[72]....
        /*03d4*/ 	.word	0xffffffff


	//   ....[73]....
        /*03d8*/ 	.word	0xffffffff


	//   ....[74]....
        /*03dc*/ 	.word	0xffffffff


	//   ....[75]....
        /*03e0*/ 	.word	0xffffffff


	//   ....[76]....
        /*03e4*/ 	.word	0xffffffff


	//   ....[77]....
        /*03e8*/ 	.word	0xffffffff


	//   ....[78]....
        /*03ec*/ 	.word	0xffffffff


	//   ....[79]....
        /*03f0*/ 	.word	0xffffffff


	//   ....[80]....
        /*03f4*/ 	.word	0xffffffff


	//   ....[81]....
        /*03f8*/ 	.word	0xffffffff


	//   ....[82]....
        /*03fc*/ 	.word	0xffffffff


	//   ....[83]....
        /*0400*/ 	.word	0xffffffff


	//   ....[84]....
        /*0404*/ 	.word	0xffffffff


	//   ....[85]....
        /*0408*/ 	.word	0xffffffff


	//   ....[86]....
        /*040c*/ 	.word	0xffffffff


	//   ....[87]....
        /*0410*/ 	.word	0xffffffff


	//   ....[88]....
        /*0414*/ 	.word	0xffffffff


	//   ....[89]....
        /*0418*/ 	.word	0xffffffff


	//   ....[90]....
        /*041c*/ 	.word	0xffffffff


	//   ....[91]....
        /*0420*/ 	.word	0xffffffff


	//   ....[92]....
        /*0424*/ 	.word	0xffffffff


	//   ....[93]....
        /*0428*/ 	.word	0xffffffff


	//   ....[94]....
        /*042c*/ 	.word	0xffffffff


	//   ....[95]....
        /*0430*/ 	.word	0xffffffff


	//   ....[96]....
        /*0434*/ 	.word	0xffffffff


	//   ....[97]....
        /*0438*/ 	.word	0xffffffff


	//   ....[98]....
        /*043c*/ 	.word	0xffffffff


	//   ....[99]....
        /*0440*/ 	.word	0xffffffff


	//   ....[100]....
        /*0444*/ 	.word	0xffffffff


	//   ....[101]....
        /*0448*/ 	.word	0xffffffff


	//   ....[102]....
        /*044c*/ 	.word	0xffffffff


	//   ....[103]....
        /*0450*/ 	.word	0xffffffff


	//   ....[104]....
        /*0454*/ 	.word	0xffffffff


	//   ....[105]....
        /*0458*/ 	.word	0xffffffff


	//   ....[106]....
        /*045c*/ 	.word	0xffffffff


	//   ....[107]....
        /*0460*/ 	.word	0xffffffff


	//   ....[108]....
        /*0464*/ 	.word	0xffffffff


	//   ....[109]....
        /*0468*/ 	.word	0xffffffff


	//   ....[110]....
        /*046c*/ 	.word	0xffffffff


	//   ....[111]....
        /*0470*/ 	.word	0xffffffff


	//   ....[112]....
        /*0474*/ 	.word	0xffffffff


	//   ....[113]....
        /*0478*/ 	.word	0xffffffff


	//   ....[114]....
        /*047c*/ 	.word	0xffffffff


	//   ....[115]....
        /*0480*/ 	.word	0xffffffff


	//   ....[116]....
        /*0484*/ 	.word	0xffffffff


	//   ....[117]....
        /*0488*/ 	.word	0xffffffff


	//   ....[118]....
        /*048c*/ 	.word	0xffffffff


	//   ....[119]....
        /*0490*/ 	.word	0xffffffff


	//   ....[120]....
        /*0494*/ 	.word	0xffffffff


	//   ....[121]....
        /*0498*/ 	.word	0xffffffff


	//   ....[122]....
        /*049c*/ 	.word	0xffffffff


	//   ....[123]....
        /*04a0*/ 	.word	0xffffffff


	//   ....[124]....
        /*04a4*/ 	.word	0xffffffff


	//   ....[125]....
        /*04a8*/ 	.word	0xffffffff


	//   ....[126]....
        /*04ac*/ 	.word	0xffffffff


	//   ....[127]....
        /*04b0*/ 	.word	0xffffffff


	//   ....[128]....
        /*04b4*/ 	.word	0xffffffff


	//   ....[129]....
        /*04b8*/ 	.word	0xffffffff


	//   ....[130]....
        /*04bc*/ 	.word	0xffffffff


	//   ....[131]....
        /*04c0*/ 	.word	0xffffffff


	//   ....[132]....
        /*04c4*/ 	.word	0xffffffff


	//   ....[133]....
        /*04c8*/ 	.word	0xffffffff


	//   ....[134]....
        /*04cc*/ 	.word	0xffffffff


	//   ....[135]....
        /*04d0*/ 	.word	0xffffffff


	//   ....[136]....
        /*04d4*/ 	.word	0xffffffff


	//   ....[137]....
        /*04d8*/ 	.word	0xffffffff


	//   ....[138]....
        /*04dc*/ 	.word	0xffffffff


	//   ....[139]....
        /*04e0*/ 	.word	0xffffffff


	//   ....[140]....
        /*04e4*/ 	.word	0xffffffff


	//   ....[141]....
        /*04e8*/ 	.word	0xffffffff


	//   ....[142]....
        /*04ec*/ 	.word	0xffffffff


	//   ....[143]....
        /*04f0*/ 	.word	0xffffffff


	//   ....[144]....
        /*04f4*/ 	.word	0xffffffff


	//   ....[145]....
        /*04f8*/ 	.word	0xffffffff


	//   ....[146]....
        /*04fc*/ 	.word	0xffffffff


	//   ....[147]....
        /*0500*/ 	.word	0xffffffff


	//   ....[148]....
        /*0504*/ 	.word	0xffffffff


	//   ....[149]....
        /*0508*/ 	.word	0xffffffff


	//   ....[150]....
        /*050c*/ 	.word	0xffffffff


	//   ....[151]....
        /*0510*/ 	.word	0xffffffff


	//   ....[152]....
        /*0514*/ 	.word	0xffffffff


	//   ....[153]....
        /*0518*/ 	.word	0xffffffff


	//   ....[154]....
        /*051c*/ 	.word	0xffffffff


	//   ....[155]....
        /*0520*/ 	.word	0xffffffff


	//   ....[156]....
        /*0524*/ 	.word	0xffffffff


	//   ....[157]....
        /*0528*/ 	.word	0xffffffff


	//   ....[158]....
        /*052c*/ 	.word	0xffffffff


	//   ....[159]....
        /*0530*/ 	.word	0xffffffff


	//   ....[160]....
        /*0534*/ 	.word	0xffffffff


	//   ....[161]....
        /*0538*/ 	.word	0xffffffff


	//   ....[162]....
        /*053c*/ 	.word	0xffffffff


	//   ....[163]....
        /*0540*/ 	.word	0xffffffff


	//   ....[164]....
        /*0544*/ 	.word	0xffffffff


	//   ....[165]....
        /*0548*/ 	.word	0xffffffff


	//   ....[166]....
        /*054c*/ 	.word	0xffffffff


	//   ....[167]....
        /*0550*/ 	.word	0x0500000f


	//   ....[168]....
        /*0554*/ 	.word	0x0500000f


	//   ....[169]....
        /*0558*/ 	.word	0x0500000f


	//   ....[170]....
        /*055c*/ 	.word	0x0500000f


	//   ....[171]....
        /*0560*/ 	.word	0x0500000f


	//   ....[172]....
        /*0564*/ 	.word	0x0500000f


	//   ....[173]....
        /*0568*/ 	.word	0x0500000f


	//   ....[174]....
        /*056c*/ 	.word	0x0500000f


	//   ....[175]....
        /*0570*/ 	.word	0x0500000f


	//   ....[176]....
        /*0574*/ 	.word	0x0500000f


	//----- nvinfo : EIATTR_COOP_GROUP_INSTR_OFFSETS
	.align		4
.L_204:
        /*0578*/ 	.byte	0x04, 0x28
        /*057a*/ 	.short	(.L_206 - .L_205)


	//   ....[0]....
.L_205:
        /*057c*/ 	.word	0x00000070


	//   ....[1]....
        /*0580*/ 	.word	0x00000140


	//   ....[2]....
        /*0584*/ 	.word	0x00000190


	//   ....[3]....
        /*0588*/ 	.word	0x000003c0


	//   ....[4]....
        /*058c*/ 	.word	0x00000520


	//   ....[5]....
        /*0590*/ 	.word	0x00000640


	//   ....[6]....
        /*0594*/ 	.word	0x000007a0


	//   ....[7]....
        /*0598*/ 	.word	0x00002050


	//   ....[8]....
        /*059c*/ 	.word	0x00003070


	//   ....[9]....
        /*05a0*/ 	.word	0x00003360


	//   ....[10]....
        /*05a4*/ 	.word	0x00004870


	//   ....[11]....
        /*05a8*/ 	.word	0x00004980


	//   ....[12]....
        /*05ac*/ 	.word	0x000054c0


	//   ....[13]....
        /*05b0*/ 	.word	0x00005520


	//   ....[14]....
        /*05b4*/ 	.word	0x000078f0


	//   ....[15]....
        /*05b8*/ 	.word	0x00008940


	//   ....[16]....
        /*05bc*/ 	.word	0x00009150


	//   ....[17]....
        /*05c0*/ 	.word	0x00009260


	//   ....[18]....
        /*05c4*/ 	.word	0x00009da0


	//   ....[19]....
        /*05c8*/ 	.word	0x00009e00


	//   ....[20]....
        /*05cc*/ 	.word	0x0000c810


	//   ....[21]....
        /*05d0*/ 	.word	0x0000c870


	//   ....[22]....
        /*05d4*/ 	.word	0x0000c8a0


	//   ....[23]....
        /*05d8*/ 	.word	0x0000c8d0


	//   ....[24]....
        /*05dc*/ 	.word	0x0000f290


	//   ....[25]....
        /*05e0*/ 	.word	0x000102e0


	//   ....[26]....
        /*05e4*/ 	.word	0x00010af0


	//   ....[27]....
        /*05e8*/ 	.word	0x00010c00


	//   ....[28]....
        /*05ec*/ 	.word	0x00011740


	//   ....[29]....
        /*05f0*/ 	.word	0x000117a0


	//   ....[30]....
        /*05f4*/ 	.word	0x00012e80


	//   ....[31]....
        /*05f8*/ 	.word	0x00012e90


	//   ....[32]....
        /*05fc*/ 	.word	0x00012f10


	//   ....[33]....
        /*0600*/ 	.word	0x00012f20


	//   ....[34]....
        /*0604*/ 	.word	0x00013ea0


	//   ....[35]....
        /*0608*/ 	.word	0x00013eb0


	//   ....[36]....
        /*060c*/ 	.word	0x00013ec0


	//   ....[37]....
        /*0610*/ 	.word	0x00013ed0


	//   ....[38]....
        /*0614*/ 	.word	0x00013ee0


	//   ....[39]....
        /*0618*/ 	.word	0x00013ef0


	//   ....[40]....
        /*061c*/ 	.word	0x00013f00


	//   ....[41]....
        /*0620*/ 	.word	0x00013f10


	//   ....[42]....
        /*0624*/ 	.word	0x00013f40


	//   ....[43]....
        /*0628*/ 	.word	0x00013f50


	//   ....[44]....
        /*062c*/ 	.word	0x00013f60


	//   ....[45]....
        /*0630*/ 	.word	0x00013f70


	//   ....[46]....
        /*0634*/ 	.word	0x00013f80


	//   ....[47]....
        /*0638*/ 	.word	0x00013f90


	//   ....[48]....
        /*063c*/ 	.word	0x00013fa0


	//   ....[49]....
        /*0640*/ 	.word	0x00013fb0


	//   ....[50]....
        /*0644*/ 	.word	0x00013fc0


	//   ....[51]....
        /*0648*/ 	.word	0x00013fd0


	//   ....[52]....
        /*064c*/ 	.word	0x00013fe0


	//   ....[53]....
        /*0650*/ 	.word	0x00013ff0


	//   ....[54]....
        /*0654*/ 	.word	0x00014000


	//   ....[55]....
        /*0658*/ 	.word	0x00014010


	//   ....[56]....
        /*065c*/ 	.word	0x00014020


	//   ....[57]....
        /*0660*/ 	.word	0x00014030


	//   ....[58]....
        /*0664*/ 	.word	0x00014040


	//   ....[59]....
        /*0668*/ 	.word	0x00014050


	//   ....[60]....
        /*066c*/ 	.word	0x00014060


	//   ....[61]....
        /*0670*/ 	.word	0x00014070


	//   ....[62]....
        /*0674*/ 	.word	0x00014080


	//   ....[63]....
        /*0678*/ 	.word	0x00014090


	//   ....[64]....
        /*067c*/ 	.word	0x000140a0


	//   ....[65]....
        /*0680*/ 	.word	0x000140b0


	//   ....[66]....
        /*0684*/ 	.word	0x000140c0


	//   ....[67]....
        /*0688*/ 	.word	0x000140d0


	//   ....[68]....
        /*068c*/ 	.word	0x000140e0


	//   ....[69]....
        /*0690*/ 	.word	0x000140f0


	//   ....[70]....
        /*0694*/ 	.word	0x00014100


	//   ....[71]....
        /*0698*/ 	.word	0x00014110


	//   ....[72]....
        /*069c*/ 	.word	0x00014120


	//   ....[73]....
        /*06a0*/ 	.word	0x00014130


	//   ....[74]....
        /*06a4*/ 	.word	0x00014160


	//   ....[75]....
        /*06a8*/ 	.word	0x00014180


	//   ....[76]....
        /*06ac*/ 	.word	0x000141a0


	//   ....[77]....
        /*06b0*/ 	.word	0x000141d0


	//   ....[78]....
        /*06b4*/ 	.word	0x00014200


	//   ....[79]....
        /*06b8*/ 	.word	0x00014210


	//   ....[80]....
        /*06bc*/ 	.word	0x00014230


	//   ....[81]....
        /*06c0*/ 	.word	0x00014260


	//   ....[82]....
        /*06c4*/ 	.word	0x00014270


	//   ....[83]....
        /*06c8*/ 	.word	0x000142a0


	//   ....[84]....
        /*06cc*/ 	.word	0x000142d0


	//   ....[85]....
        /*06d0*/ 	.word	0x00014300


	//   ....[86]....
        /*06d4*/ 	.word	0x00014320


	//   ....[87]....
        /*06d8*/ 	.word	0x00014350


	//   ....[88]....
        /*06dc*/ 	.word	0x00014370


	//   ....[89]....
        /*06e0*/ 	.word	0x000143a0


	//   ....[90]....
        /*06e4*/ 	.word	0x000143d0


	//   ....[91]....
        /*06e8*/ 	.word	0x00014400


	//   ....[92]....
        /*06ec*/ 	.word	0x00014430


	//   ....[93]....
        /*06f0*/ 	.word	0x00014460


	//   ....[94]....
        /*06f4*/ 	.word	0x00014490


	//   ....[95]....
        /*06f8*/ 	.word	0x000144c0


	//   ....[96]....
        /*06fc*/ 	.word	0x000144f0


	//   ....[97]....
        /*0700*/ 	.word	0x00014520


	//   ....[98]....
        /*0704*/ 	.word	0x00014e00


	//   ....[99]....
        /*0708*/ 	.word	0x00014e40


	//   ....[100]....
        /*070c*/ 	.word	0x00014e60


	//   ....[101]....
        /*0710*/ 	.word	0x00014e90


	//   ....[102]....
        /*0714*/ 	.word	0x00015560


	//   ....[103]....
        /*0718*/ 	.word	0x00015590


	//   ....[104]....
        /*071c*/ 	.word	0x00015650


	//   ....[105]....
        /*0720*/ 	.word	0x00015670


	//   ....[106]....
        /*0724*/ 	.word	0x00015730


	//   ....[107]....
        /*0728*/ 	.word	0x00015750


	//   ....[108]....
        /*072c*/ 	.word	0x00015820


	//   ....[109]....
        /*0730*/ 	.word	0x00015840


	//   ....[110]....
        /*0734*/ 	.word	0x00015c00


	//   ....[111]....
        /*0738*/ 	.word	0x00015c10


	//   ....[112]....
        /*073c*/ 	.word	0x00016050


	//   ....[113]....
        /*0740*/ 	.word	0x00016060


	//   ....[114]....
        /*0744*/ 	.word	0x00016dd0


	//   ....[115]....
        /*0748*/ 	.word	0x00016df0


	//   ....[116]....
        /*074c*/ 	.word	0x00016eb0


	//   ....[117]....
        /*0750*/ 	.word	0x00016ed0


	//   ....[118]....
        /*0754*/ 	.word	0x00016f90


	//   ....[119]....
        /*0758*/ 	.word	0x00016fb0


	//   ....[120]....
        /*075c*/ 	.word	0x00017080


	//   ....[121]....
        /*0760*/ 	.word	0x000170a0


	//   ....[122]....
        /*0764*/ 	.word	0x00017200


	//   ....[123]....
        /*0768*/ 	.word	0x00017420


	//   ....[124]....
        /*076c*/ 	.word	0x00017460


	//   ....[125]....
        /*0770*/ 	.word	0x000174a0


	//   ....[126]....
        /*0774*/ 	.word	0x000174d0


	//   ....[127]....
        /*0778*/ 	.word	0x00017500


	//   ....[128]....
        /*077c*/ 	.word	0x00017530


	//   ....[129]....
        /*0780*/ 	.word	0x000176c0


	//   ....[130]....
        /*0784*/ 	.word	0x000176f0


	//   ....[131]....
        /*0788*/ 	.word	0x00017730


	//   ....[132]....
        /*078c*/ 	.word	0x00017760


	//   ....[133]....
        /*0790*/ 	.word	0x00017790


	//   ....[134]....
        /*0794*/ 	.word	0x000177c0


	//   ....[135]....
        /*0798*/ 	.word	0x00017860


	//   ....[136]....
        /*079c*/ 	.word	0x000178b0


	//   ....[137]....
        /*07a0*/ 	.word	0x000178c0


	//   ....[138]....
        /*07a4*/ 	.word	0x00017900


	//   ....[139]....
        /*07a8*/ 	.word	0x00019960


	//   ....[140]....
        /*07ac*/ 	.word	0x0001a630


	//   ....[141]....
        /*07b0*/ 	.word	0x0001a650


	//   ....[142]....
        /*07b4*/ 	.word	0x0001a720


	//   ....[143]....
        /*07b8*/ 	.word	0x0001a730


	//   ....[144]....
        /*07bc*/ 	.word	0x0001a7c0


	//   ....[145]....
        /*07c0*/ 	.word	0x0001a7d0


	//   ....[146]....
        /*07c4*/ 	.word	0x0001a7e0


	//   ....[147]....
        /*07c8*/ 	.word	0x0001a7f0


	//   ....[148]....
        /*07cc*/ 	.word	0x0001c550


	//   ....[149]....
        /*07d0*/ 	.word	0x0001c580


	//   ....[150]....
        /*07d4*/ 	.word	0x0001c5b0


	//   ....[151]....
        /*07d8*/ 	.word	0x0001c5e0


	//   ....[152]....
        /*07dc*/ 	.word	0x0001c610


	//   ....[153]....
        /*07e0*/ 	.word	0x0001c640


	//   ....[154]....
        /*07e4*/ 	.word	0x0001c670


	//   ....[155]....
        /*07e8*/ 	.word	0x0001c6a0


	//   ....[156]....
        /*07ec*/ 	.word	0x0001c810


	//   ....[157]....
        /*07f0*/ 	.word	0x0001c840


	//   ....[158]....
        /*07f4*/ 	.word	0x0001c870


	//   ....[159]....
        /*07f8*/ 	.word	0x0001c8a0


	//   ....[160]....
        /*07fc*/ 	.word	0x0001c8d0


	//   ....[161]....
        /*0800*/ 	.word	0x0001c900


	//   ....[162]....
        /*0804*/ 	.word	0x0001c980


	//   ....[163]....
        /*0808*/ 	.word	0x0001c9c0


	//   ....[164]....
        /*080c*/ 	.word	0x0001c9d0


	//   ....[165]....
        /*0810*/ 	.word	0x0001ca10


	//   ....[166]....
        /*0814*/ 	.word	0x0001d4f0


	//   ....[167]....
        /*0818*/ 	.word	0x0001db90


	//   ....[168]....
        /*081c*/ 	.word	0x0001dda0


	//   ....[169]....
        /*0820*/ 	.word	0x0001ddf0


	//   ....[170]....
        /*0824*/ 	.word	0x0001de50


	//   ....[171]....
        /*0828*/ 	.word	0x0001df50


	//   ....[172]....
        /*082c*/ 	.word	0x0001dff0


	//   ....[173]....
        /*0830*/ 	.word	0x0001e0f0


	//   ....[174]....
        /*0834*/ 	.word	0x0001e150


	//   ....[175]....
        /*0838*/ 	.word	0x0001e230


	//   ....[176]....
        /*083c*/ 	.word	0x0001e580


	//----- nvinfo : EIATTR_REG_RECONFIG
	.align		4
.L_206:
        /*0840*/ 	.byte	0x01, 0x54
	.zero		2


	//----- nvinfo : EIATTR_SYSCALL_OFFSETS
	.align		4
        /*0844*/ 	.byte	0x04, 0x46
        /*0846*/ 	.short	(.L_208 - .L_207)


	//   ....[0]....
.L_207:
        /*0848*/ 	.word	0x00002230


	//   ....[1]....
        /*084c*/ 	.word	0x000193d0


	//   ....[2]....
        /*0850*/ 	.word	0x00019540


	//   ....[3]....
        /*0854*/ 	.word	0x00019690


	//   ....[4]....
        /*0858*/ 	.word	0x000197d0


	//   ....[5]....
        /*085c*/ 	.word	0x0001a1a0


	//----- nvinfo : EIATTR_MBARRIER_INSTR_OFFSETS
	.align		4
.L_208:
        /*0860*/ 	.byte	0x04, 0x39
        /*0862*/ 	.short	(.L_210 - .L_209)


	//   ....[0]....
.L_209:
        /*0864*/ 	.word	0x00000270
        /*0868*/ 	.word	0x000000ff
        /*086c*/ 	.word	0x00029800
        /*0870*/ 	.short	0x0100
        /*0872*/ 	.byte	0x08
	.zero		1


	//   ....[1]....
        /*0874*/ 	.word	0x00000280
        /*0878*/ 	.word	0x000000ff
        /*087c*/ 	.word	0x00029820
        /*0880*/ 	.short	0x0100
        /*0882*/ 	.byte	0x08
	.zero		1


	//   ....[2]....
        /*0884*/ 	.word	0x00000370
        /*0888*/ 	.word	0x000000ff
        /*088c*/ 	.word	0x00029830
        /*0890*/ 	.short	0x0100
        /*0892*/ 	.byte	0x08
	.zero		1


	//   ....[3]....
        /*0894*/ 	.word	0x00000380
        /*0898*/ 	.word	0x000000ff
        /*089c*/ 	.word	0x00029840
        /*08a0*/ 	.short	0x0100
        /*08a2*/ 	.byte	0x08
	.zero		1


	//   ....[4]....
        /*08a4*/ 	.word	0x00000390
        /*08a8*/ 	.word	0x000000ff
        /*08ac*/ 	.word	0x00029838
        /*08b0*/ 	.short	0x0100
        /*08b2*/ 	.byte	0x08
	.zero		1


	//   ....[5]....
        /*08b4*/ 	.word	0x000003a0
        /*08b8*/ 	.word	0x000000ff
        /*08bc*/ 	.word	0x00029848
        /*08c0*/ 	.short	0x0100
        /*08c2*/ 	.byte	0x08
	.zero		1


	//   ....[6]....
        /*08c4*/ 	.word	0x000004d0
        /*08c8*/ 	.word	0x000000ff
        /*08cc*/ 	.word	0x00029850
        /*08d0*/ 	.short	0x0100
        /*08d2*/ 	.byte	0x08
	.zero		1


	//   ....[7]....
        /*08d4*/ 	.word	0x000004e0
        /*08d8*/ 	.word	0x000000ff
        /*08dc*/ 	.word	0x00029860
        /*08e0*/ 	.short	0x0100
        /*08e2*/ 	.byte	0x08
	.zero		1


	//   ....[8]....
        /*08e4*/ 	.word	0x000004f0
        /*08e8*/ 	.word	0x000000ff
        /*08ec*/ 	.word	0x00029858
        /*08f0*/ 	.short	0x0100
        /*08f2*/ 	.byte	0x08
	.zero		1


	//   ....[9]....
        /*08f4*/ 	.word	0x00000500
        /*08f8*/ 	.word	0x000000ff
        /*08fc*/ 	.word	0x00029868
        /*0900*/ 	.short	0x0100
        /*0902*/ 	.byte	0x08
	.zero		1


	//   ....[10]....
        /*0904*/ 	.word	0x000005f0
        /*0908*/ 	.word	0x000000ff
        /*090c*/ 	.word	0x00029870
        /*0910*/ 	.short	0x0100
        /*0912*/ 	.byte	0x06
	.zero		1


	//   ....[11]....
        /*0914*/ 	.word	0x00000600
        /*0918*/ 	.word	0x000000ff
        /*091c*/ 	.word	0x00029880
        /*0920*/ 	.short	0x0100
        /*0922*/ 	.byte	0x06
	.zero		1


	//   ....[12]....
        /*0924*/ 	.word	0x00000610
        /*0928*/ 	.word	0x000000ff
        /*092c*/ 	.word	0x00029878
        /*0930*/ 	.short	0x0100
        /*0932*/ 	.byte	0x06
	.zero		1


	//   ....[13]....
        /*0934*/ 	.word	0x00000620
        /*0938*/ 	.word	0x000000ff
        /*093c*/ 	.word	0x00029888
        /*0940*/ 	.short	0x0100
        /*0942*/ 	.byte	0x06
	.zero		1


	//   ....[14]....
        /*0944*/ 	.word	0x00000750
        /*0948*/ 	.word	0x000000ff
        /*094c*/ 	.word	0x00029890
        /*0950*/ 	.short	0x0100
        /*0952*/ 	.byte	0x08
	.zero		1


	//   ....[15]....
        /*0954*/ 	.word	0x00000760
        /*0958*/ 	.word	0x000000ff
        /*095c*/ 	.word	0x000298a0
        /*0960*/ 	.short	0x0100
        /*0962*/ 	.byte	0x08
	.zero		1


	//   ....[16]....
        /*0964*/ 	.word	0x00000770
        /*0968*/ 	.word	0x000000ff
        /*096c*/ 	.word	0x00029898
        /*0970*/ 	.short	0x0100
        /*0972*/ 	.byte	0x08
	.zero		1


	//   ....[17]....
        /*0974*/ 	.word	0x00000780
        /*0978*/ 	.word	0x000000ff
        /*097c*/ 	.word	0x000298a8
        /*0980*/ 	.short	0x0100
        /*0982*/ 	.byte	0x08
	.zero		1


	//   ....[18]....
        /*0984*/ 	.word	0x000008b0
        /*0988*/ 	.word	0x000000ff
        /*098c*/ 	.word	0x000298b0
        /*0990*/ 	.short	0x0100
        /*0992*/ 	.byte	0x08
	.zero		1


	//   ....[19]....
        /*0994*/ 	.word	0x000008c0
        /*0998*/ 	.word	0x000000ff
        /*099c*/ 	.word	0x000298c0
        /*09a0*/ 	.short	0x0100
        /*09a2*/ 	.byte	0x08
	.zero		1


	//   ....[20]....
        /*09a4*/ 	.word	0x000008d0
        /*09a8*/ 	.word	0x000000ff
        /*09ac*/ 	.word	0x000298b8
        /*09b0*/ 	.short	0x0100
        /*09b2*/ 	.byte	0x08
	.zero		1


	//   ....[21]....
        /*09b4*/ 	.word	0x000008e0
        /*09b8*/ 	.word	0x000000ff
        /*09bc*/ 	.word	0x000298c8
        /*09c0*/ 	.short	0x0100
        /*09c2*/ 	.byte	0x08
	.zero		1


	//   ....[22]....
        /*09c4*/ 	.word	0x000022b0
        /*09c8*/ 	.word	0x000000ff
        /*09cc*/ 	.word	0x00029800
        /*09d0*/ 	.short	0x010a
        /*09d2*/ 	.byte	0x29
	.zero		1


	//   ....[23]....
        /*09d4*/ 	.word	0x00002330
        /*09d8*/ 	.word	0x00000005
        /*09dc*/ 	.word	0x00029830
        /*09e0*/ 	.short	0x010a
        /*09e2*/ 	.byte	0x3f
	.zero		1


	//   ....[24]....
        /*09e4*/ 	.word	0x000023b0
        /*09e8*/ 	.word	0x00000005
        /*09ec*/ 	.word	0x00029830
        /*09f0*/ 	.short	0x010a
        /*09f2*/ 	.byte	0x3f
	.zero		1


	//   ....[25]....
        /*09f4*/ 	.word	0x000031b0
        /*09f8*/ 	.word	0x00000000
        /*09fc*/ 	.word	0x00000000
        /*0a00*/ 	.short	0x0101
        /*0a02*/ 	.byte	0x3f
	.zero		1


	//   ....[26]....
        /*0a04*/ 	.word	0x00006950
        /*0a08*/ 	.word	0x000000ff
        /*0a0c*/ 	.word	0x00029830
        /*0a10*/ 	.short	0x010a
        /*0a12*/ 	.byte	0x06
	.zero		1


	//   ....[27]....
        /*0a14*/ 	.word	0x00006990
        /*0a18*/ 	.word	0x000000ff
        /*0a1c*/ 	.word	0x00029830
        /*0a20*/ 	.short	0x010a
        /*0a22*/ 	.byte	0x06
	.zero		1


	//   ....[28]....
        /*0a24*/ 	.word	0x000075a0
        /*0a28*/ 	.word	0x000000ff
        /*0a2c*/ 	.word	0x00029850
        /*0a30*/ 	.short	0x010a
        /*0a32*/ 	.byte	0x06
	.zero		1


	//   ....[29]....
        /*0a34*/ 	.word	0x000075e0
        /*0a38*/ 	.word	0x000000ff
        /*0a3c*/ 	.word	0x00029850
        /*0a40*/ 	.short	0x010a
        /*0a42*/ 	.byte	0x06
	.zero		1


	//   ....[30]....
        /*0a44*/ 	.word	0x00007920
        /*0a48*/ 	.word	0x00000007
        /*0a4c*/ 	.word	0x00000000
        /*0a50*/ 	.short	0x0101
        /*0a52*/ 	.byte	0x3f
	.zero		1


	//   ....[31]....
        /*0a54*/ 	.word	0x0000ab70
        /*0a58*/ 	.word	0x000000ff
        /*0a5c*/ 	.word	0x00000000
        /*0a60*/ 	.short	0x0101
        /*0a62*/ 	.byte	0x06
	.zero		1


	//   ....[32]....
        /*0a64*/ 	.word	0x0000b570
        /*0a68*/ 	.word	0x000000ff
        /*0a6c*/ 	.word	0x00029830
        /*0a70*/ 	.short	0x010a
        /*0a72*/ 	.byte	0x06
	.zero		1


	//   ....[33]....
        /*0a74*/ 	.word	0x0000b5b0
        /*0a78*/ 	.word	0x000000ff
        /*0a7c*/ 	.word	0x00029830
        /*0a80*/ 	.short	0x010a
        /*0a82*/ 	.byte	0x06
	.zero		1


	//   ....[34]....
        /*0a84*/ 	.word	0x0000c1f0
        /*0a88*/ 	.word	0x000000ff
        /*0a8c*/ 	.word	0x00029850
        /*0a90*/ 	.short	0x010a
        /*0a92*/ 	.byte	0x06
	.zero		1


	//   ....[35]....
        /*0a94*/ 	.word	0x0000c230
        /*0a98*/ 	.word	0x000000ff
        /*0a9c*/ 	.word	0x00029850
        /*0aa0*/ 	.short	0x010a
        /*0aa2*/ 	.byte	0x06
	.zero		1


	//   ....[36]....
        /*0aa4*/ 	.word	0x0000d870
        /*0aa8*/ 	.word	0x00000005
        /*0aac*/ 	.word	0x00000000
        /*0ab0*/ 	.short	0x0101
        /*0ab2*/ 	.byte	0x3f
	.zero		1


	//   ....[37]....
        /*0ab4*/ 	.word	0x0000db40
        /*0ab8*/ 	.word	0x000000ff
        /*0abc*/ 	.word	0x00000000
        /*0ac0*/ 	.short	0x0101
        /*0ac2*/ 	.byte	0x06
	.zero		1


	//   ....[38]....
        /*0ac4*/ 	.word	0x0000e2c0
        /*0ac8*/ 	.word	0x000000ff
        /*0acc*/ 	.word	0x00029830
        /*0ad0*/ 	.short	0x010a
        /*0ad2*/ 	.byte	0x06
	.zero		1


	//   ....[39]....
        /*0ad4*/ 	.word	0x0000e300
        /*0ad8*/ 	.word	0x000000ff
        /*0adc*/ 	.word	0x00029830
        /*0ae0*/ 	.short	0x010a
        /*0ae2*/ 	.byte	0x06
	.zero		1


	//   ....[40]....
        /*0ae4*/ 	.word	0x0000ef40
        /*0ae8*/ 	.word	0x000000ff
        /*0aec*/ 	.word	0x00029850
        /*0af0*/ 	.short	0x010a
        /*0af2*/ 	.byte	0x06
	.zero		1


	//   ....[41]....
        /*0af4*/ 	.word	0x0000ef80
        /*0af8*/ 	.word	0x000000ff
        /*0afc*/ 	.word	0x00029850
        /*0b00*/ 	.short	0x010a
        /*0b02*/ 	.byte	0x06
	.zero		1


	//   ....[42]....
        /*0b04*/ 	.word	0x0000f2c0
        /*0b08*/ 	.word	0x00000000
        /*0b0c*/ 	.word	0x00000000
        /*0b10*/ 	.short	0x0101
        /*0b12*/ 	.byte	0x3f
	.zero		1


	//   ....[43]....
        /*0b14*/ 	.word	0x00012510
        /*0b18*/ 	.word	0x000000ff
        /*0b1c*/ 	.word	0x00000000
        /*0b20*/ 	.short	0x0101
        /*0b22*/ 	.byte	0x06
	.zero		1


	//   ....[44]....
        /*0b24*/ 	.word	0x00012b90
        /*0b28*/ 	.word	0x000000ff
        /*0b2c*/ 	.word	0x00029850
        /*0b30*/ 	.short	0x010a
        /*0b32*/ 	.byte	0x09
	.zero		1


	//   ....[45]....
        /*0b34*/ 	.word	0x00012bd0
        /*0b38*/ 	.word	0x000000ff
        /*0b3c*/ 	.word	0x00029850
        /*0b40*/ 	.short	0x010a
        /*0b42*/ 	.byte	0x09
	.zero		1


	//   ....[46]....
        /*0b44*/ 	.word	0x00013200
        /*0b48*/ 	.word	0x000000ff
        /*0b4c*/ 	.word	0x00000000
        /*0b50*/ 	.short	0x0101
        /*0b52*/ 	.byte	0x04
	.zero		1


	//   ....[47]....
        /*0b54*/ 	.word	0x00015550
        /*0b58*/ 	.word	0x00000000
        /*0b5c*/ 	.word	0x00000000
        /*0b60*/ 	.short	0x0101
        /*0b62*/ 	.byte	0x3f
	.zero		1


	//   ....[48]....
        /*0b64*/ 	.word	0x00015bf0
        /*0b68*/ 	.word	0x00000006
        /*0b6c*/ 	.word	0x00000000
        /*0b70*/ 	.short	0x0101
        /*0b72*/ 	.byte	0x3f
	.zero		1


	//   ....[49]....
        /*0b74*/ 	.word	0x00019bc0
        /*0b78*/ 	.word	0x00000002
        /*0b7c*/ 	.word	0x00029880
        /*0b80*/ 	.short	0x010a
        /*0b82*/ 	.byte	0x3f
	.zero		1


	//   ....[50]....
        /*0b84*/ 	.word	0x00019d50
        /*0b88*/ 	.word	0x00000002
        /*0b8c*/ 	.word	0x00029840
        /*0b90*/ 	.short	0x010a
        /*0b92*/ 	.byte	0x3f
	.zero		1


	//   ....[51]....
        /*0b94*/ 	.word	0x0001a930
        /*0b98*/ 	.word	0x00000012
        /*0b9c*/ 	.word	0x00029800
        /*0ba0*/ 	.short	0x0107
        /*0ba2*/ 	.byte	0x3f
	.zero		1


	//   ....[52]....
        /*0ba4*/ 	.word	0x0001aa30
        /*0ba8*/ 	.word	0x00000012
        /*0bac*/ 	.word	0x00029800
        /*0bb0*/ 	.short	0x0101
        /*0bb2*/ 	.byte	0x3f
	.zero		1


	//   ....[53]....
        /*0bb4*/ 	.word	0x0001aa50
        /*0bb8*/ 	.word	0x00000012
        /*0bbc*/ 	.word	0x00029820
        /*0bc0*/ 	.short	0x010a
        /*0bc2*/ 	.byte	0x3f
	.zero		1


	//   ....[54]....
        /*0bc4*/ 	.word	0x0001ad70
        /*0bc8*/ 	.word	0x00000005
        /*0bcc*/ 	.word	0x00029880
        /*0bd0*/ 	.short	0x010a
        /*0bd2*/ 	.byte	0x3f
	.zero		1


	//   ....[55]....
        /*0bd4*/ 	.word	0x0001afa0
        /*0bd8*/ 	.word	0x00000005
        /*0bdc*/ 	.word	0x00029840
        /*0be0*/ 	.short	0x010a
        /*0be2*/ 	.byte	0x3f
	.zero		1


	//   ....[56]....
        /*0be4*/ 	.word	0x0001b460
        /*0be8*/ 	.word	0x00000014
        /*0bec*/ 	.word	0x00029870
        /*0bf0*/ 	.short	0x010a
        /*0bf2*/ 	.byte	0x3f
	.zero		1


	//   ....[57]....
        /*0bf4*/ 	.word	0x0001b4d0
        /*0bf8*/ 	.word	0x00000014
        /*0bfc*/ 	.word	0x00029860
        /*0c00*/ 	.short	0x010a
        /*0c02*/ 	.byte	0x3f
	.zero		1


	//   ....[58]....
        /*0c04*/ 	.word	0x0001ba00
        /*0c08*/ 	.word	0x00000014
        /*0c0c*/ 	.word	0x00029850
        /*0c10*/ 	.short	0x0101
        /*0c12*/ 	.byte	0x3f
	.zero		1


	//   ....[59]....
        /*0c14*/ 	.word	0x0001ba80
        /*0c18*/ 	.word	0x00000014
        /*0c1c*/ 	.word	0x00000000
        /*0c20*/ 	.short	0x0101
        /*0c22*/ 	.byte	0x3f
	.zero		1


	//   ....[60]....
        /*0c24*/ 	.word	0x0001bcb0
        /*0c28*/ 	.word	0x00000011
        /*0c2c*/ 	.word	0x00029870
        /*0c30*/ 	.short	0x010a
        /*0c32*/ 	.byte	0x3f
	.zero		1


	//   ....[61]....
        /*0c34*/ 	.word	0x0001bd20
        /*0c38*/ 	.word	0x00000011
        /*0c3c*/ 	.word	0x00029860
        /*0c40*/ 	.short	0x010a
        /*0c42*/ 	.byte	0x3f
	.zero		1


	//   ....[62]....
        /*0c44*/ 	.word	0x0001c260
        /*0c48*/ 	.word	0x00000011
        /*0c4c*/ 	.word	0x00029850
        /*0c50*/ 	.short	0x0101
        /*0c52*/ 	.byte	0x3f
	.zero		1


	//   ....[63]....
        /*0c54*/ 	.word	0x0001c2b0
        /*0c58*/ 	.word	0x00000011
        /*0c5c*/ 	.word	0x00000000
        /*0c60*/ 	.short	0x0101
        /*0c62*/ 	.byte	0x3f
	.zero		1


	//   ....[64]....
        /*0c64*/ 	.word	0x0001d470
        /*0c68*/ 	.word	0x00000000
        /*0c6c*/ 	.word	0x00029820
        /*0c70*/ 	.short	0x010a
        /*0c72*/ 	.byte	0x3f
	.zero		1


	//   ....[65]....
        /*0c74*/ 	.word	0x0001d660
        /*0c78*/ 	.word	0x00000006
        /*0c7c*/ 	.word	0x00000000
        /*0c80*/ 	.short	0x010a
        /*0c82*/ 	.byte	0x3f
	.zero		1


	//   ....[66]....
        /*0c84*/ 	.word	0x0001d690
        /*0c88*/ 	.word	0x00000007
        /*0c8c*/ 	.word	0x00000000
        /*0c90*/ 	.short	0x010a
        /*0c92*/ 	.byte	0x3f
	.zero		1


	//   ....[67]....
        /*0c94*/ 	.word	0x0001d6e0
        /*0c98*/ 	.word	0x00000004
        /*0c9c*/ 	.word	0x00029860
        /*0ca0*/ 	.short	0x010a
        /*0ca2*/ 	.byte	0x3f
	.zero		1


	//   ....[68]....
        /*0ca4*/ 	.word	0x0001d730
        /*0ca8*/ 	.word	0x00000003
        /*0cac*/ 	.word	0x00029860
        /*0cb0*/ 	.short	0x010a
        /*0cb2*/ 	.byte	0x3f
	.zero		1


	//   ....[69]....
        /*0cb4*/ 	.word	0x0001d770
        /*0cb8*/ 	.word	0x00000004
        /*0cbc*/ 	.word	0x00029880
        /*0cc0*/ 	.short	0x010a
        /*0cc2*/ 	.byte	0x3f
	.zero		1


	//   ....[70]....
        /*0cc4*/ 	.word	0x0001d790
        /*0cc8*/ 	.word	0x00000003
        /*0ccc*/ 	.word	0x00029880
        /*0cd0*/ 	.short	0x010a
        /*0cd2*/ 	.byte	0x3f
	.zero		1


	//   ....[71]....
        /*0cd4*/ 	.word	0x0001d800
        /*0cd8*/ 	.word	0x00000003
        /*0cdc*/ 	.word	0x00029800
        /*0ce0*/ 	.short	0x010a
        /*0ce2*/ 	.byte	0x3f
	.zero		1


	//   ....[72]....
        /*0ce4*/ 	.word	0x0001d850
        /*0ce8*/ 	.word	0x00000005
        /*0cec*/ 	.word	0x00029830
        /*0cf0*/ 	.short	0x010a
        /*0cf2*/ 	.byte	0x3f
	.zero		1


	//   ....[73]....
        /*0cf4*/ 	.word	0x0001d8b0
        /*0cf8*/ 	.word	0x00000008
        /*0cfc*/ 	.word	0x00029830
        /*0d00*/ 	.short	0x010a
        /*0d02*/ 	.byte	0x3f
	.zero		1


	//   ....[74]....
        /*0d04*/ 	.word	0x0001d910
        /*0d08*/ 	.word	0x00000008
        /*0d0c*/ 	.word	0x00029850
        /*0d10*/ 	.short	0x010a
        /*0d12*/ 	.byte	0x3f
	.zero		1


	//   ....[75]....
        /*0d14*/ 	.word	0x0001d970
        /*0d18*/ 	.word	0x00000003
        /*0d1c*/ 	.word	0x00029830
        /*0d20*/ 	.short	0x010a
        /*0d22*/ 	.byte	0x3f
	.zero		1


	//   ....[76]....
        /*0d24*/ 	.word	0x0001d9d0
        /*0d28*/ 	.word	0x00000003
        /*0d2c*/ 	.word	0x00029850
        /*0d30*/ 	.short	0x010a
        /*0d32*/ 	.byte	0x3f
	.zero		1


	//   ....[77]....
        /*0d34*/ 	.word	0x0001da30
        /*0d38*/ 	.word	0x00000003
        /*0d3c*/ 	.word	0x00029830
        /*0d40*/ 	.short	0x010a
        /*0d42*/ 	.byte	0x3f
	.zero		1


	//   ....[78]....
        /*0d44*/ 	.word	0x0001da90
        /*0d48*/ 	.word	0x00000003
        /*0d4c*/ 	.word	0x00029850
        /*0d50*/ 	.short	0x010a
        /*0d52*/ 	.byte	0x3f
	.zero		1


	//   ....[79]....
        /*0d54*/ 	.word	0x0001daf0
        /*0d58*/ 	.word	0x00000007
        /*0d5c*/ 	.word	0x00029850
        /*0d60*/ 	.short	0x010a
        /*0d62*/ 	.byte	0x3f
	.zero		1


	//   ....[80]....
        /*0d64*/ 	.word	0x0001dc40
        /*0d68*/ 	.word	0x00000002
        /*0d6c*/ 	.word	0x00029880
        /*0d70*/ 	.short	0x010a
        /*0d72*/ 	.byte	0x3f
	.zero		1


	//   ....[81]....
        /*0d74*/ 	.word	0x0001dc90
        /*0d78*/ 	.word	0x00000002
        /*0d7c*/ 	.word	0x00029840
        /*0d80*/ 	.short	0x010a
        /*0d82*/ 	.byte	0x3f
	.zero		1


	//   ....[82]....
        /*0d84*/ 	.word	0x0001e270
        /*0d88*/ 	.word	0x00000012
        /*0d8c*/ 	.word	0x00029820
        /*0d90*/ 	.short	0x010a
        /*0d92*/ 	.byte	0x3f
	.zero		1


	//   ....[83]....
        /*0d94*/ 	.word	0x0001e2c0
        /*0d98*/ 	.word	0x00000005
        /*0d9c*/ 	.word	0x00029880
        /*0da0*/ 	.short	0x010a
        /*0da2*/ 	.byte	0x3f
	.zero		1


	//   ....[84]....
        /*0da4*/ 	.word	0x0001e310
        /*0da8*/ 	.word	0x00000005
        /*0dac*/ 	.word	0x00029840
        /*0db0*/ 	.short	0x010a
        /*0db2*/ 	.byte	0x3f
	.zero		1


	//   ....[85]....
        /*0db4*/ 	.word	0x0001e360
        /*0db8*/ 	.word	0x00000014
        /*0dbc*/ 	.word	0x00029870
        /*0dc0*/ 	.short	0x010a
        /*0dc2*/ 	.byte	0x3f
	.zero		1


	//   ....[86]....
        /*0dc4*/ 	.word	0x0001e3b0
        /*0dc8*/ 	.word	0x00000014
        /*0dcc*/ 	.word	0x00029860
        /*0dd0*/ 	.short	0x010a
        /*0dd2*/ 	.byte	0x3f
	.zero		1


	//   ....[87]....
        /*0dd4*/ 	.word	0x0001e400
        /*0dd8*/ 	.word	0x00000011
        /*0ddc*/ 	.word	0x00029870
        /*0de0*/ 	.short	0x010a
        /*0de2*/ 	.byte	0x3f
	.zero		1


	//   ....[88]....
        /*0de4*/ 	.word	0x0001e450
        /*0de8*/ 	.word	0x00000011
        /*0dec*/ 	.word	0x00029860
        /*0df0*/ 	.short	0x010a
        /*0df2*/ 	.byte	0x3f
	.zero		1


	//   ....[89]....
        /*0df4*/ 	.word	0x0001e4a0
        /*0df8*/ 	.word	0x00000000
        /*0dfc*/ 	.word	0x00029820
        /*0e00*/ 	.short	0x010a
        /*0e02*/ 	.byte	0x3f
	.zero		1


	//   ....[90]....
        /*0e04*/ 	.word	0x0001e640
        /*0e08*/ 	.word	0x00000006
        /*0e0c*/ 	.word	0x00000000
        /*0e10*/ 	.short	0x010a
        /*0e12*/ 	.byte	0x3f
	.zero		1


	//   ....[91]....
        /*0e14*/ 	.word	0x0001e690
        /*0e18*/ 	.word	0x00000007
        /*0e1c*/ 	.word	0x00000000
        /*0e20*/ 	.short	0x010a
        /*0e22*/ 	.byte	0x3f
	.zero		1


	//   ....[92]....
        /*0e24*/ 	.word	0x0001e6e0
        /*0e28*/ 	.word	0x00000004
        /*0e2c*/ 	.word	0x00029860
        /*0e30*/ 	.short	0x010a
        /*0e32*/ 	.byte	0x3f
	.zero		1


	//   ....[93]....
        /*0e34*/ 	.word	0x0001e730
        /*0e38*/ 	.word	0x00000003
        /*0e3c*/ 	.word	0x00029860
        /*0e40*/ 	.short	0x010a
        /*0e42*/ 	.byte	0x3f
	.zero		1


	//   ....[94]....
        /*0e44*/ 	.word	0x0001e780
        /*0e48*/ 	.word	0x00000004
        /*0e4c*/ 	.word	0x00029880
        /*0e50*/ 	.short	0x010a
        /*0e52*/ 	.byte	0x3f
	.zero		1


	//----- nvinfo : EIATTR_NUM_MBARRIERS
	.align		4
.L_210:
        /*0e54*/ 	.byte	0x03, 0x38
        /*0e56*/ 	.short	0x0016


	//----- nvinfo : EIATTR_EXIT_INSTR_OFFSETS
	.align		4
        /*0e58*/ 	.byte	0x04, 0x1c
        /*0e5a*/ 	.short	(.L_212 - .L_211)


	//   ....[0]....
.L_211:
        /*0e5c*/ 	.word	0x00000a80


	//   ....[1]....
        /*0e60*/ 	.word	0x000171a0


	//   ....[2]....
        /*0e64*/ 	.word	0x0001d7e0


	//----- nvinfo : EIATTR_MAX_THREADS
	.align		4
.L_212:
        /*0e68*/ 	.byte	0x04, 0x05
        /*0e6a*/ 	.short	(.L_214 - .L_213)
.L_213:
        /*0e6c*/ 	.word	0x00000180
        /*0e70*/ 	.word	0x00000001
        /*0e74*/ 	.word	0x00000001


	//----- nvinfo : EIATTR_CRS_STACK_SIZE
	.align		4
.L_214:
        /*0e78*/ 	.byte	0x04, 0x1e
        /*0e7a*/ 	.short	(.L_216 - .L_215)
.L_215:
        /*0e7c*/ 	.word	0x00000000


	//----- nvinfo : EIATTR_CBANK_PARAM_SIZE
	.align		4
.L_216:
        /*0e80*/ 	.byte	0x03, 0x19
        /*0e82*/ 	.short	0x0af0


	//----- nvinfo : EIATTR_PARAM_CBANK
	.align		4
        /*0e84*/ 	.byte	0x04, 0x0a
        /*0e86*/ 	.short	(.L_218 - .L_217)
	.align		4
.L_217:
        /*0e88*/ 	.word	index@(.nv.constant0._ZN7cutlass13device_kernelIN5flash11enable_sm90INS1_16FlashAttnFwdSm90INS1_25CollectiveMainloopFwdSm90ILi2EN4cute5tupleIJNS5_1CILi1EEES8_S8_EEENS6_IJNS7_ILi128EEENS7_ILi160EEENS7_ILi192EEEEEELi128ENS_12float_e4m3_tEfNS_4arch4Sm90ELb0ELb1ELb0ELb1ELb0ELb0ELb0ELb1ELb1ELb1ELb1ELb0EEENS1_21CollectiveEpilogueFwdINS6_IJSA_SA_SB_EEES9_NS_10bfloat16_tESG_Li256ELb1ELb1ELb1ELb1EEENS1_36VarlenDynamicPersistentTileSchedulerILi128ELi160ELi256ELi128ELb1ELb1ELb1ELb1ELb0ELb1EEEEEEEEEvNT_6ParamsE)
        /*0e8c*/ 	.short	0x0210
        /*0e8e*/ 	.short	0x0af0


	//----- nvinfo : EIATTR_SW_WAR
	.align		4
.L_218:
        /*0e90*/ 	.byte	0x04, 0x36
        /*0e92*/ 	.short	(.L_220 - .L_219)
.L_219:
        /*0e94*/ 	.word	0x00000008
.L_220:


//--------------------- .nv.info._ZN7cutlass13device_kernelIN5flash11enable_sm90INS1_16FlashAttnFwdSm90INS1_25CollectiveMainloopFwdSm90ILi2EN4cute5tupleIJNS5_1CILi1EEES8_S8_EEENS6_IJNS7_ILi128EEENS7_ILi160EEENS7_ILi192EEEEEELi128ENS_12float_e4m3_tEfNS_4arch4Sm90ELb0ELb1ELb0ELb1ELb0ELb1ELb0ELb1ELb1ELb1ELb1ELb0EEENS1_21CollectiveEpilogueFwdINS6_IJSA_SA_SB_EEES9_NS_10bfloat16_tESG_Li256ELb1ELb1ELb1ELb1EEENS1_36VarlenDynamicPersistentTileSchedulerILi128ELi160ELi256ELi128ELb1ELb1ELb1ELb1ELb0ELb1EEEEEEEEEvNT_6ParamsE --------------------------
	.section	.nv.info._ZN7cutlass13device_kernelIN5flash11enable_sm90INS1_16FlashAttnFwdSm90INS1_25CollectiveMainloopFwdSm90ILi2EN4cute5tupleIJNS5_1CILi1EEES8_S8_EEENS6_IJNS7_ILi128EEENS7_ILi160EEENS7_ILi192EEEEEELi128ENS_12float_e4m3_tEfNS_4arch4Sm90ELb0ELb1ELb0ELb1ELb0ELb1ELb0ELb1ELb1ELb1ELb1ELb0EEENS1_21CollectiveEpilogueFwdINS6_IJSA_SA_SB_EEES9_NS_10bfloat16_tESG_Li256ELb1ELb1ELb1ELb1EEENS1_36VarlenDynamicPersistentTileSchedulerILi128ELi160ELi256ELi128ELb1ELb1ELb1ELb1ELb0ELb1EEEEEEEEEvNT_6ParamsE,"",@"SHT_CUDA_INFO"
	.sectionflags	@""
	.align	4


	//----- nvinfo : EIATTR_CUDA_API_VERSION
	.align		4
        /*0000*/ 	.byte	0x04, 0x37
        /*0002*/ 	.short	(.L_222 - .L_221)
.L_221:
        /*0004*/ 	.word	0x00000082


	//----- nvinfo : EIATTR_KPARAM_INFO
	.align		4
.L_222:
        /*0008*/ 	.byte	0x04, 0x17
        /*000a*/ 	.short	(.L_224 - .L_223)
.L_223:
        /*000c*/ 	.word	0x00000000
        /*0010*/ 	.short	0x0000
        /*0012*/ 	.short	0x0070
        /*0014*/ 	.byte	0x00, 0xf0, 0x01, 0x2a


	//----- nvinfo : EIATTR_SPARSE_MMA_MASK
	.align		4
.L_224:
        /*0018*/ 	.byte	0x03, 0x50
        /*001a*/ 	.short	0x0000


	//----- nvinfo : EIATTR_MAXREG_COUNT
	.align		4
        /*001c*/ 	.byte	0x03, 0x1b
        /*001e*/ 	.short	0x00a8


	//----- nvinfo : EIATTR_NUM_BARRIERS
	.align		4
        /*0020*/ 	.byte	0x02, 0x4c
        /*0022*/ 	.byte	0x10
	.zero		1


	//----- nvinfo : EIATTR_EXTERNS
	.align		4
        /*0024*/ 	.byte	0x04, 0x0f
        /*0026*/ 	.short	(.L_226 - .L_225)


	//   ....[0]....
	.align		4
.L_225:
        /*0028*/ 	.word	index@(__assertfail)


	//----- nvinfo : EIATTR_ANNOTATIONS
	.align		4
.L_226:
        /*002c*/ 	.byte	0x04, 0x55
        /*002e*/ 	.short	(.L_228 - .L_227)


	//   ....[0]....
.L_227:
        /* <DEDUP_REMOVED lines=74> */


	//----- nvinfo : EIATTR_MERCURY_ISA_VERSION
	.align		4
.L_228:
        /*04c0*/ 	.byte	0x03, 0x5f
        /*04c2*/ 	.short	0x0101


	//----- nvinfo : EIATTR_UNUSED_LOAD_BYTE_OFFSET
	.align		4
        /*04c4*/ 	.byte	0x04, 0x44
        /*04c6*/ 	.short	(.L_230 - .L_229)


	//   ....[0]....
.L_229:
        /*04c8*/ 	.word	0x00000af0
        /*04cc*/ 	.word	0x0000fff0


	//   ....[1]....
        /*04d0*/ 	.word	0x0002a650
        /*04d4*/ 	.word	0x0000fff0


	//----- nvinfo : EIATTR_INT_WARP_WIDE_INSTR_OFFSETS
	.align		4
.L_230:
        /*04d8*/ 	.byte	0x04, 0x31
        /*04da*/ 	.short	(.L_232 - .L_231)


	//   ....[0]....
.L_231:
        /*04dc*/ 	.word	0x00000190


	//   ....[1]....
        /*04e0*/ 	.word	0x000001d0


	//   ....[2]....
        /*04e4*/ 	.word	0x00000240


	//   ....[3]....
        /*04e8*/ 	.word	0x00031d70


	//   ....[4]....
        /*04ec*/ 	.word	0x00031dd0


	//   ....[5]....
        /*04f0*/ 	.word	0x00034710


	//   ....[6]....
        /*04f4*/ 	.word	0x00034770


	//----- nvinfo : EIATTR_COOP_GROUP_MASK_REGIDS
	.align		4
.L_232:
        /*04f8*/ 	.byte	0x04, 0x29
        /*04fa*/ 	.short	(.L_234 - .L_233)


	//   ....[0]....
.L_233:
        /*04fc*/ 	.word	0xffffffff


	//   ....[1]....
        /*0500*/ 	.word	0xffffffff


	//   ....[2]....
        /*0504*/ 	.word	0xffffffff


	//   ....[3]....
        /*0508*/ 	.word	0xffffffff


	//   ....[4]....
        /*050c*/ 	.word	0xffffffff


	//   ....[5]....
        /*0510*/ 	.word	0xffffffff


	//   ....[6]....
        /*0514*/ 	.word	0xffffffff


	//   ....[7]....
        /*0518*/ 	.word	0xffffffff


	//   ....[8]....
        /*051c*/ 	.word	0xffffffff


	//   ....[9]....
        /*0520*/ 	.word	0xffffffff


	//   ....[10]....
        /*0524*/ 	.word	0xffffffff


	//   ....[11]....
        /*0528*/ 	.word	0xffffffff


	//   ....[12]....
        /*052c*/ 	.word	0xffffffff


	//   ....[13]....
        /*0530*/ 	.word	0xffffffff


	//   ....[14]....
        /*0534*/ 	.word	0xffffffff


	//   ....[15]....
        /*0538*/ 	.word	0xffffffff


	//   ....[16]....
        /*053c*/ 	.word	0xffffffff


	//   ....[17]....
        /*0540*/ 	.word	0xffffffff


	//   ....[18]....
        /*0544*/ 	.word	0xffffffff


	//   ....[19]....
        /*0548*/ 	.word	0xffffffff


	//   ....[20]....
        /*054c*/ 	.word	0xffffffff


	//   ....[21]....
        /*0550*/ 	.word	0xffffffff


	//   ....[22]....
        /*0554*/ 	.word	0xffffffff


	//   ....[23]....
        /*0558*/ 	.word	0xffffffff


	//   ....[24]....
        /*055c*/ 	.word	0xffffffff


	//   ....[25]....
        /*0560*/ 	.word	0xffffffff


	//   ....[26]....
        /*0564*/ 	.word	0xffffffff


	//   ....[27]....
        /*0568*/ 	.word	0xffffffff


	//   ....[28]....
        /*056c*/ 	.word	0xffffffff


	//   ....[29]....
        /*0570*/ 	.word	0xffffffff


	//   ....[30]....
        /*0574*/ 	.word	0xffffffff


	//   ....[31]....
        /*0578*/ 	.word	0xffffffff


	//   ....[32]....
        /*057c*/ 	.word	0xffffffff


	//   ....[33]....
        /*0580*/ 	.word	0xffffffff


	//   ....[34]....
        /*0584*/ 	.word	0xffffffff


	//   ....[35]....
        /*0588*/ 	.word	0xffffffff


	//   ....[36]....
        /*058c*/ 	.word	0xffffffff


	//   ....[37]....
        /*0590*/ 	.word	0xffffffff


	//   ....[38]....
        /*0594*/ 	.word	0xffffffff


	//   ....[39]....
        /*0598*/ 	.word	0xffffffff


	//   ....[40]....
        /*059c*/ 	.word	0xffffffff


	//   ....[41]....
        /*05a0*/ 	.word	0xffffffff


	//   ....[42]....
        /*05a4*/ 	.word	0xffffffff


	//   ....[43]....
        /*05a8*/ 	.word	0xffffffff


	//   ....[44]....
        /*05ac*/ 	.word	0xffffffff


	//   ....[45]....
        /*05b0*/ 	.word	0xffffffff


	//   ....[46]....
        /*05b4*/ 	.word	0xffffffff


	//   ....[47]....
        /*05b8*/ 	.word	0xffffffff


	//   ....[48]....
        /*05bc*/ 	.word	0xffffffff


	//   ....[49]....
        /*05c0*/ 	.word	0xffffffff


	//   ....[50]....
        /*05c4*/ 	.word	0xffffffff


	//   ....[51]....
        /*05c8*/ 	.word	0xffffffff


	//   ....[52]....
        /*05cc*/ 	.word	0xffffffff


	//   ....[53]....
        /*05d0*/ 	.word	0xffffffff


	//   ....[54]....
        /*05d4*/ 	.word	0xffffffff


	//   ....[55]....
        /*05d8*/ 	.word	0xffffffff


	//   ....[56]....
        /*05dc*/ 	.word	0xffffffff


	//   ....[57]....
        /*05e0*/ 	.word	0xffffffff


	//   ....[58]....
        /*05e4*/ 	.word	0xffffffff


	//   ....[59]....
        /*05e8*/ 	.word	0xffffffff


	//   ....[60]....
        /*05ec*/ 	.word	0xffffffff


	//   ....[61]....
        /*05f0*/ 	.word	0xffffffff


	//   ....[62]....
        /*05f4*/ 	.word	0xffffffff


	//   ....[63]....
        /*05f8*/ 	.word	0xffffffff


	//   ....[64]....
        /*05fc*/ 	.word	0xffffffff


	//   ....[65]....
        /*0600*/ 	.word	0xffffffff


	//   ....[66]....
        /*0604*/ 	.word	0xffffffff


	//   ....[67]....
        /*0608*/ 	.word	0xffffffff


	//   ....[68]....
        /*060c*/ 	.word	0xffffffff


	//   ....[69]....
        /*0610*/ 	.word	0xffffffff


	//   ....[70]....
        /*0614*/ 	.word	0xffffffff


	//   ....[71]....
        /*0618*/ 	.word	0xffffffff


	//   ....[72]....
        /*061c*/ 	.word	0xffffffff


	//   ....[73]....
        /*0620*/ 	.word	0xffffffff


	//   ....[74]....
        /*0624*/ 	.word	0xffffffff


	//   ....[75]....
        /*0628*/ 	.word	0xffffffff


	//   ....[76]....
        /*062c*/ 	.word	0xffffffff


	//   ....[77]....
        /*0630*/ 	.word	0xffffffff


	//   ....[78]....
        /*0634*/ 	.word	0xffffffff


	//   ....[79]....
        /*0638*/ 	.word	0xffffffff


	//   ....[80]....
        /*063c*/ 	.word	0xffffffff


	//   ....[81]....
        /*0640*/ 	.word	0xffffffff


	//   ....[82]....
        /*0644*/ 	.word	0xffffffff


	//   ....[83]....
        /*0648*/ 	.word	0xffffffff


	//   ....[84]....
        /*064c*/ 	.word	0xffffffff


	//   ....[85]....
        /*0650*/ 	.word	0xffffffff


	//   ....[86]....
        /*0654*/ 	.word	0xffffffff


	//   ....[87]....
        /*0658*/ 	.word	0xffffffff


	//   ....[88]....
        /*065c*/ 	.word	0xffffffff


	//   ....[89]....
        /*0660*/ 	.word	0xffffffff


	//   ....[90]....
        /*0664*/ 	.word	0xffffffff


	//   ....[91]....
        /*0668*/ 	.word	0xffffffff


	//   ....[92]....
        /*066c*/ 	.word	0xffffffff


	//   ....[93]....
        /*0670*/ 	.word	0xffffffff


	//   ....[94]....
        /*0674*/ 	.word	0xffffffff


	//   ....[95]....
        /*0678*/ 	.word	0xffffffff


	//   ....[96]....
        /*067c*/ 	.word	0xffffffff


	//   ....[97]....
        /*0680*/ 	.word	0xffffffff


	//   ....[98]....
        /*0684*/ 	.word	0xffffffff


	//   ....[99]....
        /*0688*/ 	.word	0xffffffff


	//   ....[100]....
        /*068c*/ 	.word	0xffffffff


	//   ....[101]....
        /*0690*/ 	.word	0xffffffff


	//   ....[102]....
        /*0694*/ 	.word	0xffffffff


	//   ....[103]....
        /*0698*/ 	.word	0xffffffff


	//   ....[104]....
        /*069c*/ 	.word	0xffffffff


	//   ....[105]....
        /*06a0*/ 	.word	0xffffffff


	//   ....[106]....
        /*06a4*/ 	.word	0xffffffff


	//   ....[107]....
        /*06a8*/ 	.word	0xffffffff


	//   ....[108]....
        /*06ac*/ 	.word	0xffffffff


	//   ....[109]....
        /*06b0*/ 	.word	0xffffffff


	//   ....[110]....
        /*06b4*/ 	.word	0xffffffff


	//   ....[111]....
        /*06b8*/ 	.word	0xffffffff


	//   ....[112]....
        /*06bc*/ 	.word	0xffffffff


	//   ....[113]....
        /*06c0*/ 	.word	0xffffffff


	//   ....[114]....
        /*06c4*/ 	.word	0xffffffff


	//   ....[115]....
        /*06c8*/ 	.word	0xffffffff


	//   ....[116]....
        /*06cc*/ 	.word	0xffffffff


	//   ....[117]....
        /*06d0*/ 	.word	0xffffffff


	//   ....[118]....
        /*06d4*/ 	.word	0xffffffff


	//   ....[119]....
        /*06d8*/ 	.word	0xffffffff


	//   ....[120]....
        /*06dc*/ 	.word	0xffffffff


	//   ....[121]....
        /*06e0*/ 	.word	0xffffffff


	//   ....[122]....
        /*06e4*/ 	.word	0xffffffff


	//   ....[123]....
        /*06e8*/ 	.word	0xffffffff


	//   ....[124]....
        /*06ec*/ 	.word	0xffffffff


	//   ....[125]....
        /*06f0*/ 	.word	0xffffffff


	//   ....[126]....
        /*06f4*/ 	.word	0xffffffff


	//   ....[127]....
        /*06f8*/ 	.word	0xffffffff


	//   ....[128]....
        /*06fc*/ 	.word	0xffffffff


	//   ....[129]....
        /*0700*/ 	.word	0xffffffff


	//   ....[130]....
        /*0704*/ 	.word	0xffffffff


	//   ....[131]....
        /*0708*/ 	.word	0xffffffff


	//   ....[132]....
        /*070c*/ 	.word	0xffffffff


	//   ....[133]....
        /*0710*/ 	.word	0xffffffff


	//   ....[134]....
        /*0714*/ 	.word	0xffffffff


	//   ....[135]....
        /*0718*/ 	.word	0xffffffff


	//   ....[136]....
        /*071c*/ 	.word	0xffffffff


	//   ....[137]....
        /*0720*/ 	.word	0xffffffff


	//   ....[138]....
        /*0724*/ 	.word	0xffffffff


	//   ....[139]....
        /*0728*/ 	.word	0xffffffff


	//   ....[140]....
        /*072c*/ 	.word	0xffffffff


	//   ....[141]....
        /*0730*/ 	.word	0xffffffff


	//   ....[142]....
        /*0734*/ 	.word	0xffffffff


	//   ....[143]....
        /*0738*/ 	.word	0xffffffff


	//   ....[144]....
        /*073c*/ 	.word	0xffffffff


	//   ....[145]....
        /*0740*/ 	.word	0xffffffff


	//   ....[146]....
        /*0744*/ 	.word	0xffffffff


	//   ....[147]....
        /*0748*/ 	.word	0xffffffff


	//   ....[148]....
        /*074c*/ 	.word	0xffffffff


	//   ....[149]....
        /*0750*/ 	.word	0xffffffff


	//   ....[150]....
        /*0754*/ 	.word	0xffffffff


	//   ....[151]....
        /*0758*/ 	.word	0xffffffff


	//   ....[152]....
        /*075c*/ 	.word	0xffffffff


	//   ....[153]....
        /*0760*/ 	.word	0xffffffff


	//   ....[154]....
        /*0764*/ 	.word	0xffffffff


	//   ....[155]....
        /*0768*/ 	.word	0xffffffff


	//   ....[156]....
        /*076c*/ 	.word	0xffffffff


	//   ....[157]....
        /*0770*/ 	.word	0xffffffff


	//   ....[158]....
        /*0774*/ 	.word	0xffffffff


	//   ....[159]....
        /*0778*/ 	.word	0xffffffff


	//   ....[160]....
        /*077c*/ 	.word	0xffffffff


	//   ....[161]....
        /*0780*/ 	.word	0xffffffff


	//   ....[162]....
        /*0784*/ 	.word	0xffffffff


	//   ....[163]....
        /*0788*/ 	.word	0xffffffff


	//   ....[164]....
        /*078c*/ 	.word	0xffffffff


	//   ....[165]....
        /*0790*/ 	.word	0xffffffff


	//   ....[166]....
        /*0794*/ 	.word	0xffffffff


	//   ....[167]....
        /*0798*/ 	.word	0xffffffff


	//   ....[168]....
        /*079c*/ 	.word	0xffffffff


	//   ....[169]....
        /*07a0*/ 	.word	0xffffffff


	//   ....[170]....
        /*07a4*/ 	.word	0xffffffff


	//   ....[171]....
        /*07a8*/ 	.word	0xffffffff


	//   ....[172]....
        /*07ac*/ 	.word	0xffffffff


	//   ....[173]....
        /*07b0*/ 	.word	0xffffffff


	//   ....[174]....
        /*07b4*/ 	.word	0xffffffff


	//   ....[175]....
        /*07b8*/ 	.word	0xffffffff


	//   ....[176]....
        /*07bc*/ 	.word	0x0500000f


	//   ....[177]....
        /*07c0*/ 	.word	0x0500000f


	//   ....[178]....
        /*07c4*/ 	.word	0x0500000f


	//   ....[179]....
        /*07c8*/ 	.word	0x0500000f


	//   ....[180]....
        /*07cc*/ 	.word	0x0500000f


	//   ....[181]....
        /*07d0*/ 	.word	0x0500000f


	//   ....[182]....
        /*07d4*/ 	.word	0x0500000f


	//   ....[183]....
        /*07d8*/ 	.word	0x0500000f


	//   ....[184]....
        /*07dc*/ 	.word	0x0500000f


	//   ....[185]....
        /*07e0*/ 	.word	0x0500000f


	//   ....[186]....
        /*07e4*/ 	.word	0x0500000f


	//   ....[187]....
        /*07e8*/ 	.word	0x0500000f


	//   ....[188]....
        /*07ec*/ 	.word	0x0500000f


	//   ....[189]....
        /*07f0*/ 	.word	0x0500000f


	//   ....[190]....
        /*07f4*/ 	.word	0x0500000f


	//   ....[191]....
        /*07f8*/ 	.word	0x0500000f


	//   ....[192]....
        /*07fc*/ 	.word	0x0500000f


	//   ....[193]....
        /*0800*/ 	.word	0x0500000f


	//   ....[194]....
        /*0804*/ 	.word	0x0500000f


	//   ....[195]....
        /*0808*/ 	.word	0x0500000f


	//   ....[196]....
        /*080c*/ 	.word	0x0500000f


	//   ....[197]....
        /*0810*/ 	.word	0x0500000f


	//   ....[198]....
        /*0814*/ 	.word	0x0500000f


	//   ....[199]....
        /*0818*/ 	.word	0x0500000f


	//   ....[200]....
        /*081c*/ 	.word	0x0500000f


	//   ....[201]....
        /*0820*/ 	.word	0x0500000f


	//   ....[202]....
        /*0824*/ 	.word	0x0500000f


	//   ....[203]....
        /*0828*/ 	.word	0x0500000f


	//   ....[204]....
        /*082c*/ 	.word	0x0500000f


	//   ....[205]....
        /*0830*/ 	.word	0x0500000f


	//   ....[206]....
        /*0834*/ 	.word	0x0500000f


	//   ....[207]....
        /*0838*/ 	.word	0x0500000f


	//   ....[208]....
        /*083c*/ 	.word	0x0500000f


	//   ....[209]....
        /*0840*/ 	.word	0x0500000f


	//   ....[210]....
        /*0844*/ 	.word	0x0500000f


	//   ....[211]....
        /*0848*/ 	.word	0x0500000f


	//   ....[212]....
        /*084c*/ 	.word	0x0500000f


	//   ....[213]....
        /*0850*/ 	.word	0x0500000f


	//   ....[214]....
        /*0854*/ 	.word	0x0500000f


	//   ....[215]....
        /*0858*/ 	.word	0x0500000f


	//   ....[216]....
        /*085c*/ 	.word	0x0500000f


	//   ....[217]....
        /*0860*/ 	.word	0x0500000f


	//   ....[218]....
        /*0864*/ 	.word	0x0500000f


	//   ....[219]....
        /*0868*/ 	.word	0x0500000f


	//   ....[220]....
        /*086c*/ 	.word	0x0500000f


	//   ....[221]....
        /*0870*/ 	.word	0x0500000f


	//   ....[222]....
        /*0874*/ 	.word	0x0500000f


	//   ....[223]....
        /*0878*/ 	.word	0x0500000f


	//   ....[224]....
        /*087c*/ 	.word	0x0500000f


	//   ....[225]....
        /*0880*/ 	.word	0x0500000f


	//   ....[226]....
        /*0884*/ 	.word	0x0500000f


	//   ....[227]....
        /*0888*/ 	.word	0x0500000f


	//   ....[228]....
        /*088c*/ 	.word	0x0500000f


	//   ....[229]....
        /*0890*/ 	.word	0x0500000f


	//   ....[230]....
        /*0894*/ 	.word	0x0500000f


	//   ....[231]....
        /*0898*/ 	.word	0x0500000f


	//   ....[232]....
        /*089c*/ 	.word	0x0500000f


	//   ....[233]....
        /*08a0*/ 	.word	0x0500000f


	//   ....[234]....
        /*08a4*/ 	.word	0x0500000f


	//   ....[235]....
        /*08a8*/ 	.word	0x0500000f


	//   ....[236]....
        /*08ac*/ 	.word	0x0500000f


	//   ....[237]....
        /*08b0*/ 	.word	0x0500000f


	//   ....[238]....
        /*08b4*/ 	.word	0x0500000f


	//   ....[239]....
        /*08b8*/ 	.word	0x0500000f


	//   ....[240]....
        /*08bc*/ 	.word	0x0500000f


	//   ....[241]....
        /*08c0*/ 	.word	0x0500000f


	//   ....[242]....
        /*08c4*/ 	.word	0x0500000f


	//   ....[243]....
        /*08c8*/ 	.word	0x0500000f


	//   ....[244]....
        /*08cc*/ 	.word	0x0500000f


	//   ....[245]....
        /*08d0*/ 	.word	0x0500000f


	//   ....[246]....
        /*08d4*/ 	.word	0x0500000f


	//   ....[247]....
        /*08d8*/ 	.word	0x0500000f


	//   ....[248]....
        /*08dc*/ 	.word	0x0500000f


	//   ....[249]....
        /*08e0*/ 	.word	0x0500000f


	//   ....[250]....
        /*08e4*/ 	.word	0x0500000f


	//   ....[251]....
        /*08e8*/ 	.word	0x0500000f


	//   ....[252]....
        /*08ec*/ 	.word	0x0500000f


	//   ....[253]....
        /*08f0*/ 	.word	0x0500000f


	//   ....[254]....
        /*08f4*/ 	.word	0x0500000f


	//   ....[255]....
        /*08f8*/ 	.word	0x0500000f


	//   ....[0]....
        /*08fc*/ 	.word	0x0500000f


	//   ....[1]....
        /*0900*/ 	.word	0x0500000f


	//   ....[2]....
        /*0904*/ 	.word	0x0500000f


	//   ....[3]....
        /*0908*/ 	.word	0x0500000f


	//   ....[4]....
        /*090c*/ 	.word	0x0500000f


	//   ....[5]....
        /*0910*/ 	.word	0x0500000f


	//   ....[6]....
        /*0914*/ 	.word	0x0500000f


	//   ....[7]....
        /*0918*/ 	.word	0x0500000f


	//   ....[8]....
        /*091c*/ 	.word	0x0500000f


	//   ....[9]....
        /*0920*/ 	.word	0x0500000f


	//   ....[10]....
        /*0924*/ 	.word	0x0500000f


	//   ....[11]....
        /*0928*/ 	.word	0x0500000f


	//   ....[12]....
        /*092c*/ 	.word	0x0500000f


	//   ....[13]....
        /*0930*/ 	.word	0x0500000f


	//   ....[14]....
        /*0934*/ 	.word	0x0500000f


	//   ....[15]....
        /*0938*/ 	.word	0x0500000f


	//   ....[16]....
        /*093c*/ 	.word	0x0500000f


	//   ....[17]....
        /*0940*/ 	.word	0x0500000f


	//   ....[18]....
        /*0944*/ 	.word	0x0500000f


	//   ....[19]....
        /*0948*/ 	.word	0x0500000f


	//   ....[20]....
        /*094c*/ 	.word	0x0500000f


	//   ....[21]....
        /*0950*/ 	.word	0x0500000f


	//   ....[22]....
        /*0954*/ 	.word	0x0500000f


	//   ....[23]....
        /*0958*/ 	.word	0x0500000f


	//   ....[24]....
        /*095c*/ 	.word	0x0500000f


	//   ....[25]....
        /*0960*/ 	.word	0x0500000f


	//   ....[26]....
        /*0964*/ 	.word	0x0500000f


	//   ....[27]....
        /*0968*/ 	.word	0x0500000f


	//   ....[28]....
        /*096c*/ 	.word	0x0500000f


	//   ....[29]....
        /*0970*/ 	.word	0x0500000f


	//   ....[30]....
        /*0974*/ 	.word	0x0500000f


	//   ....[31]....
        /*0978*/ 	.word	0x0500000f


	//   ....[32]....
        /*097c*/ 	.word	0x0500000f


	//   ....[33]....
        /*0980*/ 	.word	0x0500000f


	//   ....[34]....
        /*0984*/ 	.word	0x0500000f


	//   ....[35]....
        /*0988*/ 	.word	0x0500000f


	//   ....[36]....
        /*098c*/ 	.word	0x0500000f


	//   ....[37]....
        /*0990*/ 	.word	0x0500000f


	//   ....[38]....
        /*0994*/ 	.word	0x0500000f


	//   ....[39]....
        /*0998*/ 	.word	0x0500000f


	//   ....[40]....
        /*099c*/ 	.word	0x0500000f


	//   ....[41]....
        /*09a0*/ 	.word	0x0500000f


	//----- nvinfo : EIATTR_COOP_GROUP_INSTR_OFFSETS
	.align		4
.L_234:
        /*09a4*/ 	.byte	0x04, 0x28
        /*09a6*/ 	.short	(.L_236 - .L_235)


	//   ....[0]....
.L_235:
        /*09a8*/ 	.word	0x00000070


	//   ....[1]....
        /*09ac*/ 	.word	0x000001a0


	//   ....[2]....
        /*09b0*/ 	.word	0x000001f0


	//   ....[3]....
        /*09b4*/ 	.word	0x00000420


	//   ....[4]....
        /*09b8*/ 	.word	0x00000580


	//   ....[5]....
        /*09bc*/ 	.word	0x000006a0


	//   ....[6]....
        /*09c0*/ 	.word	0x00000800


	//   ....[7]....
        /*09c4*/ 	.word	0x00010ca0


	//   ....[8]....
        /*09c8*/ 	.word	0x00011360


	//   ....[9]....
        /*09cc*/ 	.word	0x00011370


	//   ....[10]....
        /*09d0*/ 	.word	0x00011380


	//   ....[11]....
        /*09d4*/ 	.word	0x00011390


	//   ....[12]....
        /*09d8*/ 	.word	0x00014990


	//   ....[13]....
        /*09dc*/ 	.word	0x000149a0


	//   ....[14]....
        /*09e0*/ 	.word	0x000149b0


	//   ....[15]....
        /*09e4*/ 	.word	0x000149c0


	//   ....[16]....
        /*09e8*/ 	.word	0x00019000


	//   ....[17]....
        /*09ec*/ 	.word	0x00019330


	//   ....[18]....
        /*09f0*/ 	.word	0x0001a800


	//   ....[19]....
        /*09f4*/ 	.word	0x0001a910


	//   ....[20]....
        /*09f8*/ 	.word	0x0001b390


	//   ....[21]....
        /*09fc*/ 	.word	0x0001b420


	//   ....[22]....
        /*0a00*/ 	.word	0x0001de00


	//   ....[23]....
        /*0a04*/ 	.word	0x0001ee50


	//   ....[24]....
        /*0a08*/ 	.word	0x0001fc50


	//   ....[25]....
        /*0a0c*/ 	.word	0x0001fc70


	//   ....[26]....
        /*0a10*/ 	.word	0x000202f0


	//   ....[27]....
        /*0a14*/ 	.word	0x00020340


	//   ....[28]....
        /*0a18*/ 	.word	0x00023300


	//   ....[29]....
        /*0a1c*/ 	.word	0x00023330


	//   ....[30]....
        /*0a20*/ 	.word	0x00023390


	//   ....[31]....
        /*0a24*/ 	.word	0x000233a0


	//   ....[32]....
        /*0a28*/ 	.word	0x00026260


	//   ....[33]....
        /*0a2c*/ 	.word	0x00027260


	//   ....[34]....
        /*0a30*/ 	.word	0x00027a60


	//   ....[35]....
        /*0a34*/ 	.word	0x00027b70


	//   ....[36]....
        /*0a38*/ 	.word	0x000286c0


	//   ....[37]....
        /*0a3c*/ 	.word	0x00028720


	//   ....[38]....
        /*0a40*/ 	.word	0x00029e70


	//   ....[39]....
        /*0a44*/ 	.word	0x00029e80


	//   ....[40]....
        /*0a48*/ 	.word	0x00029f00


	//   ....[41]....
        /*0a4c*/ 	.word	0x00029f10


	//   ....[42]....
        /*0a50*/ 	.word	0x0002aab0


	//   ....[43]....
        /*0a54*/ 	.word	0x0002aae0


	//   ....[44]....
        /*0a58*/ 	.word	0x0002ab30


	//   ....[45]....
        /*0a5c*/ 	.word	0x0002ab60


	//   ....[46]....
        /*0a60*/ 	.word	0x0002abe0


	//   ....[47]....
        /*0a64*/ 	.word	0x0002ac10


	//   ....[48]....
        /*0a68*/ 	.word	0x0002ac40


	//   ....[49]....
        /*0a6c*/ 	.word	0x0002ac70


	//   ....[50]....
        /*0a70*/ 	.word	0x0002aca0


	//   ....[51]....
        /*0a74*/ 	.word	0x0002acd0


	//   ....[52]....
        /*0a78*/ 	.word	0x0002ad00


	//   ....[53]....
        /*0a7c*/ 	.word	0x0002ad30


	//   ....[54]....
        /*0a80*/ 	.word	0x0002ad60


	//   ....[55]....
        /*0a84*/ 	.word	0x0002ad90


	//   ....[56]....
        /*0a88*/ 	.word	0x0002adc0


	//   ....[57]....
        /*0a8c*/ 	.word	0x0002adf0


	//   ....[58]....
        /*0a90*/ 	.word	0x0002ae20


	//   ....[59]....
        /*0a94*/ 	.word	0x0002ae50


	//   ....[60]....
        /*0a98*/ 	.word	0x0002ae80


	//   ....[61]....
        /*0a9c*/ 	.word	0x0002aeb0


	//   ....[62]....
        /*0aa0*/ 	.word	0x0002aee0


	//   ....[63]....
        /*0aa4*/ 	.word	0x0002af10


	//   ....[64]....
        /*0aa8*/ 	.word	0x0002af40


	//   ....[65]....
        /*0aac*/ 	.word	0x0002af70


	//   ....[66]....
        /*0ab0*/ 	.word	0x0002afa0


	//   ....[67]....
        /*0ab4*/ 	.word	0x0002afd0


	//   ....[68]....
        /*0ab8*/ 	.word	0x0002b000


	//   ....[69]....
        /*0abc*/ 	.word	0x0002b030


	//   ....[70]....
        /*0ac0*/ 	.word	0x0002b060


	//   ....[71]....
        /*0ac4*/ 	.word	0x0002b090


	//   ....[72]....
        /*0ac8*/ 	.word	0x0002b0c0


	//   ....[73]....
        /*0acc*/ 	.word	0x0002b0f0


	//   ....[74]....
        /*0ad0*/ 	.word	0x0002b110


	//   ....[75]....
        /*0ad4*/ 	.word	0x0002b140


	//   ....[76]....
        /*0ad8*/ 	.word	0x0002b150


	//   ....[77]....
        /*0adc*/ 	.word	0x0002b170


	//   ....[78]....
        /*0ae0*/ 	.word	0x0002b180


	//   ....[79]....
        /*0ae4*/ 	.word	0x0002b190


	//   ....[80]....
        /*0ae8*/ 	.word	0x0002b1b0


	//   ....[81]....
        /*0aec*/ 	.word	0x0002b1c0


	//   ....[82]....
        /*0af0*/ 	.word	0x0002b1d0


	//   ....[83]....
        /*0af4*/ 	.word	0x0002b1e0


	//   ....[84]....
        /*0af8*/ 	.word	0x0002b1f0


	//   ....[85]....
        /*0afc*/ 	.word	0x0002b200


	//   ....[86]....
        /*0b00*/ 	.word	0x0002b230


	//   ....[87]....
        /*0b04*/ 	.word	0x0002b250


	//   ....[88]....
        /*0b08*/ 	.word	0x0002b280


	//   ....[89]....
        /*0b0c*/ 	.word	0x0002b2b0


	//   ....[90]....
        /*0b10*/ 	.word	0x0002b2e0


	//   ....[91]....
        /*0b14*/ 	.word	0x0002b310


	//   ....[92]....
        /*0b18*/ 	.word	0x0002b340


	//   ....[93]....
        /*0b1c*/ 	.word	0x0002b370


	//   ....[94]....
        /*0b20*/ 	.word	0x0002b3a0


	//   ....[95]....
        /*0b24*/ 	.word	0x0002b3d0


	//   ....[96]....
        /*0b28*/ 	.word	0x0002b400


	//   ....[97]....
        /*0b2c*/ 	.word	0x0002b420


	//   ....[98]....
        /*0b30*/ 	.word	0x0002b430


	//   ....[99]....
        /*0b34*/ 	.word	0x0002b440


	//   ....[100]....
        /*0b38*/ 	.word	0x0002b450


	//   ....[101]....
        /*0b3c*/ 	.word	0x0002b480


	//   ....[102]....
        /*0b40*/ 	.word	0x0002b4b0


	//   ....[103]....
        /*0b44*/ 	.word	0x0002b4e0


	//   ....[104]....
        /*0b48*/ 	.word	0x0002b510


	//   ....[105]....
        /*0b4c*/ 	.word	0x0002b550


	//   ....[106]....
        /*0b50*/ 	.word	0x0002bd90


	//   ....[107]....
        /*0b54*/ 	.word	0x0002bdb0


	//   ....[108]....
        /*0b58*/ 	.word	0x0002bdc0


	//   ....[109]....
        /*0b5c*/ 	.word	0x0002bdd0


	//   ....[110]....
        /*0b60*/ 	.word	0x0002c460


	//   ....[111]....
        /*0b64*/ 	.word	0x0002c470


	//   ....[112]....
        /*0b68*/ 	.word	0x0002c5a0


	//   ....[113]....
        /*0b6c*/ 	.word	0x0002c5b0


	//   ....[114]....
        /*0b70*/ 	.word	0x0002c6e0


	//   ....[115]....
        /*0b74*/ 	.word	0x0002c6f0


	//   ....[116]....
        /*0b78*/ 	.word	0x0002c820


	//   ....[117]....
        /*0b7c*/ 	.word	0x0002c830


	//   ....[118]....
        /*0b80*/ 	.word	0x0002cda0


	//   ....[119]....
        /*0b84*/ 	.word	0x0002cdb0


	//   ....[120]....
        /*0b88*/ 	.word	0x0002d2c0


	//   ....[121]....
        /*0b8c*/ 	.word	0x0002d2d0


	//   ....[122]....
        /*0b90*/ 	.word	0x0002df20


	//   ....[123]....
        /*0b94*/ 	.word	0x0002df30


	//   ....[124]....
        /*0b98*/ 	.word	0x0002e070


	//   ....[125]....
        /*0b9c*/ 	.word	0x0002e080


	//   ....[126]....
        /*0ba0*/ 	.word	0x0002e1b0


	//   ....[127]....
        /*0ba4*/ 	.word	0x0002e1c0


	//   ....[128]....
        /*0ba8*/ 	.word	0x0002e2f0


	//   ....[129]....
        /*0bac*/ 	.word	0x0002e300


	//   ....[130]....
        /*0bb0*/ 	.word	0x0002e490


	//   ....[131]....
        /*0bb4*/ 	.word	0x0002e6b0


	//   ....[132]....
        /*0bb8*/ 	.word	0x0002e6e0


	//   ....[133]....
        /*0bbc*/ 	.word	0x0002e710


	//   ....[134]....
        /*0bc0*/ 	.word	0x0002e740


	//   ....[135]....
        /*0bc4*/ 	.word	0x0002e770


	//   ....[136]....
        /*0bc8*/ 	.word	0x0002e7a0


	//   ....[137]....
        /*0bcc*/ 	.word	0x0002e940


	//   ....[138]....
        /*0bd0*/ 	.word	0x0002e970


	//   ....[139]....
        /*0bd4*/ 	.word	0x0002e9a0


	//   ....[140]....
        /*0bd8*/ 	.word	0x0002e9d0


	//   ....[141]....
        /*0bdc*/ 	.word	0x0002ea00


	//   ....[142]....
        /*0be0*/ 	.word	0x0002ea30


	//   ....[143]....
        /*0be4*/ 	.word	0x0002ead0


	//   ....[144]....
        /*0be8*/ 	.word	0x0002eb00


	//   ....[145]....
        /*0bec*/ 	.word	0x0002eb10


	//   ....[146]....
        /*0bf0*/ 	.word	0x0002eb40


	//   ....[147]....
        /*0bf4*/ 	.word	0x00030580


	//   ....[148]....
        /*0bf8*/ 	.word	0x000324e0


	//   ....[149]....
        /*0bfc*/ 	.word	0x000331d0


	//   ....[150]....
        /*0c00*/ 	.word	0x000331f0


	//   ....[151]....
        /*0c04*/ 	.word	0x00033250


	//   ....[152]....
        /*0c08*/ 	.word	0x000332d0


	//   ....[153]....
        /*0c0c*/ 	.word	0x00033360


	//   ....[154]....
        /*0c10*/ 	.word	0x00033370


	//   ....[155]....
        /*0c14*/ 	.word	0x000333c0


	//   ....[156]....
        /*0c18*/ 	.word	0x00033400


	//   ....[157]....
        /*0c1c*/ 	.word	0x00035140


	//   ....[158]....
        /*0c20*/ 	.word	0x00035170


	//   ....[159]....
        /*0c24*/ 	.word	0x000351d0


	//   ....[160]....
        /*0c28*/ 	.word	0x00035200


	//   ....[161]....
        /*0c2c*/ 	.word	0x00035230


	//   ....[162]....
        /*0c30*/ 	.word	0x00035260


	//   ....[163]....
        /*0c34*/ 	.word	0x00035290


	//   ....[164]....
        /*0c38*/ 	.word	0x000352c0


	//   ....[165]....
        /*0c3c*/ 	.word	0x00035490


	//   ....[166]....
        /*0c40*/ 	.word	0x000354c0


	//   ....[167]....
        /*0c44*/ 	.word	0x000354f0


	//   ....[168]....
        /*0c48*/ 	.word	0x00035520


	//   ....[169]....
        /*0c4c*/ 	.word	0x00035550


	//   ....[170]....
        /*0c50*/ 	.word	0x00035580


	//   ....[171]....
        /*0c54*/ 	.word	0x00035650


	//   ....[172]....
        /*0c58*/ 	.word	0x00035670


	//   ....[173]....
        /*0c5c*/ 	.word	0x00035680


	//   ....[174]....
        /*0c60*/ 	.word	0x00035700


	//   ....[175]....
        /*0c64*/ 	.word	0x00036250


	//   ....[176]....
        /*0c68*/ 	.word	0x00036760


	//   ....[177]....
        /*0c6c*/ 	.word	0x00036800


	//   ....[178]....
        /*0c70*/ 	.word	0x00036890


	//   ....[179]....
        /*0c74*/ 	.word	0x000368e0


	//   ....[180]....
        /*0c78*/ 	.word	0x00036930


	//   ....[181]....
        /*0c7c*/ 	.word	0x00036a00


	//   ....[182]....
        /*0c80*/ 	.word	0x00036a90


	//   ....[183]....
        /*0c84*/ 	.word	0x00036ae0


	//   ....[184]....
        /*0c88*/ 	.word	0x00036b30


	//   ....[185]....
        /*0c8c*/ 	.word	0x00036f20


	//   ....[186]....
        /*0c90*/ 	.word	0x00037040


	//   ....[187]....
        /*0c94*/ 	.word	0x00037170


	//   ....[188]....
        /*0c98*/ 	.word	0x00037290


	//   ....[189]....
        /*0c9c*/ 	.word	0x000373c0


	//   ....[190]....
        /*0ca0*/ 	.word	0x00037420


	//   ....[191]....
        /*0ca4*/ 	.word	0x00037480


	//   ....[192]....
        /*0ca8*/ 	.word	0x000374d0


	//   ....[193]....
        /*0cac*/ 	.word	0x00037550


	//   ....[194]....
        /*0cb0*/ 	.word	0x000375c0


	//   ....[195]....
        /*0cb4*/ 	.word	0x00037620


	//   ....[196]....
        /*0cb8*/ 	.word	0x00037670


	//   ....[197]....
        /*0cbc*/ 	.word	0x00037710


	//   ....[198]....
        /*0cc0*/ 	.word	0x00037770


	//   ....[199]....
        /*0cc4*/ 	.word	0x000377d0


	//   ....[200]....
        /*0cc8*/ 	.word	0x00037830


	//   ....[201]....
        /*0ccc*/ 	.word	0x000378b0


	//   ....[202]....
        /*0cd0*/ 	.word	0x00037900


	//   ....[203]....
        /*0cd4*/ 	.word	0x00037960


	//   ....[204]....
        /*0cd8*/ 	.word	0x000379c0


	//   ....[205]....
        /*0cdc*/ 	.word	0x00037a40


	//   ....[206]....
        /*0ce0*/ 	.word	0x00037a90


	//   ....[207]....
        /*0ce4*/ 	.word	0x00037af0


	//   ....[208]....
        /*0ce8*/ 	.word	0x00037b50


	//   ....[209]....
        /*0cec*/ 	.word	0x00037bd0


	//   ....[210]....
        /*0cf0*/ 	.word	0x00037c40


	//   ....[211]....
        /*0cf4*/ 	.word	0x00037ca0


	//   ....[212]....
        /*0cf8*/ 	.word	0x00037d00


	//   ....[213]....
        /*0cfc*/ 	.word	0x00037d80


	//   ....[214]....
        /*0d00*/ 	.word	0x00037dd0


	//   ....[215]....
        /*0d04*/ 	.word	0x00037e30


	//   ....[216]....
        /*0d08*/ 	.word	0x00037ea0


	//   ....[217]....
        /*0d0c*/ 	.word	0x00037f20


	//   ....[218]....
        /*0d10*/ 	.word	0x00037f90


	//   ....[219]....
        /*0d14*/ 	.word	0x00037ff0


	//   ....[220]....
        /*0d18*/ 	.word	0x00038050


	//   ....[221]....
        /*0d1c*/ 	.word	0x000380d0


	//   ....[222]....
        /*0d20*/ 	.word	0x00038120


	//   ....[223]....
        /*0d24*/ 	.word	0x00038180


	//   ....[224]....
        /*0d28*/ 	.word	0x000381d0


	//   ....[225]....
        /*0d2c*/ 	.word	0x00038250


	//   ....[226]....
        /*0d30*/ 	.word	0x000382a0


	//   ....[227]....
        /*0d34*/ 	.word	0x00038310


	//   ....[228]....
        /*0d38*/ 	.word	0x00038370


	//   ....[229]....
        /*0d3c*/ 	.word	0x000383f0


	//   ....[230]....
        /*0d40*/ 	.word	0x00038440


	//   ....[231]....
        /*0d44*/ 	.word	0x000384a0


	//   ....[232]....
        /*0d48*/ 	.word	0x00038500


	//   ....[233]....
        /*0d4c*/ 	.word	0x00038580


	//   ....[234]....
        /*0d50*/ 	.word	0x000385e0


	//   ....[235]....
        /*0d54*/ 	.word	0x00038650


	//   ....[236]....
        /*0d58*/ 	.word	0x000386b0


	//   ....[237]....
        /*0d5c*/ 	.word	0x00038730


	//   ....[238]....
        /*0d60*/ 	.word	0x000387d0


	//   ....[239]....
        /*0d64*/ 	.word	0x00038830


	//   ....[240]....
        /*0d68*/ 	.word	0x00038880


	//   ....[241]....
        /*0d6c*/ 	.word	0x00038900


	//   ....[242]....
        /*0d70*/ 	.word	0x00038970


	//   ....[243]....
        /*0d74*/ 	.word	0x000389d0


	//   ....[244]....
        /*0d78*/ 	.word	0x00038a20


	//   ....[245]....
        /*0d7c*/ 	.word	0x00038aa0


	//   ....[246]....
        /*0d80*/ 	.word	0x00038b10


	//   ....[247]....
        /*0d84*/ 	.word	0x00038b70


	//   ....[248]....
        /*0d88*/ 	.word	0x00038bc0


	//   ....[249]....
        /*0d8c*/ 	.word	0x00038c40


	//   ....[250]....
        /*0d90*/ 	.word	0x00038c90


	//   ....[251]....
        /*0d94*/ 	.word	0x00038d20


	//   ....[252]....
        /*0d98*/ 	.word	0x00038db0


	//   ....[253]....
        /*0d9c*/ 	.word	0x00038e40


	//   ....[254]....
        /*0da0*/ 	.word	0x00038ed0


	//   ....[255]....
        /*0da4*/ 	.word	0x00038f60


	//   ....[0]....
        /*0da8*/ 	.word	0x00038ff0


	//   ....[1]....
        /*0dac*/ 	.word	0x00039070


	//   ....[2]....
        /*0db0*/ 	.word	0x000390c0


	//   ....[3]....
        /*0db4*/ 	.word	0x00039150


	//   ....[4]....
        /*0db8*/ 	.word	0x000391e0


	//   ....[5]....
        /*0dbc*/ 	.word	0x00039260


	//   ....[6]....
        /*0dc0*/ 	.word	0x000392b0


	//   ....[7]....
        /*0dc4*/ 	.word	0x00039340


	//   ....[8]....
        /*0dc8*/ 	.word	0x000393d0


	//   ....[9]....
        /*0dcc*/ 	.word	0x00039460


	//   ....[10]....
        /*0dd0*/ 	.word	0x000394f0


	//   ....[11]....
        /*0dd4*/ 	.word	0x00039580


	//   ....[12]....
        /*0dd8*/ 	.word	0x00039610


	//   ....[13]....
        /*0ddc*/ 	.word	0x000396d0


	//   ....[14]....
        /*0de0*/ 	.word	0x000399b0


	//   ....[15]....
        /*0de4*/ 	.word	0x00039bc0


	//   ....[16]....
        /*0de8*/ 	.word	0x00039c10


	//   ....[17]....
        /*0dec*/ 	.word	0x00039c70


	//   ....[18]....
        /*0df0*/ 	.word	0x00039d80


	//   ....[19]....
        /*0df4*/ 	.word	0x00039de0


	//   ....[20]....
        /*0df8*/ 	.word	0x00039ef0


	//   ....[21]....
        /*0dfc*/ 	.word	0x00039f50


	//   ....[22]....
        /*0e00*/ 	.word	0x0003a030


	//   ....[23]....
        /*0e04*/ 	.word	0x0003a350


	//   ....[24]....
        /*0e08*/ 	.word	0x0003a3f0


	//   ....[25]....
        /*0e0c*/ 	.word	0x0003a590


	//   ....[26]....
        /*0e10*/ 	.word	0x0003a610


	//   ....[27]....
        /*0e14*/ 	.word	0x0003a690


	//   ....[28]....
        /*0e18*/ 	.word	0x0003a710


	//   ....[29]....
        /*0e1c*/ 	.word	0x0003a790


	//   ....[30]....
        /*0e20*/ 	.word	0x0003a820


	//   ....[31]....
        /*0e24*/ 	.word	0x0003a8c0


	//   ....[32]....
        /*0e28*/ 	.word	0x0003a970


	//   ....[33]....
        /*0e2c*/ 	.word	0x0003a9f0


	//   ....[34]....
        /*0e30*/ 	.word	0x0003aa70


	//   ....[35]....
        /*0e34*/ 	.word	0x0003aaf0


	//   ....[36]....
        /*0e38*/ 	.word	0x0003ab80


	//   ....[37]....
        /*0e3c*/ 	.word	0x0003ac00


	//   ....[38]....
        /*0e40*/ 	.word	0x0003acb0


	//   ....[39]....
        /*0e44*/ 	.word	0x0003ad00


	//   ....[40]....
        /*0e48*/ 	.word	0x0003adc0


	//   ....[41]....
        /*0e4c*/ 	.word	0x0003aef0


	//----- nvinfo : EIATTR_REG_RECONFIG
	.align		4
.L_236:
        /*0e50*/ 	.byte	0x01, 0x54
	.zero		2


	//----- nvinfo : EIATTR_SYSCALL_OFFSETS
	.align		4
        /*0e54*/ 	.byte	0x04, 0x46
        /*0e56*/ 	.short	(.L_238 - .L_237)


	//   ....[0]....
.L_237:
        /*0e58*/ 	.word	0x00002260


	//   ....[1]....
        /*0e5c*/ 	.word	0x000023b0


	//   ....[2]....
        /*0e60*/ 	.word	0x00010e30


	//   ....[3]....
        /*0e64*/ 	.word	0x00011140


	//   ....[4]....
        /*0e68*/ 	.word	0x00031f70


	//   ....[5]....
        /*0e6c*/ 	.word	0x000320e0


	//   ....[6]....
        /*0e70*/ 	.word	0x00032230


	//   ....[7]....
        /*0e74*/ 	.word	0x00032370


	//   ....[8]....
        /*0e78*/ 	.word	0x00032d60


	//----- nvinfo : EIATTR_MBARRIER_INSTR_OFFSETS
	.align		4
.L_238:
        /*0e7c*/ 	.byte	0x04, 0x39
        /*0e7e*/ 	.short	(.L_240 - .L_239)


	//   ....[0]....
.L_239:
        /*0e80*/ 	.word	0x000002d0
        /*0e84*/ 	.word	0x000000ff
        /*0e88*/ 	.word	0x00029800
        /*0e8c*/ 	.short	0x0100
        /*0e8e*/ 	.byte	0x08
	.zero		1


	//   ....[1]....
        /*0e90*/ 	.word	0x000002e0
        /*0e94*/ 	.word	0x000000ff
        /*0e98*/ 	.word	0x00029820
        /*0e9c*/ 	.short	0x0100
        /*0e9e*/ 	.byte	0x08
	.zero		1


	//   ....[2]....
        /*0ea0*/ 	.word	0x000003d0
        /*0ea4*/ 	.word	0x000000ff
        /*0ea8*/ 	.word	0x00029830
        /*0eac*/ 	.short	0x0100
        /*0eae*/ 	.byte	0x08
	.zero		1


	//   ....[3]....
        /*0eb0*/ 	.word	0x000003e0
        /*0eb4*/ 	.word	0x000000ff
        /*0eb8*/ 	.word	0x00029840
        /*0ebc*/ 	.short	0x0100
        /*0ebe*/ 	.byte	0x08
	.zero		1


	//   ....[4]....
        /*0ec0*/ 	.word	0x000003f0
        /*0ec4*/ 	.word	0x000000ff
        /*0ec8*/ 	.word	0x00029838
        /*0ecc*/ 	.short	0x0100
        /*0ece*/ 	.byte	0x08
	.zero		1


	//   ....[5]....
        /*0ed0*/ 	.word	0x00000400
        /*0ed4*/ 	.word	0x000000ff
        /*0ed8*/ 	.word	0x00029848
        /*0edc*/ 	.short	0x0100
        /*0ede*/ 	.byte	0x08
	.zero		1


	//   ....[6]....
        /*0ee0*/ 	.word	0x00000530
        /*0ee4*/ 	.word	0x000000ff
        /*0ee8*/ 	.word	0x00029850
        /*0eec*/ 	.short	0x0100
        /*0eee*/ 	.byte	0x08
	.zero		1


	//   ....[7]....
        /*0ef0*/ 	.word	0x00000540
        /*0ef4*/ 	.word	0x000000ff
        /*0ef8*/ 	.word	0x00029860
        /*0efc*/ 	.short	0x0100
        /*0efe*/ 	.byte	0x08
	.zero		1


	//   ....[8]....
        /*0f00*/ 	.word	0x00000550
        /*0f04*/ 	.word	0x000000ff
        /*0f08*/ 	.word	0x00029858
        /*0f0c*/ 	.short	0x0100
        /*0f0e*/ 	.byte	0x08
	.zero		1


	//   ....[9]....
        /*0f10*/ 	.word	0x00000560
        /*0f14*/ 	.word	0x000000ff
        /*0f18*/ 	.word	0x00029868
        /*0f1c*/ 	.short	0x0100
        /*0f1e*/ 	.byte	0x08
	.zero		1


	//   ....[10]....
        /*0f20*/ 	.word	0x00000650
        /*0f24*/ 	.word	0x000000ff
        /*0f28*/ 	.word	0x00029870
        /*0f2c*/ 	.short	0x0100
        /*0f2e*/ 	.byte	0x06
	.zero		1


	//   ....[11]....
        /*0f30*/ 	.word	0x00000660
        /*0f34*/ 	.word	0x000000ff
        /*0f38*/ 	.word	0x00029880
        /*0f3c*/ 	.short	0x0100
        /*0f3e*/ 	.byte	0x06
	.zero		1


	//   ....[12]....
        /*0f40*/ 	.word	0x00000670
        /*0f44*/ 	.word	0x000000ff
        /*0f48*/ 	.word	0x00029878
        /*0f4c*/ 	.short	0x0100
        /*0f4e*/ 	.byte	0x06
	.zero		1


	//   ....[13]....
        /*0f50*/ 	.word	0x00000680
        /*0f54*/ 	.word	0x000000ff
        /*0f58*/ 	.word	0x00029888
        /*0f5c*/ 	.short	0x0100
        /*0f5e*/ 	.byte	0x06
	.zero		1


	//   ....[14]....
        /*0f60*/ 	.word	0x000007b0
        /*0f64*/ 	.word	0x000000ff
        /*0f68*/ 	.word	0x00029890
        /*0f6c*/ 	.short	0x0100
        /*0f6e*/ 	.byte	0x08
	.zero		1


	//   ....[15]....
        /*0f70*/ 	.word	0x000007c0
        /*0f74*/ 	.word	0x000000ff
        /*0f78*/ 	.word	0x000298a0
        /*0f7c*/ 	.short	0x0100
        /*0f7e*/ 	.byte	0x08
	.zero		1


	//   ....[16]....
        /*0f80*/ 	.word	0x000007d0
        /*0f84*/ 	.word	0x000000ff
        /*0f88*/ 	.word	0x00029898
        /*0f8c*/ 	.short	0x0100
        /*0f8e*/ 	.byte	0x08
	.zero		1


	//   ....[17]....
        /*0f90*/ 	.word	0x000007e0
        /*0f94*/ 	.word	0x000000ff
        /*0f98*/ 	.word	0x000298a8
        /*0f9c*/ 	.short	0x0100
        /*0f9e*/ 	.byte	0x08
	.zero		1


	//   ....[18]....
        /*0fa0*/ 	.word	0x00000910
        /*0fa4*/ 	.word	0x000000ff
        /*0fa8*/ 	.word	0x000298b0
        /*0fac*/ 	.short	0x0100
        /*0fae*/ 	.byte	0x08
	.zero		1


	//   ....[19]....
        /*0fb0*/ 	.word	0x00000920
        /*0fb4*/ 	.word	0x000000ff
        /*0fb8*/ 	.word	0x000298c0
        /*0fbc*/ 	.short	0x0100
        /*0fbe*/ 	.byte	0x08
	.zero		1


	//   ....[20]....
        /*0fc0*/ 	.word	0x00000930
        /*0fc4*/ 	.word	0x000000ff
        /*0fc8*/ 	.word	0x000298b8
        /*0fcc*/ 	.short	0x0100
        /*0fce*/ 	.byte	0x08
	.zero		1


	//   ....[21]....
        /*0fd0*/ 	.word	0x00000940
        /*0fd4*/ 	.word	0x000000ff
        /*0fd8*/ 	.word	0x000298c8
        /*0fdc*/ 	.short	0x0100
        /*0fde*/ 	.byte	0x08
	.zero		1


	//   ....[22]....
        /*0fe0*/ 	.word	0x00003ad0
        /*0fe4*/ 	.word	0x00000061
        /*0fe8*/ 	.word	0x00029890
        /*0fec*/ 	.short	0x010a
        /*0fee*/ 	.byte	0x3f
	.zero		1


	//   ....[23]....
        /*0ff0*/ 	.word	0x00009810
        /*0ff4*/ 	.word	0x00000061
        /*0ff8*/ 	.word	0x00029890
        /*0ffc*/ 	.short	0x010a
        /*0ffe*/ 	.byte	0x3f
	.zero		1


	//   ....[24]....
        /*1000*/ 	.word	0x0000f710
        /*1004*/ 	.word	0x00000061
        /*1008*/ 	.word	0x00029890
        /*100c*/ 	.short	0x010a
        /*100e*/ 	.byte	0x3f
	.zero		1


	//   ....[25]....
        /*1010*/ 	.word	0x0000fae0
        /*1014*/ 	.word	0x00000028
        /*1018*/ 	.word	0x00000000
        /*101c*/ 	.short	0x0101
        /*101e*/ 	.byte	0x3f
	.zero		1


	//   ....[26]....
        /*1020*/ 	.word	0x0000fb20
        /*1024*/ 	.word	0x00000061
        /*1028*/ 	.word	0x000298b0
        /*102c*/ 	.short	0x010a
        /*102e*/ 	.byte	0x3f
	.zero		1


	//   ....[27]....
        /*1030*/ 	.word	0x0000ffe0
        /*1034*/ 	.word	0x00000061
        /*1038*/ 	.word	0x00000000
        /*103c*/ 	.short	0x0101
        /*103e*/ 	.byte	0x3f
	.zero		1


	//   ....[28]....
        /*1040*/ 	.word	0x00010ec0
        /*1044*/ 	.word	0x00000010
        /*1048*/ 	.word	0x00029800
        /*104c*/ 	.short	0x010a
        /*104e*/ 	.byte	0x3f
	.zero		1


	//   ....[29]....
        /*1050*/ 	.word	0x00010f10
        /*1054*/ 	.word	0x00000010
        /*1058*/ 	.word	0x00029800
        /*105c*/ 	.short	0x010a
        /*105e*/ 	.byte	0x3f
	.zero		1


	//   ....[30]....
        /*1060*/ 	.word	0x00011900
        /*1064*/ 	.word	0x00000010
        /*1068*/ 	.word	0x00029800
        /*106c*/ 	.short	0x010a
        /*106e*/ 	.byte	0x3f
	.zero		1


	//   ....[31]....
        /*1070*/ 	.word	0x00014df0
        /*1074*/ 	.word	0x00000010
        /*1078*/ 	.word	0x00029800
        /*107c*/ 	.short	0x010a
        /*107e*/ 	.byte	0x3f
	.zero		1


	//   ....[32]....
        /*1080*/ 	.word	0x00017ed0
        /*1084*/ 	.word	0x00000007
        /*1088*/ 	.word	0x00029830
        /*108c*/ 	.short	0x010a
        /*108e*/ 	.byte	0x3f
	.zero		1


	//   ....[33]....
        /*1090*/ 	.word	0x00017f40
        /*1094*/ 	.word	0x00000007
        /*1098*/ 	.word	0x00029830
        /*109c*/ 	.short	0x010a
        /*109e*/ 	.byte	0x3f
	.zero		1


	//   ....[34]....
        /*10a0*/ 	.word	0x000191a0
        /*10a4*/ 	.word	0x00000000
        /*10a8*/ 	.word	0x00000000
        /*10ac*/ 	.short	0x0101
        /*10ae*/ 	.byte	0x3f
	.zero		1


	//   ....[35]....
        /*10b0*/ 	.word	0x0001c900
        /*10b4*/ 	.word	0x0000000c
        /*10b8*/ 	.word	0x00029830
        /*10bc*/ 	.short	0x010a
        /*10be*/ 	.byte	0x3f
	.zero		1


	//   ....[36]....
        /*10c0*/ 	.word	0x0001c950
        /*10c4*/ 	.word	0x0000000c
        /*10c8*/ 	.word	0x00029830
        /*10cc*/ 	.short	0x010a
        /*10ce*/ 	.byte	0x3f
	.zero		1


	//   ....[37]....
        /*10d0*/ 	.word	0x0001da30
        /*10d4*/ 	.word	0x0000000c
        /*10d8*/ 	.word	0x00029850
        /*10dc*/ 	.short	0x010a
        /*10de*/ 	.byte	0x3f
	.zero		1


	//   ....[38]....
        /*10e0*/ 	.word	0x0001da70
        /*10e4*/ 	.word	0x0000000c
        /*10e8*/ 	.word	0x00029850
        /*10ec*/ 	.short	0x010a
        /*10ee*/ 	.byte	0x3f
	.zero		1


	//   ....[39]....
        /*10f0*/ 	.word	0x0001de30
        /*10f4*/ 	.word	0x00000007
        /*10f8*/ 	.word	0x00000000
        /*10fc*/ 	.short	0x0101
        /*10fe*/ 	.byte	0x3f
	.zero		1


	//   ....[40]....
        /*1100*/ 	.word	0x000210a0
        /*1104*/ 	.word	0x00000000
        /*1108*/ 	.word	0x00000000
        /*110c*/ 	.short	0x0101
        /*110e*/ 	.byte	0x3f
	.zero		1


	//   ....[41]....
        /*1110*/ 	.word	0x00021a80
        /*1114*/ 	.word	0x00000003
        /*1118*/ 	.word	0x00029830
        /*111c*/ 	.short	0x010a
        /*111e*/ 	.byte	0x3f
	.zero		1


	//   ....[42]....
        /*1120*/ 	.word	0x00021ad0
        /*1124*/ 	.word	0x00000003
        /*1128*/ 	.word	0x00029830
        /*112c*/ 	.short	0x010a
        /*112e*/ 	.byte	0x3f
	.zero		1


	//   ....[43]....
        /*1130*/ 	.word	0x00022be0
        /*1134*/ 	.word	0x00000003
        /*1138*/ 	.word	0x00029850
        /*113c*/ 	.short	0x010a
        /*113e*/ 	.byte	0x3f
	.zero		1


	//   ....[44]....
        /*1140*/ 	.word	0x00022c20
        /*1144*/ 	.word	0x00000003
        /*1148*/ 	.word	0x00029850
        /*114c*/ 	.short	0x010a
        /*114e*/ 	.byte	0x3f
	.zero		1


	//   ....[45]....
        /*1150*/ 	.word	0x000242c0
        /*1154*/ 	.word	0x00000005
        /*1158*/ 	.word	0x00000000
        /*115c*/ 	.short	0x0101
        /*115e*/ 	.byte	0x3f
	.zero		1


	//   ....[46]....
        /*1160*/ 	.word	0x000245a0
        /*1164*/ 	.word	0x0000000b
        /*1168*/ 	.word	0x00000000
        /*116c*/ 	.short	0x0101
        /*116e*/ 	.byte	0x3f
	.zero		1


	//   ....[47]....
        /*1170*/ 	.word	0x00024cf0
        /*1174*/ 	.word	0x00000003
        /*1178*/ 	.word	0x00029830
        /*117c*/ 	.short	0x010a
        /*117e*/ 	.byte	0x3f
	.zero		1


	//   ....[48]....
        /*1180*/ 	.word	0x00024d40
        /*1184*/ 	.word	0x00000003
        /*1188*/ 	.word	0x00029830
        /*118c*/ 	.short	0x010a
        /*118e*/ 	.byte	0x3f
	.zero		1


	//   ....[49]....
        /*1190*/ 	.word	0x00025e50
        /*1194*/ 	.word	0x00000003
        /*1198*/ 	.word	0x00029850
        /*119c*/ 	.short	0x010a
        /*119e*/ 	.byte	0x3f
	.zero		1


	//   ....[50]....
        /*11a0*/ 	.word	0x00025e90
        /*11a4*/ 	.word	0x00000003
        /*11a8*/ 	.word	0x00029850
        /*11ac*/ 	.short	0x010a
        /*11ae*/ 	.byte	0x3f
	.zero		1


	//   ....[51]....
        /*11b0*/ 	.word	0x00026280
        /*11b4*/ 	.word	0x00000000
        /*11b8*/ 	.word	0x00000000
        /*11bc*/ 	.short	0x0101
        /*11be*/ 	.byte	0x3f
	.zero		1


	//   ....[52]....
        /*11c0*/ 	.word	0x000294b0
        /*11c4*/ 	.word	0x0000000a
        /*11c8*/ 	.word	0x00000000
        /*11cc*/ 	.short	0x0101
        /*11ce*/ 	.byte	0x3f
	.zero		1


	//   ....[53]....
        /*11d0*/ 	.word	0x00029b20
        /*11d4*/ 	.word	0x0000000f
        /*11d8*/ 	.word	0x00029850
        /*11dc*/ 	.short	0x010a
        /*11de*/ 	.byte	0x3f
	.zero		1


	//   ....[54]....
        /*11e0*/ 	.word	0x00029ba0
        /*11e4*/ 	.word	0x0000000f
        /*11e8*/ 	.word	0x00029850
        /*11ec*/ 	.short	0x010a
        /*11ee*/ 	.byte	0x3f
	.zero		1


	//   ....[55]....
        /*11f0*/ 	.word	0x0002a1c0
        /*11f4*/ 	.word	0x00000002
        /*11f8*/ 	.word	0x00000000
        /*11fc*/ 	.short	0x0101
        /*11fe*/ 	.byte	0x3f
	.zero		1


	//   ....[56]....
        /*1200*/ 	.word	0x0002c380
        /*1204*/ 	.word	0x00000000
        /*1208*/ 	.word	0x00000000
        /*120c*/ 	.short	0x0101
        /*120e*/ 	.byte	0x3f
	.zero		1


	//   ....[57]....
        /*1210*/ 	.word	0x0002cc30
        /*1214*/ 	.word	0x00000008
        /*1218*/ 	.word	0x00000000
        /*121c*/ 	.short	0x0101
        /*121e*/ 	.byte	0x3f
	.zero		1


	//   ....[58]....
        /*1220*/ 	.word	0x00030660
        /*1224*/ 	.word	0x00000013
        /*1228*/ 	.word	0x00029820
        /*122c*/ 	.short	0x010a
        /*122e*/ 	.byte	0x3f
	.zero		1


	//   ....[59]....
        /*1230*/ 	.word	0x00030730
        /*1234*/ 	.word	0x00000008
        /*1238*/ 	.word	0x000298a0
        /*123c*/ 	.short	0x010a
        /*123e*/ 	.byte	0x3f
	.zero		1


	//   ....[60]....
        /*1240*/ 	.word	0x00030b50
        /*1244*/ 	.word	0x00000008
        /*1248*/ 	.word	0x000298c0
        /*124c*/ 	.short	0x010a
        /*124e*/ 	.byte	0x3f
	.zero		1


	//   ....[61]....
        /*1250*/ 	.word	0x00030f20
        /*1254*/ 	.word	0x00000009
        /*1258*/ 	.word	0x000298a0
        /*125c*/ 	.short	0x010a
        /*125e*/ 	.byte	0x3f
	.zero		1


	//   ....[62]....
        /*1260*/ 	.word	0x00031330
        /*1264*/ 	.word	0x00000009
        /*1268*/ 	.word	0x000298c0
        /*126c*/ 	.short	0x010a
        /*126e*/ 	.byte	0x3f
	.zero		1


	//   ....[63]....
        /*1270*/ 	.word	0x00032750
        /*1274*/ 	.word	0x00000002
        /*1278*/ 	.word	0x00029880
        /*127c*/ 	.short	0x010a
        /*127e*/ 	.byte	0x3f
	.zero		1


	//   ....[64]....
        /*1280*/ 	.word	0x00032900
        /*1284*/ 	.word	0x00000002
        /*1288*/ 	.word	0x00029840
        /*128c*/ 	.short	0x010a
        /*128e*/ 	.byte	0x3f
	.zero		1


	//   ....[65]....
        /*1290*/ 	.word	0x000334e0
        /*1294*/ 	.word	0x00000013
        /*1298*/ 	.word	0x00029800
        /*129c*/ 	.short	0x0107
        /*129e*/ 	.byte	0x3f
	.zero		1


	//   ....[66]....
        /*12a0*/ 	.word	0x000335e0
        /*12a4*/ 	.word	0x00000013
        /*12a8*/ 	.word	0x00029800
        /*12ac*/ 	.short	0x0101
        /*12ae*/ 	.byte	0x3f
	.zero		1


	//   ....[67]....
        /*12b0*/ 	.word	0x00033600
        /*12b4*/ 	.word	0x00000013
        /*12b8*/ 	.word	0x00029820
        /*12bc*/ 	.short	0x010a
        /*12be*/ 	.byte	0x3f
	.zero		1


	//   ....[68]....
        /*12c0*/ 	.word	0x00033930
        /*12c4*/ 	.word	0x00000005
        /*12c8*/ 	.word	0x00029880
        /*12cc*/ 	.short	0x010a
        /*12ce*/ 	.byte	0x3f
	.zero		1


	//   ....[69]....
        /*12d0*/ 	.word	0x00033b70
        /*12d4*/ 	.word	0x00000005
        /*12d8*/ 	.word	0x00029840
        /*12dc*/ 	.short	0x010a
        /*12de*/ 	.byte	0x3f
	.zero		1


	//   ....[70]....
        /*12e0*/ 	.word	0x00034040
        /*12e4*/ 	.word	0x00000014
        /*12e8*/ 	.word	0x00029870
        /*12ec*/ 	.short	0x010a
        /*12ee*/ 	.byte	0x3f
	.zero		1


	//   ....[71]....
        /*12f0*/ 	.word	0x000340b0
        /*12f4*/ 	.word	0x00000014
        /*12f8*/ 	.word	0x00029860
        /*12fc*/ 	.short	0x010a
        /*12fe*/ 	.byte	0x3f
	.zero		1


	//   ....[72]....
        /*1300*/ 	.word	0x000345e0
        /*1304*/ 	.word	0x00000014
        /*1308*/ 	.word	0x00029850
        /*130c*/ 	.short	0x0101
        /*130e*/ 	.byte	0x3f
	.zero		1


	//   ....[73]....
        /*1310*/ 	.word	0x00034660
        /*1314*/ 	.word	0x00000014
        /*1318*/ 	.word	0x00000000
        /*131c*/ 	.short	0x0101
        /*131e*/ 	.byte	0x3f
	.zero		1


	//   ....[74]....
        /*1320*/ 	.word	0x000348a0
        /*1324*/ 	.word	0x00000010
        /*1328*/ 	.word	0x00029870
        /*132c*/ 	.short	0x010a
        /*132e*/ 	.byte	0x3f
	.zero		1


	//   ....[75]....
        /*1330*/ 	.word	0x00034910
        /*1334*/ 	.word	0x00000010
        /*1338*/ 	.word	0x00029860
        /*133c*/ 	.short	0x010a
        /*133e*/ 	.byte	0x3f
	.zero		1


	//   ....[76]....
        /*1340*/ 	.word	0x00034e60
        /*1344*/ 	.word	0x00000010
        /*1348*/ 	.word	0x00029850
        /*134c*/ 	.short	0x0101
        /*134e*/ 	.byte	0x3f
	.zero		1


	//   ....[77]....
        /*1350*/ 	.word	0x00034eb0
        /*1354*/ 	.word	0x00000010
        /*1358*/ 	.word	0x00000000
        /*135c*/ 	.short	0x0101
        /*135e*/ 	.byte	0x3f
	.zero		1


	//   ....[78]....
        /*1360*/ 	.word	0x000361d0
        /*1364*/ 	.word	0x00000000
        /*1368*/ 	.word	0x00029820
        /*136c*/ 	.short	0x010a
        /*136e*/ 	.byte	0x3f
	.zero		1


	//   ....[79]....
        /*1370*/ 	.word	0x00036380
        /*1374*/ 	.word	0x00000006
        /*1378*/ 	.word	0x00000000
        /*137c*/ 	.short	0x010a
        /*137e*/ 	.byte	0x3f
	.zero		1


	//   ....[80]....
        /*1380*/ 	.word	0x000363f0
        /*1384*/ 	.word	0x00000007
        /*1388*/ 	.word	0x00000000
        /*138c*/ 	.short	0x010a
        /*138e*/ 	.byte	0x3f
	.zero		1


	//   ....[81]....
        /*1390*/ 	.word	0x00036450
        /*1394*/ 	.word	0x00000004
        /*1398*/ 	.word	0x00029860
        /*139c*/ 	.short	0x010a
        /*139e*/ 	.byte	0x3f
	.zero		1


	//   ....[82]....
        /*13a0*/ 	.word	0x000364a0
        /*13a4*/ 	.word	0x00000003
        /*13a8*/ 	.word	0x00029860
        /*13ac*/ 	.short	0x010a
        /*13ae*/ 	.byte	0x3f
	.zero		1


	//   ....[83]....
        /*13b0*/ 	.word	0x000364e0
        /*13b4*/ 	.word	0x00000004
        /*13b8*/ 	.word	0x00029880
        /*13bc*/ 	.short	0x010a
        /*13be*/ 	.byte	0x3f
	.zero		1


	//   ....[84]....
        /*13c0*/ 	.word	0x00036500
        /*13c4*/ 	.word	0x00000003
        /*13c8*/ 	.word	0x00029880
        /*13cc*/ 	.short	0x010a
        /*13ce*/ 	.byte	0x3f
	.zero		1


	//   ....[85]....
        /*13d0*/ 	.word	0x00036560
        /*13d4*/ 	.word	0x00000061
        /*13d8*/ 	.word	0x00029890
        /*13dc*/ 	.short	0x010a
        /*13de*/ 	.byte	0x3f
	.zero		1


	//   ....[86]....
        /*13e0*/ 	.word	0x000365b0
        /*13e4*/ 	.word	0x00000061
        /*13e8*/ 	.word	0x00029890
        /*13ec*/ 	.short	0x010a
        /*13ee*/ 	.byte	0x3f
	.zero		1


	//   ....[87]....
        /*13f0*/ 	.word	0x00036600
        /*13f4*/ 	.word	0x00000061
        /*13f8*/ 	.word	0x00029890
        /*13fc*/ 	.short	0x010a
        /*13fe*/ 	.byte	0x3f
	.zero		1


	//   ....[88]....
        /*1400*/ 	.word	0x00036650
        /*1404*/ 	.word	0x00000061
        /*1408*/ 	.word	0x000298b0
        /*140c*/ 	.short	0x010a
        /*140e*/ 	.byte	0x3f
	.zero		1


	//   ....[89]....
        /*1410*/ 	.word	0x00036960
        /*1414*/ 	.word	0x00000010
        /*1418*/ 	.word	0x00029800
        /*141c*/ 	.short	0x010a
        /*141e*/ 	.byte	0x3f
	.zero		1


	//   ....[90]....
        /*1420*/ 	.word	0x00036b70
        /*1424*/ 	.word	0x00000010
        /*1428*/ 	.word	0x00029800
        /*142c*/ 	.short	0x010a
        /*142e*/ 	.byte	0x3f
	.zero		1


	//   ....[91]....
        /*1430*/ 	.word	0x00036bc0
        /*1434*/ 	.word	0x00000007
        /*1438*/ 	.word	0x00029830
        /*143c*/ 	.short	0x010a
        /*143e*/ 	.byte	0x3f
	.zero		1


	//   ....[92]....
        /*1440*/ 	.word	0x00036c10
        /*1444*/ 	.word	0x0000000c
        /*1448*/ 	.word	0x00029830
        /*144c*/ 	.short	0x010a
        /*144e*/ 	.byte	0x3f
	.zero		1


	//   ....[93]....
        /*1450*/ 	.word	0x00036c60
        /*1454*/ 	.word	0x0000000c
        /*1458*/ 	.word	0x00029850
        /*145c*/ 	.short	0x010a
        /*145e*/ 	.byte	0x3f
	.zero		1


	//   ....[94]....
        /*1460*/ 	.word	0x00036cb0
        /*1464*/ 	.word	0x00000003
        /*1468*/ 	.word	0x00029830
        /*146c*/ 	.short	0x010a
        /*146e*/ 	.byte	0x3f
	.zero		1


	//   ....[95]....
        /*1470*/ 	.word	0x00036d00
        /*1474*/ 	.word	0x00000003
        /*1478*/ 	.word	0x00029850
        /*147c*/ 	.short	0x010a
        /*147e*/ 	.byte	0x3f
	.zero		1


	//   ....[96]....
        /*1480*/ 	.word	0x00036d50
        /*1484*/ 	.word	0x00000003
        /*1488*/ 	.word	0x00029830
        /*148c*/ 	.short	0x010a
        /*148e*/ 	.byte	0x3f
	.zero		1


	//   ....[97]....
        /*1490*/ 	.word	0x00036da0
        /*1494*/ 	.word	0x00000003
        /*1498*/ 	.word	0x00029850
        /*149c*/ 	.short	0x010a
        /*149e*/ 	.byte	0x3f
	.zero		1


	//   ....[98]....
        /*14a0*/ 	.word	0x00036df0
        /*14a4*/ 	.word	0x0000000f
        /*14a8*/ 	.word	0x00029850
        /*14ac*/ 	.short	0x010a
        /*14ae*/ 	.byte	0x3f
	.zero		1


	//   ....[99]....
        /*14b0*/ 	.word	0x00039790
        /*14b4*/ 	.word	0x00000013
        /*14b8*/ 	.word	0x00029820
        /*14bc*/ 	.short	0x010a
        /*14be*/ 	.byte	0x3f
	.zero		1


	//   ....[100]....
        /*14c0*/ 	.word	0x000397e0
        /*14c4*/ 	.word	0x00000008
        /*14c8*/ 	.word	0x000298a0
        /*14cc*/ 	.short	0x010a
        /*14ce*/ 	.byte	0x3f
	.zero		1


	//   ....[101]....
        /*14d0*/ 	.word	0x00039830
        /*14d4*/ 	.word	0x00000008
        /*14d8*/ 	.word	0x000298c0
        /*14dc*/ 	.short	0x010a
        /*14de*/ 	.byte	0x3f
	.zero		1


	//   ....[102]....
        /*14e0*/ 	.word	0x00039880
        /*14e4*/ 	.word	0x00000009
        /*14e8*/ 	.word	0x000298a0
        /*14ec*/ 	.short	0x010a
        /*14ee*/ 	.byte	0x3f
	.zero		1


	//   ....[103]....
        /*14f0*/ 	.word	0x000398d0
        /*14f4*/ 	.word	0x00000009
        /*14f8*/ 	.word	0x000298c0
        /*14fc*/ 	.short	0x010a
        /*14fe*/ 	.byte	0x3f
	.zero		1


	//   ....[104]....
        /*1500*/ 	.word	0x00039a70
        /*1504*/ 	.word	0x00000002
        /*1508*/ 	.word	0x00029880
        /*150c*/ 	.short	0x010a
        /*150e*/ 	.byte	0x3f
	.zero		1


	//   ....[105]....
        /*1510*/ 	.word	0x00039ac0
        /*1514*/ 	.word	0x00000002
        /*1518*/ 	.word	0x00029840
        /*151c*/ 	.short	0x010a
        /*151e*/ 	.byte	0x3f
	.zero		1


	//   ....[106]....
        /*1520*/ 	.word	0x0003a0b0
        /*1524*/ 	.word	0x00000013
        /*1528*/ 	.word	0x00029820
        /*152c*/ 	.short	0x010a
        /*152e*/ 	.byte	0x3f
	.zero		1


	//   ....[107]....
        /*1530*/ 	.word	0x0003a100
        /*1534*/ 	.word	0x00000005
        /*1538*/ 	.word	0x00029880
        /*153c*/ 	.short	0x010a
        /*153e*/ 	.byte	0x3f
	.zero		1


	//   ....[108]....
        /*1540*/ 	.word	0x0003a150
        /*1544*/ 	.word	0x00000005
        /*1548*/ 	.word	0x00029840
        /*154c*/ 	.short	0x010a
        /*154e*/ 	.byte	0x3f
	.zero		1


	//   ....[109]....
        /*1550*/ 	.word	0x0003a1a0
        /*1554*/ 	.word	0x00000014
        /*1558*/ 	.word	0x00029870
        /*155c*/ 	.short	0x010a
        /*155e*/ 	.byte	0x3f
	.zero		1


	//   ....[110]....
        /*1560*/ 	.word	0x0003a1f0
        /*1564*/ 	.word	0x00000014
        /*1568*/ 	.word	0x00029860
        /*156c*/ 	.short	0x010a
        /*156e*/ 	.byte	0x3f
	.zero		1


	//   ....[111]....
        /*1570*/ 	.word	0x0003a240
        /*1574*/ 	.word	0x00000010
        /*1578*/ 	.word	0x00029870
        /*157c*/ 	.short	0x010a
        /*157e*/ 	.byte	0x3f
	.zero		1


	//   ....[112]....
        /*1580*/ 	.word	0x0003a290
        /*1584*/ 	.word	0x00000010
        /*1588*/ 	.word	0x00029860
        /*158c*/ 	.short	0x010a
        /*158e*/ 	.byte	0x3f
	.zero		1


	//   ....[113]....
        /*1590*/ 	.word	0x0003ae10
        /*1594*/ 	.word	0x00000000
        /*1598*/ 	.word	0x00029820
        /*159c*/ 	.short	0x010a
        /*159e*/ 	.byte	0x3f
	.zero		1


	//   ....[114]....
        /*15a0*/ 	.word	0x0003afb0
        /*15a4*/ 	.word	0x00000006
        /*15a8*/ 	.word	0x00000000
        /*15ac*/ 	.short	0x010a
        /*15ae*/ 	.byte	0x3f
	.zero		1


	//   ....[115]....
        /*15b0*/ 	.word	0x0003b000
        /*15b4*/ 	.word	0x00000007
        /*15b8*/ 	.word	0x00000000
        /*15bc*/ 	.short	0x010a
        /*15be*/ 	.byte	0x3f
	.zero		1


	//   ....[116]....
        /*15c0*/ 	.word	0x0003b050
        /*15c4*/ 	.word	0x00000004
        /*15c8*/ 	.word	0x00029860
        /*15cc*/ 	.short	0x010a
        /*15ce*/ 	.byte	0x3f
	.zero		1


	//   ....[117]....
        /*15d0*/ 	.word	0x0003b0a0
        /*15d4*/ 	.word	0x00000003
        /*15d8*/ 	.word	0x00029860
        /*15dc*/ 	.short	0x010a
        /*15de*/ 	.byte	0x3f
	.zero		1


	//   ....[118]....
        /*15e0*/ 	.word	0x0003b0f0
        /*15e4*/ 	.word	0x00000004
        /*15e8*/ 	.word	0x00029880
        /*15ec*/ 	.short	0x010a
        /*15ee*/ 	.byte	0x3f
	.zero		1


	//----- nvinfo : EIATTR_NUM_MBARRIERS
	.align		4
.L_240:
        /*15f0*/ 	.byte	0x03, 0x38
        /*15f2*/ 	.short	0x0016


	//----- nvinfo : EIATTR_EXIT_INSTR_OFFSETS
	.align		4
        /*15f4*/ 	.byte	0x04, 0x1c
        /*15f6*/ 	.short	(.L_242 - .L_241)


	//   ....[0]....
.L_241:
        /*15f8*/ 	.word	0x00036550


	//----- nvinfo : EIATTR_MAX_THREADS
	.align		4
.L_242:
        /*15fc*/ 	.byte	0x04, 0x05
        /*15fe*/ 	.short	(.L_244 - .L_243)
.L_243:
        /*1600*/ 	.word	0x00000180
        /*1604*/ 	.word	0x00000001
        /*1608*/ 	.word	0x00000001


	//----- nvinfo : EIATTR_CRS_STACK_SIZE
	.align		4
.L_244:
        /*160c*/ 	.byte	0x04, 0x1e
        /*160e*/ 	.short	(.L_246 - .L_245)
.L_245:
        /*1610*/ 	.word	0x00000000


	//----- nvinfo : EIATTR_CBANK_PARAM_SIZE
	.align		4
.L_246:
        /*1614*/ 	.byte	0x03, 0x19
        /*1616*/ 	.short	0x0af0


	//----- nvinfo : EIATTR_PARAM_CBANK
	.align		4
        /*1618*/ 	.byte	0x04, 0x0a
        /*161a*/ 	.short	(.L_248 - .L_247)
	.align		4
.L_247:
        /*161c*/ 	.word	index@(.nv.constant0._ZN7cutlass13device_kernelIN5flash11enable_sm90INS1_16FlashAttnFwdSm90INS1_25CollectiveMainloopFwdSm90ILi2EN4cute5tupleIJNS5_1CILi1EEES8_S8_EEENS6_IJNS7_ILi128EEENS7_ILi160EEENS7_ILi192EEEEEELi128ENS_12float_e4m3_tEfNS_4arch4Sm90ELb0ELb1ELb0ELb1ELb0ELb1ELb0ELb1ELb1ELb1ELb1ELb0EEENS1_21CollectiveEpilogueFwdINS6_IJSA_SA_SB_EEES9_NS_10bfloat16_tESG_Li256ELb1ELb1ELb1ELb1EEENS1_36VarlenDynamicPersistentTileSchedulerILi128ELi160ELi256ELi128ELb1ELb1ELb1ELb1ELb0ELb1EEEEEEEEEvNT_6ParamsE)
        /*1620*/ 	.short	0x0210
        /*1622*/ 	.short	0x0af0


	//----- nvinfo : EIATTR_SW_WAR
	.align		4
.L_248:
        /*1624*/ 	.byte	0x04, 0x36
        /*1626*/ 	.short	(.L_250 - .L_249)
.L_249:
        /*1628*/ 	.word	0x00000008
.L_250:


//--------------------- .nv.info._ZN7cutlass13device_kernelIN5flash11enable_sm90INS1_16FlashAttnFwdSm90INS1_25CollectiveMainloopFwdSm90ILi2EN4cute5tupleIJNS5_1CILi1EEES8_S8_EEENS6_IJNS7_ILi128EEENS7_ILi160EEENS7_ILi192EEEEEELi128ENS_12float_e4m3_tEfNS_4arch4Sm90ELb1ELb0ELb0ELb0ELb0ELb0ELb0ELb1ELb1ELb1ELb1ELb0EEENS1_21CollectiveEpilogueFwdINS6_IJSA_SA_SB_EEES9_NS_10bfloat16_tESG_Li256ELb0ELb1ELb1ELb1EEENS1_19SingleTileSchedulerILb0ELb1ELb1ELi128EEEEEEEEEvNT_6ParamsE --------------------------
	.section	.nv.info._ZN7cutlass13device_kernelIN5flash11enable_sm90INS1_16FlashAttnFwdSm90INS1_25CollectiveMainloopFwdSm90ILi2EN4cute5tupleIJNS5_1CILi1EEES8_S8_EEENS6_IJNS7_ILi128EEENS7_ILi160EEENS7_ILi192EEEEEELi128ENS_12float_e4m3_tEfNS_4arch4Sm90ELb1ELb0ELb0ELb0ELb0ELb0ELb0ELb1ELb1ELb1ELb1ELb0EEENS1_21CollectiveEpilogueFwdINS6_IJSA_SA_SB_EEES9_NS_10bfloat16_tESG_Li256ELb0ELb1ELb1ELb1EEENS1_19SingleTileSchedulerILb0ELb1ELb1ELi128EEEEEEEEEvNT_6ParamsE,"",@"SHT_CUDA_INFO"
	.sectionflags	@""
	.align	4


	//----- nvinfo : EIATTR_CUDA_API_VERSION
	.align		4
        /*0000*/ 	.byte	0x04, 0x37
        /*0002*/ 	.short	(.L_252 - .L_251)
.L_251:
        /*0004*/ 	.word	0x00000082


	//----- nvinfo : EIATTR_KPARAM_INFO
	.align		4
.L_252:
        /*0008*/ 	.byte	0x04, 0x17
        /*000a*/ 	.short	(.L_254 - .L_253)
.L_253:
        /*000c*/ 	.word	0x00000000
        /*0010*/ 	.short	0x0000
        /*0012*/ 	.short	0x0070
        /*0014*/ 	.byte	0x00, 0xf0, 0x01, 0x28


	//----- nvinfo : EIATTR_SPARSE_MMA_MASK
	.align		4
.L_254:
        /*0018*/ 	.byte	0x03, 0x50
        /*001a*/ 	.short	0x0000


	//----- nvinfo : EIATTR_MAXREG_COUNT
	.align		4
        /*001c*/ 	.byte	0x03, 0x1b
        /*001e*/ 	.short	0x00a8


	//----- nvinfo : EIATTR_NUM_BARRIERS
	.align		4
        /*0020*/ 	.byte	0x02, 0x4c
        /*0022*/ 	.byte	0x10
	.zero		1


	//----- nvinfo : EIATTR_EXTERNS
	.align		4
        /*0024*/ 	.byte	0x04, 0x0f
        /*0026*/ 	.short	(.L_256 - .L_255)


	//   ....[0]....
	.align		4
.L_255:
        /*0028*/ 	.word	index@(__assertfail)


	//----- nvinfo : EIATTR_ANNOTATIONS
	.align		4
.L_256:
        /*002c*/ 	.byte	0x04, 0x55
        /*002e*/ 	.short	(.L_258 - .L_257)


	//   ....[0]....
.L_257:
        /* <DEDUP_REMOVED lines=14> */


	//----- nvinfo : EIATTR_MERCURY_ISA_VERSION
	.align		4
.L_258:
        /*00f8*/ 	.byte	0x03, 0x5f
        /*00fa*/ 	.short	0x0101


	//----- nvinfo : EIATTR_INT_WARP_WIDE_INSTR_OFFSETS
	.align		4
        /*00fc*/ 	.byte	0x04, 0x31
        /*00fe*/ 	.short	(.L_260 - .L_259)


	//   ....[0]....
.L_259:
        /*0100*/ 	.word	0x00000120


	//   ....[1]....
        /*0104*/ 	.word	0x000001c0


	//   ....[2]....
        /*0108*/ 	.word	0x00000230


	//----- nvinfo : EIATTR_COOP_GROUP_MASK_REGIDS
	.align		4
.L_260:
        /*010c*/ 	.byte	0x04, 0x29
        /*010e*/ 	.short	(.L_262 - .L_261)


	//   ....[0]....
.L_261:
        /*0110*/ 	.word	0xffffffff


	//   ....[1]....
        /*0114*/ 	.word	0xffffffff


	//   ....[2]....
        /*0118*/ 	.word	0xffffffff


	//   ....[3]....
        /*011c*/ 	.word	0xffffffff


	//   ....[4]....
        /*0120*/ 	.word	0xffffffff


	//   ....[5]....
        /*0124*/ 	.word	0xffffffff


	//   ....[6]....
        /*0128*/ 	.word	0xffffffff


	//   ....[7]....
        /*012c*/ 	.word	0xffffffff


	//   ....[8]....
        /*0130*/ 	.word	0xffffffff


	//   ....[9]....
        /*0134*/ 	.word	0xffffffff


	//   ....[10]....
        /*0138*/ 	.word	0xffffffff


	//   ....[11]....
        /*013c*/ 	.word	0xffffffff


	//   ....[12]....
        /*0140*/ 	.word	0xffffffff


	//   ....[13]....
        /*0144*/ 	.word	0xffffffff


	//   ....[14]....
        /*0148*/ 	.word	0xffffffff


	//   ....[15]....
        /*014c*/ 	.word	0xffffffff


	//   ....[16]....
        /*0150*/ 	.word	0xffffffff


	//   ....[17]....
        /*0154*/ 	.word	0xffffffff


	//   ....[18]....
        /*0158*/ 	.word	0xffffffff


	//   ....[19]....
        /*015c*/ 	.word	0xffffffff


	//   ....[20]....
        /*0160*/ 	.word	0xffffffff


	//   ....[21]....
        /*0164*/ 	.word	0xffffffff


	//   ....[22]....
        /*0168*/ 	.word	0xffffffff


	//   ....[23]....
        /*016c*/ 	.word	0xffffffff


	//   ....[24]....
        /*0170*/ 	.word	0xffffffff


	//   ....[25]....
        /*0174*/ 	.word	0xffffffff


	//   ....[26]....
        /*0178*/ 	.word	0xffffffff


	//   ....[27]....
        /*017c*/ 	.word	0xffffffff


	//   ....[28]....
        /*0180*/ 	.word	0xffffffff


	//   ....[29]....
        /*0184*/ 	.word	0xffffffff


	//   ....[30]....
        /*0188*/ 	.word	0xffffffff


	//   ....[31]....
        /*018c*/ 	.word	0xffffffff


	//   ....[32]....
        /*0190*/ 	.word	0xffffffff


	//   ....[33]....
        /*0194*/ 	.word	0xffffffff


	//   ....[34]....
        /*0198*/ 	.word	0xffffffff


	//   ....[35]....
        /*019c*/ 	.word	0xffffffff


	//   ....[36]....
        /*01a0*/ 	.word	0xffffffff


	//   ....[37]....
        /*01a4*/ 	.word	0xffffffff


	//   ....[38]....
        /*01a8*/ 	.word	0xffffffff


	//   ....[39]....
        /*01ac*/ 	.word	0xffffffff


	//   ....[40]....
        /*01b0*/ 	.word	0xffffffff


	//   ....[41]....
        /*01b4*/ 	.word	0xffffffff


	//   ....[42]....
        /*01b8*/ 	.word	0xffffffff


	//   ....[43]....
        /*01bc*/ 	.word	0xffffffff


	//   ....[44]....
        /*01c0*/ 	.word	0xffffffff


	//   ....[45]....
        /*01c4*/ 	.word	0xffffffff


	//   ....[46]....
        /*01c8*/ 	.word	0xffffffff


	//   ....[47]....
        /*01cc*/ 	.word	0xffffffff


	//   ....[48]....
        /*01d0*/ 	.word	0xffffffff


	//   ....[49]....
        /*01d4*/ 	.word	0xffffffff


	//   ....[50]....
        /*01d8*/ 	.word	0xffffffff


	//   ....[51]....
        /*01dc*/ 	.word	0xffffffff


	//   ....[52]....
        /*01e0*/ 	.word	0xffffffff


	//   ....[53]....
        /*01e4*/ 	.word	0xffffffff


	//   ....[54]....
        /*01e8*/ 	.word	0xffffffff


	//   ....[55]....
        /*01ec*/ 	.word	0xffffffff


	//   ....[56]....
        /*01f0*/ 	.word	0xffffffff


	//   ....[57]....
        /*01f4*/ 	.word	0xffffffff


	//   ....[58]....
        /*01f8*/ 	.word	0xffffffff


	//   ....[59]....
        /*01fc*/ 	.word	0xffffffff


	//   ....[60]....
        /*0200*/ 	.word	0xffffffff


	//   ....[61]....
        /*0204*/ 	.word	0xffffffff


	//   ....[62]....
        /*0208*/ 	.word	0xffffffff


	//   ....[63]....
        /*020c*/ 	.word	0xffffffff


	//   ....[64]....
        /*0210*/ 	.word	0xffffffff


	//   ....[65]....
        /*0214*/ 	.word	0xffffffff


	//   ....[66]....
        /*0218*/ 	.word	0xffffffff


	//   ....[67]....
        /*021c*/ 	.word	0xffffffff


	//   ....[68]....
        /*0220*/ 	.word	0xffffffff


	//   ....[69]....
        /*0224*/ 	.word	0xffffffff


	//   ....[70]....
        /*0228*/ 	.word	0xffffffff


	//   ....[71]....
        /*022c*/ 	.word	0xffffffff


	//   ....[72]....
        /*0230*/ 	.word	0xffffffff


	//   ....[73]....
        /*0234*/ 	.word	0xffffffff


	//   ....[74]....
        /*0238*/ 	.word	0xffffffff


	//   ....[75]....
        /*023c*/ 	.word	0xffffffff


	//   ....[76]....
        /*0240*/ 	.word	0xffffffff


	//   ....[77]....
        /*0244*/ 	.word	0xffffffff


	//   ....[78]....
        /*0248*/ 	.word	0xffffffff


	//   ....[79]....
        /*024c*/ 	.word	0xffffffff


	//   ....[80]....
        /*0250*/ 	.word	0xffffffff


	//   ....[81]....
        /*0254*/ 	.word	0xffffffff


	//   ....[82]....
        /*0258*/ 	.word	0xffffffff


	//   ....[83]....
        /*025c*/ 	.word	0xffffffff


	//   ....[84]....
        /*0260*/ 	.word	0xffffffff


	//   ....[85]....
        /*0264*/ 	.word	0xffffffff


	//   ....[86]....
        /*0268*/ 	.word	0xffffffff


	//   ....[87]....
        /*026c*/ 	.word	0xffffffff


	//   ....[88]....
        /*0270*/ 	.word	0xffffffff


	//   ....[89]....
        /*0274*/ 	.word	0xffffffff


	//   ....[90]....
        /*0278*/ 	.word	0xffffffff


	//   ....[91]....
        /*027c*/ 	.word	0xffffffff


	//   ....[92]....
        /*0280*/ 	.word	0xffffffff


	//   ....[93]....
        /*0284*/ 	.word	0xffffffff


	//   ....[94]....
        /*0288*/ 	.word	0xffffffff


	//   ....[95]....
        /*028c*/ 	.word	0xffffffff


	//   ....[96]....
        /*0290*/ 	.word	0xffffffff


	//   ....[97]....
        /*0294*/ 	.word	0xffffffff


	//   ....[98]....
        /*0298*/ 	.word	0xffffffff


	//   ....[99]....
        /*029c*/ 	.word	0xffffffff


	//   ....[100]....
        /*02a0*/ 	.word	0xffffffff


	//   ....[101]....
        /*02a4*/ 	.word	0xffffffff


	//   ....[102]....
        /*02a8*/ 	.word	0xffffffff


	//   ....[103]....
        /*02ac*/ 	.word	0xffffffff


	//   ....[104]....
        /*02b0*/ 	.word	0xffffffff


	//   ....[105]....
        /*02b4*/ 	.word	0xffffffff


	//   ....[106]....
        /*02b8*/ 	.word	0xffffffff


	//   ....[107]....
        /*02bc*/ 	.word	0xffffffff


	//   ....[108]....
        /*02c0*/ 	.word	0xffffffff


	//   ....[109]....
        /*02c4*/ 	.word	0xffffffff


	//   ....[110]....
        /*02c8*/ 	.word	0xffffffff


	//   ....[111]....
        /*02cc*/ 	.word	0x0500000f


	//   ....[112]....
        /*02d0*/ 	.word	0x0500000f


	//   ....[113]....
        /*02d4*/ 	.word	0x0500000f


	//   ....[114]....
        /*02d8*/ 	.word	0x0500000f


	//   ....[115]....
        /*02dc*/ 	.word	0x0500000f


	//   ....[116]....
        /*02e0*/ 	.word	0x0500000f


	//   ....[117]....
        /*02e4*/ 	.word	0x0500000f


	//   ....[118]....
        /*02e8*/ 	.word	0x0500000f


	//   ....[119]....
        /*02ec*/ 	.word	0x0500000f


	//----- nvinfo : EIATTR_COOP_GROUP_INSTR_OFFSETS
	.align		4
.L_262:
        /*02f0*/ 	.byte	0x04, 0x28
        /*02f2*/ 	.short	(.L_264 - .L_263)


	//   ....[0]....
.L_263:
        /*02f4*/ 	.word	0x00000060


	//   ....[1]....
        /*02f8*/ 	.word	0x00000130


	//   ....[2]....
        /*02fc*/ 	.word	0x000001e0


	//   ....[3]....
        /*0300*/ 	.word	0x000003a0


	//   ....[4]....
        /*0304*/ 	.word	0x00000500


	//   ....[5]....
        /*0308*/ 	.word	0x00000620


	//   ....[6]....
        /*030c*/ 	.word	0x00000780


	//   ....[7]....
        /*0310*/ 	.word	0x00001410


	//   ....[8]....
        /*0314*/ 	.word	0x00001c50


	//   ....[9]....
        /*0318*/ 	.word	0x00001c80


	//   ....[10]....
        /*031c*/ 	.word	0x00002e80


	//   ....[11]....
        /*0320*/ 	.word	0x00002f30


	//   ....[12]....
        /*0324*/ 	.word	0x00003a40


	//   ....[13]....
        /*0328*/ 	.word	0x00003b40


	//   ....[14]....
        /*032c*/ 	.word	0x00005c30


	//   ....[15]....
        /*0330*/ 	.word	0x00005c50


	//   ....[16]....
        /*0334*/ 	.word	0x00006490


	//   ....[17]....
        /*0338*/ 	.word	0x00006600


	//   ....[18]....
        /*033c*/ 	.word	0x00007070


	//   ....[19]....
        /*0340*/ 	.word	0x000070e0


	//   ....[20]....
        /*0344*/ 	.word	0x00009890


	//   ....[21]....
        /*0348*/ 	.word	0x000098d0


	//   ....[22]....
        /*034c*/ 	.word	0x00009900


	//   ....[23]....
        /*0350*/ 	.word	0x00009920


	//   ....[24]....
        /*0354*/ 	.word	0x0000b4a0


	//   ....[25]....
        /*0358*/ 	.word	0x0000b4c0


	//   ....[26]....
        /*035c*/ 	.word	0x0000b520


	//   ....[27]....
        /*0360*/ 	.word	0x0000b530


	//   ....[28]....
        /*0364*/ 	.word	0x0000c350


	//   ....[29]....
        /*0368*/ 	.word	0x0000c360


	//   ....[30]....
        /*036c*/ 	.word	0x0000c370


	//   ....[31]....
        /*0370*/ 	.word	0x0000c390


	//   ....[32]....
        /*0374*/ 	.word	0x0000c3a0


	//   ....[33]....
        /*0378*/ 	.word	0x0000c3b0


	//   ....[34]....
        /*037c*/ 	.word	0x0000c3c0


	//   ....[35]....
        /*0380*/ 	.word	0x0000c3d0


	//   ....[36]....
        /*0384*/ 	.word	0x0000c3e0


	//   ....[37]....
        /*0388*/ 	.word	0x0000c3f0


	//   ....[38]....
        /*038c*/ 	.word	0x0000c400


	//   ....[39]....
        /*0390*/ 	.word	0x0000c420


	//   ....[40]....
        /*0394*/ 	.word	0x0000c430


	//   ....[41]....
        /*0398*/ 	.word	0x0000c440


	//   ....[42]....
        /*039c*/ 	.word	0x0000c450


	//   ....[43]....
        /*03a0*/ 	.word	0x0000c460


	//   ....[44]....
        /*03a4*/ 	.word	0x0000c470


	//   ....[45]....
        /*03a8*/ 	.word	0x0000c480


	//   ....[46]....
        /*03ac*/ 	.word	0x0000c490


	//   ....[47]....
        /*03b0*/ 	.word	0x0000c4a0


	//   ....[48]....
        /*03b4*/ 	.word	0x0000c4b0


	//   ....[49]....
        /*03b8*/ 	.word	0x0000c4c0


	//   ....[50]....
        /*03bc*/ 	.word	0x0000c4d0


	//   ....[51]....
        /*03c0*/ 	.word	0x0000c4e0


	//   ....[52]....
        /*03c4*/ 	.word	0x0000c4f0


	//   ....[53]....
        /*03c8*/ 	.word	0x0000c500


	//   ....[54]....
        /*03cc*/ 	.word	0x0000c510


	//   ....[55]....
        /*03d0*/ 	.word	0x0000c520


	//   ....[56]....
        /*03d4*/ 	.word	0x0000c530


	//   ....[57]....
        /*03d8*/ 	.word	0x0000c550


	//   ....[58]....
        /*03dc*/ 	.word	0x0000c560


	//   ....[59]....
        /*03e0*/ 	.word	0x0000c570


	//   ....[60]....
        /*03e4*/ 	.word	0x0000c580


	//   ....[61]....
        /*03e8*/ 	.word	0x0000c590


	//   ....[62]....
        /*03ec*/ 	.word	0x0000c5a0


	//   ....[63]....
        /*03f0*/ 	.word	0x0000c5b0


	//   ....[64]....
        /*03f4*/ 	.word	0x0000c5c0


	//   ....[65]....
        /*03f8*/ 	.word	0x0000c5e0


	//   ....[66]....
        /*03fc*/ 	.word	0x0000c5f0


	//   ....[67]....
        /*0400*/ 	.word	0x0000c610


	//   ....[68]....
        /*0404*/ 	.word	0x0000c620


	//   ....[69]....
        /*0408*/ 	.word	0x0000c640


	//   ....[70]....
        /*040c*/ 	.word	0x0000c650


	//   ....[71]....
        /*0410*/ 	.word	0x0000c660


	//   ....[72]....
        /*0414*/ 	.word	0x0000c670


	//   ....[73]....
        /*0418*/ 	.word	0x0000c690


	//   ....[74]....
        /*041c*/ 	.word	0x0000c6a0


	//   ....[75]....
        /*0420*/ 	.word	0x0000c6c0


	//   ....[76]....
        /*0424*/ 	.word	0x0000c6d0


	//   ....[77]....
        /*0428*/ 	.word	0x0000c6f0


	//   ....[78]....
        /*042c*/ 	.word	0x0000c720


	//   ....[79]....
        /*0430*/ 	.word	0x0000c750


	//   ....[80]....
        /*0434*/ 	.word	0x0000c780


	//   ....[81]....
        /*0438*/ 	.word	0x0000c7b0


	//   ....[82]....
        /*043c*/ 	.word	0x0000c7f0


	//   ....[83]....
        /*0440*/ 	.word	0x0000c820


	//   ....[84]....
        /*0444*/ 	.word	0x0000c850


	//   ....[85]....
        /*0448*/ 	.word	0x0000c880


	//   ....[86]....
        /*044c*/ 	.word	0x0000c8c0


	//   ....[87]....
        /*0450*/ 	.word	0x0000c8f0


	//   ....[88]....
        /*0454*/ 	.word	0x0000c910


	//   ....[89]....
        /*0458*/ 	.word	0x0000c920


	//   ....[90]....
        /*045c*/ 	.word	0x0000c930


	//   ....[91]....
        /*0460*/ 	.word	0x0000c940


	//   ....[92]....
        /*0464*/ 	.word	0x0000cd40


	//   ....[93]....
        /*0468*/ 	.word	0x0000cd80


	//   ....[94]....
        /*046c*/ 	.word	0x0000cdc0


	//   ....[95]....
        /*0470*/ 	.word	0x0000cdf0


	//   ....[96]....
        /*0474*/ 	.word	0x0000ce40


	//   ....[97]....
        /*0478*/ 	.word	0x0000ce70


	//   ....[98]....
        /*047c*/ 	.word	0x0000d530


	//   ....[99]....
        /*0480*/ 	.word	0x0000d560


	//   ....[100]....
        /*0484*/ 	.word	0x0000e080


	//   ....[101]....
        /*0488*/ 	.word	0x0000ee70


	//   ....[102]....
        /*048c*/ 	.word	0x0000f960


	//   ....[103]....
        /*0490*/ 	.word	0x0000f9a0


	//   ....[104]....
        /*0494*/ 	.word	0x0000f9d0


	//   ....[105]....
        /*0498*/ 	.word	0x0000fa90


	//   ....[106]....
        /*049c*/ 	.word	0x0000fab0


	//   ....[107]....
        /*04a0*/ 	.word	0x0000fb50


	//   ....[108]....
        /*04a4*/ 	.word	0x0000fb70


	//   ....[109]....
        /*04a8*/ 	.word	0x0000fb80


	//   ....[110]....
        /*04ac*/ 	.word	0x00011520


	//   ....[111]....
        /*04b0*/ 	.word	0x00011ad0


	//   ....[112]....
        /*04b4*/ 	.word	0x00011cb0


	//   ....[113]....
        /*04b8*/ 	.word	0x00011d00


	//   ....[114]....
        /*04bc*/ 	.word	0x00011da0


	//   ....[115]....
        /*04c0*/ 	.word	0x00011ec0


	//   ....[116]....
        /*04c4*/ 	.word	0x00011f30


	//   ....[117]....
        /*04c8*/ 	.word	0x00012040


	//   ....[118]....
        /*04cc*/ 	.word	0x000120b0


	//   ....[119]....
        /*04d0*/ 	.word	0x000121b0


	//----- nvinfo : EIATTR_REG_RECONFIG
	.align		4
.L_264:
        /*04d4*/ 	.byte	0x01, 0x54
	.zero		2


	//----- nvinfo : EIATTR_SYSCALL_OFFSETS
	.align		4
        /*04d8*/ 	.byte	0x04, 0x46
        /*04da*/ 	.short	(.L_266 - .L_265)


	//   ....[0]....
.L_265:
        /*04dc*/ 	.word	0x000015d0


	//   ....[1]....
        /*04e0*/ 	.word	0x0000e800


	//   ....[2]....
        /*04e4*/ 	.word	0x0000e940


	//   ....[3]....
        /*04e8*/ 	.word	0x0000ea80


	//   ....[4]....
        /*04ec*/ 	.word	0x0000eba0


	//   ....[5]....
        /*04f0*/ 	.word	0x0000f590


	//----- nvinfo : EIATTR_MBARRIER_INSTR_OFFSETS
	.align		4
.L_266:
        /*04f4*/ 	.byte	0x04, 0x39
        /*04f6*/ 	.short	(.L_268 - .L_267)


	//   ....[0]....
.L_267:
        /*04f8*/ 	.word	0x00000250
        /*04fc*/ 	.word	0x000000ff
        /*0500*/ 	.word	0x00029800
        /*0504*/ 	.short	0x0100
        /*0506*/ 	.byte	0x08
	.zero		1


	//   ....[1]....
        /*0508*/ 	.word	0x00000260
        /*050c*/ 	.word	0x000000ff
        /*0510*/ 	.word	0x00029820
        /*0514*/ 	.short	0x0100
        /*0516*/ 	.byte	0x08
	.zero		1


	//   ....[2]....
        /*0518*/ 	.word	0x00000350
        /*051c*/ 	.word	0x000000ff
        /*0520*/ 	.word	0x00029830
        /*0524*/ 	.short	0x0100
        /*0526*/ 	.byte	0x08
	.zero		1


	//   ....[3]....
        /*0528*/ 	.word	0x00000360
        /*052c*/ 	.word	0x000000ff
        /*0530*/ 	.word	0x00029840
        /*0534*/ 	.short	0x0100
        /*0536*/ 	.byte	0x08
	.zero		1


	//   ....[4]....
        /*0538*/ 	.word	0x00000370
        /*053c*/ 	.word	0x000000ff
        /*0540*/ 	.word	0x00029838
        /*0544*/ 	.short	0x0100
        /*0546*/ 	.byte	0x08
	.zero		1


	//   ....[5]....
        /*0548*/ 	.word	0x00000380
        /*054c*/ 	.word	0x000000ff
        /*0550*/ 	.word	0x00029848
        /*0554*/ 	.short	0x0100
        /*0556*/ 	.byte	0x08
	.zero		1


	//   ....[6]....
        /*0558*/ 	.word	0x000004b0
        /*055c*/ 	.word	0x000000ff
        /*0560*/ 	.word	0x00029850
        /*0564*/ 	.short	0x0100
        /*0566*/ 	.byte	0x08
	.zero		1


	//   ....[7]....
        /*0568*/ 	.word	0x000004c0
        /*056c*/ 	.word	0x000000ff
        /*0570*/ 	.word	0x00029860
        /*0574*/ 	.short	0x0100
        /*0576*/ 	.byte	0x08
	.zero		1


	//   ....[8]....
        /*0578*/ 	.word	0x000004d0
        /*057c*/ 	.word	0x000000ff
        /*0580*/ 	.word	0x00029858
        /*0584*/ 	.short	0x0100
        /*0586*/ 	.byte	0x08
	.zero		1


	//   ....[9]....
        /*0588*/ 	.word	0x000004e0
        /*058c*/ 	.word	0x000000ff
        /*0590*/ 	.word	0x00029868
        /*0594*/ 	.short	0x0100
        /*0596*/ 	.byte	0x08
	.zero		1


	//   ....[10]....
        /*0598*/ 	.word	0x000005d0
        /*059c*/ 	.word	0x000000ff
        /*05a0*/ 	.word	0x00029870
        /*05a4*/ 	.short	0x0100
        /*05a6*/ 	.byte	0x06
	.zero		1


	//   ....[11]....
        /*05a8*/ 	.word	0x000005e0
        /*05ac*/ 	.word	0x000000ff
        /*05b0*/ 	.word	0x00029880
        /*05b4*/ 	.short	0x0100
        /*05b6*/ 	.byte	0x06
	.zero		1


	//   ....[12]....
        /*05b8*/ 	.word	0x000005f0
        /*05bc*/ 	.word	0x000000ff
        /*05c0*/ 	.word	0x00029878
        /*05c4*/ 	.short	0x0100
        /*05c6*/ 	.byte	0x06
	.zero		1


	//   ....[13]....
        /*05c8*/ 	.word	0x00000600
        /*05cc*/ 	.word	0x000000ff
        /*05d0*/ 	.word	0x00029888
        /*05d4*/ 	.short	0x0100
        /*05d6*/ 	.byte	0x06
	.zero		1


	//   ....[14]....
        /*05d8*/ 	.word	0x00000730
        /*05dc*/ 	.word	0x000000ff
        /*05e0*/ 	.word	0x00029890
        /*05e4*/ 	.short	0x0100
        /*05e6*/ 	.byte	0x08
	.zero		1


	//   ....[15]....
        /*05e8*/ 	.word	0x00000740
        /*05ec*/ 	.word	0x000000ff
        /*05f0*/ 	.word	0x000298a0
        /*05f4*/ 	.short	0x0100
        /*05f6*/ 	.byte	0x08
	.zero		1


	//   ....[16]....
        /*05f8*/ 	.word	0x00000750
        /*05fc*/ 	.word	0x000000ff
        /*0600*/ 	.word	0x00029898
        /*0604*/ 	.short	0x0100
        /*0606*/ 	.byte	0x08
	.zero		1


	//   ....[17]....
        /*0608*/ 	.word	0x00000760
        /*060c*/ 	.word	0x000000ff
        /*0610*/ 	.word	0x000298a8
        /*0614*/ 	.short	0x0100
        /*0616*/ 	.byte	0x08
	.zero		1


	//   ....[18]....
        /*0618*/ 	.word	0x00000890
        /*061c*/ 	.word	0x000000ff
        /*0620*/ 	.word	0x000298b0
        /*0624*/ 	.short	0x0100
        /*0626*/ 	.byte	0x08
	.zero		1


	//   ....[19]....
        /*0628*/ 	.word	0x000008a0
        /*062c*/ 	.word	0x000000ff
        /*0630*/ 	.word	0x000298c0
        /*0634*/ 	.short	0x0100
        /*0636*/ 	.byte	0x08
	.zero		1


	//   ....[20]....
        /*0638*/ 	.word	0x000008b0
        /*063c*/ 	.word	0x000000ff
        /*0640*/ 	.word	0x000298b8
        /*0644*/ 	.short	0x0100
        /*0646*/ 	.byte	0x08
	.zero		1


	//   ....[21]....
        /*0648*/ 	.word	0x000008c0
        /*064c*/ 	.word	0x000000ff
        /*0650*/ 	.word	0x000298c8
        /*0654*/ 	.short	0x0100
        /*0656*/ 	.byte	0x08
	.zero		1


	//   ....[22]....
        /*0658*/ 	.word	0x00001600
        /*065c*/ 	.word	0x000000ff
        /*0660*/ 	.word	0x00029800
        /*0664*/ 	.short	0x010a
        /*0666*/ 	.byte	0x27
	.zero		1


	//   ....[23]....
        /*0668*/ 	.word	0x00001660
        /*066c*/ 	.word	0x000000ff
        /*0670*/ 	.word	0x00029830
        /*0674*/ 	.short	0x010a
        /*0676*/ 	.byte	0x27
	.zero		1


	//   ....[24]....
        /*0678*/ 	.word	0x000016f0
        /*067c*/ 	.word	0x000000ff
        /*0680*/ 	.word	0x00029830
        /*0684*/ 	.short	0x010a
        /*0686*/ 	.byte	0x27
	.zero		1


	//   ....[25]....
        /*0688*/ 	.word	0x00003a20
        /*068c*/ 	.word	0x00000038
        /*0690*/ 	.word	0x00000000
        /*0694*/ 	.short	0x0101
        /*0696*/ 	.byte	0x3f
	.zero		1


	//   ....[26]....
        /*0698*/ 	.word	0x00004e20
        /*069c*/ 	.word	0x000000ff
        /*06a0*/ 	.word	0x00029830
        /*06a4*/ 	.short	0x010a
        /*06a6*/ 	.byte	0x06
	.zero		1


	//   ....[27]....
        /*06a8*/ 	.word	0x00004e60
        /*06ac*/ 	.word	0x000000ff
        /*06b0*/ 	.word	0x00029830
        /*06b4*/ 	.short	0x010a
        /*06b6*/ 	.byte	0x06
	.zero		1


	//   ....[28]....
        /*06b8*/ 	.word	0x00005ac0
        /*06bc*/ 	.word	0x000000ff
        /*06c0*/ 	.word	0x00029850
        /*06c4*/ 	.short	0x010a
        /*06c6*/ 	.byte	0x06
	.zero		1


	//   ....[29]....
        /*06c8*/ 	.word	0x00005b00
        /*06cc*/ 	.word	0x000000ff
        /*06d0*/ 	.word	0x00029850
        /*06d4*/ 	.short	0x010a
        /*06d6*/ 	.byte	0x06
	.zero		1


	//   ....[30]....
        /*06d8*/ 	.word	0x00007bf0
        /*06dc*/ 	.word	0x00000003
        /*06e0*/ 	.word	0x00000000
        /*06e4*/ 	.short	0x0101
        /*06e6*/ 	.byte	0x3f
	.zero		1


	//   ....[31]....
        /*06e8*/ 	.word	0x00007ed0
        /*06ec*/ 	.word	0x000000ff
        /*06f0*/ 	.word	0x00000000
        /*06f4*/ 	.short	0x0101
        /*06f6*/ 	.byte	0x06
	.zero		1


	//   ....[32]....
        /*06f8*/ 	.word	0x00008610
        /*06fc*/ 	.word	0x000000ff
        /*0700*/ 	.word	0x00029830
        /*0704*/ 	.short	0x010a
        /*0706*/ 	.byte	0x06
	.zero		1


	//   ....[33]....
        /*0708*/ 	.word	0x00008650
        /*070c*/ 	.word	0x000000ff
        /*0710*/ 	.word	0x00029830
        /*0714*/ 	.short	0x010a
        /*0716*/ 	.byte	0x06
	.zero		1


	//   ....[34]....
        /*0718*/ 	.word	0x00009270
        /*071c*/ 	.word	0x000000ff
        /*0720*/ 	.word	0x00029850
        /*0724*/ 	.short	0x010a
        /*0726*/ 	.byte	0x06
	.zero		1


	//   ....[35]....
        /*0728*/ 	.word	0x000092b0
        /*072c*/ 	.word	0x000000ff
        /*0730*/ 	.word	0x00029850
        /*0734*/ 	.short	0x010a
        /*0736*/ 	.byte	0x06
	.zero		1


	//   ....[36]....
        /*0738*/ 	.word	0x0000a870
        /*073c*/ 	.word	0x00000003
        /*0740*/ 	.word	0x00000000
        /*0744*/ 	.short	0x0101
        /*0746*/ 	.byte	0x3f
	.zero		1


	//   ....[37]....
        /*0748*/ 	.word	0x0000ab40
        /*074c*/ 	.word	0x000000ff
        /*0750*/ 	.word	0x00000000
        /*0754*/ 	.short	0x0101
        /*0756*/ 	.byte	0x06
	.zero		1


	//   ....[38]....
        /*0758*/ 	.word	0x0000b1a0
        /*075c*/ 	.word	0x000000ff
        /*0760*/ 	.word	0x00029850
        /*0764*/ 	.short	0x010a
        /*0766*/ 	.byte	0x05
	.zero		1


	//   ....[39]....
        /*0768*/ 	.word	0x0000b1e0
        /*076c*/ 	.word	0x000000ff
        /*0770*/ 	.word	0x00029850
        /*0774*/ 	.short	0x010a
        /*0776*/ 	.byte	0x05
	.zero		1


	//   ....[40]....
        /*0778*/ 	.word	0x0000b7f0
        /*077c*/ 	.word	0x000000ff
        /*0780*/ 	.word	0x00000000
        /*0784*/ 	.short	0x0101
        /*0786*/ 	.byte	0x04
	.zero		1


	//   ....[41]....
        /*0788*/ 	.word	0x0000ce30
        /*078c*/ 	.word	0x000000ff
        /*0790*/ 	.word	0x00000000
        /*0794*/ 	.short	0x0101
        /*0796*/ 	.byte	0x04
	.zero		1


	//   ....[42]....
        /*0798*/ 	.word	0x0000f080
        /*079c*/ 	.word	0x000000ff
        /*07a0*/ 	.word	0x00029880
        /*07a4*/ 	.short	0x010a
        /*07a6*/ 	.byte	0x26
	.zero		1


	//   ....[43]....
        /*07a8*/ 	.word	0x0000f1e0
        /*07ac*/ 	.word	0x000000ff
        /*07b0*/ 	.word	0x00029840
        /*07b4*/ 	.short	0x010a
        /*07b6*/ 	.byte	0x26
	.zero		1


	//   ....[44]....
        /*07b8*/ 	.word	0x0000fcf0
        /*07bc*/ 	.word	0x000000ff
        /*07c0*/ 	.word	0x00029800
        /*07c4*/ 	.short	0x0107
        /*07c6*/ 	.byte	0x26
	.zero		1


	//   ....[45]....
        /*07c8*/ 	.word	0x0000fd60
        /*07cc*/ 	.word	0x000000ff
        /*07d0*/ 	.word	0x00029800
        /*07d4*/ 	.short	0x0101
        /*07d6*/ 	.byte	0x26
	.zero		1


	//   ....[46]....
        /*07d8*/ 	.word	0x0000fd80
        /*07dc*/ 	.word	0x000000ff
        /*07e0*/ 	.word	0x00029820
        /*07e4*/ 	.short	0x010a
        /*07e6*/ 	.byte	0x26
	.zero		1


	//   ....[47]....
        /*07e8*/ 	.word	0x00010090
        /*07ec*/ 	.word	0x00000006
        /*07f0*/ 	.word	0x00029880
        /*07f4*/ 	.short	0x010a
        /*07f6*/ 	.byte	0x3f
	.zero		1


	//   ....[48]....
        /*07f8*/ 	.word	0x000102a0
        /*07fc*/ 	.word	0x00000006
        /*0800*/ 	.word	0x00029840
        /*0804*/ 	.short	0x010a
        /*0806*/ 	.byte	0x3f
	.zero		1


	//   ....[49]....
        /*0808*/ 	.word	0x000106f0
        /*080c*/ 	.word	0x00000012
        /*0810*/ 	.word	0x00029870
        /*0814*/ 	.short	0x010a
        /*0816*/ 	.byte	0x3f
	.zero		1


	//   ....[50]....
        /*0818*/ 	.word	0x00010750
        /*081c*/ 	.word	0x00000012
        /*0820*/ 	.word	0x00029860
        /*0824*/ 	.short	0x010a
        /*0826*/ 	.byte	0x3f
	.zero		1


	//   ....[51]....
        /*0828*/ 	.word	0x00010c80
        /*082c*/ 	.word	0x00000012
        /*0830*/ 	.word	0x00029850
        /*0834*/ 	.short	0x0101
        /*0836*/ 	.byte	0x3f
	.zero		1


	//   ....[52]....
        /*0838*/ 	.word	0x00010cf0
        /*083c*/ 	.word	0x00000000
        /*0840*/ 	.word	0x00000000
        /*0844*/ 	.short	0x0101
        /*0846*/ 	.byte	0x3f
	.zero		1


	//   ....[53]....
        /*0848*/ 	.word	0x00010e10
        /*084c*/ 	.word	0x00000003
        /*0850*/ 	.word	0x00029870
        /*0854*/ 	.short	0x010a
        /*0856*/ 	.byte	0x3f
	.zero		1


	//   ....[54]....
        /*0858*/ 	.word	0x00010ea0
        /*085c*/ 	.word	0x00000003
        /*0860*/ 	.word	0x00029860
        /*0864*/ 	.short	0x010a
        /*0866*/ 	.byte	0x3f
	.zero		1


	//   ....[55]....
        /*0868*/ 	.word	0x000113c0
        /*086c*/ 	.word	0x00000003
        /*0870*/ 	.word	0x00029850
        /*0874*/ 	.short	0x0101
        /*0876*/ 	.byte	0x3f
	.zero		1


	//   ....[56]....
        /*0878*/ 	.word	0x00011430
        /*087c*/ 	.word	0x00000000
        /*0880*/ 	.word	0x00000000
        /*0884*/ 	.short	0x0101
        /*0886*/ 	.byte	0x3f
	.zero		1


	//   ....[57]....
        /*0888*/ 	.word	0x000114d0
        /*088c*/ 	.word	0x00000009
        /*0890*/ 	.word	0x00029820
        /*0894*/ 	.short	0x010a
        /*0896*/ 	.byte	0x3f
	.zero		1


	//   ....[58]....
        /*0898*/ 	.word	0x00011610
        /*089c*/ 	.word	0x00000005
        /*08a0*/ 	.word	0x00000000
        /*08a4*/ 	.short	0x010a
        /*08a6*/ 	.byte	0x3f
	.zero		1


	//   ....[59]....
        /*08a8*/ 	.word	0x00011680
        /*08ac*/ 	.word	0x00000007
        /*08b0*/ 	.word	0x00000000
        /*08b4*/ 	.short	0x010a
        /*08b6*/ 	.byte	0x3f
	.zero		1


	//   ....[60]....
        /*08b8*/ 	.word	0x000116d0
        /*08bc*/ 	.word	0x00000005
        /*08c0*/ 	.word	0x00029860
        /*08c4*/ 	.short	0x010a
        /*08c6*/ 	.byte	0x3f
	.zero		1


	//   ....[61]....
        /*08c8*/ 	.word	0x00011720
        /*08cc*/ 	.word	0x00000003
        /*08d0*/ 	.word	0x00029860
        /*08d4*/ 	.short	0x010a
        /*08d6*/ 	.byte	0x3f
	.zero		1


	//   ....[62]....
        /*08d8*/ 	.word	0x00011760
        /*08dc*/ 	.word	0x00000005
        /*08e0*/ 	.word	0x00029880
        /*08e4*/ 	.short	0x010a
        /*08e6*/ 	.byte	0x3f
	.zero		1


	//   ....[63]....
        /*08e8*/ 	.word	0x00011780
        /*08ec*/ 	.word	0x00000003
        /*08f0*/ 	.word	0x00029880
        /*08f4*/ 	.short	0x010a
        /*08f6*/ 	.byte	0x3f
	.zero		1


	//   ....[64]....
        /*08f8*/ 	.word	0x000117f0
        /*08fc*/ 	.word	0x00000000
        /*0900*/ 	.word	0x00029800
        /*0904*/ 	.short	0x010a
        /*0906*/ 	.byte	0x3f
	.zero		1


	//   ....[65]....
        /*0908*/ 	.word	0x00011850
        /*090c*/ 	.word	0x00000000
        /*0910*/ 	.word	0x00029830
        /*0914*/ 	.short	0x010a
        /*0916*/ 	.byte	0x3f
	.zero		1


	//   ....[66]....
        /*0918*/ 	.word	0x000118b0
        /*091c*/ 	.word	0x00000014
        /*0920*/ 	.word	0x00029830
        /*0924*/ 	.short	0x010a
        /*0926*/ 	.byte	0x3f
	.zero		1


	//   ....[67]....
        /*0928*/ 	.word	0x00011910
        /*092c*/ 	.word	0x0000000e
        /*0930*/ 	.word	0x00029850
        /*0934*/ 	.short	0x010a
        /*0936*/ 	.byte	0x3f
	.zero		1


	//   ....[68]....
        /*0938*/ 	.word	0x00011970
        /*093c*/ 	.word	0x0000000e
        /*0940*/ 	.word	0x00029830
        /*0944*/ 	.short	0x010a
        /*0946*/ 	.byte	0x3f
	.zero		1


	//   ....[69]....
        /*0948*/ 	.word	0x000119d0
        /*094c*/ 	.word	0x0000000e
        /*0950*/ 	.word	0x00029850
        /*0954*/ 	.short	0x010a
        /*0956*/ 	.byte	0x3f
	.zero		1


	//   ....[70]....
        /*0958*/ 	.word	0x00011a30
        /*095c*/ 	.word	0x00000005
        /*0960*/ 	.word	0x00029850
        /*0964*/ 	.short	0x010a
        /*0966*/ 	.byte	0x3f
	.zero		1


	//   ....[71]....
        /*0968*/ 	.word	0x00011b90
        /*096c*/ 	.word	0x00000003
        /*0970*/ 	.word	0x00029880
        /*0974*/ 	.short	0x010a
        /*0976*/ 	.byte	0x3f
	.zero		1


	//   ....[72]....
        /*0978*/ 	.word	0x00011bf0
        /*097c*/ 	.word	0x00000003
        /*0980*/ 	.word	0x00029840
        /*0984*/ 	.short	0x010a
        /*0986*/ 	.byte	0x3f
	.zero		1


	//   ....[73]....
        /*0988*/ 	.word	0x000121f0
        /*098c*/ 	.word	0x00000003
        /*0990*/ 	.word	0x00029820
        /*0994*/ 	.short	0x010a
        /*0996*/ 	.byte	0x3f
	.zero		1


	//   ....[74]....
        /*0998*/ 	.word	0x00012240
        /*099c*/ 	.word	0x00000006
        /*09a0*/ 	.word	0x00029880
        /*09a4*/ 	.short	0x010a
        /*09a6*/ 	.byte	0x3f
	.zero		1


	//   ....[75]....
        /*09a8*/ 	.word	0x00012290
        /*09ac*/ 	.word	0x00000006
        /*09b0*/ 	.word	0x00029840
        /*09b4*/ 	.short	0x010a
        /*09b6*/ 	.byte	0x3f
	.zero		1


	//   ....[76]....
        /*09b8*/ 	.word	0x000122e0
        /*09bc*/ 	.word	0x00000012
        /*09c0*/ 	.word	0x00029870
        /*09c4*/ 	.short	0x010a
        /*09c6*/ 	.byte	0x3f
	.zero		1


	//   ....[77]....
        /*09c8*/ 	.word	0x00012330
        /*09cc*/ 	.word	0x00000012
        /*09d0*/ 	.word	0x00029860
        /*09d4*/ 	.short	0x010a
        /*09d6*/ 	.byte	0x3f
	.zero		1


	//   ....[78]....
        /*09d8*/ 	.word	0x00012380
        /*09dc*/ 	.word	0x00000003
        /*09e0*/ 	.word	0x00029870
        /*09e4*/ 	.short	0x010a
        /*09e6*/ 	.byte	0x3f
	.zero		1


	//   ....[79]....
        /*09e8*/ 	.word	0x000123d0
        /*09ec*/ 	.word	0x00000003
        /*09f0*/ 	.word	0x00029860
        /*09f4*/ 	.short	0x010a
        /*09f6*/ 	.byte	0x3f
	.zero		1


	//   ....[80]....
        /*09f8*/ 	.word	0x00012420
        /*09fc*/ 	.word	0x00000009
        /*0a00*/ 	.word	0x00029820
        /*0a04*/ 	.short	0x010a
        /*0a06*/ 	.byte	0x3f
	.zero		1


	//   ....[81]....
        /*0a08*/ 	.word	0x00012470
        /*0a0c*/ 	.word	0x00000005
        /*0a10*/ 	.word	0x00000000
        /*0a14*/ 	.short	0x010a
        /*0a16*/ 	.byte	0x3f
	.zero		1


	//   ....[82]....
        /*0a18*/ 	.word	0x000124c0
        /*0a1c*/ 	.word	0x00000007
        /*0a20*/ 	.word	0x00000000
        /*0a24*/ 	.short	0x010a
        /*0a26*/ 	.byte	0x3f
	.zero		1


	//   ....[83]....
        /*0a28*/ 	.word	0x00012510
        /*0a2c*/ 	.word	0x00000005
        /*0a30*/ 	.word	0x00029860
        /*0a34*/ 	.short	0x010a
        /*0a36*/ 	.byte	0x3f
	.zero		1


	//   ....[84]....
        /*0a38*/ 	.word	0x00012560
        /*0a3c*/ 	.word	0x00000003
        /*0a40*/ 	.word	0x00029860
        /*0a44*/ 	.short	0x010a
        /*0a46*/ 	.byte	0x3f
	.zero		1


	//   ....[85]....
        /*0a48*/ 	.word	0x000125b0
        /*0a4c*/ 	.word	0x00000005
        /*0a50*/ 	.word	0x00029880
        /*0a54*/ 	.short	0x010a
        /*0a56*/ 	.byte	0x3f
	.zero		1


	//----- nvinfo : EIATTR_NUM_MBARRIERS
	.align		4
.L_268:
        /*0a58*/ 	.byte	0x03, 0x38
        /*0a5a*/ 	.short	0x0016


	//----- nvinfo : EIATTR_EXIT_INSTR_OFFSETS
	.align		4
        /*0a5c*/ 	.byte	0x04, 0x1c
        /*0a5e*/ 	.short	(.L_270 - .L_269)


	//   ....[0]....
.L_269:
        /*0a60*/ 	.word	0x000117d0


	//----- nvinfo : EIATTR_MAX_THREADS
	.align		4
.L_270:
        /*0a64*/ 	.byte	0x04, 0x05
        /*0a66*/ 	.short	(.L_272 - .L_271)
.L_271:
        /*0a68*/ 	.word	0x00000180
        /*0a6c*/ 	.word	0x00000001
        /*0a70*/ 	.word	0x00000001


	//----- nvinfo : EIATTR_CRS_STACK_SIZE
	.align		4
.L_272:
        /*0a74*/ 	.byte	0x04, 0x1e
        /*0a76*/ 	.short	(.L_274 - .L_273)
.L_273:
        /*0a78*/ 	.word	0x00000000


	//----- nvinfo : EIATTR_CBANK_PARAM_SIZE
	.align		4
.L_274:
        /*0a7c*/ 	.byte	0x03, 0x19
        /*0a7e*/ 	.short	0x0a70


	//----- nvinfo : EIATTR_PARAM_CBANK
	.align		4
        /*0a80*/ 	.byte	0x04, 0x0a
        /*0a82*/ 	.short	(.L_276 - .L_275)
	.align		4
.L_275:
        /*0a84*/ 	.word	index@(.nv.constant0._ZN7cutlass13device_kernelIN5flash11enable_sm90INS1_16FlashAttnFwdSm90INS1_25CollectiveMainloopFwdSm90ILi2EN4cute5tupleIJNS5_1CILi1EEES8_S8_EEENS6_IJNS7_ILi128EEENS7_ILi160EEENS7_ILi192EEEEEELi128ENS_12float_e4m3_tEfNS_4arch4Sm90ELb1ELb0ELb0ELb0ELb0ELb0ELb0ELb1ELb1ELb1ELb1ELb0EEENS1_21CollectiveEpilogueFwdINS6_IJSA_SA_SB_EEES9_NS_10bfloat16_tESG_Li256ELb0ELb1ELb1ELb1EEENS1_19SingleTileSchedulerILb0ELb1ELb1ELi128EEEEEEEEEvNT_6ParamsE)
        /*0a88*/ 	.short	0x0210
        /*0a8a*/ 	.short	0x0a70


	//----- nvinfo : EIATTR_SW_WAR
	.align		4
.L_276:
        /*0a8c*/ 	.byte	0x04, 0x36
        /*0a8e*/ 	.short	(.L_278 - .L_277)
.L_277:
        /*0a90*/ 	.word	0x00000008
.L_278:


//--------------------- .nv.info._ZN7cutlass13device_kernelIN5flash11enable_sm90INS1_16FlashAttnFwdSm90INS1_25CollectiveMainloopFwdSm90ILi2EN4cute5tupleIJNS5_1CILi1EEES8_S8_EEENS6_IJNS7_ILi128EEENS7_ILi160EEENS7_ILi192EEEEEELi128ENS_12float_e4m3_tEfNS_4arch4Sm90ELb1ELb0ELb0ELb1ELb0ELb0ELb0ELb1ELb1ELb1ELb1ELb0EEENS1_21CollectiveEpilogueFwdINS6_IJSA_SA_SB_EEES9_NS_10bfloat16_tESG_Li256ELb1ELb1ELb1ELb1EEENS1_36VarlenDynamicPersistentTileSchedulerILi128ELi160ELi256ELi128ELb1ELb1ELb1ELb1ELb1ELb1EEEEEEEEEvNT_6ParamsE --------------------------
	.section	.nv.info._ZN7cutlass13device_kernelIN5flash11enable_sm90INS1_16FlashAttnFwdSm90INS1_25CollectiveMainloopFwdSm90ILi2EN4cute5tupleIJNS5_1CILi1EEES8_S8_EEENS6_IJNS7_ILi128EEENS7_ILi160EEENS7_ILi192EEEEEELi128ENS_12float_e4m3_tEfNS_4arch4Sm90ELb1ELb0ELb0ELb1ELb0ELb0ELb0ELb1ELb1ELb1ELb1ELb0EEENS1_21CollectiveEpilogueFwdINS6_IJSA_SA_SB_EEES9_NS_10bfloat16_tESG_Li256ELb1ELb1ELb1ELb1EEENS1_36VarlenDynamicPersistentTileSchedulerILi128ELi160ELi256ELi128ELb1ELb1ELb1ELb1ELb1ELb1EEEEEEEEEvNT_6ParamsE,"",@"SHT_CUDA_INFO"
	.sectionflags	@""
	.align	4


	//----- nvinfo : EIATTR_CUDA_API_VERSION
	.align		4
        /*0000*/ 	.byte	0x04, 0x37
        /*0002*/ 	.short	(.L_280 - .L_279)
.L_279:
        /*0004*/ 	.word	0x00000082


	//----- nvinfo : EIATTR_KPARAM_INFO
	.align		4
.L_280:
        /*0008*/ 	.byte	0x04, 0x17
        /*000a*/ 	.short	(.L_282 - .L_281)
.L_281:
        /*000c*/ 	.word	0x00000000
        /*0010*/ 	.short	0x0000
        /*0012*/ 	.short	0x0070
        /*0014*/ 	.byte	0x00, 0xf0, 0x01, 0x2a


	//----- nvinfo : EIATTR_SPARSE_MMA_MASK
	.align		4
.L_282:
        /*0018*/ 	.byte	0x03, 0x50
        /*001a*/ 	.short	0x0000


	//----- nvinfo : EIATTR_MAXREG_COUNT
	.align		4
        /*001c*/ 	.byte	0x03, 0x1b
        /*001e*/ 	.short	0x00a8


	//----- nvinfo : EIATTR_NUM_BARRIERS
	.align		4
        /*0020*/ 	.byte	0x02, 0x4c
        /*0022*/ 	.byte	0x10
	.zero		1


	//----- nvinfo : EIATTR_EXTERNS
	.align		4
        /*0024*/ 	.byte	0x04, 0x0f
        /*0026*/ 	.short	(.L_284 - .L_283)


	//   ....[0]....
	.align		4
.L_283:
        /*0028*/ 	.word	index@(__assertfail)


	//----- nvinfo : EIATTR_ANNOTATIONS
	.align		4
.L_284:
        /*002c*/ 	.byte	0x04, 0x55
        /*002e*/ 	.short	(.L_286 - .L_285)


	//   ....[0]....
.L_285:
        /* <DEDUP_REMOVED lines=38> */


	//----- nvinfo : EIATTR_MERCURY_ISA_VERSION
	.align		4
.L_286:
        /*0280*/ 	.byte	0x03, 0x5f
        /*0282*/ 	.short	0x0101


	//----- nvinfo : EIATTR_UNUSED_LOAD_BYTE_OFFSET
	.align		4
        /*0284*/ 	.byte	0x04, 0x44
        /*0286*/ 	.short	(.L_288 - .L_287)


	//   ....[0]....
.L_287:
        /*0288*/ 	.word	0x00000a40
        /*028c*/ 	.word	0x0000fff0


	//   ....[1]....
        /*0290*/ 	.word	0x0000c3a0
        /*0294*/ 	.word	0x0000fff0


	//----- nvinfo : EIATTR_INT_WARP_WIDE_INSTR_OFFSETS
	.align		4
.L_288:
        /*0298*/ 	.byte	0x04, 0x31
        /*029a*/ 	.short	(.L_290 - .L_289)


	//   ....[0]....
.L_289:
        /*029c*/ 	.word	0x00000130


	//   ....[1]....
        /*02a0*/ 	.word	0x00000170


	//   ....[2]....
        /*02a4*/ 	.word	0x000001e0


	//   ....[3]....
        /*02a8*/ 	.word	0x00011b60


	//   ....[4]....
        /*02ac*/ 	.word	0x00011bf0


	//   ....[5]....
        /*02b0*/ 	.word	0x00014450


	//   ....[6]....
        /*02b4*/ 	.word	0x000144e0


	//----- nvinfo : EIATTR_COOP_GROUP_MASK_REGIDS
	.align		4
.L_290:
        /*02b8*/ 	.byte	0x04, 0x29
        /*02ba*/ 	.short	(.L_292 - .L_291)


	//   ....[0]....
.L_291:
        /*02bc*/ 	.word	0xffffffff


	//   ....[1]....
        /*02c0*/ 	.word	0xffffffff


	//   ....[2]....
        /*02c4*/ 	.word	0xffffffff


	//   ....[3]....
        /*02c8*/ 	.word	0xffffffff


	//   ....[4]....
        /*02cc*/ 	.word	0xffffffff


	//   ....[5]....
        /*02d0*/ 	.word	0xffffffff


	//   ....[6]....
        /*02d4*/ 	.word	0xffffffff


	//   ....[7]....
        /*02d8*/ 	.word	0xffffffff


	//   ....[8]....
        /*02dc*/ 	.word	0xffffffff


	//   ....[9]....
        /*02e0*/ 	.word	0xffffffff


	//   ....[10]....
        /*02e4*/ 	.word	0xffffffff


	//   ....[11]....
        /*02e8*/ 	.word	0xffffffff


	//   ....[12]....
        /*02ec*/ 	.word	0xffffffff


	//   ....[13]....
        /*02f0*/ 	.word	0xffffffff


	//   ....[14]....
        /*02f4*/ 	.word	0xffffffff


	//   ....[15]....
        /*02f8*/ 	.word	0xffffffff


	//   ....[16]....
        /*02fc*/ 	.word	0xffffffff


	//   ....[17]....
        /*0300*/ 	.word	0xffffffff


	//   ....[18]....
        /*0304*/ 	.word	0xffffffff


	//   ....[19]....
        /*0308*/ 	.word	0xffffffff


	//   ....[20]....
        /*030c*/ 	.word	0xffffffff


	//   ....[21]....
        /*0310*/ 	.word	0xffffffff


	//   ....[22]....
        /*0314*/ 	.word	0xffffffff


	//   ....[23]....
        /*0318*/ 	.word	0xffffffff


	//   ....[24]....
        /*031c*/ 	.word	0xffffffff


	//   ....[25]....
        /*0320*/ 	.word	0xffffffff


	//   ....[26]....
        /*0324*/ 	.word	0xffffffff


	//   ....[27]....
        /*0328*/ 	.word	0xffffffff


	//   ....[28]....
        /*032c*/ 	.word	0xffffffff


	//   ....[29]....
        /*0330*/ 	.word	0xffffffff


	//   ....[30]....
        /*0334*/ 	.word	0xffffffff


	//   ....[31]....
        /*0338*/ 	.word	0xffffffff


	//   ....[32]....
        /*033c*/ 	.word	0xffffffff


	//   ....[33]....
        /*0340*/ 	.word	0xffffffff


	//   ....[34]....
        /*0344*/ 	.word	0xffffffff


	//   ....[35]....
        /*0348*/ 	.word	0xffffffff


	//   ....[36]....
        /*034c*/ 	.word	0xffffffff


	//   ....[37]....
        /*0350*/ 	.word	0xffffffff


	//   ....[38]....
        /*0354*/ 	.word	0xffffffff


	//   ....[39]....
        /*0358*/ 	.word	0xffffffff


	//   ....[40]....
        /*035c*/ 	.word	0xffffffff


	//   ....[41]....
        /*0360*/ 	.word	0xffffffff


	//   ....[42]....
        /*0364*/ 	.word	0xffffffff


	//   ....[43]....
        /*0368*/ 	.word	0xffffffff


	//   ....[44]....
        /*036c*/ 	.word	0xffffffff


	//   ....[45]....
        /*0370*/ 	.word	0xffffffff


	//   ....[46]....
        /*0374*/ 	.word	0xffffffff


	//   ....[47]....
        /*0378*/ 	.word	0xffffffff


	//   ....[48]....
        /*037c*/ 	.word	0xffffffff


	//   ....[49]....
        /*0380*/ 	.word	0xffffffff


	//   ....[50]....
        /*0384*/ 	.word	0xffffffff


	//   ....[51]....
        /*0388*/ 	.word	0xffffffff


	//   ....[52]....
        /*038c*/ 	.word	0xffffffff


	//   ....[53]....
        /*0390*/ 	.word	0xffffffff


	//   ....[54]....
        /*0394*/ 	.word	0xffffffff


	//   ....[55]....
        /*0398*/ 	.word	0xffffffff


	//   ....[56]....
        /*039c*/ 	.word	0xffffffff


	//   ....[57]....
        /*03a0*/ 	.word	0xffffffff


	//   ....[58]....
        /*03a4*/ 	.word	0xffffffff


	//   ....[59]....
        /*03a8*/ 	.word	0xffffffff


	//   ....[60]....
        /*03ac*/ 	.word	0xffffffff


	//   ....[61]....
        /*03b0*/ 	.word	0xffffffff


	//   ....[62]....
        /*03b4*/ 	.word	0xffffffff


	//   ....[63]....
        /*03b8*/ 	.word	0xffffffff


	//   ....[64]....
        /*03bc*/ 	.word	0xffffffff


	//   ....[65]....
        /*03c0*/ 	.word	0xffffffff


	//   ....[66]....
        /*03c4*/ 	.word	0xffffffff


	//   ....[67]....
        /*03c8*/ 	.word	0xffffffff


	//   ....[68]....
        /*03cc*/ 	.word	0xffffffff


	//   ....[69]....
        /*03d0*/ 	.word	0xffffffff


	//   ....[70]....
        /*03d4*/ 	.word	0xffffffff


	//   ....[71]....
        /*03d8*/ 	.word	0xffffffff


	//   ....[72]....
        /*03dc*/ 	.word	0xffffffff


	//   ....[73]....
        /*03e0*/ 	.word	0xffffffff


	//   ....[74]....
        /*03e4*/ 	.word	0xffffffff


	//   ....[75]....
        /*03e8*/ 	.word	0xffffffff


	//   ....[76]....
        /*03ec*/ 	.word	0xffffffff


	//   ....[77]....
        /*03f0*/ 	.word	0xffffffff


	//   ....[78]....
        /*03f4*/ 	.word	0xffffffff


	//   ....[79]....
        /*03f8*/ 	.word	0xffffffff


	//   ....[80]....
        /*03fc*/ 	.word	0xffffffff


	//   ....[81]....
        /*0400*/ 	.word	0xffffffff


	//   ....[82]....
        /*0404*/ 	.word	0xffffffff


	//   ....[83]....
        /*0408*/ 	.word	0xffffffff


	//   ....[84]....
        /*040c*/ 	.word	0xffffffff


	//   ....[85]....
        /*0410*/ 	.word	0xffffffff


	//   ....[86]....
        /*0414*/ 	.word	0xffffffff


	//   ....[87]....
        /*0418*/ 	.word	0xffffffff


	//   ....[88]....
        /*041c*/ 	.word	0xffffffff


	//   ....[89]....
        /*0420*/ 	.word	0xffffffff


	//   ....[90]....
        /*0424*/ 	.word	0xffffffff


	//   ....[91]....
        /*0428*/ 	.word	0xffffffff


	//   ....[92]....
        /*042c*/ 	.word	0xffffffff


	//   ....[93]....
        /*0430*/ 	.word	0xffffffff


	//   ....[94]....
        /*0434*/ 	.word	0xffffffff


	//   ....[95]....
        /*0438*/ 	.word	0xffffffff


	//   ....[96]....
        /*043c*/ 	.word	0xffffffff


	//   ....[97]....
        /*0440*/ 	.word	0xffffffff


	//   ....[98]....
        /*0444*/ 	.word	0xffffffff


	//   ....[99]....
        /*0448*/ 	.word	0xffffffff


	//   ....[100]....
        /*044c*/ 	.word	0xffffffff


	//   ....[101]....
        /*0450*/ 	.word	0xffffffff


	//   ....[102]....
        /*0454*/ 	.word	0xffffffff


	//   ....[103]....
        /*0458*/ 	.word	0xffffffff


	//   ....[104]....
        /*045c*/ 	.word	0xffffffff


	//   ....[105]....
        /*0460*/ 	.word	0xffffffff


	//   ....[106]....
        /*0464*/ 	.word	0xffffffff


	//   ....[107]....
        /*0468*/ 	.word	0xffffffff


	//   ....[108]....
        /*046c*/ 	.word	0xffffffff


	//   ....[109]....
        /*0470*/ 	.word	0xffffffff


	//   ....[110]....
        /*0474*/ 	.word	0xffffffff


	//   ....[111]....
        /*0478*/ 	.word	0xffffffff


	//   ....[112]....
        /*047c*/ 	.word	0xffffffff


	//   ....[113]....
        /*0480*/ 	.word	0xffffffff


	//   ....[114]....
        /*0484*/ 	.word	0xffffffff


	//   ....[115]....
        /*0488*/ 	.word	0xffffffff


	//   ....[116]....
        /*048c*/ 	.word	0xffffffff


	//   ....[117]....
        /*0490*/ 	.word	0xffffffff


	//   ....[118]....
        /*0494*/ 	.word	0xffffffff


	//   ....[119]....
        /*0498*/ 	.word	0xffffffff


	//   ....[120]....
        /*049c*/ 	.word	0xffffffff


	//   ....[121]....
        /*04a0*/ 	.word	0xffffffff


	//   ....[122]....
        /*04a4*/ 	.word	0xffffffff


	//   ....[123]....
        /*04a8*/ 	.word	0xffffffff


	//   ....[124]....
        /*04ac*/ 	.word	0xffffffff


	//   ....[125]....
        /*04b0*/ 	.word	0xffffffff


	//   ....[126]....
        /*04b4*/ 	.word	0xffffffff


	//   ....[127]....
        /*04b8*/ 	.word	0xffffffff


	//   ....[128]....
        /*04bc*/ 	.word	0xffffffff


	//   ....[129]....
        /*04c0*/ 	.word	0xffffffff


	//   ....[130]....
        /*04c4*/ 	.word	0xffffffff


	//   ....[131]....
        /*04c8*/ 	.word	0xffffffff


	//   ....[132]....
        /*04cc*/ 	.word	0xffffffff


	//   ....[133]....
        /*04d0*/ 	.word	0xffffffff


	//   ....[134]....
        /*04d4*/ 	.word	0xffffffff


	//   ....[135]....
        /*04d8*/ 	.word	0xffffffff


	//   ....[136]....
        /*04dc*/ 	.word	0xffffffff


	//   ....[137]....
        /*04e0*/ 	.word	0xffffffff


	//   ....[138]....
        /*04e4*/ 	.word	0xffffffff


	//   ....[139]....
        /*04e8*/ 	.word	0xffffffff


	//   ....[140]....
        /*04ec*/ 	.word	0xffffffff


	//   ....[141]....
        /*04f0*/ 	.word	0xffffffff


	//   ....[142]....
        /*04f4*/ 	.word	0xffffffff


	//   ....[143]....
        /*04f8*/ 	.word	0xffffffff


	//   ....[144]....
        /*04fc*/ 	.word	0xffffffff


	//   ....[145]....
        /*0500*/ 	.word	0xffffffff


	//   ....[146]....
        /*0504*/ 	.word	0xffffffff


	//   ....[147]....
        /*0508*/ 	.word	0xffffffff


	//   ....[148]....
        /*050c*/ 	.word	0xffffffff


	//   ....[149]....
        /*0510*/ 	.word	0xffffffff


	//   ....[150]....
        /*0514*/ 	.word	0xffffffff


	//   ....[151]....
        /*0518*/ 	.word	0xffffffff


	//   ....[152]....
        /*051c*/ 	.word	0xffffffff


	//   ....[153]....
        /*0520*/ 	.word	0xffffffff


	//   ....[154]....
        /*0524*/ 	.word	0xffffffff


	//   ....[155]....
        /*0528*/ 	.word	0xffffffff


	//   ....[156]....
        /*052c*/ 	.word	0xffffffff


	//   ....[157]....
        /*0530*/ 	.word	0xffffffff


	//   ....[158]....
        /*0534*/ 	.word	0xffffffff


	//   ....[159]....
        /*0538*/ 	.word	0xffffffff


	//   ....[160]....
        /*053c*/ 	.word	0xffffffff


	//   ....[161]....
        /*0540*/ 	.word	0x0500000f


	//   ....[162]....
        /*0544*/ 	.word	0x0500000f


	//   ....[163]....
        /*0548*/ 	.word	0x0500000f


	//   ....[164]....
        /*054c*/ 	.word	0x0500000f


	//   ....[165]....
        /*0550*/ 	.word	0x0500000f


	//   ....[166]....
        /*0554*/ 	.word	0x0500000f


	//   ....[167]....
        /*0558*/ 	.word	0x0500000f


	//   ....[168]....
        /*055c*/ 	.word	0x0500000f


	//   ....[169]....
        /*0560*/ 	.word	0x0500000f


	//   ....[170]....
        /*0564*/ 	.word	0x0500000f


	//----- nvinfo : EIATTR_COOP_GROUP_INSTR_OFFSETS
	.align		4
.L_292:
        /*0568*/ 	.byte	0x04, 0x28
        /*056a*/ 	.short	(.L_294 - .L_293)


	//   ....[0]....
.L_293:
        /*056c*/ 	.word	0x00000070


	//   ....[1]....
        /*0570*/ 	.word	0x00000140


	//   ....[2]....
        /*0574*/ 	.word	0x00000190


	//   ....[3]....
        /*0578*/ 	.word	0x000003c0


	//   ....[4]....
        /*057c*/ 	.word	0x00000520


	//   ....[5]....
        /*0580*/ 	.word	0x00000640


	//   ....[6]....
        /*0584*/ 	.word	0x000007a0


	//   ....[7]....
        /*0588*/ 	.word	0x00001d70


	//   ....[8]....
        /*058c*/ 	.word	0x00002b40


	//   ....[9]....
        /*0590*/ 	.word	0x00002b70


	//   ....[10]....
        /*0594*/ 	.word	0x00003640


	//   ....[11]....
        /*0598*/ 	.word	0x00003700


	//   ....[12]....
        /*059c*/ 	.word	0x00004180


	//   ....[13]....
        /*05a0*/ 	.word	0x00004200


	//   ....[14]....
        /*05a4*/ 	.word	0x00006290


	//   ....[15]....
        /*05a8*/ 	.word	0x000062c0


	//   ....[16]....
        /*05ac*/ 	.word	0x00006ba0


	//   ....[17]....
        /*05b0*/ 	.word	0x00006ca0


	//   ....[18]....
        /*05b4*/ 	.word	0x000077b0


	//   ....[19]....
        /*05b8*/ 	.word	0x00007800


	//   ....[20]....
        /*05bc*/ 	.word	0x00009fb0


	//   ....[21]....
        /*05c0*/ 	.word	0x0000a010


	//   ....[22]....
        /*05c4*/ 	.word	0x0000a040


	//   ....[23]....
        /*05c8*/ 	.word	0x0000a060


	//   ....[24]....
        /*05cc*/ 	.word	0x0000bbe0


	//   ....[25]....
        /*05d0*/ 	.word	0x0000bbf0


	//   ....[26]....
        /*05d4*/ 	.word	0x0000bc70


	//   ....[27]....
        /*05d8*/ 	.word	0x0000bc80


	//   ....[28]....
        /*05dc*/ 	.word	0x0000cbf0


	//   ....[29]....
        /*05e0*/ 	.word	0x0000cc00


	//   ....[30]....
        /*05e4*/ 	.word	0x0000cc10


	//   ....[31]....
        /*05e8*/ 	.word	0x0000cc20


	//   ....[32]....
        /*05ec*/ 	.word	0x0000cc30


	//   ....[33]....
        /*05f0*/ 	.word	0x0000cc40


	//   ....[34]....
        /*05f4*/ 	.word	0x0000cc50


	//   ....[35]....
        /*05f8*/ 	.word	0x0000cc60


	//   ....[36]....
        /*05fc*/ 	.word	0x0000cc70


	//   ....[37]....
        /*0600*/ 	.word	0x0000cca0


	//   ....[38]....
        /*0604*/ 	.word	0x0000ccd0


	//   ....[39]....
        /*0608*/ 	.word	0x0000cce0


	//   ....[40]....
        /*060c*/ 	.word	0x0000ccf0


	//   ....[41]....
        /*0610*/ 	.word	0x0000cd00


	//   ....[42]....
        /*0614*/ 	.word	0x0000cd10


	//   ....[43]....
        /*0618*/ 	.word	0x0000cd20


	//   ....[44]....
        /*061c*/ 	.word	0x0000cd50


	//   ....[45]....
        /*0620*/ 	.word	0x0000cd60


	//   ....[46]....
        /*0624*/ 	.word	0x0000cd70


	//   ....[47]....
        /*0628*/ 	.word	0x0000cd80


	//   ....[48]....
        /*062c*/ 	.word	0x0000cd90


	//   ....[49]....
        /*0630*/ 	.word	0x0000cda0


	//   ....[50]....
        /*0634*/ 	.word	0x0000cdb0


	//   ....[51]....
        /*0638*/ 	.word	0x0000cdc0


	//   ....[52]....
        /*063c*/ 	.word	0x0000cdd0


	//   ....[53]....
        /*0640*/ 	.word	0x0000cdf0


	//   ....[54]....
        /*0644*/ 	.word	0x0000ce20


	//   ....[55]....
        /*0648*/ 	.word	0x0000ce30


	//   ....[56]....
        /*064c*/ 	.word	0x0000ce40


	//   ....[57]....
        /*0650*/ 	.word	0x0000ce60


	//   ....[58]....
        /*0654*/ 	.word	0x0000ce70


	//   ....[59]....
        /*0658*/ 	.word	0x0000ce80


	//   ....[60]....
        /*065c*/ 	.word	0x0000ce90


	//   ....[61]....
        /*0660*/ 	.word	0x0000ceb0


	//   ....[62]....
        /*0664*/ 	.word	0x0000cec0


	//   ....[63]....
        /*0668*/ 	.word	0x0000ced0


	//   ....[64]....
        /*066c*/ 	.word	0x0000cee0


	//   ....[65]....
        /*0670*/ 	.word	0x0000cf00


	//   ....[66]....
        /*0674*/ 	.word	0x0000cf30


	//   ....[67]....
        /*0678*/ 	.word	0x0000cf60


	//   ....[68]....
        /*067c*/ 	.word	0x0000cf80


	//   ....[69]....
        /*0680*/ 	.word	0x0000cf90


	//   ....[70]....
        /*0684*/ 	.word	0x0000cfa0


	//   ....[71]....
        /*0688*/ 	.word	0x0000cfc0


	//   ....[72]....
        /*068c*/ 	.word	0x0000cfe0


	//   ....[73]....
        /*0690*/ 	.word	0x0000d000


	//   ....[74]....
        /*0694*/ 	.word	0x0000d020


	//   ....[75]....
        /*0698*/ 	.word	0x0000d050


	//   ....[76]....
        /*069c*/ 	.word	0x0000d080


	//   ....[77]....
        /*06a0*/ 	.word	0x0000d0a0


	//   ....[78]....
        /*06a4*/ 	.word	0x0000d0d0


	//   ....[79]....
        /*06a8*/ 	.word	0x0000d100


	//   ....[80]....
        /*06ac*/ 	.word	0x0000d110


	//   ....[81]....
        /*06b0*/ 	.word	0x0000d140


	//   ....[82]....
        /*06b4*/ 	.word	0x0000d150


	//   ....[83]....
        /*06b8*/ 	.word	0x0000d170


	//   ....[84]....
        /*06bc*/ 	.word	0x0000d180


	//   ....[85]....
        /*06c0*/ 	.word	0x0000d190


	//   ....[86]....
        /*06c4*/ 	.word	0x0000d1b0


	//   ....[87]....
        /*06c8*/ 	.word	0x0000d1e0


	//   ....[88]....
        /*06cc*/ 	.word	0x0000d210


	//   ....[89]....
        /*06d0*/ 	.word	0x0000d240


	//   ....[90]....
        /*06d4*/ 	.word	0x0000d270


	//   ....[91]....
        /*06d8*/ 	.word	0x0000d2a0


	//   ....[92]....
        /*06dc*/ 	.word	0x0000db20


	//   ....[93]....
        /*06e0*/ 	.word	0x0000db60


	//   ....[94]....
        /*06e4*/ 	.word	0x0000db80


	//   ....[95]....
        /*06e8*/ 	.word	0x0000dbb0


	//   ....[96]....
        /*06ec*/ 	.word	0x0000e270


	//   ....[97]....
        /*06f0*/ 	.word	0x0000e2a0


	//   ....[98]....
        /*06f4*/ 	.word	0x0000e360


	//   ....[99]....
        /*06f8*/ 	.word	0x0000e380


	//   ....[100]....
        /*06fc*/ 	.word	0x0000e440


	//   ....[101]....
        /*0700*/ 	.word	0x0000e460


	//   ....[102]....
        /*0704*/ 	.word	0x0000e530


	//   ....[103]....
        /*0708*/ 	.word	0x0000e550


	//   ....[104]....
        /*070c*/ 	.word	0x0000e920


	//   ....[105]....
        /*0710*/ 	.word	0x0000e930


	//   ....[106]....
        /*0714*/ 	.word	0x0000ed70


	//   ....[107]....
        /*0718*/ 	.word	0x0000ed80


	//   ....[108]....
        /*071c*/ 	.word	0x0000fa70


	//   ....[109]....
        /*0720*/ 	.word	0x0000fa90


	//   ....[110]....
        /*0724*/ 	.word	0x0000fb50


	//   ....[111]....
        /*0728*/ 	.word	0x0000fb70


	//   ....[112]....
        /*072c*/ 	.word	0x0000fc30


	//   ....[113]....
        /*0730*/ 	.word	0x0000fc50


	//   ....[114]....
        /*0734*/ 	.word	0x0000fd20


	//   ....[115]....
        /*0738*/ 	.word	0x0000fd40


	//   ....[116]....
        /*073c*/ 	.word	0x0000fe80


	//   ....[117]....
        /*0740*/ 	.word	0x000100b0


	//   ....[118]....
        /*0744*/ 	.word	0x000100f0


	//   ....[119]....
        /*0748*/ 	.word	0x00010130


	//   ....[120]....
        /*074c*/ 	.word	0x00010160


	//   ....[121]....
        /*0750*/ 	.word	0x00010190


	//   ....[122]....
        /*0754*/ 	.word	0x000101c0


	//   ....[123]....
        /*0758*/ 	.word	0x00010350


	//   ....[124]....
        /*075c*/ 	.word	0x00010380


	//   ....[125]....
        /*0760*/ 	.word	0x000103c0


	//   ....[126]....
        /*0764*/ 	.word	0x000103f0


	//   ....[127]....
        /*0768*/ 	.word	0x00010420


	//   ....[128]....
        /*076c*/ 	.word	0x00010450


	//   ....[129]....
        /*0770*/ 	.word	0x000104f0


	//   ....[130]....
        /*0774*/ 	.word	0x00010540


	//   ....[131]....
        /*0778*/ 	.word	0x00010550


	//   ....[132]....
        /*077c*/ 	.word	0x00010590


	//   ....[133]....
        /*0780*/ 	.word	0x000122e0


	//   ....[134]....
        /*0784*/ 	.word	0x00012f30


	//   ....[135]....
        /*0788*/ 	.word	0x00012f60


	//   ....[136]....
        /*078c*/ 	.word	0x00013030


	//   ....[137]....
        /*0790*/ 	.word	0x00013040


	//   ....[138]....
        /*0794*/ 	.word	0x000130d0


	//   ....[139]....
        /*0798*/ 	.word	0x000130e0


	//   ....[140]....
        /*079c*/ 	.word	0x000130f0


	//   ....[141]....
        /*07a0*/ 	.word	0x00013100


	//   ....[142]....
        /*07a4*/ 	.word	0x00014e80


	//   ....[143]....
        /*07a8*/ 	.word	0x00014eb0


	//   ....[144]....
        /*07ac*/ 	.word	0x00014ee0


	//   ....[145]....
        /*07b0*/ 	.word	0x00014f10


	//   ....[146]....
        /*07b4*/ 	.word	0x00014f40


	//   ....[147]....
        /*07b8*/ 	.word	0x00014f70


	//   ....[148]....
        /*07bc*/ 	.word	0x00014fa0


	//   ....[149]....
        /*07c0*/ 	.word	0x00014fd0


	//   ....[150]....
        /*07c4*/ 	.word	0x00015140


	//   ....[151]....
        /*07c8*/ 	.word	0x00015170


	//   ....[152]....
        /*07cc*/ 	.word	0x000151a0


	//   ....[153]....
        /*07d0*/ 	.word	0x000151d0


	//   ....[154]....
        /*07d4*/ 	.word	0x00015200


	//   ....[155]....
        /*07d8*/ 	.word	0x00015230


	//   ....[156]....
        /*07dc*/ 	.word	0x000152b0


	//   ....[157]....
        /*07e0*/ 	.word	0x000152f0


	//   ....[158]....
        /*07e4*/ 	.word	0x00015300


	//   ....[159]....
        /*07e8*/ 	.word	0x00015340


	//   ....[160]....
        /*07ec*/ 	.word	0x00015e20


	//   ....[161]....
        /*07f0*/ 	.word	0x00016400


	//   ....[162]....
        /*07f4*/ 	.word	0x000165e0


	//   ....[163]....
        /*07f8*/ 	.word	0x00016640


	//   ....[164]....
        /*07fc*/ 	.word	0x000166a0


	//   ....[165]....
        /*0800*/ 	.word	0x000167a0


	//   ....[166]....
        /*0804*/ 	.word	0x00016840


	//   ....[167]....
        /*0808*/ 	.word	0x00016940


	//   ....[168]....
        /*080c*/ 	.word	0x000169a0


	//   ....[169]....
        /*0810*/ 	.word	0x00016a80


	//   ....[170]....
        /*0814*/ 	.word	0x00016dd0


	//----- nvinfo : EIATTR_REG_RECONFIG
	.align		4
.L_294:
        /*0818*/ 	.byte	0x01, 0x54
	.zero		2


	//----- nvinfo : EIATTR_SYSCALL_OFFSETS
	.align		4
        /*081c*/ 	.byte	0x04, 0x46
        /*081e*/ 	.short	(.L_296 - .L_295)


	//   ....[0]....
.L_295:
        /*0820*/ 	.word	0x00001f50


	//   ....[1]....
        /*0824*/ 	.word	0x00011d60


	//   ....[2]....
        /*0828*/ 	.word	0x00011ec0


	//   ....[3]....
        /*082c*/ 	.word	0x00012010


	//   ....[4]....
        /*0830*/ 	.word	0x00012150


	//   ....[5]....
        /*0834*/ 	.word	0x00012b70


	//----- nvinfo : EIATTR_MBARRIER_INSTR_OFFSETS
	.align		4
.L_296:
        /*0838*/ 	.byte	0x04, 0x39
        /*083a*/ 	.short	(.L_298 - .L_297)


	//   ....[0]....
.L_297:
        /*083c*/ 	.word	0x00000270
        /*0840*/ 	.word	0x000000ff
        /*0844*/ 	.word	0x00029800
        /*0848*/ 	.short	0x0100
        /*084a*/ 	.byte	0x08
	.zero		1


	//   ....[1]....
        /*084c*/ 	.word	0x00000280
        /*0850*/ 	.word	0x000000ff
        /*0854*/ 	.word	0x00029820
        /*0858*/ 	.short	0x0100
        /*085a*/ 	.byte	0x08
	.zero		1


	//   ....[2]....
        /*085c*/ 	.word	0x00000370
        /*0860*/ 	.word	0x000000ff
        /*0864*/ 	.word	0x00029830
        /*0868*/ 	.short	0x0100
        /*086a*/ 	.byte	0x08
	.zero		1


	//   ....[3]....
        /*086c*/ 	.word	0x00000380
        /*0870*/ 	.word	0x000000ff
        /*0874*/ 	.word	0x00029840
        /*0878*/ 	.short	0x0100
        /*087a*/ 	.byte	0x08
	.zero		1


	//   ....[4]....
        /*087c*/ 	.word	0x00000390
        /*0880*/ 	.word	0x000000ff
        /*0884*/ 	.word	0x00029838
        /*0888*/ 	.short	0x0100
        /*088a*/ 	.byte	0x08
	.zero		1


	//   ....[5]....
        /*088c*/ 	.word	0x000003a0
        /*0890*/ 	.word	0x000000ff
        /*0894*/ 	.word	0x00029848
        /*0898*/ 	.short	0x0100
        /*089a*/ 	.byte	0x08
	.zero		1


	//   ....[6]....
        /*089c*/ 	.word	0x000004d0
        /*08a0*/ 	.word	0x000000ff
        /*08a4*/ 	.word	0x00029850
        /*08a8*/ 	.short	0x0100
        /*08aa*/ 	.byte	0x08
	.zero		1


	//   ....[7]....
        /*08ac*/ 	.word	0x000004e0
        /*08b0*/ 	.word	0x000000ff
        /*08b4*/ 	.word	0x00029860
        /*08b8*/ 	.short	0x0100
        /*08ba*/ 	.byte	0x08
	.zero		1


	//   ....[8]....
        /*08bc*/ 	.word	0x000004f0
        /*08c0*/ 	.word	0x000000ff
        /*08c4*/ 	.word	0x00029858
        /*08c8*/ 	.short	0x0100
        /*08ca*/ 	.byte	0x08
	.zero		1


	//   ....[9]....
        /*08cc*/ 	.word	0x00000500
        /*08d0*/ 	.word	0x000000ff
        /*08d4*/ 	.word	0x00029868
        /*08d8*/ 	.short	0x0100
        /*08da*/ 	.byte	0x08
	.zero		1


	//   ....[10]....
        /*08dc*/ 	.word	0x000005f0
        /*08e0*/ 	.word	0x000000ff
        /*08e4*/ 	.word	0x00029870
        /*08e8*/ 	.short	0x0100
        /*08ea*/ 	.byte	0x06
	.zero		1


	//   ....[11]....
        /*08ec*/ 	.word	0x00000600
        /*08f0*/ 	.word	0x000000ff
        /*08f4*/ 	.word	0x00029880
        /*08f8*/ 	.short	0x0100
        /*08fa*/ 	.byte	0x06
	.zero		1


	//   ....[12]....
        /*08fc*/ 	.word	0x00000610
        /*0900*/ 	.word	0x000000ff
        /*0904*/ 	.word	0x00029878
        /*0908*/ 	.short	0x0100
        /*090a*/ 	.byte	0x06
	.zero		1


	//   ....[13]....
        /*090c*/ 	.word	0x00000620
        /*0910*/ 	.word	0x000000ff
        /*0914*/ 	.word	0x00029888
        /*0918*/ 	.short	0x0100
        /*091a*/ 	.byte	0x06
	.zero		1


	//   ....[14]....
        /*091c*/ 	.word	0x00000750
        /*0920*/ 	.word	0x000000ff
        /*0924*/ 	.word	0x00029890
        /*0928*/ 	.short	0x0100
        /*092a*/ 	.byte	0x08
	.zero		1


	//   ....[15]....
        /*092c*/ 	.word	0x00000760
        /*0930*/ 	.word	0x000000ff
        /*0934*/ 	.word	0x000298a0
        /*0938*/ 	.short	0x0100
        /*093a*/ 	.byte	0x08
	.zero		1


	//   ....[16]....
        /*093c*/ 	.word	0x00000770
        /*0940*/ 	.word	0x000000ff
        /*0944*/ 	.word	0x00029898
        /*0948*/ 	.short	0x0100
        /*094a*/ 	.byte	0x08
	.zero		1


	//   ....[17]....
        /*094c*/ 	.word	0x00000780
        /*0950*/ 	.word	0x000000ff
        /*0954*/ 	.word	0x000298a8
        /*0958*/ 	.short	0x0100
        /*095a*/ 	.byte	0x08
	.zero		1


	//   ....[18]....
        /*095c*/ 	.word	0x000008b0
        /*0960*/ 	.word	0x000000ff
        /*0964*/ 	.word	0x000298b0
        /*0968*/ 	.short	0x0100
        /*096a*/ 	.byte	0x08
	.zero		1


	//   ....[19]....
        /*096c*/ 	.word	0x000008c0
        /*0970*/ 	.word	0x000000ff
        /*0974*/ 	.word	0x000298c0
        /*0978*/ 	.short	0x0100
        /*097a*/ 	.byte	0x08
	.zero		1


	//   ....[20]....
        /*097c*/ 	.word	0x000008d0
        /*0980*/ 	.word	0x000000ff
        /*0984*/ 	.word	0x000298b8
        /*0988*/ 	.short	0x0100
        /*098a*/ 	.byte	0x08
	.zero		1


	//   ....[21]....
        /*098c*/ 	.word	0x000008e0
        /*0990*/ 	.word	0x000000ff
        /*0994*/ 	.word	0x000298c8
        /*0998*/ 	.short	0x0100
        /*099a*/ 	.byte	0x08
	.zero		1


	//   ....[22]....
        /*099c*/ 	.word	0x00001fd0
        /*09a0*/ 	.word	0x000000ff
        /*09a4*/ 	.word	0x00029800
        /*09a8*/ 	.short	0x010a
        /*09aa*/ 	.byte	0x29
	.zero		1


	//   ....[23]....
        /*09ac*/ 	.word	0x00002050
        /*09b0*/ 	.word	0x00000002
        /*09b4*/ 	.word	0x00029830
        /*09b8*/ 	.short	0x010a
        /*09ba*/ 	.byte	0x3f
	.zero		1


	//   ....[24]....
        /*09bc*/ 	.word	0x000020b0
        /*09c0*/ 	.word	0x00000002
        /*09c4*/ 	.word	0x00029830
        /*09c8*/ 	.short	0x010a
        /*09ca*/ 	.byte	0x3f
	.zero		1


	//   ....[25]....
        /*09cc*/ 	.word	0x00004420
        /*09d0*/ 	.word	0x0000002a
        /*09d4*/ 	.word	0x00000000
        /*09d8*/ 	.short	0x0101
        /*09da*/ 	.byte	0x3f
	.zero		1


	//   ....[26]....
        /*09dc*/ 	.word	0x00005500
        /*09e0*/ 	.word	0x000000ff
        /*09e4*/ 	.word	0x00029830
        /*09e8*/ 	.short	0x010a
        /*09ea*/ 	.byte	0x06
	.zero		1


	//   ....[27]....
        /*09ec*/ 	.word	0x00005540
        /*09f0*/ 	.word	0x000000ff
        /*09f4*/ 	.word	0x00029830
        /*09f8*/ 	.short	0x010a
        /*09fa*/ 	.byte	0x06
	.zero		1


	//   ....[28]....
        /*09fc*/ 	.word	0x00006180
        /*0a00*/ 	.word	0x000000ff
        /*0a04*/ 	.word	0x00029850
        /*0a08*/ 	.short	0x010a
        /*0a0a*/ 	.byte	0x06
	.zero		1


	//   ....[29]....
        /*0a0c*/ 	.word	0x000061c0
        /*0a10*/ 	.word	0x000000ff
        /*0a14*/ 	.word	0x00029850
        /*0a18*/ 	.short	0x010a
        /*0a1a*/ 	.byte	0x06
	.zero		1


	//   ....[30]....
        /*0a1c*/ 	.word	0x000082e0
        /*0a20*/ 	.word	0x00000002
        /*0a24*/ 	.word	0x00000000
        /*0a28*/ 	.short	0x0101
        /*0a2a*/ 	.byte	0x3f
	.zero		1


	//   ....[31]....
        /*0a2c*/ 	.word	0x00008610
        /*0a30*/ 	.word	0x000000ff
        /*0a34*/ 	.word	0x00000000
        /*0a38*/ 	.short	0x0101
        /*0a3a*/ 	.byte	0x06
	.zero		1


	//   ....[32]....
        /*0a3c*/ 	.word	0x00008d40
        /*0a40*/ 	.word	0x000000ff
        /*0a44*/ 	.word	0x00029830
        /*0a48*/ 	.short	0x010a
        /*0a4a*/ 	.byte	0x06
	.zero		1


	//   ....[33]....
        /*0a4c*/ 	.word	0x00008d80
        /*0a50*/ 	.word	0x000000ff
        /*0a54*/ 	.word	0x00029830
        /*0a58*/ 	.short	0x010a
        /*0a5a*/ 	.byte	0x06
	.zero		1


	//   ....[34]....
        /*0a5c*/ 	.word	0x00009990
        /*0a60*/ 	.word	0x000000ff
        /*0a64*/ 	.word	0x00029850
        /*0a68*/ 	.short	0x010a
        /*0a6a*/ 	.byte	0x06
	.zero		1


	//   ....[35]....
        /*0a6c*/ 	.word	0x000099d0
        /*0a70*/ 	.word	0x000000ff
        /*0a74*/ 	.word	0x00029850
        /*0a78*/ 	.short	0x010a
        /*0a7a*/ 	.byte	0x06
	.zero		1


	//   ....[36]....
        /*0a7c*/ 	.word	0x0000afb0
        /*0a80*/ 	.word	0x00000002
        /*0a84*/ 	.word	0x00000000
        /*0a88*/ 	.short	0x0101
        /*0a8a*/ 	.byte	0x3f
	.zero		1


	//   ....[37]....
        /*0a8c*/ 	.word	0x0000b2e0
        /*0a90*/ 	.word	0x000000ff
        /*0a94*/ 	.word	0x00000000
        /*0a98*/ 	.short	0x0101
        /*0a9a*/ 	.byte	0x06
	.zero		1


	//   ....[38]....
        /*0a9c*/ 	.word	0x0000b940
        /*0aa0*/ 	.word	0x000000ff
        /*0aa4*/ 	.word	0x00029850
        /*0aa8*/ 	.short	0x010a
        /*0aaa*/ 	.byte	0x05
	.zero		1


	//   ....[39]....
        /*0aac*/ 	.word	0x0000b980
        /*0ab0*/ 	.word	0x000000ff
        /*0ab4*/ 	.word	0x00029850
        /*0ab8*/ 	.short	0x010a
        /*0aba*/ 	.byte	0x05
	.zero		1


	//   ....[40]....
        /*0abc*/ 	.word	0x0000bf60
        /*0ac0*/ 	.word	0x000000ff
        /*0ac4*/ 	.word	0x00000000
        /*0ac8*/ 	.short	0x0101
        /*0aca*/ 	.byte	0x04
	.zero		1


	//   ....[41]....
        /*0acc*/ 	.word	0x0000e260
        /*0ad0*/ 	.word	0x00000000
        /*0ad4*/ 	.word	0x00000000
        /*0ad8*/ 	.short	0x0101
        /*0ada*/ 	.byte	0x3f
	.zero		1


	//   ....[42]....
        /*0adc*/ 	.word	0x0000e910
        /*0ae0*/ 	.word	0x00000004
        /*0ae4*/ 	.word	0x00000000
        /*0ae8*/ 	.short	0x0101
        /*0aea*/ 	.byte	0x3f
	.zero		1


	//   ....[43]....
        /*0aec*/ 	.word	0x00012540
        /*0af0*/ 	.word	0x00000002
        /*0af4*/ 	.word	0x00029880
        /*0af8*/ 	.short	0x010a
        /*0afa*/ 	.byte	0x3f
	.zero		1


	//   ....[44]....
        /*0afc*/ 	.word	0x000126d0
        /*0b00*/ 	.word	0x00000002
        /*0b04*/ 	.word	0x00029840
        /*0b08*/ 	.short	0x010a
        /*0b0a*/ 	.byte	0x3f
	.zero		1


	//   ....[45]....
        /*0b0c*/ 	.word	0x00013240
        /*0b10*/ 	.word	0x00000011
        /*0b14*/ 	.word	0x00029800
        /*0b18*/ 	.short	0x0107
        /*0b1a*/ 	.byte	0x3f
	.zero		1


	//   ....[46]....
        /*0b1c*/ 	.word	0x00013340
        /*0b20*/ 	.word	0x00000011
        /*0b24*/ 	.word	0x00029800
        /*0b28*/ 	.short	0x0101
        /*0b2a*/ 	.byte	0x3f
	.zero		1


	//   ....[47]....
        /*0b2c*/ 	.word	0x00013360
        /*0b30*/ 	.word	0x00000011
        /*0b34*/ 	.word	0x00029820
        /*0b38*/ 	.short	0x010a
        /*0b3a*/ 	.byte	0x3f
	.zero		1


	//   ....[48]....
        /*0b3c*/ 	.word	0x00013690
        /*0b40*/ 	.word	0x00000005
        /*0b44*/ 	.word	0x00029880
        /*0b48*/ 	.short	0x010a
        /*0b4a*/ 	.byte	0x3f
	.zero		1


	//   ....[49]....
        /*0b4c*/ 	.word	0x000138c0
        /*0b50*/ 	.word	0x00000005
        /*0b54*/ 	.word	0x00029840
        /*0b58*/ 	.short	0x010a
        /*0b5a*/ 	.byte	0x3f
	.zero		1


	//   ....[50]....
        /*0b5c*/ 	.word	0x00013d80
        /*0b60*/ 	.word	0x00000013
        /*0b64*/ 	.word	0x00029870
        /*0b68*/ 	.short	0x010a
        /*0b6a*/ 	.byte	0x3f
	.zero		1


	//   ....[51]....
        /*0b6c*/ 	.word	0x00013df0
        /*0b70*/ 	.word	0x00000013
        /*0b74*/ 	.word	0x00029860
        /*0b78*/ 	.short	0x010a
        /*0b7a*/ 	.byte	0x3f
	.zero		1


	//   ....[52]....
        /*0b7c*/ 	.word	0x00014320
        /*0b80*/ 	.word	0x00000013
        /*0b84*/ 	.word	0x00029850
        /*0b88*/ 	.short	0x0101
        /*0b8a*/ 	.byte	0x3f
	.zero		1


	//   ....[53]....
        /*0b8c*/ 	.word	0x00014390
        /*0b90*/ 	.word	0x00000013
        /*0b94*/ 	.word	0x00000000
        /*0b98*/ 	.short	0x0101
        /*0b9a*/ 	.byte	0x3f
	.zero		1


	//   ....[54]....
        /*0b9c*/ 	.word	0x000145d0
        /*0ba0*/ 	.word	0x00000010
        /*0ba4*/ 	.word	0x00029870
        /*0ba8*/ 	.short	0x010a
        /*0baa*/ 	.byte	0x3f
	.zero		1


	//   ....[55]....
        /*0bac*/ 	.word	0x00014640
        /*0bb0*/ 	.word	0x00000010
        /*0bb4*/ 	.word	0x00029860
        /*0bb8*/ 	.short	0x010a
        /*0bba*/ 	.byte	0x3f
	.zero		1


	//   ....[56]....
        /*0bbc*/ 	.word	0x00014b80
        /*0bc0*/ 	.word	0x00000010
        /*0bc4*/ 	.word	0x00029850
        /*0bc8*/ 	.short	0x0101
        /*0bca*/ 	.byte	0x3f
	.zero		1


	//   ....[57]....
        /*0bcc*/ 	.word	0x00014bd0
        /*0bd0*/ 	.word	0x00000010
        /*0bd4*/ 	.word	0x00000000
        /*0bd8*/ 	.short	0x0101
        /*0bda*/ 	.byte	0x3f
	.zero		1


	//   ....[58]....
        /*0bdc*/ 	.word	0x00015da0
        /*0be0*/ 	.word	0x00000003
        /*0be4*/ 	.word	0x00029820
        /*0be8*/ 	.short	0x010a
        /*0bea*/ 	.byte	0x3f
	.zero		1


	//   ....[59]....
        /*0bec*/ 	.word	0x00015f70
        /*0bf0*/ 	.word	0x00000007
        /*0bf4*/ 	.word	0x00000000
        /*0bf8*/ 	.short	0x010a
        /*0bfa*/ 	.byte	0x3f
	.zero		1


	//   ....[60]....
        /*0bfc*/ 	.word	0x00015fc0
        /*0c00*/ 	.word	0x00000005
        /*0c04*/ 	.word	0x00000000
        /*0c08*/ 	.short	0x010a
        /*0c0a*/ 	.byte	0x3f
	.zero		1


	//   ....[61]....
        /*0c0c*/ 	.word	0x00016010
        /*0c10*/ 	.word	0x00000005
        /*0c14*/ 	.word	0x00029860
        /*0c18*/ 	.short	0x010a
        /*0c1a*/ 	.byte	0x3f
	.zero		1


	//   ....[62]....
        /*0c1c*/ 	.word	0x00016060
        /*0c20*/ 	.word	0x00000003
        /*0c24*/ 	.word	0x00029860
        /*0c28*/ 	.short	0x010a
        /*0c2a*/ 	.byte	0x3f
	.zero		1


	//   ....[63]....
        /*0c2c*/ 	.word	0x000160a0
        /*0c30*/ 	.word	0x00000005
        /*0c34*/ 	.word	0x00029880
        /*0c38*/ 	.short	0x010a
        /*0c3a*/ 	.byte	0x3f
	.zero		1


	//   ....[64]....
        /*0c3c*/ 	.word	0x000160c0
        /*0c40*/ 	.word	0x00000003
        /*0c44*/ 	.word	0x00029880
        /*0c48*/ 	.short	0x010a
        /*0c4a*/ 	.byte	0x3f
	.zero		1


	//   ....[65]....
        /*0c4c*/ 	.word	0x00016130
        /*0c50*/ 	.word	0x00000003
        /*0c54*/ 	.word	0x00029800
        /*0c58*/ 	.short	0x010a
        /*0c5a*/ 	.byte	0x3f
	.zero		1


	//   ....[66]....
        /*0c5c*/ 	.word	0x00016180
        /*0c60*/ 	.word	0x00000002
        /*0c64*/ 	.word	0x00029830
        /*0c68*/ 	.short	0x010a
        /*0c6a*/ 	.byte	0x3f
	.zero		1


	//   ....[67]....
        /*0c6c*/ 	.word	0x000161e0
        /*0c70*/ 	.word	0x00000007
        /*0c74*/ 	.word	0x00029830
        /*0c78*/ 	.short	0x010a
        /*0c7a*/ 	.byte	0x3f
	.zero		1


	//   ....[68]....
        /*0c7c*/ 	.word	0x00016240
        /*0c80*/ 	.word	0x00000007
        /*0c84*/ 	.word	0x00029850
        /*0c88*/ 	.short	0x010a
        /*0c8a*/ 	.byte	0x3f
	.zero		1


	//   ....[69]....
        /*0c8c*/ 	.word	0x000162a0
        /*0c90*/ 	.word	0x00000009
        /*0c94*/ 	.word	0x00029830
        /*0c98*/ 	.short	0x010a
        /*0c9a*/ 	.byte	0x3f
	.zero		1


	//   ....[70]....
        /*0c9c*/ 	.word	0x00016300
        /*0ca0*/ 	.word	0x00000009
        /*0ca4*/ 	.word	0x00029850
        /*0ca8*/ 	.short	0x010a
        /*0caa*/ 	.byte	0x3f
	.zero		1


	//   ....[71]....
        /*0cac*/ 	.word	0x00016360
        /*0cb0*/ 	.word	0x00000006
        /*0cb4*/ 	.word	0x00029850
        /*0cb8*/ 	.short	0x010a
        /*0cba*/ 	.byte	0x3f
	.zero		1


	//   ....[72]....
        /*0cbc*/ 	.word	0x000164b0
        /*0cc0*/ 	.word	0x00000002
        /*0cc4*/ 	.word	0x00029880
        /*0cc8*/ 	.short	0x010a
        /*0cca*/ 	.byte	0x3f
	.zero		1


	//   ....[73]....
        /*0ccc*/ 	.word	0x00016500
        /*0cd0*/ 	.word	0x00000002
        /*0cd4*/ 	.word	0x00029840
        /*0cd8*/ 	.short	0x010a
        /*0cda*/ 	.byte	0x3f
	.zero		1


	//   ....[74]....
        /*0cdc*/ 	.word	0x00016ac0
        /*0ce0*/ 	.word	0x00000011
        /*0ce4*/ 	.word	0x00029820
        /*0ce8*/ 	.short	0x010a
        /*0cea*/ 	.byte	0x3f
	.zero		1


	//   ....[75]....
        /*0cec*/ 	.word	0x00016b10
        /*0cf0*/ 	.word	0x00000005
        /*0cf4*/ 	.word	0x00029880
        /*0cf8*/ 	.short	0x010a
        /*0cfa*/ 	.byte	0x3f
	.zero		1


	//   ....[76]....
        /*0cfc*/ 	.word	0x00016b60
        /*0d00*/ 	.word	0x00000005
        /*0d04*/ 	.word	0x00029840
        /*0d08*/ 	.short	0x010a
        /*0d0a*/ 	.byte	0x3f
	.zero		1


	//   ....[77]....
        /*0d0c*/ 	.word	0x00016bb0
        /*0d10*/ 	.word	0x00000013
        /*0d14*/ 	.word	0x00029870
        /*0d18*/ 	.short	0x010a
        /*0d1a*/ 	.byte	0x3f
	.zero		1


	//   ....[78]....
        /*0d1c*/ 	.word	0x00016c00
        /*0d20*/ 	.word	0x00000013
        /*0d24*/ 	.word	0x00029860
        /*0d28*/ 	.short	0x010a
        /*0d2a*/ 	.byte	0x3f
	.zero		1


	//   ....[79]....
        /*0d2c*/ 	.word	0x00016c50
        /*0d30*/ 	.word	0x00000010
        /*0d34*/ 	.word	0x00029870
        /*0d38*/ 	.short	0x010a
        /*0d3a*/ 	.byte	0x3f
	.zero		1


	//   ....[80]....
        /*0d3c*/ 	.word	0x00016ca0
        /*0d40*/ 	.word	0x00000010
        /*0d44*/ 	.word	0x00029860
        /*0d48*/ 	.short	0x010a
        /*0d4a*/ 	.byte	0x3f
	.zero		1


	//   ....[81]....
        /*0d4c*/ 	.word	0x00016cf0
        /*0d50*/ 	.word	0x00000003
        /*0d54*/ 	.word	0x00029820
        /*0d58*/ 	.short	0x010a
        /*0d5a*/ 	.byte	0x3f
	.zero		1


	//   ....[82]....
        /*0d5c*/ 	.word	0x00016e90
        /*0d60*/ 	.word	0x00000007
        /*0d64*/ 	.word	0x00000000
        /*0d68*/ 	.short	0x010a
        /*0d6a*/ 	.byte	0x3f
	.zero		1


	//   ....[83]....
        /*0d6c*/ 	.word	0x00016ee0
        /*0d70*/ 	.word	0x00000005
        /*0d74*/ 	.word	0x00000000
        /*0d78*/ 	.short	0x010a
        /*0d7a*/ 	.byte	0x3f
	.zero		1


	//   ....[84]....
        /*0d7c*/ 	.word	0x00016f30
        /*0d80*/ 	.word	0x00000005
        /*0d84*/ 	.word	0x00029860
        /*0d88*/ 	.short	0x010a
        /*0d8a*/ 	.byte	0x3f
	.zero		1


	//   ....[85]....
        /*0d8c*/ 	.word	0x00016f80
        /*0d90*/ 	.word	0x00000003
        /*0d94*/ 	.word	0x00029860
        /*0d98*/ 	.short	0x010a
        /*0d9a*/ 	.byte	0x3f
	.zero		1


	//   ....[86]....
        /*0d9c*/ 	.word	0x00016fd0
        /*0da0*/ 	.word	0x00000005
        /*0da4*/ 	.word	0x00029880
        /*0da8*/ 	.short	0x010a
        /*0daa*/ 	.byte	0x3f
	.zero		1


	//----- nvinfo : EIATTR_NUM_MBARRIERS
	.align		4
.L_298:
        /*0dac*/ 	.byte	0x03, 0x38
        /*0dae*/ 	.short	0x0016


	//----- nvinfo : EIATTR_EXIT_INSTR_OFFSETS
	.align		4
        /*0db0*/ 	.byte	0x04, 0x1c
        /*0db2*/ 	.short	(.L_300 - .L_299)


	//   ....[0]....
.L_299:
        /*0db4*/ 	.word	0x00000a80


	//   ....[1]....
        /*0db8*/ 	.word	0x0000fe30


	//   ....[2]....
        /*0dbc*/ 	.word	0x00016110


	//----- nvinfo : EIATTR_MAX_THREADS
	.align		4
.L_300:
        /*0dc0*/ 	.byte	0x04, 0x05
        /*0dc2*/ 	.short	(.L_302 - .L_301)
.L_301:
        /*0dc4*/ 	.word	0x00000180
        /*0dc8*/ 	.word	0x00000001
        /*0dcc*/ 	.word	0x00000001


	//----- nvinfo : EIATTR_CRS_STACK_SIZE
	.align		4
.L_302:
        /*0dd0*/ 	.byte	0x04, 0x1e
        /*0dd2*/ 	.short	(.L_304 - .L_303)
.L_303:
        /*0dd4*/ 	.word	0x00000000


	//----- nvinfo : EIATTR_CBANK_PARAM_SIZE
	.align		4
.L_304:
        /*0dd8*/ 	.byte	0x03, 0x19
        /*0dda*/ 	.short	0x0af0


	//----- nvinfo : EIATTR_PARAM_CBANK
	.align		4
        /*0ddc*/ 	.byte	0x04, 0x0a
        /*0dde*/ 	.short	(.L_306 - .L_305)
	.align		4
.L_305:
        /*0de0*/ 	.word	index@(.nv.constant0._ZN7cutlass13device_kernelIN5flash11enable_sm90INS1_16FlashAttnFwdSm90INS1_25CollectiveMainloopFwdSm90ILi2EN4cute5tupleIJNS5_1CILi1EEES8_S8_EEENS6_IJNS7_ILi128EEENS7_ILi160EEENS7_ILi192EEEEEELi128ENS_12float_e4m3_tEfNS_4arch4Sm90ELb1ELb0ELb0ELb1ELb0ELb0ELb0ELb1ELb1ELb1ELb1ELb0EEENS1_21CollectiveEpilogueFwdINS6_IJSA_SA_SB_EEES9_NS_10bfloat16_tESG_Li256ELb1ELb1ELb1ELb1EEENS1_36VarlenDynamicPersistentTileSchedulerILi128ELi160ELi256ELi128ELb1ELb1ELb1ELb1ELb1ELb1EEEEEEEEEvNT_6ParamsE)
        /*0de4*/ 	.short	0x0210
        /*0de6*/ 	.short	0x0af0


	//----- nvinfo : EIATTR_SW_WAR
	.align		4
.L_306:
        /*0de8*/ 	.byte	0x04, 0x36
        /*0dea*/ 	.short	(.L_308 - .L_307)
.L_307:
        /*0dec*/ 	.word	0x00000008
.L_308:


//--------------------- .nv.info._ZN7cutlass13device_kernelIN5flash11enable_sm90INS1_16FlashAttnFwdSm90INS1_25CollectiveMainloopFwdSm90ILi2EN4cute5tupleIJNS5_1CILi1EEES8_S8_EEENS6_IJNS7_ILi128EEENS7_ILi160EEENS7_ILi192EEEEEELi128ENS_12float_e4m3_tEfNS_4arch4Sm90ELb1ELb0ELb0ELb1ELb0ELb1ELb0ELb1ELb1ELb1ELb1ELb0EEENS1_21CollectiveEpilogueFwdINS6_IJSA_SA_SB_EEES9_NS_10bfloat16_tESG_Li256ELb1ELb1ELb1ELb1EEENS1_36VarlenDynamicPersistentTileSchedulerILi128ELi160ELi256ELi128ELb1ELb1ELb1ELb1ELb1ELb1EEEEEEEEEvNT_6ParamsE --------------------------
	.section	.nv.info._ZN7cutlass13device_kernelIN5flash11enable_sm90INS1_16FlashAttnFwdSm90INS1_25CollectiveMainloopFwdSm90ILi2EN4cute5tupleIJNS5_1CILi1EEES8_S8_EEENS6_IJNS7_ILi128EEENS7_ILi160EEENS7_ILi192EEEEEELi128ENS_12float_e4m3_tEfNS_4arch4Sm90ELb1ELb0ELb0ELb1ELb0ELb1ELb0ELb1ELb1ELb1ELb1ELb0EEENS1_21CollectiveEpilogueFwdINS6_IJSA_SA_SB_EEES9_NS_10bfloat16_tESG_Li256ELb1ELb1ELb1ELb1EEENS1_36VarlenDynamicPersistentTileSchedulerILi128ELi160ELi256ELi128ELb1ELb1ELb1ELb1ELb1ELb1EEEEEEEEEvNT_6ParamsE,"",@"SHT_CUDA_INFO"
	.sectionflags	@""
	.align	4


	//----- nvinfo : EIATTR_CUDA_API_VERSION
	.align		4
        /*0000*/ 	.byte	0x04, 0x37
        /*0002*/ 	.short	(.L_310 - .L_309)
.L_309:
        /*0004*/ 	.word	0x00000082


	//----- nvinfo : EIATTR_KPARAM_INFO
	.align		4
.L_310:
        /*0008*/ 	.byte	0x04, 0x17
        /*000a*/ 	.short	(.L_312 - .L_311)
.L_311:
        /*000c*/ 	.word	0x00000000
        /*0010*/ 	.short	0x0000
        /*0012*/ 	.short	0x0070
        /*0014*/ 	.byte	0x00, 0xf0, 0x01, 0x2a


	//----- nvinfo : EIATTR_SPARSE_MMA_MASK
	.align		4
.L_312:
        /*0018*/ 	.byte	0x03, 0x50
        /*001a*/ 	.short	0x0000


	//----- nvinfo : EIATTR_MAXREG_COUNT
	.align		4
        /*001c*/ 	.byte	0x03, 0x1b
        /*001e*/ 	.short	0x00a8


	//----- nvinfo : EIATTR_NUM_BARRIERS
	.align		4
        /*0020*/ 	.byte	0x02, 0x4c
        /*0022*/ 	.byte	0x10
	.zero		1


	//----- nvinfo : EIATTR_EXTERNS
	.align		4
        /*0024*/ 	.byte	0x04, 0x0f
        /*0026*/ 	.short	(.L_314 - .L_313)


	//   ....[0]....
	.align		4
.L_313:
        /*0028*/ 	.word	index@(__assertfail)


	//----- nvinfo : EIATTR_ANNOTATIONS
	.align		4
.L_314:
        /*002c*/ 	.byte	0x04, 0x55
        /*002e*/ 	.short	(.L_316 - .L_315)


	//   ....[0]....
.L_315:
        /* <DEDUP_REMOVED lines=91> */


	//----- nvinfo : EIATTR_MERCURY_ISA_VERSION
	.align		4
.L_316:
        /*05d0*/ 	.byte	0x03, 0x5f
        /*05d2*/ 	.short	0x0101


	//----- nvinfo : EIATTR_UNUSED_LOAD_BYTE_OFFSET
	.align		4
        /*05d4*/ 	.byte	0x04, 0x44
        /*05d6*/ 	.short	(.L_318 - .L_317)


	//   ....[0]....
.L_317:
        /*05d8*/ 	.word	0x00000ae0
        /*05dc*/ 	.word	0x0000fff0


	//   ....[1]....
        /*05e0*/ 	.word	0x00022e40
        /*05e4*/ 	.word	0x0000fff0


	//----- nvinfo : EIATTR_INT_WARP_WIDE_INSTR_OFFSETS
	.align		4
.L_318:
        /*05e8*/ 	.byte	0x04, 0x31
        /*05ea*/ 	.short	(.L_320 - .L_319)


	//   ....[0]....
.L_319:
        /*05ec*/ 	.word	0x00000190


	//   ....[1]....
        /*05f0*/ 	.word	0x000001d0


	//   ....[2]....
        /*05f4*/ 	.word	0x00000240


	//   ....[3]....
        /*05f8*/ 	.word	0x0002a2a0


	//   ....[4]....
        /*05fc*/ 	.word	0x0002a300


	//   ....[5]....
        /*0600*/ 	.word	0x0002cca0


	//   ....[6]....
        /*0604*/ 	.word	0x0002cd00


	//----- nvinfo : EIATTR_COOP_GROUP_MASK_REGIDS
	.align		4
.L_320:
        /*0608*/ 	.byte	0x04, 0x29
        /*060a*/ 	.short	(.L_322 - .L_321)


	//   ....[0]....
.L_321:
        /*060c*/ 	.word	0xffffffff


	//   ....[1]....
        /*0610*/ 	.word	0xffffffff


	//   ....[2]....
        /*0614*/ 	.word	0xffffffff


	//   ....[3]....
        /*0618*/ 	.word	0xffffffff


	//   ....[4]....
        /*061c*/ 	.word	0xffffffff


	//   ....[5]....
        /*0620*/ 	.word	0xffffffff


	//   ....[6]....
        /*0624*/ 	.word	0xffffffff


	//   ....[7]....
        /*0628*/ 	.word	0xffffffff


	//   ....[8]....
        /*062c*/ 	.word	0xffffffff


	//   ....[9]....
        /*0630*/ 	.word	0xffffffff


	//   ....[10]....
        /*0634*/ 	.word	0xffffffff


	//   ....[11]....
        /*0638*/ 	.word	0xffffffff


	//   ....[12]....
        /*063c*/ 	.word	0xffffffff


	//   ....[13]....
        /*0640*/ 	.word	0xffffffff


	//   ....[14]....
        /*0644*/ 	.word	0xffffffff


	//   ....[15]....
        /*0648*/ 	.word	0xffffffff


	//   ....[16]....
        /*064c*/ 	.word	0xffffffff


	//   ....[17]....
        /*0650*/ 	.word	0xffffffff


	//   ....[18]....
        /*0654*/ 	.word	0xffffffff


	//   ....[19]....
        /*0658*/ 	.word	0xffffffff


	//   ....[20]....
        /*065c*/ 	.word	0xffffffff


	//   ....[21]....
        /*0660*/ 	.word	0xffffffff


	//   ....[22]....
        /*0664*/ 	.word	0xffffffff


	//   ....[23]....
        /*0668*/ 	.word	0xffffffff


	//   ....[24]....
        /*066c*/ 	.word	0xffffffff


	//   ....[25]....
        /*0670*/ 	.word	0xffffffff


	//   ....[26]....
        /*0674*/ 	.word	0xffffffff


	//   ....[27]....
        /*0678*/ 	.word	0xffffffff


	//   ....[28]....
        /*067c*/ 	.word	0xffffffff


	//   ....[29]....
        /*0680*/ 	.word	0xffffffff


	//   ....[30]....
        /*0684*/ 	.word	0xffffffff


	//   ....[31]....
        /*0688*/ 	.word	0xffffffff


	//   ....[32]....
        /*068c*/ 	.word	0xffffffff


	//   ....[33]....
        /*0690*/ 	.word	0xffffffff


	//   ....[34]....
        /*0694*/ 	.word	0xffffffff


	//   ....[35]....
        /*0698*/ 	.word	0xffffffff


	//   ....[36]....
        /*069c*/ 	.word	0xffffffff


	//   ....[37]....
        /*06a0*/ 	.word	0xffffffff


	//   ....[38]....
        /*06a4*/ 	.word	0xffffffff


	//   ....[39]....
        /*06a8*/ 	.word	0xffffffff


	//   ....[40]....
        /*06ac*/ 	.word	0xffffffff


	//   ....[41]....
        /*06b0*/ 	.word	0xffffffff


	//   ....[42]....
        /*06b4*/ 	.word	0xffffffff


	//   ....[43]....
        /*06b8*/ 	.word	0xffffffff


	//   ....[44]....
        /*06bc*/ 	.word	0xffffffff


	//   ....[45]....
        /*06c0*/ 	.word	0xffffffff


	//   ....[46]....
        /*06c4*/ 	.word	0xffffffff


	//   ....[47]....
        /*06c8*/ 	.word	0xffffffff


	//   ....[48]....
        /*06cc*/ 	.word	0xffffffff


	//   ....[49]....
        /*06d0*/ 	.word	0xffffffff


	//   ....[50]....
        /*06d4*/ 	.word	0xffffffff


	//   ....[51]....
        /*06d8*/ 	.word	0xffffffff


	//   ....[52]....
        /*06dc*/ 	.word	0xffffffff


	//   ....[53]....
        /*06e0*/ 	.word	0xffffffff


	//   ....[54]....
        /*06e4*/ 	.word	0xffffffff


	//   ....[55]....
        /*06e8*/ 	.word	0xffffffff


	//   ....[56]....
        /*06ec*/ 	.word	0xffffffff


	//   ....[57]....
        /*06f0*/ 	.word	0xffffffff


	//   ....[58]....
        /*06f4*/ 	.word	0xffffffff


	//   ....[59]....
        /*06f8*/ 	.word	0xffffffff


	//   ....[60]....
        /*06fc*/ 	.word	0xffffffff


	//   ....[61]....
        /*0700*/ 	.word	0xffffffff


	//   ....[62]....
        /*0704*/ 	.word	0xffffffff


	//   ....[63]....
        /*0708*/ 	.word	0xffffffff


	//   ....[64]....
        /*070c*/ 	.word	0xffffffff


	//   ....[65]....
        /*0710*/ 	.word	0xffffffff


	//   ....[66]....
        /*0714*/ 	.word	0xffffffff


	//   ....[67]....
        /*0718*/ 	.word	0xffffffff


	//   ....[68]....
        /*071c*/ 	.word	0xffffffff


	//   ....[69]....
        /*0720*/ 	.word	0xffffffff


	//   ....[70]....
        /*0724*/ 	.word	0xffffffff


	//   ....[71]....
        /*0728*/ 	.word	0xffffffff


	//   ....[72]....
        /*072c*/ 	.word	0xffffffff


	//   ....[73]....
        /*0730*/ 	.word	0xffffffff


	//   ....[74]....
        /*0734*/ 	.word	0xffffffff


	//   ....[75]....
        /*0738*/ 	.word	0xffffffff


	//   ....[76]....
        /*073c*/ 	.word	0xffffffff


	//   ....[77]....
        /*0740*/ 	.word	0xffffffff


	//   ....[78]....
        /*0744*/ 	.word	0xffffffff


	//   ....[79]....
        /*0748*/ 	.word	0xffffffff


	//   ....[80]....
        /*074c*/ 	.word	0xffffffff


	//   ....[81]....
        /*0750*/ 	.word	0xffffffff


	//   ....[82]....
        /*0754*/ 	.word	0xffffffff


	//   ....[83]....
        /*0758*/ 	.word	0xffffffff


	//   ....[84]....
        /*075c*/ 	.word	0xffffffff


	//   ....[85]....
        /*0760*/ 	.word	0xffffffff


	//   ....[86]....
        /*0764*/ 	.word	0xffffffff


	//   ....[87]....
        /*0768*/ 	.word	0xffffffff


	//   ....[88]....
        /*076c*/ 	.word	0xffffffff


	//   ....[89]....
        /*0770*/ 	.word	0xffffffff


	//   ....[90]....
        /*0774*/ 	.word	0xffffffff


	//   ....[91]....
        /*0778*/ 	.word	0xffffffff


	//   ....[92]....
        /*077c*/ 	.word	0xffffffff


	//   ....[93]....
        /*0780*/ 	.word	0xffffffff


	//   ....[94]....
        /*0784*/ 	.word	0xffffffff


	//   ....[95]....
        /*0788*/ 	.word	0xffffffff


	//   ....[96]....
        /*078c*/ 	.word	0xffffffff


	//   ....[97]....
        /*0790*/ 	.word	0xffffffff


	//   ....[98]....
        /*0794*/ 	.word	0xffffffff


	//   ....[99]....
        /*0798*/ 	.word	0xffffffff


	//   ....[100]....
        /*079c*/ 	.word	0xffffffff


	//   ....[101]....
        /*07a0*/ 	.word	0xffffffff


	//   ....[102]....
        /*07a4*/ 	.word	0xffffffff


	//   ....[103]....
        /*07a8*/ 	.word	0xffffffff


	//   ....[104]....
        /*07ac*/ 	.word	0xffffffff


	//   ....[105]....
        /*07b0*/ 	.word	0xffffffff


	//   ....[106]....
        /*07b4*/ 	.word	0xffffffff


	//   ....[107]....
        /*07b8*/ 	.word	0xffffffff


	//   ....[108]....
        /*07bc*/ 	.word	0xffffffff


	//   ....[109]....
        /*07c0*/ 	.word	0xffffffff


	//   ....[110]....
        /*07c4*/ 	.word	0xffffffff


	//   ....[111]....
        /*07c8*/ 	.word	0xffffffff


	//   ....[112]....
        /*07cc*/ 	.word	0xffffffff


	//   ....[113]....
        /*07d0*/ 	.word	0xffffffff


	//   ....[114]....
        /*07d4*/ 	.word	0xffffffff


	//   ....[115]....
        /*07d8*/ 	.word	0xffffffff


	//   ....[116]....
        /*07dc*/ 	.word	0xffffffff


	//   ....[117]....
        /*07e0*/ 	.word	0xffffffff


	//   ....[118]....
        /*07e4*/ 	.word	0xffffffff


	//   ....[119]....
        /*07e8*/ 	.word	0xffffffff


	//   ....[120]....
        /*07ec*/ 	.word	0xffffffff


	//   ....[121]....
        /*07f0*/ 	.word	0xffffffff


	//   ....[122]....
        /*07f4*/ 	.word	0xffffffff


	//   ....[123]....
        /*07f8*/ 	.word	0xffffffff


	//   ....[124]....
        /*07fc*/ 	.word	0xffffffff


	//   ....[125]....
        /*0800*/ 	.word	0xffffffff


	//   ....[126]....
        /*0804*/ 	.word	0xffffffff


	//   ....[127]....
        /*0808*/ 	.word	0xffffffff


	//   ....[128]....
        /*080c*/ 	.word	0xffffffff


	//   ....[129]....
        /*0810*/ 	.word	0xffffffff


	//   ....[130]....
        /*0814*/ 	.word	0xffffffff


	//   ....[131]....
        /*0818*/ 	.word	0xffffffff


	//   ....[132]....
        /*081c*/ 	.word	0xffffffff


	//   ....[133]....
        /*0820*/ 	.word	0xffffffff


	//   ....[134]....
        /*0824*/ 	.word	0xffffffff


	//   ....[135]....
        /*0828*/ 	.word	0xffffffff


	//   ....[136]....
        /*082c*/ 	.word	0xffffffff


	//   ....[137]....
        /*0830*/ 	.word	0xffffffff


	//   ....[138]....
        /*0834*/ 	.word	0xffffffff


	//   ....[139]....
        /*0838*/ 	.word	0xffffffff


	//   ....[140]....
        /*083c*/ 	.word	0xffffffff


	//   ....[141]....
        /*0840*/ 	.word	0xffffffff


	//   ....[142]....
        /*0844*/ 	.word	0xffffffff


	//   ....[143]....
        /*0848*/ 	.word	0xffffffff


	//   ....[144]....
        /*084c*/ 	.word	0xffffffff


	//   ....[145]....
        /*0850*/ 	.word	0xffffffff


	//   ....[146]....
        /*0854*/ 	.word	0xffffffff


	//   ....[147]....
        /*0858*/ 	.word	0xffffffff


	//   ....[148]....
        /*085c*/ 	.word	0xffffffff


	//   ....[149]....
        /*0860*/ 	.word	0xffffffff


	//   ....[150]....
        /*0864*/ 	.word	0xffffffff


	//   ....[151]....
        /*0868*/ 	.word	0xffffffff


	//   ....[152]....
        /*086c*/ 	.word	0xffffffff


	//   ....[153]....
        /*0870*/ 	.word	0xffffffff


	//   ....[154]....
        /*0874*/ 	.word	0xffffffff


	//   ....[155]....
        /*0878*/ 	.word	0xffffffff


	//   ....[156]....
        /*087c*/ 	.word	0xffffffff


	//   ....[157]....
        /*0880*/ 	.word	0xffffffff


	//   ....[158]....
        /*0884*/ 	.word	0xffffffff


	//   ....[159]....
        /*0888*/ 	.word	0xffffffff


	//   ....[160]....
        /*088c*/ 	.word	0xffffffff


	//   ....[161]....
        /*0890*/ 	.word	0xffffffff


	//   ....[162]....
        /*0894*/ 	.word	0xffffffff


	//   ....[163]....
        /*0898*/ 	.word	0xffffffff


	//   ....[164]....
        /*089c*/ 	.word	0xffffffff


	//   ....[165]....
        /*08a0*/ 	.word	0xffffffff


	//   ....[166]....
        /*08a4*/ 	.word	0xffffffff


	//   ....[167]....
        /*08a8*/ 	.word	0xffffffff


	//   ....[168]....
        /*08ac*/ 	.word	0xffffffff


	//   ....[169]....
        /*08b0*/ 	.word	0xffffffff


	//   ....[170]....
        /*08b4*/ 	.word	0x0500000f


	//   ....[171]....
        /*08b8*/ 	.word	0x0500000f


	//   ....[172]....
        /*08bc*/ 	.word	0x0500000f


	//   ....[173]....
        /*08c0*/ 	.word	0x0500000f


	//   ....[174]....
        /*08c4*/ 	.word	0x0500000f


	//   ....[175]....
        /*08c8*/ 	.word	0x0500000f


	//   ....[176]....
        /*08cc*/ 	.word	0x0500000f


	//   ....[177]....
        /*08d0*/ 	.word	0x0500000f


	//   ....[178]....
        /*08d4*/ 	.word	0x0500000f


	//   ....[179]....
        /*08d8*/ 	.word	0x0500000f


	//   ....[180]....
        /*08dc*/ 	.word	0x0500000f


	//   ....[181]....
        /*08e0*/ 	.word	0x0500000f


	//   ....[182]....
        /*08e4*/ 	.word	0x0500000f


	//   ....[183]....
        /*08e8*/ 	.word	0x0500000f


	//   ....[184]....
        /*08ec*/ 	.word	0x0500000f


	//   ....[185]....
        /*08f0*/ 	.word	0x0500000f


	//   ....[186]....
        /*08f4*/ 	.word	0x0500000f


	//   ....[187]....
        /*08f8*/ 	.word	0x0500000f


	//   ....[188]....
        /*08fc*/ 	.word	0x0500000f


	//   ....[189]....
        /*0900*/ 	.word	0x0500000f


	//   ....[190]....
        /*0904*/ 	.word	0x0500000f


	//   ....[191]....
        /*0908*/ 	.word	0x0500000f


	//   ....[192]....
        /*090c*/ 	.word	0x0500000f


	//   ....[193]....
        /*0910*/ 	.word	0x0500000f


	//   ....[194]....
        /*0914*/ 	.word	0x0500000f


	//   ....[195]....
        /*0918*/ 	.word	0x0500000f


	//   ....[196]....
        /*091c*/ 	.word	0x0500000f


	//   ....[197]....
        /*0920*/ 	.word	0x0500000f


	//   ....[198]....
        /*0924*/ 	.word	0x0500000f


	//   ....[199]....
        /*0928*/ 	.word	0x0500000f


	//   ....[200]....
        /*092c*/ 	.word	0x0500000f


	//   ....[201]....
        /*0930*/ 	.word	0x0500000f


	//   ....[202]....
        /*0934*/ 	.word	0x0500000f


	//   ....[203]....
        /*0938*/ 	.word	0x0500000f


	//   ....[204]....
        /*093c*/ 	.word	0x0500000f


	//   ....[205]....
        /*0940*/ 	.word	0x0500000f


	//   ....[206]....
        /*0944*/ 	.word	0x0500000f


	//   ....[207]....
        /*0948*/ 	.word	0x0500000f


	//   ....[208]....
        /*094c*/ 	.word	0x0500000f


	//   ....[209]....
        /*0950*/ 	.word	0x0500000f


	//   ....[210]....
        /*0954*/ 	.word	0x0500000f


	//   ....[211]....
        /*0958*/ 	.word	0x0500000f


	//   ....[212]....
        /*095c*/ 	.word	0x0500000f


	//   ....[213]....
        /*0960*/ 	.word	0x0500000f


	//   ....[214]....
        /*0964*/ 	.word	0x0500000f


	//   ....[215]....
        /*0968*/ 	.word	0x0500000f


	//   ....[216]....
        /*096c*/ 	.word	0x0500000f


	//   ....[217]....
        /*0970*/ 	.word	0x0500000f


	//   ....[218]....
        /*0974*/ 	.word	0x0500000f


	//   ....[219]....
        /*0978*/ 	.word	0x0500000f


	//   ....[220]....
        /*097c*/ 	.word	0x0500000f


	//   ....[221]....
        /*0980*/ 	.word	0x0500000f


	//   ....[222]....
        /*0984*/ 	.word	0x0500000f


	//   ....[223]....
        /*0988*/ 	.word	0x0500000f


	//   ....[224]....
        /*098c*/ 	.word	0x0500000f


	//   ....[225]....
        /*0990*/ 	.word	0x0500000f


	//   ....[226]....
        /*0994*/ 	.word	0x0500000f


	//   ....[227]....
        /*0998*/ 	.word	0x0500000f


	//   ....[228]....
        /*099c*/ 	.word	0x0500000f


	//   ....[229]....
        /*09a0*/ 	.word	0x0500000f


	//   ....[230]....
        /*09a4*/ 	.word	0x0500000f


	//   ....[231]....
        /*09a8*/ 	.word	0x0500000f


	//   ....[232]....
        /*09ac*/ 	.word	0x0500000f


	//   ....[233]....
        /*09b0*/ 	.word	0x0500000f


	//   ....[234]....
        /*09b4*/ 	.word	0x0500000f


	//   ....[235]....
        /*09b8*/ 	.word	0x0500000f


	//   ....[236]....
        /*09bc*/ 	.word	0x0500000f


	//   ....[237]....
        /*09c0*/ 	.word	0x0500000f


	//   ....[238]....
        /*09c4*/ 	.word	0x0500000f


	//   ....[239]....
        /*09c8*/ 	.word	0x0500000f


	//   ....[240]....
        /*09cc*/ 	.word	0x0500000f


	//   ....[241]....
        /*09d0*/ 	.word	0x0500000f


	//   ....[242]....
        /*09d4*/ 	.word	0x0500000f


	//   ....[243]....
        /*09d8*/ 	.word	0x0500000f


	//   ....[244]....
        /*09dc*/ 	.word	0x0500000f


	//   ....[245]....
        /*09e0*/ 	.word	0x0500000f


	//   ....[246]....
        /*09e4*/ 	.word	0x0500000f


	//   ....[247]....
        /*09e8*/ 	.word	0x0500000f


	//   ....[248]....
        /*09ec*/ 	.word	0x0500000f


	//   ....[249]....
        /*09f0*/ 	.word	0x0500000f


	//   ....[250]....
        /*09f4*/ 	.word	0x0500000f


	//   ....[251]....
        /*09f8*/ 	.word	0x0500000f


	//   ....[252]....
        /*09fc*/ 	.word	0x0500000f


	//   ....[253]....
        /*0a00*/ 	.word	0x0500000f


	//   ....[254]....
        /*0a04*/ 	.word	0x0500000f


	//   ....[255]....
        /*0a08*/ 	.word	0x0500000f


	//   ....[0]....
        /*0a0c*/ 	.word	0x0500000f


	//   ....[1]....
        /*0a10*/ 	.word	0x0500000f


	//   ....[2]....
        /*0a14*/ 	.word	0x0500000f


	//   ....[3]....
        /*0a18*/ 	.word	0x0500000f


	//   ....[4]....
        /*0a1c*/ 	.word	0x0500000f


	//   ....[5]....
        /*0a20*/ 	.word	0x0500000f


	//   ....[6]....
        /*0a24*/ 	.word	0x0500000f


	//   ....[7]....
        /*0a28*/ 	.word	0x0500000f


	//   ....[8]....
        /*0a2c*/ 	.word	0x0500000f


	//   ....[9]....
        /*0a30*/ 	.word	0x0500000f


	//   ....[10]....
        /*0a34*/ 	.word	0x0500000f


	//   ....[11]....
        /*0a38*/ 	.word	0x0500000f


	//   ....[12]....
        /*0a3c*/ 	.word	0x0500000f


	//   ....[13]....
        /*0a40*/ 	.word	0x0500000f


	//   ....[14]....
        /*0a44*/ 	.word	0x0500000f


	//   ....[15]....
        /*0a48*/ 	.word	0x0500000f


	//   ....[16]....
        /*0a4c*/ 	.word	0x0500000f


	//   ....[17]....
        /*0a50*/ 	.word	0x0500000f


	//   ....[18]....
        /*0a54*/ 	.word	0x0500000f


	//   ....[19]....
        /*0a58*/ 	.word	0x0500000f


	//   ....[20]....
        /*0a5c*/ 	.word	0x0500000f


	//   ....[21]....
        /*0a60*/ 	.word	0x0500000f


	//   ....[22]....
        /*0a64*/ 	.word	0x0500000f


	//   ....[23]....
        /*0a68*/ 	.word	0x0500000f


	//   ....[24]....
        /*0a6c*/ 	.word	0x0500000f


	//   ....[25]....
        /*0a70*/ 	.word	0x0500000f


	//   ....[26]....
        /*0a74*/ 	.word	0x0500000f


	//   ....[27]....
        /*0a78*/ 	.word	0x0500000f


	//   ....[28]....
        /*0a7c*/ 	.word	0x0500000f


	//   ....[29]....
        /*0a80*/ 	.word	0x0500000f


	//   ....[30]....
        /*0a84*/ 	.word	0x0500000f


	//   ....[31]....
        /*0a88*/ 	.word	0x0500000f


	//   ....[32]....
        /*0a8c*/ 	.word	0x0500000f


	//   ....[33]....
        /*0a90*/ 	.word	0x0500000f


	//   ....[34]....
        /*0a94*/ 	.word	0x0500000f


	//   ....[35]....
        /*0a98*/ 	.word	0x0500000f


	//----- nvinfo : EIATTR_COOP_GROUP_INSTR_OFFSETS
	.align		4
.L_322:
        /*0a9c*/ 	.byte	0x04, 0x28
        /*0a9e*/ 	.short	(.L_324 - .L_323)


	//   ....[0]....
.L_323:
        /*0aa0*/ 	.word	0x00000070


	//   ....[1]....
        /*0aa4*/ 	.word	0x000001a0


	//   ....[2]....
        /*0aa8*/ 	.word	0x000001f0


	//   ....[3]....
        /*0aac*/ 	.word	0x00000420


	//   ....[4]....
        /*0ab0*/ 	.word	0x00000580


	//   ....[5]....
        /*0ab4*/ 	.word	0x000006a0


	//   ....[6]....
        /*0ab8*/ 	.word	0x00000800


	//   ....[7]....
        /*0abc*/ 	.word	0x00010910


	//   ....[8]....
        /*0ac0*/ 	.word	0x00010fd0


	//   ....[9]....
        /*0ac4*/ 	.word	0x00010fe0


	//   ....[10]....
        /*0ac8*/ 	.word	0x00010ff0


	//   ....[11]....
        /*0acc*/ 	.word	0x00011000


	//   ....[12]....
        /*0ad0*/ 	.word	0x00014630


	//   ....[13]....
        /*0ad4*/ 	.word	0x00014640


	//   ....[14]....
        /*0ad8*/ 	.word	0x00014650


	//   ....[15]....
        /*0adc*/ 	.word	0x00014660


	//   ....[16]....
        /*0ae0*/ 	.word	0x00018a60


	//   ....[17]....
        /*0ae4*/ 	.word	0x000191f0


	//   ....[18]....
        /*0ae8*/ 	.word	0x000194d0


	//   ....[19]....
        /*0aec*/ 	.word	0x000194f0


	//   ....[20]....
        /*0af0*/ 	.word	0x0001a0d0


	//   ....[21]....
        /*0af4*/ 	.word	0x0001a1e0


	//   ....[22]....
        /*0af8*/ 	.word	0x0001c840


	//   ....[23]....
        /*0afc*/ 	.word	0x0001d040


	//   ....[24]....
        /*0b00*/ 	.word	0x0001d050


	//   ....[25]....
        /*0b04*/ 	.word	0x0001d0d0


	//   ....[26]....
        /*0b08*/ 	.word	0x0001dc80


	//   ....[27]....
        /*0b0c*/ 	.word	0x0001dcd0


	//   ....[28]....
        /*0b10*/ 	.word	0x000209c0


	//   ....[29]....
        /*0b14*/ 	.word	0x00020a90


	//   ....[30]....
        /*0b18*/ 	.word	0x00020ac0


	//   ....[31]....
        /*0b1c*/ 	.word	0x00020e10


	//   ....[32]....
        /*0b20*/ 	.word	0x00022670


	//   ....[33]....
        /*0b24*/ 	.word	0x00022680


	//   ....[34]....
        /*0b28*/ 	.word	0x00022700


	//   ....[35]....
        /*0b2c*/ 	.word	0x00022710


	//   ....[36]....
        /*0b30*/ 	.word	0x000232a0


	//   ....[37]....
        /*0b34*/ 	.word	0x000232f0


	//   ....[38]....
        /*0b38*/ 	.word	0x00023330


	//   ....[39]....
        /*0b3c*/ 	.word	0x00023360


	//   ....[40]....
        /*0b40*/ 	.word	0x00023390


	//   ....[41]....
        /*0b44*/ 	.word	0x000233c0


	//   ....[42]....
        /*0b48*/ 	.word	0x000233f0


	//   ....[43]....
        /*0b4c*/ 	.word	0x00023420


	//   ....[44]....
        /*0b50*/ 	.word	0x00023450


	//   ....[45]....
        /*0b54*/ 	.word	0x00023480


	//   ....[46]....
        /*0b58*/ 	.word	0x000234b0


	//   ....[47]....
        /*0b5c*/ 	.word	0x000234e0


	//   ....[48]....
        /*0b60*/ 	.word	0x00023510


	//   ....[49]....
        /*0b64*/ 	.word	0x00023540


	//   ....[50]....
        /*0b68*/ 	.word	0x00023570


	//   ....[51]....
        /*0b6c*/ 	.word	0x000235a0


	//   ....[52]....
        /*0b70*/ 	.word	0x000235d0


	//   ....[53]....
        /*0b74*/ 	.word	0x00023600


	//   ....[54]....
        /*0b78*/ 	.word	0x00023630


	//   ....[55]....
        /*0b7c*/ 	.word	0x00023660


	//   ....[56]....
        /*0b80*/ 	.word	0x00023690


	//   ....[57]....
        /*0b84*/ 	.word	0x000236c0


	//   ....[58]....
        /*0b88*/ 	.word	0x000236f0


	//   ....[59]....
        /*0b8c*/ 	.word	0x00023720


	//   ....[60]....
        /*0b90*/ 	.word	0x00023750


	//   ....[61]....
        /*0b94*/ 	.word	0x00023780


	//   ....[62]....
        /*0b98*/ 	.word	0x000237b0


	//   ....[63]....
        /*0b9c*/ 	.word	0x000237e0


	//   ....[64]....
        /*0ba0*/ 	.word	0x00023810


	//   ....[65]....
        /*0ba4*/ 	.word	0x00023840


	//   ....[66]....
        /*0ba8*/ 	.word	0x00023870


	//   ....[67]....
        /*0bac*/ 	.word	0x000238a0


	//   ....[68]....
        /*0bb0*/ 	.word	0x000238d0


	//   ....[69]....
        /*0bb4*/ 	.word	0x00023900


	//   ....[70]....
        /*0bb8*/ 	.word	0x00023930


	//   ....[71]....
        /*0bbc*/ 	.word	0x00023960


	//   ....[72]....
        /*0bc0*/ 	.word	0x00023990


	//   ....[73]....
        /*0bc4*/ 	.word	0x000239c0


	//   ....[74]....
        /*0bc8*/ 	.word	0x000239f0


	//   ....[75]....
        /*0bcc*/ 	.word	0x00023a10


	//   ....[76]....
        /*0bd0*/ 	.word	0x00023a20


	//   ....[77]....
        /*0bd4*/ 	.word	0x00023a30


	//   ....[78]....
        /*0bd8*/ 	.word	0x00023a40


	//   ....[79]....
        /*0bdc*/ 	.word	0x00023a50


	//   ....[80]....
        /*0be0*/ 	.word	0x00023a60


	//   ....[81]....
        /*0be4*/ 	.word	0x00023a70


	//   ....[82]....
        /*0be8*/ 	.word	0x00023a80


	//   ....[83]....
        /*0bec*/ 	.word	0x00023a90


	//   ....[84]....
        /*0bf0*/ 	.word	0x00023ac0


	//   ....[85]....
        /*0bf4*/ 	.word	0x00023af0


	//   ....[86]....
        /*0bf8*/ 	.word	0x00023b00


	//   ....[87]....
        /*0bfc*/ 	.word	0x00023b30


	//   ....[88]....
        /*0c00*/ 	.word	0x00023b60


	//   ....[89]....
        /*0c04*/ 	.word	0x00023b90


	//   ....[90]....
        /*0c08*/ 	.word	0x00023bc0


	//   ....[91]....
        /*0c0c*/ 	.word	0x00023bf0


	//   ....[92]....
        /*0c10*/ 	.word	0x00023c20


	//   ....[93]....
        /*0c14*/ 	.word	0x00023c50


	//   ....[94]....
        /*0c18*/ 	.word	0x00023c80


	//   ....[95]....
        /*0c1c*/ 	.word	0x00023cb0


	//   ....[96]....
        /*0c20*/ 	.word	0x00023ce0


	//   ....[97]....
        /*0c24*/ 	.word	0x00023d10


	//   ....[98]....
        /*0c28*/ 	.word	0x00023d40


	//   ....[99]....
        /*0c2c*/ 	.word	0x00023d70


	//   ....[100]....
        /*0c30*/ 	.word	0x00024570


	//   ....[101]....
        /*0c34*/ 	.word	0x00024590


	//   ....[102]....
        /*0c38*/ 	.word	0x000245a0


	//   ....[103]....
        /*0c3c*/ 	.word	0x000245b0


	//   ....[104]....
        /*0c40*/ 	.word	0x00024cb0


	//   ....[105]....
        /*0c44*/ 	.word	0x00024cc0


	//   ....[106]....
        /*0c48*/ 	.word	0x00024df0


	//   ....[107]....
        /*0c4c*/ 	.word	0x00024e00


	//   ....[108]....
        /*0c50*/ 	.word	0x00024f30


	//   ....[109]....
        /*0c54*/ 	.word	0x00024f40


	//   ....[110]....
        /*0c58*/ 	.word	0x00025070


	//   ....[111]....
        /*0c5c*/ 	.word	0x00025080


	//   ....[112]....
        /*0c60*/ 	.word	0x00025470


	//   ....[113]....
        /*0c64*/ 	.word	0x00025480


	//   ....[114]....
        /*0c68*/ 	.word	0x00025be0


	//   ....[115]....
        /*0c6c*/ 	.word	0x00025bf0


	//   ....[116]....
        /*0c70*/ 	.word	0x00026a50


	//   ....[117]....
        /*0c74*/ 	.word	0x00026a60


	//   ....[118]....
        /*0c78*/ 	.word	0x00026ba0


	//   ....[119]....
        /*0c7c*/ 	.word	0x00026bb0


	//   ....[120]....
        /*0c80*/ 	.word	0x00026ce0


	//   ....[121]....
        /*0c84*/ 	.word	0x00026cf0


	//   ....[122]....
        /*0c88*/ 	.word	0x00026e20


	//   ....[123]....
        /*0c8c*/ 	.word	0x00026e30


	//   ....[124]....
        /*0c90*/ 	.word	0x00026fc0


	//   ....[125]....
        /*0c94*/ 	.word	0x00027200


	//   ....[126]....
        /*0c98*/ 	.word	0x00027230


	//   ....[127]....
        /*0c9c*/ 	.word	0x00027260


	//   ....[128]....
        /*0ca0*/ 	.word	0x00027290


	//   ....[129]....
        /*0ca4*/ 	.word	0x000272c0


	//   ....[130]....
        /*0ca8*/ 	.word	0x000272f0


	//   ....[131]....
        /*0cac*/ 	.word	0x00027490


	//   ....[132]....
        /*0cb0*/ 	.word	0x000274c0


	//   ....[133]....
        /*0cb4*/ 	.word	0x000274f0


	//   ....[134]....
        /*0cb8*/ 	.word	0x00027520


	//   ....[135]....
        /*0cbc*/ 	.word	0x00027550


	//   ....[136]....
        /*0cc0*/ 	.word	0x00027580


	//   ....[137]....
        /*0cc4*/ 	.word	0x00027620


	//   ....[138]....
        /*0cc8*/ 	.word	0x00027650


	//   ....[139]....
        /*0ccc*/ 	.word	0x00027660


	//   ....[140]....
        /*0cd0*/ 	.word	0x00027690


	//   ....[141]....
        /*0cd4*/ 	.word	0x00028e10


	//   ....[142]....
        /*0cd8*/ 	.word	0x0002aa40


	//   ....[143]....
        /*0cdc*/ 	.word	0x0002b7a0


	//   ....[144]....
        /*0ce0*/ 	.word	0x0002b7c0


	//   ....[145]....
        /*0ce4*/ 	.word	0x0002b800


	//   ....[146]....
        /*0ce8*/ 	.word	0x0002b880


	//   ....[147]....
        /*0cec*/ 	.word	0x0002b910


	//   ....[148]....
        /*0cf0*/ 	.word	0x0002b920


	//   ....[149]....
        /*0cf4*/ 	.word	0x0002b970


	//   ....[150]....
        /*0cf8*/ 	.word	0x0002b9b0


	//   ....[151]....
        /*0cfc*/ 	.word	0x0002d6b0


	//   ....[152]....
        /*0d00*/ 	.word	0x0002d6e0


	//   ....[153]....
        /*0d04*/ 	.word	0x0002d740


	//   ....[154]....
        /*0d08*/ 	.word	0x0002d770


	//   ....[155]....
        /*0d0c*/ 	.word	0x0002d7a0


	//   ....[156]....
        /*0d10*/ 	.word	0x0002d7d0


	//   ....[157]....
        /*0d14*/ 	.word	0x0002d800


	//   ....[158]....
        /*0d18*/ 	.word	0x0002d830


	//   ....[159]....
        /*0d1c*/ 	.word	0x0002da00


	//   ....[160]....
        /*0d20*/ 	.word	0x0002da30


	//   ....[161]....
        /*0d24*/ 	.word	0x0002da60


	//   ....[162]....
        /*0d28*/ 	.word	0x0002da90


	//   ....[163]....
        /*0d2c*/ 	.word	0x0002dac0


	//   ....[164]....
        /*0d30*/ 	.word	0x0002daf0


	//   ....[165]....
        /*0d34*/ 	.word	0x0002dbc0


	//   ....[166]....
        /*0d38*/ 	.word	0x0002dbe0


	//   ....[167]....
        /*0d3c*/ 	.word	0x0002dbf0


	//   ....[168]....
        /*0d40*/ 	.word	0x0002dc70


	//   ....[169]....
        /*0d44*/ 	.word	0x0002e7c0


	//   ....[170]....
        /*0d48*/ 	.word	0x0002ecb0


	//   ....[171]....
        /*0d4c*/ 	.word	0x0002ed50


	//   ....[172]....
        /*0d50*/ 	.word	0x0002ede0


	//   ....[173]....
        /*0d54*/ 	.word	0x0002ee30


	//   ....[174]....
        /*0d58*/ 	.word	0x0002ee80


	//   ....[175]....
        /*0d5c*/ 	.word	0x0002ef50


	//   ....[176]....
        /*0d60*/ 	.word	0x0002efe0


	//   ....[177]....
        /*0d64*/ 	.word	0x0002f030


	//   ....[178]....
        /*0d68*/ 	.word	0x0002f080


	//   ....[179]....
        /*0d6c*/ 	.word	0x0002f430


	//   ....[180]....
        /*0d70*/ 	.word	0x0002f550


	//   ....[181]....
        /*0d74*/ 	.word	0x0002f670


	//   ....[182]....
        /*0d78*/ 	.word	0x0002f790


	//   ....[183]....
        /*0d7c*/ 	.word	0x0002f880


	//   ....[184]....
        /*0d80*/ 	.word	0x0002f8f0


	//   ....[185]....
        /*0d84*/ 	.word	0x0002f950


	//   ....[186]....
        /*0d88*/ 	.word	0x0002f9a0


	//   ....[187]....
        /*0d8c*/ 	.word	0x0002fa20


	//   ....[188]....
        /*0d90*/ 	.word	0x0002fa90


	//   ....[189]....
        /*0d94*/ 	.word	0x0002faf0


	//   ....[190]....
        /*0d98*/ 	.word	0x0002fb40


	//   ....[191]....
        /*0d9c*/ 	.word	0x0002fbc0


	//   ....[192]....
        /*0da0*/ 	.word	0x0002fc30


	//   ....[193]....
        /*0da4*/ 	.word	0x0002fc90


	//   ....[194]....
        /*0da8*/ 	.word	0x0002fce0


	//   ....[195]....
        /*0dac*/ 	.word	0x0002fd60


	//   ....[196]....
        /*0db0*/ 	.word	0x0002fdd0


	//   ....[197]....
        /*0db4*/ 	.word	0x0002fe30


	//   ....[198]....
        /*0db8*/ 	.word	0x0002fe80


	//   ....[199]....
        /*0dbc*/ 	.word	0x0002ff00


	//   ....[200]....
        /*0dc0*/ 	.word	0x0002ff50


	//   ....[201]....
        /*0dc4*/ 	.word	0x0002ffb0


	//   ....[202]....
        /*0dc8*/ 	.word	0x00030000


	//   ....[203]....
        /*0dcc*/ 	.word	0x00030060


	//   ....[204]....
        /*0dd0*/ 	.word	0x000300d0


	//   ....[205]....
        /*0dd4*/ 	.word	0x00030130


	//   ....[206]....
        /*0dd8*/ 	.word	0x00030180


	//   ....[207]....
        /*0ddc*/ 	.word	0x00030200


	//   ....[208]....
        /*0de0*/ 	.word	0x00030280


	//   ....[209]....
        /*0de4*/ 	.word	0x000302e0


	//   ....[210]....
        /*0de8*/ 	.word	0x00030330


	//   ....[211]....
        /*0dec*/ 	.word	0x00030390


	//   ....[212]....
        /*0df0*/ 	.word	0x00030400


	//   ....[213]....
        /*0df4*/ 	.word	0x00030480


	//   ....[214]....
        /*0df8*/ 	.word	0x000304f0


	//   ....[215]....
        /*0dfc*/ 	.word	0x00030570


	//   ....[216]....
        /*0e00*/ 	.word	0x000305c0


	//   ....[217]....
        /*0e04*/ 	.word	0x00030640


	//   ....[218]....
        /*0e08*/ 	.word	0x00030690


	//   ....[219]....
        /*0e0c*/ 	.word	0x00030700


	//   ....[220]....
        /*0e10*/ 	.word	0x00030770


	//   ....[221]....
        /*0e14*/ 	.word	0x000307d0


	//   ....[222]....
        /*0e18*/ 	.word	0x00030840


	//   ....[223]....
        /*0e1c*/ 	.word	0x000308b0


	//   ....[224]....
        /*0e20*/ 	.word	0x00030900


	//   ....[225]....
        /*0e24*/ 	.word	0x00030960


	//   ....[226]....
        /*0e28*/ 	.word	0x000309b0


	//   ....[227]....
        /*0e2c*/ 	.word	0x00030a10


	//   ....[228]....
        /*0e30*/ 	.word	0x00030a80


	//   ....[229]....
        /*0e34*/ 	.word	0x00030ae0


	//   ....[230]....
        /*0e38*/ 	.word	0x00030b30


	//   ....[231]....
        /*0e3c*/ 	.word	0x00030bb0


	//   ....[232]....
        /*0e40*/ 	.word	0x00030c20


	//   ....[233]....
        /*0e44*/ 	.word	0x00030cd0


	//   ....[234]....
        /*0e48*/ 	.word	0x00030d20


	//   ....[235]....
        /*0e4c*/ 	.word	0x00030da0


	//   ....[236]....
        /*0e50*/ 	.word	0x00030e10


	//   ....[237]....
        /*0e54*/ 	.word	0x00030e80


	//   ....[238]....
        /*0e58*/ 	.word	0x00030ed0


	//   ....[239]....
        /*0e5c*/ 	.word	0x00030f50


	//   ....[240]....
        /*0e60*/ 	.word	0x00030fc0


	//   ....[241]....
        /*0e64*/ 	.word	0x00031020


	//   ....[242]....
        /*0e68*/ 	.word	0x00031070


	//   ....[243]....
        /*0e6c*/ 	.word	0x000310f0


	//   ....[244]....
        /*0e70*/ 	.word	0x00031140


	//   ....[245]....
        /*0e74*/ 	.word	0x000311d0


	//   ....[246]....
        /*0e78*/ 	.word	0x00031260


	//   ....[247]....
        /*0e7c*/ 	.word	0x000312f0


	//   ....[248]....
        /*0e80*/ 	.word	0x00031380


	//   ....[249]....
        /*0e84*/ 	.word	0x00031410


	//   ....[250]....
        /*0e88*/ 	.word	0x000314a0


	//   ....[251]....
        /*0e8c*/ 	.word	0x00031520


	//   ....[252]....
        /*0e90*/ 	.word	0x00031570


	//   ....[253]....
        /*0e94*/ 	.word	0x00031600


	//   ....[254]....
        /*0e98*/ 	.word	0x00031690


	//   ....[255]....
        /*0e9c*/ 	.word	0x00031710


	//   ....[0]....
        /*0ea0*/ 	.word	0x00031760


	//   ....[1]....
        /*0ea4*/ 	.word	0x000317f0


	//   ....[2]....
        /*0ea8*/ 	.word	0x00031880


	//   ....[3]....
        /*0eac*/ 	.word	0x00031910


	//   ....[4]....
        /*0eb0*/ 	.word	0x000319a0


	//   ....[5]....
        /*0eb4*/ 	.word	0x00031a30


	//   ....[6]....
        /*0eb8*/ 	.word	0x00031ac0


	//   ....[7]....
        /*0ebc*/ 	.word	0x00031b80


	//   ....[8]....
        /*0ec0*/ 	.word	0x00031e60


	//   ....[9]....
        /*0ec4*/ 	.word	0x00032080


	//   ....[10]....
        /*0ec8*/ 	.word	0x000320d0


	//   ....[11]....
        /*0ecc*/ 	.word	0x00032130


	//   ....[12]....
        /*0ed0*/ 	.word	0x00032240


	//   ....[13]....
        /*0ed4*/ 	.word	0x000322a0


	//   ....[14]....
        /*0ed8*/ 	.word	0x000323b0


	//   ....[15]....
        /*0edc*/ 	.word	0x00032410


	//   ....[16]....
        /*0ee0*/ 	.word	0x000324f0


	//   ....[17]....
        /*0ee4*/ 	.word	0x00032810


	//   ....[18]....
        /*0ee8*/ 	.word	0x000328b0


	//   ....[19]....
        /*0eec*/ 	.word	0x00032a50


	//   ....[20]....
        /*0ef0*/ 	.word	0x00032ad0


	//   ....[21]....
        /*0ef4*/ 	.word	0x00032b50


	//   ....[22]....
        /*0ef8*/ 	.word	0x00032bd0


	//   ....[23]....
        /*0efc*/ 	.word	0x00032c50


	//   ....[24]....
        /*0f00*/ 	.word	0x00032ce0


	//   ....[25]....
        /*0f04*/ 	.word	0x00032d80


	//   ....[26]....
        /*0f08*/ 	.word	0x00032e30


	//   ....[27]....
        /*0f0c*/ 	.word	0x00032eb0


	//   ....[28]....
        /*0f10*/ 	.word	0x00032f30


	//   ....[29]....
        /*0f14*/ 	.word	0x00032fb0


	//   ....[30]....
        /*0f18*/ 	.word	0x00033040


	//   ....[31]....
        /*0f1c*/ 	.word	0x000330c0


	//   ....[32]....
        /*0f20*/ 	.word	0x00033170


	//   ....[33]....
        /*0f24*/ 	.word	0x000331c0


	//   ....[34]....
        /*0f28*/ 	.word	0x00033280


	//   ....[35]....
        /*0f2c*/ 	.word	0x000333b0


	//----- nvinfo : EIATTR_REG_RECONFIG
	.align		4
.L_324:
        /*0f30*/ 	.byte	0x01, 0x54
	.zero		2


	//----- nvinfo : EIATTR_SYSCALL_OFFSETS
	.align		4
        /*0f34*/ 	.byte	0x04, 0x46
        /*0f36*/ 	.short	(.L_326 - .L_325)


	//   ....[0]....
.L_325:
        /*0f38*/ 	.word	0x00002180


	//   ....[1]....
        /*0f3c*/ 	.word	0x000022d0


	//   ....[2]....
        /*0f40*/ 	.word	0x00010aa0


	//   ....[3]....
        /*0f44*/ 	.word	0x00010db0


	//   ....[4]....
        /*0f48*/ 	.word	0x0002a4a0


	//   ....[5]....
        /*0f4c*/ 	.word	0x0002a630


	//   ....[6]....
        /*0f50*/ 	.word	0x0002a780


	//   ....[7]....
        /*0f54*/ 	.word	0x0002a8c0


	//   ....[8]....
        /*0f58*/ 	.word	0x0002b360


	//----- nvinfo : EIATTR_MBARRIER_INSTR_OFFSETS
	.align		4
.L_326:
        /*0f5c*/ 	.byte	0x04, 0x39
        /*0f5e*/ 	.short	(.L_328 - .L_327)


	//   ....[0]....
.L_327:
        /*0f60*/ 	.word	0x000002d0
        /*0f64*/ 	.word	0x000000ff
        /*0f68*/ 	.word	0x00029800
        /*0f6c*/ 	.short	0x0100
        /*0f6e*/ 	.byte	0x08
	.zero		1


	//   ....[1]....
        /*0f70*/ 	.word	0x000002e0
        /*0f74*/ 	.word	0x000000ff
        /*0f78*/ 	.word	0x00029820
        /*0f7c*/ 	.short	0x0100
        /*0f7e*/ 	.byte	0x08
	.zero		1


	//   ....[2]....
        /*0f80*/ 	.word	0x000003d0
        /*0f84*/ 	.word	0x000000ff
        /*0f88*/ 	.word	0x00029830
        /*0f8c*/ 	.short	0x0100
        /*0f8e*/ 	.byte	0x08
	.zero		1


	//   ....[3]....
        /*0f90*/ 	.word	0x000003e0
        /*0f94*/ 	.word	0x000000ff
        /*0f98*/ 	.word	0x00029840
        /*0f9c*/ 	.short	0x0100
        /*0f9e*/ 	.byte	0x08
	.zero		1


	//   ....[4]....
        /*0fa0*/ 	.word	0x000003f0
        /*0fa4*/ 	.word	0x000000ff
        /*0fa8*/ 	.word	0x00029838
        /*0fac*/ 	.short	0x0100
        /*0fae*/ 	.byte	0x08
	.zero		1


	//   ....[5]....
        /*0fb0*/ 	.word	0x00000400
        /*0fb4*/ 	.word	0x000000ff
        /*0fb8*/ 	.word	0x00029848
        /*0fbc*/ 	.short	0x0100
        /*0fbe*/ 	.byte	0x08
	.zero		1


	//   ....[6]....
        /*0fc0*/ 	.word	0x00000530
        /*0fc4*/ 	.word	0x000000ff
        /*0fc8*/ 	.word	0x00029850
        /*0fcc*/ 	.short	0x0100
        /*0fce*/ 	.byte	0x08
	.zero		1


	//   ....[7]....
        /*0fd0*/ 	.word	0x00000540
        /*0fd4*/ 	.word	0x000000ff
        /*0fd8*/ 	.word	0x00029860
        /*0fdc*/ 	.short	0x0100
        /*0fde*/ 	.byte	0x08
	.zero		1


	//   ....[8]....
        /*0fe0*/ 	.word	0x00000550
        /*0fe4*/ 	.word	0x000000ff
        /*0fe8*/ 	.word	0x00029858
        /*0fec*/ 	.short	0x0100
        /*0fee*/ 	.byte	0x08
	.zero		1


	//   ....[9]....
        /*0ff0*/ 	.word	0x00000560
        /*0ff4*/ 	.word	0x000000ff
        /*0ff8*/ 	.word	0x00029868
        /*0ffc*/ 	.short	0x0100
        /*0ffe*/ 	.byte	0x08
	.zero		1


	//   ....[10]....
        /*1000*/ 	.word	0x00000650
        /*1004*/ 	.word	0x000000ff
        /*1008*/ 	.word	0x00029870
        /*100c*/ 	.short	0x0100
        /*100e*/ 	.byte	0x06
	.zero		1


	//   ....[11]....
        /*1010*/ 	.word	0x00000660
        /*1014*/ 	.word	0x000000ff
        /*1018*/ 	.word	0x00029880
        /*101c*/ 	.short	0x0100
        /*101e*/ 	.byte	0x06
	.zero		1


	//   ....[12]....
        /*1020*/ 	.word	0x00000670
        /*1024*/ 	.word	0x000000ff
        /*1028*/ 	.word	0x00029878
        /*102c*/ 	.short	0x0100
        /*102e*/ 	.byte	0x06
	.zero		1


	//   ....[13]....
        /*1030*/ 	.word	0x00000680
        /*1034*/ 	.word	0x000000ff
        /*1038*/ 	.word	0x00029888
        /*103c*/ 	.short	0x0100
        /*103e*/ 	.byte	0x06
	.zero		1


	//   ....[14]....
        /*1040*/ 	.word	0x000007b0
        /*1044*/ 	.word	0x000000ff
        /*1048*/ 	.word	0x00029890
        /*104c*/ 	.short	0x0100
        /*104e*/ 	.byte	0x08
	.zero		1


	//   ....[15]....
        /*1050*/ 	.word	0x000007c0
        /*1054*/ 	.word	0x000000ff
        /*1058*/ 	.word	0x000298a0
        /*105c*/ 	.short	0x0100
        /*105e*/ 	.byte	0x08
	.zero		1


	//   ....[16]....
        /*1060*/ 	.word	0x000007d0
        /*1064*/ 	.word	0x000000ff
        /*1068*/ 	.word	0x00029898
        /*106c*/ 	.short	0x0100
        /*106e*/ 	.byte	0x08
	.zero		1


	//   ....[17]....
        /*1070*/ 	.word	0x000007e0
        /*1074*/ 	.word	0x000000ff
        /*1078*/ 	.word	0x000298a8
        /*107c*/ 	.short	0x0100
        /*107e*/ 	.byte	0x08
	.zero		1


	//   ....[18]....
        /*1080*/ 	.word	0x00000910
        /*1084*/ 	.word	0x000000ff
        /*1088*/ 	.word	0x000298b0
        /*108c*/ 	.short	0x0100
        /*108e*/ 	.byte	0x08
	.zero		1


	//   ....[19]....
        /*1090*/ 	.word	0x00000920
        /*1094*/ 	.word	0x000000ff
        /*1098*/ 	.word	0x000298c0
        /*109c*/ 	.short	0x0100
        /*109e*/ 	.byte	0x08
	.zero		1


	//   ....[20]....
        /*10a0*/ 	.word	0x00000930
        /*10a4*/ 	.word	0x000000ff
        /*10a8*/ 	.word	0x000298b8
        /*10ac*/ 	.short	0x0100
        /*10ae*/ 	.byte	0x08
	.zero		1


	//   ....[21]....
        /*10b0*/ 	.word	0x00000940
        /*10b4*/ 	.word	0x000000ff
        /*10b8*/ 	.word	0x000298c8
        /*10bc*/ 	.short	0x0100
        /*10be*/ 	.byte	0x08
	.zero		1


	//   ....[22]....
        /*10c0*/ 	.word	0x00003a20
        /*10c4*/ 	.word	0x00000061
        /*10c8*/ 	.word	0x00029890
        /*10cc*/ 	.short	0x010a
        /*10ce*/ 	.byte	0x3f
	.zero		1


	//   ....[23]....
        /*10d0*/ 	.word	0x000097d0
        /*10d4*/ 	.word	0x00000061
        /*10d8*/ 	.word	0x00029890
        /*10dc*/ 	.short	0x010a
        /*10de*/ 	.byte	0x3f
	.zero		1


	//   ....[24]....
        /*10e0*/ 	.word	0x0000f720
        /*10e4*/ 	.word	0x00000061
        /*10e8*/ 	.word	0x00029890
        /*10ec*/ 	.short	0x010a
        /*10ee*/ 	.byte	0x3f
	.zero		1


	//   ....[25]....
        /*10f0*/ 	.word	0x0000faf0
        /*10f4*/ 	.word	0x00000028
        /*10f8*/ 	.word	0x00000000
        /*10fc*/ 	.short	0x0101
        /*10fe*/ 	.byte	0x3f
	.zero		1


	//   ....[26]....
        /*1100*/ 	.word	0x0000fb30
        /*1104*/ 	.word	0x00000061
        /*1108*/ 	.word	0x000298b0
        /*110c*/ 	.short	0x010a
        /*110e*/ 	.byte	0x3f
	.zero		1


	//   ....[27]....
        /*1110*/ 	.word	0x0000ffd0
        /*1114*/ 	.word	0x00000061
        /*1118*/ 	.word	0x00000000
        /*111c*/ 	.short	0x0101
        /*111e*/ 	.byte	0x3f
	.zero		1


	//   ....[28]....
        /*1120*/ 	.word	0x00010b30
        /*1124*/ 	.word	0x00000010
        /*1128*/ 	.word	0x00029800
        /*112c*/ 	.short	0x010a
        /*112e*/ 	.byte	0x3f
	.zero		1


	//   ....[29]....
        /*1130*/ 	.word	0x00010b80
        /*1134*/ 	.word	0x00000010
        /*1138*/ 	.word	0x00029800
        /*113c*/ 	.short	0x010a
        /*113e*/ 	.byte	0x3f
	.zero		1


	//   ....[30]....
        /*1140*/ 	.word	0x00011570
        /*1144*/ 	.word	0x00000010
        /*1148*/ 	.word	0x00029800
        /*114c*/ 	.short	0x010a
        /*114e*/ 	.byte	0x3f
	.zero		1


	//   ....[31]....
        /*1150*/ 	.word	0x00014ab0
        /*1154*/ 	.word	0x00000010
        /*1158*/ 	.word	0x00029800
        /*115c*/ 	.short	0x010a
        /*115e*/ 	.byte	0x3f
	.zero		1


	//   ....[32]....
        /*1160*/ 	.word	0x00017bb0
        /*1164*/ 	.word	0x00000003
        /*1168*/ 	.word	0x00029830
        /*116c*/ 	.short	0x010a
        /*116e*/ 	.byte	0x3f
	.zero		1


	//   ....[33]....
        /*1170*/ 	.word	0x00017c20
        /*1174*/ 	.word	0x00000003
        /*1178*/ 	.word	0x00029830
        /*117c*/ 	.short	0x010a
        /*117e*/ 	.byte	0x3f
	.zero		1


	//   ....[34]....
        /*1180*/ 	.word	0x00019360
        /*1184*/ 	.word	0x00000003
        /*1188*/ 	.word	0x00000000
        /*118c*/ 	.short	0x0101
        /*118e*/ 	.byte	0x3f
	.zero		1


	//   ....[35]....
        /*1190*/ 	.word	0x0001b420
        /*1194*/ 	.word	0x0000000b
        /*1198*/ 	.word	0x00029830
        /*119c*/ 	.short	0x010a
        /*119e*/ 	.byte	0x3f
	.zero		1


	//   ....[36]....
        /*11a0*/ 	.word	0x0001b470
        /*11a4*/ 	.word	0x0000000b
        /*11a8*/ 	.word	0x00029830
        /*11ac*/ 	.short	0x010a
        /*11ae*/ 	.byte	0x3f
	.zero		1


	//   ....[37]....
        /*11b0*/ 	.word	0x0001c570
        /*11b4*/ 	.word	0x0000000a
        /*11b8*/ 	.word	0x00029850
        /*11bc*/ 	.short	0x010a
        /*11be*/ 	.byte	0x3f
	.zero		1


	//   ....[38]....
        /*11c0*/ 	.word	0x0001c5b0
        /*11c4*/ 	.word	0x0000000a
        /*11c8*/ 	.word	0x00029850
        /*11cc*/ 	.short	0x010a
        /*11ce*/ 	.byte	0x3f
	.zero		1


	//   ....[39]....
        /*11d0*/ 	.word	0x0001e740
        /*11d4*/ 	.word	0x00000003
        /*11d8*/ 	.word	0x00000000
        /*11dc*/ 	.short	0x0101
        /*11de*/ 	.byte	0x3f
	.zero		1


	//   ....[40]....
        /*11e0*/ 	.word	0x0001ea40
        /*11e4*/ 	.word	0x00000067
        /*11e8*/ 	.word	0x00000000
        /*11ec*/ 	.short	0x0101
        /*11ee*/ 	.byte	0x3f
	.zero		1


	//   ....[41]....
        /*11f0*/ 	.word	0x0001f1c0
        /*11f4*/ 	.word	0x00000000
        /*11f8*/ 	.word	0x00029830
        /*11fc*/ 	.short	0x010a
        /*11fe*/ 	.byte	0x3f
	.zero		1


	//   ....[42]....
        /*1200*/ 	.word	0x0001f210
        /*1204*/ 	.word	0x00000000
        /*1208*/ 	.word	0x00029830
        /*120c*/ 	.short	0x010a
        /*120e*/ 	.byte	0x3f
	.zero		1


	//   ....[43]....
        /*1210*/ 	.word	0x000202e0
        /*1214*/ 	.word	0x00000008
        /*1218*/ 	.word	0x00029850
        /*121c*/ 	.short	0x010a
        /*121e*/ 	.byte	0x3f
	.zero		1


	//   ....[44]....
        /*1220*/ 	.word	0x00020320
        /*1224*/ 	.word	0x00000008
        /*1228*/ 	.word	0x00029850
        /*122c*/ 	.short	0x010a
        /*122e*/ 	.byte	0x3f
	.zero		1


	//   ....[45]....
        /*1230*/ 	.word	0x00021980
        /*1234*/ 	.word	0x00000003
        /*1238*/ 	.word	0x00000000
        /*123c*/ 	.short	0x0101
        /*123e*/ 	.byte	0x3f
	.zero		1


	//   ....[46]....
        /*1240*/ 	.word	0x00021c70
        /*1244*/ 	.word	0x0000000a
        /*1248*/ 	.word	0x00000000
        /*124c*/ 	.short	0x0101
        /*124e*/ 	.byte	0x3f
	.zero		1


	//   ....[47]....
        /*1250*/ 	.word	0x00022330
        /*1254*/ 	.word	0x00000014
        /*1258*/ 	.word	0x00029850
        /*125c*/ 	.short	0x010a
        /*125e*/ 	.byte	0x3f
	.zero		1


	//   ....[48]....
        /*1260*/ 	.word	0x000223b0
        /*1264*/ 	.word	0x00000014
        /*1268*/ 	.word	0x00029850
        /*126c*/ 	.short	0x010a
        /*126e*/ 	.byte	0x3f
	.zero		1


	//   ....[49]....
        /*1270*/ 	.word	0x00022990
        /*1274*/ 	.word	0x00000002
        /*1278*/ 	.word	0x00000000
        /*127c*/ 	.short	0x0101
        /*127e*/ 	.byte	0x3f
	.zero		1


	//   ....[50]....
        /*1280*/ 	.word	0x00024be0
        /*1284*/ 	.word	0x00000000
        /*1288*/ 	.word	0x00000000
        /*128c*/ 	.short	0x0101
        /*128e*/ 	.byte	0x3f
	.zero		1


	//   ....[51]....
        /*1290*/ 	.word	0x00025370
        /*1294*/ 	.word	0x0000000c
        /*1298*/ 	.word	0x00000000
        /*129c*/ 	.short	0x0101
        /*129e*/ 	.byte	0x3f
	.zero		1


	//   ....[52]....
        /*12a0*/ 	.word	0x00028ef0
        /*12a4*/ 	.word	0x00000012
        /*12a8*/ 	.word	0x00029820
        /*12ac*/ 	.short	0x010a
        /*12ae*/ 	.byte	0x3f
	.zero		1


	//   ....[53]....
        /*12b0*/ 	.word	0x00028fc0
        /*12b4*/ 	.word	0x00000007
        /*12b8*/ 	.word	0x000298a0
        /*12bc*/ 	.short	0x010a
        /*12be*/ 	.byte	0x3f
	.zero		1


	//   ....[54]....
        /*12c0*/ 	.word	0x000293e0
        /*12c4*/ 	.word	0x00000007
        /*12c8*/ 	.word	0x000298c0
        /*12cc*/ 	.short	0x010a
        /*12ce*/ 	.byte	0x3f
	.zero		1


	//   ....[55]....
        /*12d0*/ 	.word	0x000297b0
        /*12d4*/ 	.word	0x00000008
        /*12d8*/ 	.word	0x000298a0
        /*12dc*/ 	.short	0x010a
        /*12de*/ 	.byte	0x3f
	.zero		1


	//   ....[56]....
        /*12e0*/ 	.word	0x00029bc0
        /*12e4*/ 	.word	0x00000008
        /*12e8*/ 	.word	0x000298c0
        /*12ec*/ 	.short	0x010a
        /*12ee*/ 	.byte	0x3f
	.zero		1


	//   ....[57]....
        /*12f0*/ 	.word	0x0002acc0
        /*12f4*/ 	.word	0x00000002
        /*12f8*/ 	.word	0x00029880
        /*12fc*/ 	.short	0x010a
        /*12fe*/ 	.byte	0x3f
	.zero		1


	//   ....[58]....
        /*1300*/ 	.word	0x0002ae60
        /*1304*/ 	.word	0x00000002
        /*1308*/ 	.word	0x00029840
        /*130c*/ 	.short	0x010a
        /*130e*/ 	.byte	0x3f
	.zero		1


	//   ....[59]....
        /*1310*/ 	.word	0x0002ba90
        /*1314*/ 	.word	0x00000012
        /*1318*/ 	.word	0x00029800
        /*131c*/ 	.short	0x0107
        /*131e*/ 	.byte	0x3f
	.zero		1


	//   ....[60]....
        /*1320*/ 	.word	0x0002bb90
        /*1324*/ 	.word	0x00000012
        /*1328*/ 	.word	0x00029800
        /*132c*/ 	.short	0x0101
        /*132e*/ 	.byte	0x3f
	.zero		1


	//   ....[61]....
        /*1330*/ 	.word	0x0002bbb0
        /*1334*/ 	.word	0x00000012
        /*1338*/ 	.word	0x00029820
        /*133c*/ 	.short	0x010a
        /*133e*/ 	.byte	0x3f
	.zero		1


	//   ....[62]....
        /*1340*/ 	.word	0x0002bee0
        /*1344*/ 	.word	0x00000005
        /*1348*/ 	.word	0x00029880
        /*134c*/ 	.short	0x010a
        /*134e*/ 	.byte	0x3f
	.zero		1


	//   ....[63]....
        /*1350*/ 	.word	0x0002c110
        /*1354*/ 	.word	0x00000005
        /*1358*/ 	.word	0x00029840
        /*135c*/ 	.short	0x010a
        /*135e*/ 	.byte	0x3f
	.zero		1


	//   ....[64]....
        /*1360*/ 	.word	0x0002c5d0
        /*1364*/ 	.word	0x00000014
        /*1368*/ 	.word	0x00029870
        /*136c*/ 	.short	0x010a
        /*136e*/ 	.byte	0x3f
	.zero		1


	//   ....[65]....
        /*1370*/ 	.word	0x0002c640
        /*1374*/ 	.word	0x00000014
        /*1378*/ 	.word	0x00029860
        /*137c*/ 	.short	0x010a
        /*137e*/ 	.byte	0x3f
	.zero		1


	//   ....[66]....
        /*1380*/ 	.word	0x0002cb70
        /*1384*/ 	.word	0x00000014
        /*1388*/ 	.word	0x00029850
        /*138c*/ 	.short	0x0101
        /*138e*/ 	.byte	0x3f
	.zero		1


	//   ....[67]....
        /*1390*/ 	.word	0x0002cbf0
        /*1394*/ 	.word	0x00000014
        /*1398*/ 	.word	0x00000000
        /*139c*/ 	.short	0x0101
        /*139e*/ 	.byte	0x3f
	.zero		1


	//   ....[68]....
        /*13a0*/ 	.word	0x0002ce20
        /*13a4*/ 	.word	0x00000010
        /*13a8*/ 	.word	0x00029870
        /*13ac*/ 	.short	0x010a
        /*13ae*/ 	.byte	0x3f
	.zero		1


	//   ....[69]....
        /*13b0*/ 	.word	0x0002ce90
        /*13b4*/ 	.word	0x00000010
        /*13b8*/ 	.word	0x00029860
        /*13bc*/ 	.short	0x010a
        /*13be*/ 	.byte	0x3f
	.zero		1


	//   ....[70]....
        /*13c0*/ 	.word	0x0002d3d0
        /*13c4*/ 	.word	0x00000010
        /*13c8*/ 	.word	0x00029850
        /*13cc*/ 	.short	0x0101
        /*13ce*/ 	.byte	0x3f
	.zero		1


	//   ....[71]....
        /*13d0*/ 	.word	0x0002d420
        /*13d4*/ 	.word	0x00000010
        /*13d8*/ 	.word	0x00000000
        /*13dc*/ 	.short	0x0101
        /*13de*/ 	.byte	0x3f
	.zero		1


	//   ....[72]....
        /*13e0*/ 	.word	0x0002e740
        /*13e4*/ 	.word	0x00000000
        /*13e8*/ 	.word	0x00029820
        /*13ec*/ 	.short	0x010a
        /*13ee*/ 	.byte	0x3f
	.zero		1


	//   ....[73]....
        /*13f0*/ 	.word	0x0002e910
        /*13f4*/ 	.word	0x00000006
        /*13f8*/ 	.word	0x00000000
        /*13fc*/ 	.short	0x010a
        /*13fe*/ 	.byte	0x3f
	.zero		1


	//   ....[74]....
        /*1400*/ 	.word	0x0002e950
        /*1404*/ 	.word	0x00000007
        /*1408*/ 	.word	0x00000000
        /*140c*/ 	.short	0x010a
        /*140e*/ 	.byte	0x3f
	.zero		1


	//   ....[75]....
        /*1410*/ 	.word	0x0002e9a0
        /*1414*/ 	.word	0x00000004
        /*1418*/ 	.word	0x00029860
        /*141c*/ 	.short	0x010a
        /*141e*/ 	.byte	0x3f
	.zero		1


	//   ....[76]....
        /*1420*/ 	.word	0x0002e9f0
        /*1424*/ 	.word	0x00000003
        /*1428*/ 	.word	0x00029860
        /*142c*/ 	.short	0x010a
        /*142e*/ 	.byte	0x3f
	.zero		1


	//   ....[77]....
        /*1430*/ 	.word	0x0002ea30
        /*1434*/ 	.word	0x00000004
        /*1438*/ 	.word	0x00029880
        /*143c*/ 	.short	0x010a
        /*143e*/ 	.byte	0x3f
	.zero		1


	//   ....[78]....
        /*1440*/ 	.word	0x0002ea50
        /*1444*/ 	.word	0x00000003
        /*1448*/ 	.word	0x00029880
        /*144c*/ 	.short	0x010a
        /*144e*/ 	.byte	0x3f
	.zero		1


	//   ....[79]....
        /*1450*/ 	.word	0x0002eab0
        /*1454*/ 	.word	0x00000061
        /*1458*/ 	.word	0x00029890
        /*145c*/ 	.short	0x010a
        /*145e*/ 	.byte	0x3f
	.zero		1


	//   ....[80]....
        /*1460*/ 	.word	0x0002eb00
        /*1464*/ 	.word	0x00000061
        /*1468*/ 	.word	0x00029890
        /*146c*/ 	.short	0x010a
        /*146e*/ 	.byte	0x3f
	.zero		1


	//   ....[81]....
        /*1470*/ 	.word	0x0002eb50
        /*1474*/ 	.word	0x00000061
        /*1478*/ 	.word	0x00029890
        /*147c*/ 	.short	0x010a
        /*147e*/ 	.byte	0x3f
	.zero		1


	//   ....[82]....
        /*1480*/ 	.word	0x0002eba0
        /*1484*/ 	.word	0x00000061
        /*1488*/ 	.word	0x000298b0
        /*148c*/ 	.short	0x010a
        /*148e*/ 	.byte	0x3f
	.zero		1


	//   ....[83]....
        /*1490*/ 	.word	0x0002eeb0
        /*1494*/ 	.word	0x00000010
        /*1498*/ 	.word	0x00029800
        /*149c*/ 	.short	0x010a
        /*149e*/ 	.byte	0x3f
	.zero		1


	//   ....[84]....
        /*14a0*/ 	.word	0x0002f0c0
        /*14a4*/ 	.word	0x00000010
        /*14a8*/ 	.word	0x00029800
        /*14ac*/ 	.short	0x010a
        /*14ae*/ 	.byte	0x3f
	.zero		1


	//   ....[85]....
        /*14b0*/ 	.word	0x0002f110
        /*14b4*/ 	.word	0x00000003
        /*14b8*/ 	.word	0x00029830
        /*14bc*/ 	.short	0x010a
        /*14be*/ 	.byte	0x3f
	.zero		1


	//   ....[86]....
        /*14c0*/ 	.word	0x0002f160
        /*14c4*/ 	.word	0x0000000b
        /*14c8*/ 	.word	0x00029830
        /*14cc*/ 	.short	0x010a
        /*14ce*/ 	.byte	0x3f
	.zero		1


	//   ....[87]....
        /*14d0*/ 	.word	0x0002f1b0
        /*14d4*/ 	.word	0x0000000a
        /*14d8*/ 	.word	0x00029850
        /*14dc*/ 	.short	0x010a
        /*14de*/ 	.byte	0x3f
	.zero		1


	//   ....[88]....
        /*14e0*/ 	.word	0x0002f200
        /*14e4*/ 	.word	0x00000000
        /*14e8*/ 	.word	0x00029830
        /*14ec*/ 	.short	0x010a
        /*14ee*/ 	.byte	0x3f
	.zero		1


	//   ....[89]....
        /*14f0*/ 	.word	0x0002f250
        /*14f4*/ 	.word	0x00000008
        /*14f8*/ 	.word	0x00029850
        /*14fc*/ 	.short	0x010a
        /*14fe*/ 	.byte	0x3f
	.zero		1


	//   ....[90]....
        /*1500*/ 	.word	0x0002f2a0
        /*1504*/ 	.word	0x00000014
        /*1508*/ 	.word	0x00029850
        /*150c*/ 	.short	0x010a
        /*150e*/ 	.byte	0x3f
	.zero		1


	//   ....[91]....
        /*1510*/ 	.word	0x00031c40
        /*1514*/ 	.word	0x00000012
        /*1518*/ 	.word	0x00029820
        /*151c*/ 	.short	0x010a
        /*151e*/ 	.byte	0x3f
	.zero		1


	//   ....[92]....
        /*1520*/ 	.word	0x00031c90
        /*1524*/ 	.word	0x00000007
        /*1528*/ 	.word	0x000298a0
        /*152c*/ 	.short	0x010a
        /*152e*/ 	.byte	0x3f
	.zero		1


	//   ....[93]....
        /*1530*/ 	.word	0x00031ce0
        /*1534*/ 	.word	0x00000007
        /*1538*/ 	.word	0x000298c0
        /*153c*/ 	.short	0x010a
        /*153e*/ 	.byte	0x3f
	.zero		1


	//   ....[94]....
        /*1540*/ 	.word	0x00031d30
        /*1544*/ 	.word	0x00000008
        /*1548*/ 	.word	0x000298a0
        /*154c*/ 	.short	0x010a
        /*154e*/ 	.byte	0x3f
	.zero		1


	//   ....[95]....
        /*1550*/ 	.word	0x00031d80
        /*1554*/ 	.word	0x00000008
        /*1558*/ 	.word	0x000298c0
        /*155c*/ 	.short	0x010a
        /*155e*/ 	.byte	0x3f
	.zero		1


	//   ....[96]....
        /*1560*/ 	.word	0x00031f20
        /*1564*/ 	.word	0x00000002
        /*1568*/ 	.word	0x00029880
        /*156c*/ 	.short	0x010a
        /*156e*/ 	.byte	0x3f
	.zero		1


	//   ....[97]....
        /*1570*/ 	.word	0x00031f70
        /*1574*/ 	.word	0x00000002
        /*1578*/ 	.word	0x00029840
        /*157c*/ 	.short	0x010a
        /*157e*/ 	.byte	0x3f
	.zero		1


	//   ....[98]....
        /*1580*/ 	.word	0x00032570
        /*1584*/ 	.word	0x00000012
        /*1588*/ 	.word	0x00029820
        /*158c*/ 	.short	0x010a
        /*158e*/ 	.byte	0x3f
	.zero		1


	//   ....[99]....
        /*1590*/ 	.word	0x000325c0
        /*1594*/ 	.word	0x00000005
        /*1598*/ 	.word	0x00029880
        /*159c*/ 	.short	0x010a
        /*159e*/ 	.byte	0x3f
	.zero		1


	//   ....[100]....
        /*15a0*/ 	.word	0x00032610
        /*15a4*/ 	.word	0x00000005
        /*15a8*/ 	.word	0x00029840
        /*15ac*/ 	.short	0x010a
        /*15ae*/ 	.byte	0x3f
	.zero		1


	//   ....[101]....
        /*15b0*/ 	.word	0x00032660
        /*15b4*/ 	.word	0x00000014
        /*15b8*/ 	.word	0x00029870
        /*15bc*/ 	.short	0x010a
        /*15be*/ 	.byte	0x3f
	.zero		1


	//   ....[102]....
        /*15c0*/ 	.word	0x000326b0
        /*15c4*/ 	.word	0x00000014
        /*15c8*/ 	.word	0x00029860
        /*15cc*/ 	.short	0x010a
        /*15ce*/ 	.byte	0x3f
	.zero		1


	//   ....[103]....
        /*15d0*/ 	.word	0x00032700
        /*15d4*/ 	.word	0x00000010
        /*15d8*/ 	.word	0x00029870
        /*15dc*/ 	.short	0x010a
        /*15de*/ 	.byte	0x3f
	.zero		1


	//   ....[104]....
        /*15e0*/ 	.word	0x00032750
        /*15e4*/ 	.word	0x00000010
        /*15e8*/ 	.word	0x00029860
        /*15ec*/ 	.short	0x010a
        /*15ee*/ 	.byte	0x3f
	.zero		1


	//   ....[105]....
        /*15f0*/ 	.word	0x000332d0
        /*15f4*/ 	.word	0x00000000
        /*15f8*/ 	.word	0x00029820
        /*15fc*/ 	.short	0x010a
        /*15fe*/ 	.byte	0x3f
	.zero		1


	//   ....[106]....
        /*1600*/ 	.word	0x00033470
        /*1604*/ 	.word	0x00000006
        /*1608*/ 	.word	0x00000000
        /*160c*/ 	.short	0x010a
        /*160e*/ 	.byte	0x3f
	.zero		1


	//   ....[107]....
        /*1610*/ 	.word	0x000334c0
        /*1614*/ 	.word	0x00000007
        /*1618*/ 	.word	0x00000000
        /*161c*/ 	.short	0x010a
        /*161e*/ 	.byte	0x3f
	.zero		1


	//   ....[108]....
        /*1620*/ 	.word	0x00033510
        /*1624*/ 	.word	0x00000004
        /*1628*/ 	.word	0x00029860
        /*162c*/ 	.short	0x010a
        /*162e*/ 	.byte	0x3f
	.zero		1


	//   ....[109]....
        /*1630*/ 	.word	0x00033560
        /*1634*/ 	.word	0x00000003
        /*1638*/ 	.word	0x00029860
        /*163c*/ 	.short	0x010a
        /*163e*/ 	.byte	0x3f
	.zero		1


	//   ....[110]....
        /*1640*/ 	.word	0x000335b0
        /*1644*/ 	.word	0x00000004
        /*1648*/ 	.word	0x00029880
        /*164c*/ 	.short	0x010a
        /*164e*/ 	.byte	0x3f
	.zero		1


	//----- nvinfo : EIATTR_NUM_MBARRIERS
	.align		4
.L_328:
        /*1650*/ 	.byte	0x03, 0x38
        /*1652*/ 	.short	0x0016


	//----- nvinfo : EIATTR_EXIT_INSTR_OFFSETS
	.align		4
        /*1654*/ 	.byte	0x04, 0x1c
        /*1656*/ 	.short	(.L_330 - .L_329)


	//   ....[0]....
.L_329:
        /*1658*/ 	.word	0x0002eaa0


	//----- nvinfo : EIATTR_MAX_THREADS
	.align		4
.L_330:
        /*165c*/ 	.byte	0x04, 0x05
        /*165e*/ 	.short	(.L_332 - .L_331)
.L_331:
        /*1660*/ 	.word	0x00000180
        /*1664*/ 	.word	0x00000001
        /*1668*/ 	.word	0x00000001


	//----- nvinfo : EIATTR_CRS_STACK_SIZE
	.align		4
.L_332:
        /*166c*/ 	.byte	0x04, 0x1e
        /*166e*/ 	.short	(.L_334 - .L_333)
.L_333:
        /*1670*/ 	.word	0x00000000


	//----- nvinfo : EIATTR_CBANK_PARAM_SIZE
	.align		4
.L_334:
        /*1674*/ 	.byte	0x03, 0x19
        /*1676*/ 	.short	0x0af0


	//----- nvinfo : EIATTR_PARAM_CBANK
	.align		4
        /*1678*/ 	.byte	0x04, 0x0a
        /*167a*/ 	.short	(.L_336 - .L_335)
	.align		4
.L_335:
        /*167c*/ 	.word	index@(.nv.constant0._ZN7cutlass13device_kernelIN5flash11enable_sm90INS1_16FlashAttnFwdSm90INS1_25CollectiveMainloopFwdSm90ILi2EN4cute5tupleIJNS5_1CILi1EEES8_S8_EEENS6_IJNS7_ILi128EEENS7_ILi160EEENS7_ILi192EEEEEELi128ENS_12float_e4m3_tEfNS_4arch4Sm90ELb1ELb0ELb0ELb1ELb0ELb1ELb0ELb1ELb1ELb1ELb1ELb0EEENS1_21CollectiveEpilogueFwdINS6_IJSA_SA_SB_EEES9_NS_10bfloat16_tESG_Li256ELb1ELb1ELb1ELb1EEENS1_36VarlenDynamicPersistentTileSchedulerILi128ELi160ELi256ELi128ELb1ELb1ELb1ELb1ELb1ELb1EEEEEEEEEvNT_6ParamsE)
        /*1680*/ 	.short	0x0210
        /*1682*/ 	.short	0x0af0


	//----- nvinfo : EIATTR_SW_WAR
	.align		4
.L_336:
        /*1684*/ 	.byte	0x04, 0x36
        /*1686*/ 	.short	(.L_338 - .L_337)
.L_337:
        /*1688*/ 	.word	0x00000008
.L_338:


//--------------------- .nv.callgraph             --------------------------
	.section	.nv.callgraph,"",@"SHT_CUDA_CALLGRAPH"
	.align	4
	.sectionentsize	8
	.align		4
        /*0000*/ 	.word	0x00000000
	.align		4
        /*0004*/ 	.word	0xffffffff
	.align		4
        /*0008*/ 	.word	index@(_ZN7cutlass13device_kernelIN5flash11enable_sm90INS1_16FlashAttnFwdSm90INS1_25CollectiveMainloopFwdSm90ILi2EN4cute5tupleIJNS5_1CILi1EEES8_S8_EEENS6_IJNS7_ILi128EEENS7_ILi160EEENS7_ILi192EEEEEELi128ENS_12float_e4m3_tEfNS_4arch4Sm90ELb0ELb0ELb0ELb0ELb0ELb0ELb0ELb1ELb1ELb1ELb1ELb0EEENS1_21CollectiveEpilogueFwdINS6_IJSA_SA_SB_EEES9_NS_10bfloat16_tESG_Li256ELb0ELb1ELb1ELb1EEENS1_19SingleTileSchedulerILb0ELb1ELb1ELi128EEEEEEEEEvNT_6ParamsE)
	.align		4
        /*000c*/ 	.word	index@(__assertfail)
	.align		4
        /*0010*/ 	.word	index@(_ZN7cutlass13device_kernelIN5flash11enable_sm90INS1_16FlashAttnFwdSm90INS1_25CollectiveMainloopFwdSm90ILi2EN4cute5tupleIJNS5_1CILi1EEES8_S8_EEENS6_IJNS7_ILi128EEENS7_ILi160EEENS7_ILi192EEEEEELi128ENS_12float_e4m3_tEfNS_4arch4Sm90ELb0ELb0ELb0ELb1ELb0ELb0ELb0ELb1ELb1ELb1ELb1ELb0EEENS1_21CollectiveEpilogueFwdINS6_IJSA_SA_SB_EEES9_NS_10bfloat16_tESG_Li256ELb1ELb1ELb1ELb1EEENS1_36VarlenDynamicPersistentTileSchedulerILi128ELi160ELi256ELi128ELb1ELb1ELb1ELb0ELb1ELb1EEEEEEEEEvNT_6ParamsE)
	.align		4
        /*0014*/ 	.word	index@(__assertfail)
	.align		4
        /*0018*/ 	.word	index@(_ZN7cutlass13device_kernelIN5flash11enable_sm90INS1_16FlashAttnFwdSm90INS1_25CollectiveMainloopFwdSm90ILi2EN4cute5tupleIJNS5_1CILi1EEES8_S8_EEENS6_IJNS7_ILi128EEENS7_ILi160EEENS7_ILi192EEEEEELi128ENS_12float_e4m3_tEfNS_4arch4Sm90ELb0ELb0ELb0ELb1ELb0ELb1ELb0ELb1ELb1ELb1ELb1ELb0EEENS1_21CollectiveEpilogueFwdINS6_IJSA_SA_SB_EEES9_NS_10bfloat16_tESG_Li256ELb1ELb1ELb1ELb1EEENS1_36VarlenDynamicPersistentTileSchedulerILi128ELi160ELi256ELi128ELb1ELb1ELb1ELb0ELb1ELb1EEEEEEEEEvNT_6ParamsE)
	.align		4
        /*001c*/ 	.word	index@(__assertfail)
	.align		4
        /*0020*/ 	.word	index@(_ZN7cutlass13device_kernelIN5flash11enable_sm90INS1_16FlashAttnFwdSm90INS1_25CollectiveMainloopFwdSm90ILi2EN4cute5tupleIJNS5_1CILi1EEES8_S8_EEENS6_IJNS7_ILi128EEENS7_ILi160EEENS7_ILi192EEEEEELi128ENS_12float_e4m3_tEfNS_4arch4Sm90ELb0ELb1ELb0ELb0ELb0ELb0ELb0ELb1ELb1ELb1ELb1ELb0EEENS1_21CollectiveEpilogueFwdINS6_IJSA_SA_SB_EEES9_NS_10bfloat16_tESG_Li256ELb0ELb1ELb1ELb1EEENS1_19SingleTileSchedulerILb0ELb1ELb1ELi128EEEEEEEEEvNT_6ParamsE)
	.align		4
        /*0024*/ 	.word	index@(__assertfail)
	.align		4
        /*0028*/ 	.word	index@(_ZN7cutlass13device_kernelIN5flash11enable_sm90INS1_16FlashAttnFwdSm90INS1_25CollectiveMainloopFwdSm90ILi2EN4cute5tupleIJNS5_1CILi1EEES8_S8_EEENS6_IJNS7_ILi128EEENS7_ILi160EEENS7_ILi192EEEEEELi128ENS_12float_e4m3_tEfNS_4arch4Sm90ELb0ELb1ELb0ELb1ELb0ELb0ELb0ELb1ELb1ELb1ELb1ELb0EEENS1_21CollectiveEpilogueFwdINS6_IJSA_SA_SB_EEES9_NS_10bfloat16_tESG_Li256ELb1ELb1ELb1ELb1EEENS1_36VarlenDynamicPersistentTileSchedulerILi128ELi160ELi256ELi128ELb1ELb1ELb1ELb1ELb0ELb1EEEEEEEEEvNT_6ParamsE)
	.align		4
        /*002c*/ 	.word	index@(__assertfail)
	.align		4
        /*0030*/ 	.word	index@(_ZN7cutlass13device_kernelIN5flash11enable_sm90INS1_16FlashAttnFwdSm90INS1_25CollectiveMainloopFwdSm90ILi2EN4cute5tupleIJNS5_1CILi1EEES8_S8_EEENS6_IJNS7_ILi128EEENS7_ILi160EEENS7_ILi192EEEEEELi128ENS_12float_e4m3_tEfNS_4arch4Sm90ELb0ELb1ELb0ELb1ELb0ELb1ELb0ELb1ELb1ELb1ELb1ELb0EEENS1_21CollectiveEpilogueFwdINS6_IJSA_SA_SB_EEES9_NS_10bfloat16_tESG_Li256ELb1ELb1ELb1ELb1EEENS1_36VarlenDynamicPersistentTileSchedulerILi128ELi160ELi256ELi128ELb1ELb1ELb1ELb1ELb0ELb1EEEEEEEEEvNT_6ParamsE)
	.align		4
        /*0034*/ 	.word	index@(__assertfail)
	.align		4
        /*0038*/ 	.word	index@(_ZN7cutlass13device_kernelIN5flash11enable_sm90INS1_16FlashAttnFwdSm90INS1_25CollectiveMainloopFwdSm90ILi2EN4cute5tupleIJNS5_1CILi1EEES8_S8_EEENS6_IJNS7_ILi128EEENS7_ILi160EEENS7_ILi192EEEEEELi128ENS_12float_e4m3_tEfNS_4arch4Sm90ELb1ELb0ELb0ELb0ELb0ELb0ELb0ELb1ELb1ELb1ELb1ELb0EEENS1_21CollectiveEpilogueFwdINS6_IJSA_SA_SB_EEES9_NS_10bfloat16_tESG_Li256ELb0ELb1ELb1ELb1EEENS1_19SingleTileSchedulerILb0ELb1ELb1ELi128EEEEEEEEEvNT_6ParamsE)
	.align		4
        /*003c*/ 	.word	index@(__assertfail)
	.align		4
        /*0040*/ 	.word	index@(_ZN7cutlass13device_kernelIN5flash11enable_sm90INS1_16FlashAttnFwdSm90INS1_25CollectiveMainloopFwdSm90ILi2EN4cute5tupleIJNS5_1CILi1EEES8_S8_EEENS6_IJNS7_ILi128EEENS7_ILi160EEENS7_ILi192EEEEEELi128ENS_12float_e4m3_tEfNS_4arch4Sm90ELb1ELb0ELb0ELb1ELb0ELb0ELb0ELb1ELb1ELb1ELb1ELb0EEENS1_21CollectiveEpilogueFwdINS6_IJSA_SA_SB_EEES9_NS_10bfloat16_tESG_Li256ELb1ELb1ELb1ELb1EEENS1_36VarlenDynamicPersistentTileSchedulerILi128ELi160ELi256ELi128ELb1ELb1ELb1ELb1ELb1ELb1EEEEEEEEEvNT_6ParamsE)
	.align		4
        /*0044*/ 	.word	index@(__assertfail)
	.align		4
        /*0048*/ 	.word	index@(_ZN7cutlass13device_kernelIN5flash11enable_sm90INS1_16FlashAttnFwdSm90INS1_25CollectiveMainloopFwdSm90ILi2EN4cute5tupleIJNS5_1CILi1EEES8_S8_EEENS6_IJNS7_ILi128EEENS7_ILi160EEENS7_ILi192EEEEEELi128ENS_12float_e4m3_tEfNS_4arch4Sm90ELb1ELb0ELb0ELb1ELb0ELb1ELb0ELb1ELb1ELb1ELb1ELb0EEENS1_21CollectiveEpilogueFwdINS6_IJSA_SA_SB_EEES9_NS_10bfloat16_tESG_Li256ELb1ELb1ELb1ELb1EEENS1_36VarlenDynamicPersistentTileSchedulerILi128ELi160ELi256ELi128ELb1ELb1ELb1ELb1ELb1ELb1EEEEEEEEEvNT_6ParamsE)
	.align		4
        /*004c*/ 	.word	index@(__assertfail)
	.align		4
        /*0050*/ 	.word	0x00000000
	.align		4
        /*0054*/ 	.word	0xfffffffe
	.align		4
        /*0058*/ 	.word	0x00000000
	.align		4
        /*005c*/ 	.word	0xfffffffd
	.align		4
        /*0060*/ 	.word	0x00000000
	.align		4
        /*0064*/ 	.word	0xfffffffc


//--------------------- .nv.constant4             --------------------------
	.section	.nv.constant4,"a",@progbits
	.align	8
	.align		8
.nv.constant4:
        /*0000*/ 	.dword	__assertfail
	.align		8
        /*0008*/ 	.dword	__unnamed_1
	.align		8
        /*0010*/ 	.dword	__unnamed_2
	.align		8
        /*0018*/ 	.dword	__unnamed_3
	.align		8
        /*0020*/ 	.dword	__unnamed_4
	.align		8
        /*0028*/ 	.dword	__unnamed_5
	.align		8
        /*0030*/ 	.dword	__unnamed_6
	.align		8
        /*0038*/ 	.dword	__unnamed_7
	.align		8
        /*0040*/ 	.dword	_ZZN5flash28permute_output_fp8_VcolmajorIN4cute6TensorINS1_11ArrayEngineIfLm64EEENS1_6LayoutINS1_5tupleIJNS6_IJNS1_1CILi2EEES8_NS7_ILi16EEEEEENS7_ILi1EEESB_EEENS6_IJNS6_IJSB_S8_NS7_ILi4EEEEEENS7_ILi0EEESF_EEEEEEEEEvRT_E9upper_map
	.align		8
        /*0048*/ 	.dword	_ZN73_INTERNAL_b2f1931f_37_flash_fwd_hdimdiff_e4m3_split_sm90_cu_58b58f81_31164cuda3std3__45__cpo5beginE
	.align		8
        /*0050*/ 	.dword	_ZN73_INTERNAL_b2f1931f_37_flash_fwd_hdimdiff_e4m3_split_sm90_cu_58b58f81_31164cuda3std3__45__cpo3endE
	.align		8
        /*0058*/ 	.dword	_ZN73_INTERNAL_b2f1931f_37_flash_fwd_hdimdiff_e4m3_split_sm90_cu_58b58f81_31164cuda3std3__45__cpo6cbeginE
	.align		8
        /*0060*/ 	.dword	_ZN73_INTERNAL_b2f1931f_37_flash_fwd_hdimdiff_e4m3_split_sm90_cu_58b58f81_31164cuda3std3__45__cpo4cendE
	.align		8
        /*0068*/ 	.dword	_ZN73_INTERNAL_b2f1931f_37_flash_fwd_hdimdiff_e4m3_split_sm90_cu_58b58f81_31164cuda3std3__475_GLOBAL__N__b2f1931f_37_flash_fwd_hdimdiff_e4m3_split_sm90_cu_58b58f81_31166ignoreE
	.align		8
        /*0070*/ 	.dword	_ZN73_INTERNAL_b2f1931f_37_flash_fwd_hdimdiff_e4m3_split_sm90_cu_58b58f81_31164cuda3std3__419piecewise_constructE
	.align		8
        /*0078*/ 	.dword	_ZN73_INTERNAL_b2f1931f_37_flash_fwd_hdimdiff_e4m3_split_sm90_cu_58b58f81_31164cuda3std3__48in_placeE
	.align		8
        /*0080*/ 	.dword	_ZN73_INTERNAL_b2f1931f_37_flash_fwd_hdimdiff_e4m3_split_sm90_cu_58b58f81_31164cuda3std6ranges3__45__cpo4swapE
	.align		8
        /*0088*/ 	.dword	_ZN73_INTERNAL_b2f1931f_37_flash_fwd_hdimdiff_e4m3_split_sm90_cu_58b58f81_31164cuda3std6ranges3__45__cpo9iter_moveE
	.align		8
        /*0090*/ 	.dword	_ZN73_INTERNAL_b2f1931f_37_flash_fwd_hdimdiff_e4m3_split_sm90_cu_58b58f81_31164cute7productE
	.align		8
        /*0098*/ 	.dword	_ZN73_INTERNAL_b2f1931f_37_flash_fwd_hdimdiff_e4m3_split_sm90_cu_58b58f81_31164cute1_E
	.align		8
        /*00a0*/ 	.dword	$str$23
	.align		8
        /*00a8*/ 	.dword	$str$24


//--------------------- .text._ZN7cutlass13device_kernelIN5flash11enable_sm90INS1_16FlashAttnFwdSm90INS1_25CollectiveMainloopFwdSm90ILi2EN4cute5tupleIJNS5_1CILi1EEES8_S8_EEENS6_IJNS7_ILi128EEENS7_ILi160EEENS7_ILi192EEEEEELi128ENS_12float_e4m3_tEfNS_4arch4Sm90ELb0ELb0ELb0ELb0ELb0ELb0ELb0ELb1ELb1ELb1ELb1ELb0EEENS1_21CollectiveEpilogueFwdINS6_IJSA_SA_SB_EEES9_NS_10bfloat16_tESG_Li256ELb0ELb1ELb1ELb1EEENS1_19SingleTileSchedulerILb0ELb1ELb1ELi128EEEEEEEEEvNT_6ParamsE --------------------------
	.section	.text._ZN7cutlass13device_kernelIN5flash11enable_sm90INS1_16FlashAttnFwdSm90INS1_25CollectiveMainloopFwdSm90ILi2EN4cute5tupleIJNS5_1CILi1EEES8_S8_EEENS6_IJNS7_ILi128EEENS7_ILi160EEENS7_ILi192EEEEEELi128ENS_12float_e4m3_tEfNS_4arch4Sm90ELb0ELb0ELb0ELb0ELb0ELb0ELb0ELb1ELb1ELb1ELb1ELb0EEENS1_21CollectiveEpilogueFwdINS6_IJSA_SA_SB_EEES9_NS_10bfloat16_tESG_Li256ELb0ELb1ELb1ELb1EEENS1_19SingleTileSchedulerILb0ELb1ELb1ELi128EEEEEEEEEvNT_6ParamsE,"ax",@progbits
	.align	128
.text._ZN7cutlass13device_kernelIN5flash11enable_sm90INS1_16FlashAttnFwdSm90INS1_25CollectiveMainloopFwdSm90ILi2EN4cute5tupleIJNS5_1CILi1EEES8_S8_EEENS6_IJNS7_ILi128EEENS7_ILi160EEENS7_ILi192EEEEEELi128ENS_12float_e4m3_tEfNS_4arch4Sm90ELb0ELb0ELb0ELb0ELb0ELb0ELb0ELb1ELb1ELb1ELb1ELb0EEENS1_21CollectiveEpilogueFwdINS6_IJSA_SA_SB_EEES9_NS_10bfloat16_tESG_Li256ELb0ELb1ELb1ELb1EEENS1_19SingleTileSchedulerILb0ELb1ELb1ELi128EEEEEEEEEvNT_6ParamsE:
        .type           _ZN7cutlass13device_kernelIN5flash11enable_sm90INS1_16FlashAttnFwdSm90INS1_25CollectiveMainloopFwdSm90ILi2EN4cute5tupleIJNS5_1CILi1EEES8_S8_EEENS6_IJNS7_ILi128EEENS7_ILi160EEENS7_ILi192EEEEEELi128ENS_12float_e4m3_tEfNS_4arch4Sm90ELb0ELb0ELb0ELb0ELb0ELb0ELb0ELb1ELb1ELb1ELb1ELb0EEENS1_21CollectiveEpilogueFwdINS6_IJSA_SA_SB_EEES9_NS_10bfloat16_tESG_Li256ELb0ELb1ELb1ELb1EEENS1_19SingleTileSchedulerILb0ELb1ELb1ELi128EEEEEEEEEvNT_6ParamsE,@function
        .size           _ZN7cutlass13device_kernelIN5flash11enable_sm90INS1_16FlashAttnFwdSm90INS1_25CollectiveMainloopFwdSm90ILi2EN4cute5tupleIJNS5_1CILi1EEES8_S8_EEENS6_IJNS7_ILi128EEENS7_ILi160EEENS7_ILi192EEEEEELi128ENS_12float_e4m3_tEfNS_4arch4Sm90ELb0ELb0ELb0ELb0ELb0ELb0ELb0ELb1ELb1ELb1ELb1ELb0EEENS1_21CollectiveEpilogueFwdINS6_IJSA_SA_SB_EEES9_NS_10bfloat16_tESG_Li256ELb0ELb1ELb1ELb1EEENS1_19SingleTileSchedulerILb0ELb1ELb1ELi128EEEEEEEEEvNT_6ParamsE,(.L_x_2844 - _ZN7cutlass13device_kernelIN5flash11enable_sm90INS1_16FlashAttnFwdSm90INS1_25CollectiveMainloopFwdSm90ILi2EN4cute5tupleIJNS5_1CILi1EEES8_S8_EEENS6_IJNS7_ILi128EEENS7_ILi160EEENS7_ILi192EEEEEELi128ENS_12float_e4m3_tEfNS_4arch4Sm90ELb0ELb0ELb0ELb0ELb0ELb0ELb0ELb1ELb1ELb1ELb1ELb0EEENS1_21CollectiveEpilogueFwdINS6_IJSA_SA_SB_EEES9_NS_10bfloat16_tESG_Li256ELb0ELb1ELb1ELb1EEENS1_19SingleTileSchedulerILb0ELb1ELb1ELi128EEEEEEEEEvNT_6ParamsE)
        .other          _ZN7cutlass13device_kernelIN5flash11enable_sm90INS1_16FlashAttnFwdSm90INS1_25CollectiveMainloopFwdSm90ILi2EN4cute5tupleIJNS5_1CILi1EEES8_S8_EEENS6_IJNS7_ILi128EEENS7_ILi160EEENS7_ILi192EEEEEELi128ENS_12float_e4m3_tEfNS_4arch4Sm90ELb0ELb0ELb0ELb0ELb0ELb0ELb0ELb1ELb1ELb1ELb1ELb0EEENS1_21CollectiveEpilogueFwdINS6_IJSA_SA_SB_EEES9_NS_10bfloat16_tESG_Li256ELb0ELb1ELb1ELb1EEENS1_19SingleTileSchedulerILb0ELb1ELb1ELi128EEEEEEEEEvNT_6ParamsE,@"STO_CUDA_ENTRY STV_DEFAULT"
_ZN7cutlass13device_kernelIN5flash11enable_sm90INS1_16FlashAttnFwdSm90INS1_25CollectiveMainloopFwdSm90ILi2EN4cute5tupleIJNS5_1CILi1EEES8_S8_EEENS6_IJNS7_ILi128EEENS7_ILi160EEENS7_ILi192EEEEEELi128ENS_12float_e4m3_tEfNS_4arch4Sm90ELb0ELb0ELb0ELb0ELb0ELb0ELb0ELb1ELb1ELb1ELb1ELb0EEENS1_21CollectiveEpilogueFwdINS6_IJSA_SA_SB_EEES9_NS_10bfloat16_tESG_Li256ELb0ELb1ELb1ELb1EEENS1_19SingleTileSchedulerILb0ELb1ELb1ELi128EEEEEEEEEvNT_6ParamsE:
[----:B------:R-:W0:Y:S02]  /*0000*/  LDC R1, c[0x0][0x28] ;  /* 0x00000a00ff017b82 */ /* 0x000e240000000800 */
[----:B0-----:R-:W-:Y:S01]  /*0010*/  VIADD R1, R1, 0xffffffd8 ;  /* 0xffffffd801017836 */ /* 0x001fe20000000000 */
[----:B------:R-:W0:Y:S01]  /*0020*/  S2R R19, SR_TID.X ;  /* 0x0000000000137919 */ /* 0x000e220000002100 */
[----:B------:R-:W-:Y:S01]  /*0030*/  ELECT P0, URZ, PT ;  /* 0x00000000003f782f */ /* 0x000fe20003800000 */
[----:B------:R-:W-:Y:S01]  /*0040*/  BSSY B0, `(.L_x_0) ;  /* 0x000000d000007945 */ /* 0x000fe20003800000 */
[----:B0-----:R-:W-:-:S05]  /*0050*/  SHF.R.U32.HI R0, RZ, 0x5, R19 ;  /* 0x00000005ff007819 */ /* 0x001fca0000011613 */
[----:B------:R-:W0:Y:S02]  /*0060*/  SHFL.IDX PT, R2, R0, RZ, 0x1f ;  /* 0x00001fff00027589 */ /* 0x000e2400000e0000 */
[----:B0-----:R-:W-:-:S13]  /*0070*/  ISETP.EQ.AND P0, PT, R2, RZ, P0 ;  /* 0x000000ff0200720c */ /* 0x001fda0000702270 */
[----:B------:R-:W-:Y:S05]  /*0080*/  @!P0 BRA `(.L_x_1) ;  /* 0x0000000000208947 */ /* 0x000fea0003800000 */
[----:B------:R-:W-:Y:S02]  /*0090*/  ULDC.64 UR4, c[0x0][0x198] ;  /* 0x0000660000047ab9 */ /* 0x000fe40000000a00 */
[----:B------:R-:W-:Y:S02]  /*00a0*/  UIADD3 UR6, UP0, UR4, 0x370, URZ ;  /* 0x0000037004067890 */ /* 0x000fe4000ff1e03f */
[----:B------:R-:W-:Y:S02]  /*00b0*/  UIADD3 UR4, UP1, UR4, 0x470, URZ ;  /* 0x0000047004047890 */ /* 0x000fe4000ff3e03f */
[----:B------:R-:W-:Y:S02]  /*00c0*/  UIADD3.X UR7, URZ, UR5, URZ, UP0, !UPT ;  /* 0x000000053f077290 */ /* 0x000fe400087fe43f */
[----:B------:R-:W-:-:S07]  /*00d0*/  UIADD3.X UR5, URZ, UR5, URZ, UP1, !UPT ;  /* 0x000000053f057290 */ /* 0x000fce0008ffe43f */
[----:B------:R0:W-:Y:S02]  /*00e0*/  UTMACCTL.PF [UR6] ;  /* 0x00000000060079b9 */ /* 0x0001e40008040000 */
[----:B------:R0:W-:Y:S02]  /*00f0*/  UTMACCTL.PF [UR4] ;  /* 0x00000000040079b9 */ /* 0x0001e40008040000 */
[----:B0-----:R-:W-:Y:S01]  /*0100*/  NOP ;  /* 0x0000000000007918 */ /* 0x001fe20000000000 */
.L_x_1:
[----:B------:R-:W-:Y:S05]  /*0110*/  BSYNC B0 ;  /* 0x0000000000007941 */ /* 0x000fea0003800000 */
.L_x_0:
[----:B------:R-:W-:Y:S01]  /*0120*/  VOTEU.ANY UP0, P0 ;  /* 0x00000000003f7886 */ /* 0x000fe20000000100 */
[----:B------:R-:W0:Y:S01]  /*0130*/  SHFL.IDX PT, R2, R0, RZ, 0x1f ;  /* 0x00001fff00027589 */ /* 0x000e2200000e0000 */
[----:B------:R-:W-:Y:S01]  /*0140*/  UMOV UR4, 0x80 ;  /* 0x0000008000047882 */ /* 0x000fe20000000000 */
[----:B------:R-:W-:Y:S01]  /*0150*/  UMOV UR7, 0x100 ;  /* 0x0000010000077882 */ /* 0x000fe20000000000 */
[----:B------:R-:W-:Y:S01]  /*0160*/  SHF.R.U32.HI R18, RZ, 0x7, R19 ;  /* 0x00000007ff127819 */ /* 0x000fe20000011613 */
[----:B------:R-:W1:Y:S01]  /*0170*/  @UP0 S2UR UR8, SR_CgaCtaId ;  /* 0x00000000000809c3 */ /* 0x000e620000008800 */
[----:B------:R-:W-:Y:S01]  /*0180*/  @UP0 UMOV UR6, 0x400 ;  /* 0x0000040000060882 */ /* 0x000fe20000000000 */
[----:B------:R-:W-:-:S04]  /*0190*/  @UP0 UIADD3 UR4, -UR4, 0x100000, URZ ;  /* 0x0010000004040890 */ /* 0x000fc8000fffe13f */
[----:B------:R-:W-:Y:S02]  /*01a0*/  @UP0 USHF.L.U32 UR5, UR4, 0xb, URZ ;  /* 0x0000000b04050899 */ /* 0x000fe4000800063f */
[----:B------:R-:W-:Y:S01]  /*01b0*/  @UP0 USHF.L.U32 UR4, UR4, 0x1, URZ ;  /* 0x0000000104040899 */ /* 0x000fe2000800063f */
[----:B------:R-:W-:Y:S01]  /*01c0*/  VOTEU.ANY UP1, P0 ;  /* 0x00000000003f7886 */ /* 0x000fe20000020100 */
[----:B0-----:R-:W-:Y:S02]  /*01d0*/  ISETP.NE.AND P1, PT, R2, RZ, PT ;  /* 0x000000ff0200720c */ /* 0x001fe40003f25270 */
[----:B------:R0:W2:Y:S01]  /*01e0*/  SHFL.IDX PT, R2, R18, RZ, 0x1f ;  /* 0x00001fff12027589 */ /* 0x0000a200000e0000 */
[----:B-1----:R-:W-:Y:S02]  /*01f0*/  @UP0 ULEA UR8, UR8, UR6, 0x18 ;  /* 0x0000000608080291 */ /* 0x002fe4000f8ec03f */
[----:B------:R-:W-:-:S04]  /*0200*/  @UP0 UIADD3 UR6, -UR7, 0x100000, URZ ;  /* 0x0010000007060890 */ /* 0x000fc8000fffe13f */
[----:B------:R-:W-:Y:S02]  /*0210*/  @UP0 USHF.L.U32 UR7, UR6, 0xb, URZ ;  /* 0x0000000b06070899 */ /* 0x000fe4000800063f */
[----:B------:R-:W-:Y:S01]  /*0220*/  @UP0 USHF.L.U32 UR6, UR6, 0x1, URZ ;  /* 0x0000000106060899 */ /* 0x000fe2000800063f */
[----:B------:R-:W-:Y:S01]  /*0230*/  VOTEU.ANY UP0, P0 ;  /* 0x00000000003f7886 */ /* 0x000fe20000000100 */
[----:B------:R-:W1:Y:S04]  /*0240*/  FENCE.VIEW.ASYNC.S ;  /* 0x00000000000073c6 */ /* 0x000e680000000000 */
[----:B-1----:R0:W1:Y:S06]  /*0250*/  @UP0 SYNCS.EXCH.64 URZ, [UR8+0x29800], UR4 ;  /* 0x02980004083f05b2 */ /* 0x00206c0008000100 */
[----:B------:R0:W3:Y:S02]  /*0260*/  @UP1 SYNCS.EXCH.64 URZ, [UR8+0x29820], UR6 ;  /* 0x02982006083f15b2 */ /* 0x0000e40008000100 */
[----:B0-----:R-:W-:Y:S05]  /*0270*/  @P1 BRA `(.L_x_2) ;  /* 0x0000000000481947 */ /* 0x001fea0003800000 */
[----:B------:R-:W0:Y:S01]  /*0280*/  S2UR UR5, SR_CgaCtaId ;  /* 0x00000000000579c3 */ /* 0x000e220000008800 */
[----:B------:R-:W-:Y:S01]  /*0290*/  UMOV UR4, 0x400 ;  /* 0x0000040000047882 */ /* 0x000fe20000000000 */
[----:B------:R-:W-:Y:S01]  /*02a0*/  UMOV UR6, 0x1 ;  /* 0x0000000100067882 */ /* 0x000fe20000000000 */
[----:B------:R-:W-:Y:S01]  /*02b0*/  UMOV UR7, 0x2 ;  /* 0x0000000200077882 */ /* 0x000fe20000000000 */
[----:B------:R-:W-:Y:S01]  /*02c0*/  ELECT P0, URZ, PT ;  /* 0x00000000003f782f */ /* 0x000fe20003800000 */
[----:B0-----:R-:W-:Y:S02]  /*02d0*/  ULEA UR8, UR5, UR4, 0x18 ;  /* 0x0000000405087291 */ /* 0x001fe4000f8ec03f */
[----:B------:R-:W-:-:S04]  /*02e0*/  UIADD3 UR4, -UR6, 0x100000, URZ ;  /* 0x0010000006047890 */ /* 0x000fc8000fffe13f */
[----:B------:R-:W-:Y:S02]  /*02f0*/  USHF.L.U32 UR5, UR4, 0xb, URZ ;  /* 0x0000000b04057899 */ /* 0x000fe4000800063f */
[----:B------:R-:W-:Y:S02]  /*0300*/  USHF.L.U32 UR4, UR4, 0x1, URZ ;  /* 0x0000000104047899 */ /* 0x000fe4000800063f */
[----:B------:R-:W-:-:S04]  /*0310*/  UIADD3 UR6, -UR7, 0x100000, URZ ;  /* 0x0010000007067890 */ /* 0x000fc8000fffe13f */
[----:B------:R-:W-:Y:S02]  /*0320*/  USHF.L.U32 UR7, UR6, 0xb, URZ ;  /* 0x0000000b06077899 */ /* 0x000fe4000800063f */
[----:B------:R-:W-:Y:S01]  /*0330*/  USHF.L.U32 UR6, UR6, 0x1, URZ ;  /* 0x0000000106067899 */ /* 0x000fe2000800063f */
[----:B------:R-:W0:Y:S03]  /*0340*/  FENCE.VIEW.ASYNC.S ;  /* 0x00000000000073c6 */ /* 0x000e260000000000 */
[----:B0-----:R0:W4:Y:S08]  /*0350*/  SYNCS.EXCH.64 URZ, [UR8+0x29830], UR4 ;  /* 0x02983004083f75b2 */ /* 0x0011300008000100 */
[----:B------:R0:W0:Y:S01]  /*0360*/  SYNCS.EXCH.64 URZ, [UR8+0x29840], UR6 ;  /* 0x02984006083f75b2 */ /* 0x0000220008000100 */
[----:B------:R0:W0:Y:S01]  /*0370*/  SYNCS.EXCH.64 URZ, [UR8+0x29838], UR4 ;  /* 0x02983804083f75b2 */ /* 0x0000220008000100 */
[----:B------:R0:W0:Y:S01]  /*0380*/  SYNCS.EXCH.64 URZ, [UR8+0x29848], UR6 ;  /* 0x02984806083f75b2 */ /* 0x0000220008000100 */
[----:B------:R-:W-:Y:S01]  /*0390*/  NOP ;  /* 0x0000000000007918 */ /* 0x000fe20000000000 */
.L_x_2:
[----:B------:R-:W5:Y:S01]  /*03a0*/  SHFL.IDX PT, R3, R0, RZ, 0x1f ;  /* 0x00001fff00037589 */ /* 0x000f6200000e0000 */
[----:B------:R-:W-:Y:S01]  /*03b0*/  NOP ;  /* 0x0000000000007918 */ /* 0x000fe20000000000 */
[----:B-----5:R-:W-:-:S13]  /*03c0*/  ISETP.NE.AND P0, PT, R3, RZ, PT ;  /* 0x000000ff0300720c */ /* 0x020fda0003f05270 */
[----:B------:R-:W-:Y:S05]  /*03d0*/  @P0 BRA `(.L_x_3) ;  /* 0x0000000000480947 */ /* 0x000fea0003800000 */
[----:B0-----:R-:W0:Y:S01]  /*03e0*/  S2UR UR5, SR_CgaCtaId ;  /* 0x00000000000579c3 */ /* 0x001e220000008800 */
        /* <DEDUP_REMOVED lines=12> */
[----:B0-----:R0:W0:Y:S08]  /*04b0*/  SYNCS.EXCH.64 URZ, [UR8+0x29850], UR4 ;  /* 0x02985004083f75b2 */ /* 0x0010300008000100 */
[----:B------:R0:W0:Y:S01]  /*04c0*/  SYNCS.EXCH.64 URZ, [UR8+0x29860], UR6 ;  /* 0x02986006083f75b2 */ /* 0x0000220008000100 */
[----:B------:R0:W0:Y:S01]  /*04d0*/  SYNCS.EXCH.64 URZ, [UR8+0x29858], UR4 ;  /* 0x02985804083f75b2 */ /* 0x0000220008000100 */
[----:B------:R0:W0:Y:S01]  /*04e0*/  SYNCS.EXCH.64 URZ, [UR8+0x29868], UR6 ;  /* 0x02986806083f75b2 */ /* 0x0000220008000100 */
[----:B------:R-:W-:Y:S01]  /*04f0*/  NOP ;  /* 0x0000000000007918 */ /* 0x000fe20000000000 */
.L_x_3:
[----:B------:R-:W5:Y:S01]  /*0500*/  SHFL.IDX PT, R3, R0, RZ, 0x1f ;  /* 0x00001fff00037589 */ /* 0x000f6200000e0000 */
[----:B------:R-:W-:Y:S01]  /*0510*/  NOP ;  /* 0x0000000000007918 */ /* 0x000fe20000000000 */
[----:B-----5:R-:W-:-:S13]  /*0520*/  ISETP.NE.AND P0, PT, R3, RZ, PT ;  /* 0x000000ff0300720c */ /* 0x020fda0003f05270 */
[----:B------:R-:W-:Y:S05]  /*0530*/  @P0 BRA `(.L_x_4) ;  /* 0x0000000000380947 */ /* 0x000fea0003800000 */
[----:B0-----:R-:W0:Y:S01]  /*0540*/  S2UR UR5, SR_CgaCtaId ;  /* 0x00000000000579c3 */ /* 0x001e220000008800 */
[----:B------:R-:W-:Y:S01]  /*0550*/  UMOV UR4, 0x400 ;  /* 0x0000040000047882 */ /* 0x000fe20000000000 */
[----:B------:R-:W-:Y:S01]  /*0560*/  UMOV UR7, 0x1 ;  /* 0x0000000100077882 */ /* 0x000fe20000000000 */
[----:B------:R-:W-:Y:S01]  /*0570*/  ELECT P0, URZ, PT ;  /* 0x00000000003f782f */ /* 0x000fe20003800000 */
[----:B0-----:R-:W-:Y:S02]  /*0580*/  ULEA UR6, UR5, UR4, 0x18 ;  /* 0x0000000405067291 */ /* 0x001fe4000f8ec03f */
[----:B------:R-:W-:-:S04]  /*0590*/  UIADD3 UR4, -UR7, 0x100000, URZ ;  /* 0x0010000007047890 */ /* 0x000fc8000fffe13f */
[----:B------:R-:W-:Y:S02]  /*05a0*/  USHF.L.U32 UR5, UR4, 0xb, URZ ;  /* 0x0000000b04057899 */ /* 0x000fe4000800063f */
[----:B------:R-:W-:Y:S01]  /*05b0*/  USHF.L.U32 UR4, UR4, 0x1, URZ ;  /* 0x0000000104047899 */ /* 0x000fe2000800063f */
[----:B------:R-:W0:Y:S11]  /*05c0*/  FENCE.VIEW.ASYNC.S ;  /* 0x00000000000073c6 */ /* 0x000e360000000000 */
[----:B0-----:R0:W0:Y:S01]  /*05d0*/  SYNCS.EXCH.64 URZ, [UR6+0x29870], UR4 ;  /* 0x02987004063f75b2 */ /* 0x0010220008000100 */
[----:B------:R0:W0:Y:S01]  /*05e0*/  SYNCS.EXCH.64 URZ, [UR6+0x29880], UR4 ;  /* 0x02988004063f75b2 */ /* 0x0000220008000100 */
[----:B------:R0:W0:Y:S01]  /*05f0*/  SYNCS.EXCH.64 URZ, [UR6+0x29878], UR4 ;  /* 0x02987804063f75b2 */ /* 0x0000220008000100 */
[----:B------:R0:W0:Y:S01]  /*0600*/  SYNCS.EXCH.64 URZ, [UR6+0x29888], UR4 ;  /* 0x02988804063f75b2 */ /* 0x0000220008000100 */
[----:B------:R-:W-:Y:S01]  /*0610*/  NOP ;  /* 0x0000000000007918 */ /* 0x000fe20000000000 */
.L_x_4:
        /* <DEDUP_REMOVED lines=22> */
.L_x_5:
        /* <DEDUP_REMOVED lines=22> */
.L_x_6:
[----:B--2---:R-:W-:Y:S01]  /*08e0*/  ISETP.NE.AND P0, PT, R2, RZ, PT ;  /* 0x000000ff0200720c */ /* 0x004fe20003f05270 */
[----:B------:R-:W-:Y:S01]  /*08f0*/  IMAD.MOV.U32 R2, RZ, RZ, 0x1 ;  /* 0x00000001ff027424 */ /* 0x000fe200078e00ff */
[----:B------:R-:W-:Y:S01]  /*0900*/  NOP ;  /* 0x0000000000007918 */ /* 0x000fe20000000000 */
[----:B------:R-:W-:Y:S01]  /*0910*/  ULDC.64 UR38, c[0x0][0x208] ;  /* 0x0000820000267ab9 */ /* 0x000fe20000000a00 */
[----:B------:R-:W-:Y:S02]  /*0920*/  BSSY B6, `(.L_x_7) ;  /* 0x0000d23000067945 */ /* 0x000fe40003800000 */
[----:B------:R-:W-:-:S05]  /*0930*/  SEL R2, R2, 0x2, !P0 ;  /* 0x0000000202027807 */ /* 0x000fca0004000000 */
[----:B------:R2:W-:Y:S01]  /*0940*/  STL [R1+0x1c], R2 ;  /* 0x00001c0201007387 */ /* 0x0005e20000100800 */
[----:B01-34-:R-:W-:Y:S06]  /*0950*/  BAR.SYNC.DEFER_BLOCKING 0x0 ;  /* 0x0000000000007b1d */ /* 0x01bfec0000010000 */
[----:B------:R-:W-:Y:S05]  /*0960*/  @!P0 BRA `(.L_x_8) ;  /* 0x0000009800e08947 */ /* 0x000fea0003800000 */
.L_x_9:
[----:B------:R-:W-:-:S08]  /*0970*/  NOP ;  /* 0x0000000000007918 */ /* 0x000fd00000000000 */
[----:B------:R-:W0:Y:S02]  /*0980*/  USETMAXREG.TRY_ALLOC.CTAPOOL UP0, 0xf0 ;  /* 0x000000f0000079c8 */ /* 0x000e240008000600 */
[----:B0-----:R-:W-:-:S13]  /*0990*/  PLOP3.LUT P0, PT, PT, PT, UP0, 0x80, 0x0 ;  /* 0x000000000000781c */ /* 0x001fda0003f0f008 */
[----:B------:R-:W-:Y:S05]  /*09a0*/  @!P0 BRA `(.L_x_9) ;  /* 0xfffffffc00f08947 */ /* 0x000fea000383ffff */
[----:B--2---:R-:W0:Y:S01]  /*09b0*/  LDC R2, c[0x0][0xc50] ;  /* 0x00031400ff027b82 */ /* 0x004e220000000800 */
[----:B------:R-:W-:-:S07]  /*09c0*/  LOP3.LUT R4, R19, 0xffffff80, RZ, 0xc0, !PT ;  /* 0xffffff8013047812 */ /* 0x000fce00078ec0ff */
[----:B------:R-:W-:Y:S08]  /*09d0*/  BAR.ARV 0x8, 0x180 ;  /* 0x0206000000007b1d */ /* 0x000ff00000002000 */
[----:B------:R-:W1:Y:S01]  /*09e0*/  S2UR UR4, SR_CTAID.Y ;  /* 0x00000000000479c3 */ /* 0x000e620000002600 */
[----:B------:R-:W-:-:S07]  /*09f0*/  ISETP.NE.AND P0, PT, R4, 0x80, PT ;  /* 0x000000800400780c */ /* 0x000fce0003f05270 */
[----:B------:R-:W2:Y:S08]  /*0a00*/  S2UR UR36, SR_CTAID.Z ;  /* 0x00000000002479c3 */ /* 0x000eb00000002700 */
[----:B------:R-:W-:Y:S06]  /*0a10*/  @!P0 BAR.ARV 0x9, 0x100 ;  /* 0x0244000000008b1d */ /* 0x000fec0000002000 */
[----:B0-----:R-:W-:Y:S01]  /*0a20*/  ISETP.NE.AND P1, PT, R2, 0x1, PT ;  /* 0x000000010200780c */ /* 0x001fe20003f25270 */
[----:B-1----:R-:W-:Y:S01]  /*0a30*/  IMAD.U32 R16, RZ, RZ, UR4 ;  /* 0x00000004ff107e24 */ /* 0x002fe2000f8e00ff */
[----:B--2---:R-:W-:-:S11]  /*0a40*/  ISETP.LE.AND P0, PT, RZ, UR36, PT ;  /* 0x00000024ff007c0c */ /* 0x004fd6000bf03270 */
[----:B------:R-:W0:Y:S08]  /*0a50*/  @P1 LDC R0, c[0x0][0xc54] ;  /* 0x00031500ff001b82 */ /* 0x000e300000000800 */
[----:B------:R-:W1:Y:S01]  /*0a60*/  @P1 LDC R3, c[0x0][0xc58] ;  /* 0x00031600ff031b82 */ /* 0x000e620000000800 */
[----:B0-----:R-:W-:-:S05]  /*0a70*/  @P1 IMAD.HI.U32 R0, R0, UR4, RZ ;  /* 0x0000000400001c27 */ /* 0x001fca000f8e00ff */
[----:B-1----:R-:W-:-:S05]  /*0a80*/  @P1 SHF.R.U32.HI R16, RZ, R3, R0 ;  /* 0x00000003ff101219 */ /* 0x002fca0000011600 */
[----:B------:R-:W-:-:S04]  /*0a90*/  IMAD.MOV R3, RZ, RZ, -R16 ;  /* 0x000000ffff037224 */ /* 0x000fc800078e0a10 */
[----:B------:R-:W-:Y:S01]  /*0aa0*/  IMAD R24, R2, R3, UR4 ;  /* 0x0000000402187e24 */ /* 0x000fe2000f8e0203 */
[----:B------:R-:W-:Y:S06]  /*0ab0*/  @!P0 BRA `(.L_x_10) ;  /* 0x000000d000248947 */ /* 0x000fec0003800000 */
[----:B------:R-:W0:Y:S01]  /*0ac0*/  LDC.64 R12, c[0x0][0x990] ;  /* 0x00026400ff0c7b82 */ /* 0x000e220000000a00 */
[----:B------:R-:W-:-:S07]  /*0ad0*/  USHF.R.S32.HI UR37, URZ, 0x1f, UR36 ;  /* 0x0000001f3f257899 */ /* 0x000fce0008011424 */
[----:B------:R-:W1:Y:S01]  /*0ae0*/  LDC.64 R20, c[0x0][0x998] ;  /* 0x00026600ff147b82 */ /* 0x000e620000000a00 */
[----:B0-----:R-:W-:-:S04]  /*0af0*/  ISETP.NE.U32.AND P0, PT, R12, RZ, PT ;  /* 0x000000ff0c00720c */ /* 0x001fc80003f05070 */
[----:B------:R-:W-:Y:S02]  /*0b00*/  ISETP.NE.AND.EX P0, PT, R13, RZ, PT, P0 ;  /* 0x000000ff0d00720c */ /* 0x000fe40003f05300 */
[----:B-1----:R-:W-:-:S04]  /*0b10*/  ISETP.NE.U32.AND P1, PT, R20, RZ, PT ;  /* 0x000000ff1400720c */ /* 0x002fc80003f25070 */
[----:B------:R-:W-:-:S07]  /*0b20*/  ISETP.NE.AND.EX P1, PT, R21, RZ, PT, P1 ;  /* 0x000000ff1500720c */ /* 0x000fce0003f25310 */
[----:B------:R-:W0:Y:S01]  /*0b30*/  @P0 LDC.64 R8, c[0x0][0x9a8] ;  /* 0x00026a00ff080b82 */ /* 0x000e220000000a00 */
[----:B------:R-:W-:-:S07]  /*0b40*/  @P0 SHF.R.S32.HI R7, RZ, 0x1f, R16 ;  /* 0x0000001fff070819 */ /* 0x000fce0000011410 */
[----:B------:R-:W1:Y:S08]  /*0b50*/  @P1 LDC.64 R10, c[0x0][0x9b8] ;  /* 0x00026e00ff0a1b82 */ /* 0x000e700000000a00 */
[----:B------:R-:W2:Y:S08]  /*0b60*/  @P0 LDC.64 R14, c[0x0][0x9b0] ;  /* 0x00026c00ff0e0b82 */ /* 0x000eb00000000a00 */
[----:B------:R-:W3:Y:S01]  /*0b70*/  @P1 LDC.64 R22, c[0x0][0x9c0] ;  /* 0x00027000ff161b82 */ /* 0x000ee20000000a00 */
[----:B0-----:R-:W-:-:S02]  /*0b80*/  @P0 IMAD R0, R8, UR37, RZ ;  /* 0x0000002508000c24 */ /* 0x001fc4000f8e02ff */
[----:B------:R-:W-:-:S04]  /*0b90*/  @P0 IMAD.WIDE.U32 R2, R8, UR36, RZ ;  /* 0x0000002408020c25 */ /* 0x000fc8000f8e00ff */
[----:B------:R-:W-:Y:S02]  /*0ba0*/  @P0 IMAD R9, R9, UR36, R0 ;  /* 0x0000002409090c24 */ /* 0x000fe4000f8e0200 */
[C---:B-1----:R-:W-:Y:S02]  /*0bb0*/  @P1 IMAD R4, R10.reuse, UR37, RZ ;  /* 0x000000250a041c24 */ /* 0x042fe4000f8e02ff */
[----:B------:R-:W-:Y:S01]  /*0bc0*/  @P0 IMAD.IADD R3, R3, 0x1, R9 ;  /* 0x0000000103030824 */ /* 0x000fe200078e0209 */
[----:B------:R-:W-:Y:S01]  /*0bd0*/  @P1 SHF.R.S32.HI R9, RZ, 0x1f, R16 ;  /* 0x0000001fff091819 */ /* 0x000fe20000011410 */
[----:B------:R-:W-:Y:S02]  /*0be0*/  @P1 IMAD R11, R11, UR36, R4 ;  /* 0x000000240b0b1c24 */ /* 0x000fe4000f8e0204 */
[----:B------:R-:W-:-:S04]  /*0bf0*/  @P1 IMAD.WIDE.U32 R4, R10, UR36, RZ ;  /* 0x000000240a041c25 */ /* 0x000fc8000f8e00ff */
[-C--:B--2---:R-:W-:Y:S02]  /*0c00*/  @P0 IMAD R7, R7, R14.reuse, RZ ;  /* 0x0000000e07070224 */ /* 0x084fe400078e02ff */
[----:B------:R-:W-:Y:S02]  /*0c10*/  @P1 IMAD.IADD R5, R5, 0x1, R11 ;  /* 0x0000000105051824 */ /* 0x000fe400078e020b */
[----:B------:R-:W-:-:S04]  /*0c20*/  @P0 IMAD.WIDE.U32 R2, R16, R14, R2 ;  /* 0x0000000e10020225 */ /* 0x000fc800078e0002 */
[-C--:B---3--:R-:W-:Y:S02]  /*0c30*/  @P1 IMAD R0, R9, R22.reuse, RZ ;  /* 0x0000001609001224 */ /* 0x088fe400078e02ff */
[C---:B------:R-:W-:Y:S02]  /*0c40*/  @P0 IMAD R9, R16.reuse, R15, R7 ;  /* 0x0000000f10090224 */ /* 0x040fe400078e0207 */
[C---:B------:R-:W-:Y:S02]  /*0c50*/  @P1 IMAD R11, R16.reuse, R23, R0 ;  /* 0x00000017100b1224 */ /* 0x040fe400078e0200 */
[----:B------:R-:W-:Y:S01]  /*0c60*/  @P1 IMAD.WIDE.U32 R6, R16, R22, R4 ;  /* 0x0000001610061225 */ /* 0x000fe200078e0004 */
[----:B------:R-:W-:-:S03]  /*0c70*/  @P0 LEA R4, P2, R2, R12, 0x2 ;  /* 0x0000000c02040211 */ /* 0x000fc600078410ff */
[----:B------:R-:W-:Y:S01]  /*0c80*/  @P1 IMAD.IADD R0, R7, 0x1, R11 ;  /* 0x0000000107001824 */ /* 0x000fe200078e020b */
[C---:B------:R-:W-:Y:S01]  /*0c90*/  @P1 LEA R8, P3, R6.reuse, R20, 0x2 ;  /* 0x0000001406081211 */ /* 0x040fe200078610ff */
[----:B------:R-:W-:Y:S01]  /*0ca0*/  @P0 IMAD.IADD R3, R3, 0x1, R9 ;  /* 0x0000000103030824 */ /* 0x000fe200078e0209 */
[----:B------:R-:W0:Y:S01]  /*0cb0*/  LDC R11, c[0x0][0x2f0] ;  /* 0x0000bc00ff0b7b82 */ /* 0x000e220000000800 */
[----:B------:R-:W-:Y:S01]  /*0cc0*/  IMAD.MOV.U32 R7, RZ, RZ, 0x3f800000 ;  /* 0x3f800000ff077424 */ /* 0x000fe200078e00ff */
[----:B------:R-:W-:Y:S01]  /*0cd0*/  @P1 LEA.HI.X R9, R6, R21, R0, 0x2, P3 ;  /* 0x0000001506091211 */ /* 0x000fe200018f1400 */
[----:B------:R-:W-:Y:S01]  /*0ce0*/  IMAD.MOV.U32 R0, RZ, RZ, 0x3f800000 ;  /* 0x3f800000ff007424 */ /* 0x000fe200078e00ff */
[----:B------:R-:W-:-:S04]  /*0cf0*/  @P0 LEA.HI.X R5, R2, R13, R3, 0x2, P2 ;  /* 0x0000000d02050211 */ /* 0x000fc800010f1403 */
[----:B------:R-:W1:Y:S01]  /*0d00*/  LDC.64 R2, c[0x0][0x418] ;  /* 0x00010600ff027b82 */ /* 0x000e620000000a00 */
[----:B------:R2:W5:Y:S04]  /*0d10*/  @P1 LDG.E R0, desc[UR38][R8.64] ;  /* 0x0000002608001981 */ /* 0x000568000c1e1900 */
[----:B------:R2:W5:Y:S03]  /*0d20*/  @P0 LDG.E R7, desc[UR38][R4.64] ;  /* 0x0000002604070981 */ /* 0x000566000c1e1900 */
[----:B------:R-:W3:Y:S01]  /*0d30*/  LDC R6, c[0x0][0x424] ;  /* 0x00010900ff067b82 */ /* 0x000ee20000000800 */
[----:B-1----:R-:W-:-:S04]  /*0d40*/  ISETP.NE.U32.AND P0, PT, R2, RZ, PT ;  /* 0x000000ff0200720c */ /* 0x002fc80003f05070 */
[----:B------:R-:W-:-:S04]  /*0d50*/  ISETP.NE.AND.EX P0, PT, R3, RZ, PT, P0 ;  /* 0x000000ff0300720c */ /* 0x000fc80003f05300 */
[----:B---3--:R-:W-:-:S05]  /*0d60*/  SEL R2, R6, 0x1, P0 ;  /* 0x0000000106027807 */ /* 0x008fca0000000000 */
[----:B0-----:R-:W-:-:S04]  /*0d70*/  IMAD R110, R2, R11, RZ ;  /* 0x0000000b026e7224 */ /* 0x001fc800078e02ff */
[C---:B------:R-:W-:Y:S01]  /*0d80*/  VIADD R2, R110.reuse, 0x9f ;  /* 0x0000009f6e027836 */ /* 0x040fe20000000000 */
[----:B------:R-:W-:-:S03]  /*0d90*/  ISETP.GE.AND P0, PT, R110, 0x1, PT ;  /* 0x000000016e00780c */ /* 0x000fc60003f06270 */
[----:B------:R-:W-:-:S05]  /*0da0*/  IMAD.HI R2, R2, 0x66666667, RZ ;  /* 0x6666666702027827 */ /* 0x000fca00078e02ff */
[----:B------:R-:W-:Y:S02]  /*0db0*/  SHF.R.U32.HI R3, RZ, 0x1f, R2 ;  /* 0x0000001fff037819 */ /* 0x000fe40000011602 */
[----:B------:R-:W-:Y:S02]  /*0dc0*/  LOP3.LUT R17, R24, 0xffff, RZ, 0xc0, !PT ;  /* 0x0000ffff18117812 */ /* 0x000fe400078ec0ff */
[----:B------:R-:W-:Y:S01]  /*0dd0*/  LEA.HI.SX32 R22, R2, R3, 0x1a ;  /* 0x0000000302167211 */ /* 0x000fe200078fd2ff */
[----:B------:R-:W-:Y:S01]  /*0de0*/  IMAD.MOV.U32 R2, RZ, RZ, RZ ;  /* 0x000000ffff027224 */ /* 0x000fe200078e00ff */
[----:B--2---:R-:W-:Y:S06]  /*0df0*/  @!P0 BRA `(.L_x_11) ;  /* 0x0000000000788947 */ /* 0x004fec0003800000 */
[----:B------:R-:W-:-:S04]  /*0e00*/  SHF.R.U32.HI R5, RZ, 0x10, R24 ;  /* 0x00000010ff057819 */ /* 0x000fc80000011618 */
[----:B------:R-:W-:-:S13]  /*0e10*/  ISETP.NE.AND P0, PT, R5, RZ, PT ;  /* 0x000000ff0500720c */ /* 0x000fda0003f05270 */
[----:B------:R-:W0:Y:S02]  /*0e20*/  @!P0 LDC R5, c[0x0][0x9f0] ;  /* 0x00027c00ff058b82 */ /* 0x000e240000000800 */
[-C--:B0-----:R-:W-:Y:S02]  /*0e30*/  IABS R9, R5.reuse ;  /* 0x0000000500097213 */ /* 0x081fe40000000000 */
[----:B------:R-:W-:Y:S02]  /*0e40*/  IADD3 R4, R22, -0x1, R5 ;  /* 0xffffffff16047810 */ /* 0x000fe40007ffe005 */
[----:B------:R-:W0:Y:S01]  /*0e50*/  I2F.RP R6, R9 ;  /* 0x0000000900067306 */ /* 0x000e220000209400 */
[----:B------:R-:W-:-:S05]  /*0e60*/  IABS R10, R5 ;  /* 0x00000005000a7213 */ /* 0x000fca0000000000 */
[----:B------:R-:W-:Y:S02]  /*0e70*/  IMAD.MOV R10, RZ, RZ, -R10 ;  /* 0x000000ffff0a7224 */ /* 0x000fe400078e0a0a */
[----:B0-----:R-:W0:Y:S02]  /*0e80*/  MUFU.RCP R6, R6 ;  /* 0x0000000600067308 */ /* 0x001e240000001000 */
[----:B0-----:R-:W-:Y:S01]  /*0e90*/  VIADD R2, R6, 0xffffffe ;  /* 0x0ffffffe06027836 */ /* 0x001fe20000000000 */
[----:B------:R-:W-:Y:S02]  /*0ea0*/  IABS R6, R4 ;  /* 0x0000000400067213 */ /* 0x000fe40000000000 */
[----:B------:R-:W-:-:S03]  /*0eb0*/  LOP3.LUT R4, R4, R5, RZ, 0x3c, !PT ;  /* 0x0000000504047212 */ /* 0x000fc600078e3cff */
[----:B------:R0:W1:Y:S01]  /*0ec0*/  F2I.FTZ.U32.TRUNC.NTZ R3, R2 ;  /* 0x0000000200037305 */ /* 0x000062000021f000 */
[----:B------:R-:W-:Y:S01]  /*0ed0*/  ISETP.GE.AND P2, PT, R4, RZ, PT ;  /* 0x000000ff0400720c */ /* 0x000fe20003f46270 */
[----:B0-----:R-:W-:Y:S02]  /*0ee0*/  IMAD.MOV.U32 R2, RZ, RZ, RZ ;  /* 0x000000ffff027224 */ /* 0x001fe400078e00ff */
[----:B-1----:R-:W-:-:S04]  /*0ef0*/  IMAD.MOV R8, RZ, RZ, -R3 ;  /* 0x000000ffff087224 */ /* 0x002fc800078e0a03 */
[----:B------:R-:W-:-:S04]  /*0f00*/  IMAD R11, R8, R9, RZ ;  /* 0x00000009080b7224 */ /* 0x000fc800078e02ff */
[----:B------:R-:W-:-:S04]  /*0f10*/  IMAD.HI.U32 R3, R3, R11, R2 ;  /* 0x0000000b03037227 */ /* 0x000fc800078e0002 */
[----:B------:R-:W-:Y:S02]  /*0f20*/  IMAD.MOV.U32 R2, RZ, RZ, R10 ;  /* 0x000000ffff027224 */ /* 0x000fe400078e000a */
[----:B------:R-:W-:-:S04]  /*0f30*/  IMAD.HI.U32 R3, R3, R6, RZ ;  /* 0x0000000603037227 */ /* 0x000fc800078e00ff */
[----:B------:R-:W-:-:S05]  /*0f40*/  IMAD R2, R3, R2, R6 ;  /* 0x0000000203027224 */ /* 0x000fca00078e0206 */
[----:B------:R-:W-:-:S13]  /*0f50*/  ISETP.GT.U32.AND P1, PT, R9, R2, PT ;  /* 0x000000020900720c */ /* 0x000fda0003f24070 */
[----:B------:R-:W-:Y:S02]  /*0f60*/  @!P1 IMAD.IADD R2, R2, 0x1, -R9 ;  /* 0x0000000102029824 */ /* 0x000fe400078e0a09 */
[----:B------:R-:W-:Y:S01]  /*0f70*/  @!P1 VIADD R3, R3, 0x1 ;  /* 0x0000000103039836 */ /* 0x000fe20000000000 */
[----:B------:R-:W-:Y:S02]  /*0f80*/  ISETP.NE.AND P1, PT, R5, RZ, PT ;  /* 0x000000ff0500720c */ /* 0x000fe40003f25270 */
[----:B------:R-:W-:-:S13]  /*0f90*/  ISETP.GE.U32.AND P0, PT, R2, R9, PT ;  /* 0x000000090200720c */ /* 0x000fda0003f06070 */
[----:B------:R-:W-:-:S04]  /*0fa0*/  @P0 VIADD R3, R3, 0x1 ;  /* 0x0000000103030836 */ /* 0x000fc80000000000 */
[----:B------:R-:W-:-:S04]  /*0fb0*/  IMAD.MOV.U32 R2, RZ, RZ, R3 ;  /* 0x000000ffff027224 */ /* 0x000fc800078e0003 */
[----:B------:R-:W-:Y:S01]  /*0fc0*/  @!P2 IMAD.MOV R2, RZ, RZ, -R2 ;  /* 0x000000ffff02a224 */ /* 0x000fe200078e0a02 */
[----:B------:R-:W-:-:S07]  /*0fd0*/  @!P1 LOP3.LUT R2, RZ, R5, RZ, 0x33, !PT ;  /* 0x00000005ff029212 */ /* 0x000fce00078e33ff */
.L_x_11:
[-C--:B------:R-:W-:Y:S01]  /*0fe0*/  IMAD R17, R17, R2.reuse, RZ ;  /* 0x0000000211117224 */ /* 0x080fe200078e02ff */
[----:B------:R-:W-:Y:S01]  /*0ff0*/  ULDC UR4, c[0x0][0x988] ;  /* 0x0002620000047ab9 */ /* 0x000fe20000000800 */
[----:B------:R-:W-:Y:S01]  /*1000*/  VIADD R19, R19, 0xffffff80 ;  /* 0xffffff8013137836 */ /* 0x000fe20000000000 */
[----:B------:R-:W-:Y:S02]  /*1010*/  PLOP3.LUT P0, PT, PT, PT, PT, 0x80, 0x0 ;  /* 0x000000000000781c */ /* 0x000fe40003f0f070 */
[----:B------:R-:W-:Y:S02]  /*1020*/  CS2R R4, SRZ ;  /* 0x0000000000047805 */ /* 0x000fe4000001ff00 */
[----:B------:R-:W-:Y:S01]  /*1030*/  VIADDMNMX R22, R17, R2, R22, PT ;  /* 0x0000000211167246 */ /* 0x000fe20003800116 */
[----:B-----5:R-:W-:Y:S01]  /*1040*/  FMUL.FTZ R2, R7, R0 ;  /* 0x0000000007027220 */ /* 0x020fe20000410000 */
[----:B------:R-:W-:Y:S01]  /*1050*/  IMAD.MOV.U32 R0, RZ, RZ, RZ ;  /* 0x000000ffff007224 */ /* 0x000fe200078e00ff */
[----:B------:R-:W-:-:S02]  /*1060*/  CS2R R6, SRZ ;  /* 0x0000000000067805 */ /* 0x000fc4000001ff00 */
[----:B------:R-:W-:Y:S01]  /*1070*/  ISETP.GT.AND P1, PT, R22, R17, PT ;  /* 0x000000111600720c */ /* 0x000fe20003f24270 */
[----:B------:R-:W-:Y:S01]  /*1080*/  FMUL.FTZ R2, R2, UR4 ;  /* 0x0000000402027c20 */ /* 0x000fe20008410000 */
[----:B------:R-:W-:Y:S02]  /*1090*/  CS2R R30, SRZ ;  /* 0x00000000001e7805 */ /* 0x000fe4000001ff00 */
[----:B------:R-:W-:Y:S02]  /*10a0*/  CS2R R26, SRZ ;  /* 0x00000000001a7805 */ /* 0x000fe4000001ff00 */
[----:B------:R-:W-:Y:S02]  /*10b0*/  CS2R R8, SRZ ;  /* 0x0000000000087805 */ /* 0x000fe4000001ff00 */
[----:B------:R-:W-:Y:S02]  /*10c0*/  CS2R R36, SRZ ;  /* 0x0000000000247805 */ /* 0x000fe4000001ff00 */
[----:B------:R-:W-:-:S02]  /*10d0*/  CS2R R38, SRZ ;  /* 0x0000000000267805 */ /* 0x000fc4000001ff00 */
[----:B------:R-:W-:Y:S02]  /*10e0*/  CS2R R34, SRZ ;  /* 0x0000000000227805 */ /* 0x000fe4000001ff00 */
[----:B------:R-:W-:Y:S02]  /*10f0*/  CS2R R10, SRZ ;  /* 0x00000000000a7805 */ /* 0x000fe4000001ff00 */
[----:B------:R-:W-:Y:S02]  /*1100*/  CS2R R44, SRZ ;  /* 0x00000000002c7805 */ /* 0x000fe4000001ff00 */
[----:B------:R-:W-:Y:S02]  /*1110*/  CS2R R12, SRZ ;  /* 0x00000000000c7805 */ /* 0x000fe4000001ff00 */
[----:B------:R-:W-:Y:S02]  /*1120*/  CS2R R46, SRZ ;  /* 0x00000000002e7805 */ /* 0x000fe4000001ff00 */
[----:B------:R-:W-:-:S02]  /*1130*/  CS2R R42, SRZ ;  /* 0x00000000002a7805 */ /* 0x000fc4000001ff00 */
[----:B------:R-:W-:Y:S01]  /*1140*/  CS2R R40, SRZ ;  /* 0x0000000000287805 */ /* 0x000fe2000001ff00 */
[----:B------:R-:W-:Y:S01]  /*1150*/  IMAD.MOV.U32 R52, RZ, RZ, RZ ;  /* 0x000000ffff347224 */ /* 0x000fe200078e00ff */
[----:B------:R-:W-:Y:S02]  /*1160*/  CS2R R14, SRZ ;  /* 0x00000000000e7805 */ /* 0x000fe4000001ff00 */
[----:B------:R-:W-:Y:S02]  /*1170*/  CS2R R54, SRZ ;  /* 0x0000000000367805 */ /* 0x000fe4000001ff00 */
[----:B------:R-:W-:Y:S01]  /*1180*/  CS2R R50, SRZ ;  /* 0x0000000000327805 */ /* 0x000fe2000001ff00 */
[----:B------:R-:W-:Y:S01]  /*1190*/  IMAD.MOV.U32 R49, RZ, RZ, RZ ;  /* 0x000000ffff317224 */ /* 0x000fe200078e00ff */
[----:B------:R-:W-:Y:S01]  /*11a0*/  CS2R R20, SRZ ;  /* 0x0000000000147805 */ /* 0x000fe2000001ff00 */
[----:B------:R-:W-:Y:S01]  /*11b0*/  IMAD.MOV.U32 R60, RZ, RZ, RZ ;  /* 0x000000ffff3c7224 */ /* 0x000fe200078e00ff */
[----:B------:R-:W-:-:S02]  /*11c0*/  CS2R R62, SRZ ;  /* 0x00000000003e7805 */ /* 0x000fc4000001ff00 */
[----:B------:R-:W-:Y:S01]  /*11d0*/  CS2R R58, SRZ ;  /* 0x00000000003a7805 */ /* 0x000fe2000001ff00 */
[----:B------:R-:W-:Y:S01]  /*11e0*/  IMAD.MOV.U32 R57, RZ, RZ, RZ ;  /* 0x000000ffff397224 */ /* 0x000fe200078e00ff */
        /* <DEDUP_REMOVED lines=11> */
[----:B------:R-:W-:-:S02]  /*12a0*/  IMAD.MOV.U32 R32, RZ, RZ, RZ ;  /* 0x000000ffff207224 */ /* 0x000fc400078e00ff */
[----:B------:R-:W-:Y:S02]  /*12b0*/  IMAD.MOV.U32 R73, RZ, RZ, RZ ;  /* 0x000000ffff497224 */ /* 0x000fe400078e00ff */
[----:B------:R-:W-:Y:S02]  /*12c0*/  IMAD.MOV.U32 R84, RZ, RZ, RZ ;  /* 0x000000ffff547224 */ /* 0x000fe400078e00ff */
[----:B------:R-:W-:Y:S01]  /*12d0*/  IMAD.MOV.U32 R81, RZ, RZ, RZ ;  /* 0x000000ffff517224 */ /* 0x000fe200078e00ff */
[----:B------:R-:W-:Y:S06]  /*12e0*/  @!P1 BRA `(.L_x_12) ;  /* 0x0000006c004c9947 */ /* 0x000fec0003800000 */
[----:B------:R-:W-:Y:S01]  /*12f0*/  SHF.R.S32.HI R0, RZ, 0x1f, R19 ;  /* 0x0000001fff007819 */ /* 0x000fe20000011413 */
[----:B------:R-:W0:Y:S01]  /*1300*/  S2UR UR5, SR_CgaCtaId ;  /* 0x00000000000579c3 */ /* 0x000e220000008800 */
[----:B------:R-:W-:Y:S02]  /*1310*/  UMOV UR40, 0x400 ;  /* 0x0000040000287882 */ /* 0x000fe40000000000 */
[----:B------:R-:W-:-:S04]  /*1320*/  LEA.HI R23, R0, R19, RZ, 0x7 ;  /* 0x0000001300177211 */ /* 0x000fc800078f38ff */
[----:B------:R-:W-:-:S06]  /*1330*/  SHF.R.S32.HI R0, RZ, 0x7, R23 ;  /* 0x00000007ff007819 */ /* 0x000fcc0000011417 */
[----:B------:R-:W1:Y:S01]  /*1340*/  SHFL.IDX PT, R0, R0, RZ, 0x1f ;  /* 0x00001fff00007589 */ /* 0x000e6200000e0000 */
[----:B0-----:R-:W-:-:S04]  /*1350*/  ULEA UR40, UR5, UR40, 0x18 ;  /* 0x0000002805287291 */ /* 0x001fc8000f8ec03f */
[----:B------:R-:W-:-:S04]  /*1360*/  UIADD3 UR5, UR40, 0x14400, URZ ;  /* 0x0001440028057890 */ /* 0x000fc8000fffe03f */
[----:B------:R-:W-:Y:S01]  /*1370*/  ULOP3.LUT UP0, URZ, UR5, 0x9f, URZ, 0xc0, !UPT ;  /* 0x0000009f053f7892 */ /* 0x000fe2000f80c03f */
[----:B-1----:R-:W-:-:S05]  /*1380*/  R2UR UR41, R0 ;  /* 0x00000000002972ca */ /* 0x002fca00000e0000 */
[----:B------:R-:W-:-:S08]  /*1390*/  PLOP3.LUT P0, PT, PT, PT, UP0, 0x80, 0x0 ;  /* 0x000000000000781c */ /* 0x000fd00003f0f008 */
[----:B------:R-:W-:-:S04]  /*13a0*/  ULEA.HI UR4, UR41, UR41, URZ, 0x1 ;  /* 0x0000002929047291 */ /* 0x000fc8000f8f083f */
[----:B------:R-:W-:-:S04]  /*13b0*/  ULOP3.LUT UR4, UR4, 0x3e, URZ, 0xc0, !UPT ;  /* 0x0000003e04047892 */ /* 0x000fc8000f8ec03f */
[----:B------:R-:W-:-:S04]  /*13c0*/  UIADD3 UR4, UR41, -UR4, URZ ;  /* 0x8000000429047290 */ /* 0x000fc8000fffe03f */
[----:B------:R-:W-:-:S04]  /*13d0*/  ULEA UR4, UR4, UR5, 0xc ;  /* 0x0000000504047291 */ /* 0x000fc8000f8e603f */
[----:B------:R-:W-:-:S04]  /*13e0*/  USHF.R.U32.HI UR4, URZ, 0x4, UR4 ;  /* 0x000000043f047899 */ /* 0x000fc80008011604 */
[----:B------:R-:W-:Y:S01]  /*13f0*/  ULOP3.LUT UR42, UR4, 0x3fff, URZ, 0xc0, !UPT ;  /* 0x00003fff042a7892 */ /* 0x000fe2000f8ec03f */
[----:B------:R-:W-:Y:S11]  /*1400*/  @!P0 BRA `(.L_x_13) ;  /* 0x0000000000408947 */ /* 0x000ff60003800000 */
[----:B------:R-:W-:Y:S01]  /*1410*/  MOV R0, 0x0 ;  /* 0x0000000000007802 */ /* 0x000fe20000000f00 */
[----:B------:R-:W-:Y:S01]  /*1420*/  ULDC.64 UR4, c[0x4][0xa0] ;  /* 0x0100280000047ab9 */ /* 0x000fe20000000a00 */
[----:B------:R-:W-:Y:S01]  /*1430*/  ULDC.64 UR6, c[0x4][0x38] ;  /* 0x01000e0000067ab9 */ /* 0x000fe20000000a00 */
[----:B------:R-:W-:Y:S01]  /*1440*/  IMAD.U32 R4, RZ, RZ, UR4 ;  /* 0x00000004ff047e24 */ /* 0x000fe2000f8e00ff */
[----:B------:R0:W1:Y:S01]  /*1450*/  LDC.64 R14, c[0x4][R0] ;  /* 0x01000000000e7b82 */ /* 0x0000620000000a00 */
[----:B------:R-:W-:Y:S01]  /*1460*/  IMAD.U32 R5, RZ, RZ, UR5 ;  /* 0x00000005ff057e24 */ /* 0x000fe2000f8e00ff */
[----:B------:R-:W-:Y:S01]  /*1470*/  ULDC.64 UR4, c[0x4][0xa8] ;  /* 0x01002a0000047ab9 */ /* 0x000fe20000000a00 */
[----:B------:R-:W-:Y:S02]  /*1480*/  IMAD.U32 R10, RZ, RZ, UR6 ;  /* 0x00000006ff0a7e24 */ /* 0x000fe4000f8e00ff */
[----:B------:R-:W-:Y:S02]  /*1490*/  IMAD.U32 R6, RZ, RZ, UR4 ;  /* 0x00000004ff067e24 */ /* 0x000fe4000f8e00ff */
[----:B------:R-:W-:-:S02]  /*14a0*/  IMAD.U32 R7, RZ, RZ, UR5 ;  /* 0x00000005ff077e24 */ /* 0x000fc4000f8e00ff */
[----:B------:R-:W-:Y:S02]  /*14b0*/  IMAD.U32 R11, RZ, RZ, UR7 ;  /* 0x00000007ff0b7e24 */ /* 0x000fe4000f8e00ff */
[----:B------:R-:W-:Y:S02]  /*14c0*/  IMAD.MOV.U32 R8, RZ, RZ, 0x70 ;  /* 0x00000070ff087424 */ /* 0x000fe400078e00ff */
[----:B------:R-:W-:Y:S02]  /*14d0*/  IMAD.MOV.U32 R12, RZ, RZ, 0x1 ;  /* 0x00000001ff0c7424 */ /* 0x000fe400078e00ff */
[----:B0-----:R-:W-:-:S07]  /*14e0*/  IMAD.MOV.U32 R13, RZ, RZ, RZ ;  /* 0x000000ffff0d7224 */ /* 0x001fce00078e00ff */
[----:B------:R-:W-:-:S07]  /*14f0*/  LEPC R20, `(.L_x_13) ;  /* 0x000000001014794e */ /* 0x000fce0000000000 */
[----:B-1----:R-:W-:Y:S05]  /*1500*/  CALL.ABS.NOINC R14 ;  /* 0x000000000e007343 */ /* 0x002fea0003c00000 */
.L_x_13:
[----:B------:R-:W2:Y:S01]  /*1510*/  LDL.LU R20, [R1+0x1c] ;  /* 0x00001c0001147983 */ /* 0x000ea20000300800 */
[----:B------:R-:W-:-:S04]  /*1520*/  SHF.L.U32 R3, RZ, 0x1f, RZ ;  /* 0x0000001fff037819 */ /* 0x000fc800000006ff */
[----:B------:R-:W0:Y:S01]  /*1530*/  SYNCS.PHASECHK.TRANS64.TRYWAIT P1, [UR40+0x29800], R3 ;  /* 0x02980003ff0075a7 */ /* 0x000e220008020168 */
[----:B--2---:R-:W-:-:S04]  /*1540*/  LOP3.LUT R0, R20, 0x1, RZ, 0xfc, !PT ;  /* 0x0000000114007812 */ /* 0x004fc800078efcff */
[----:B------:R-:W-:Y:S01]  /*1550*/  ISETP.NE.AND P0, PT, R0, 0x3, PT ;  /* 0x000000030000780c */ /* 0x000fe20003f05270 */
[----:B0-----:R-:W-:-:S12]  /*1560*/  @!P1 BRA `(.L_x_14) ;  /* 0x000000c400809947 */ /* 0x001fd80003800000 */
.L_x_97:
[----:B------:R-:W-:Y:S05]  /*1570*/  @!P0 BRA `(.L_x_15) ;  /* 0x0000000000048947 */ /* 0x000fea0003800000 */
[----:B------:R-:W-:Y:S01]  /*1580*/  BPT.TRAP 0x1 ;  /* 0x000000040000795c */ /* 0x000fe20000300000 */
.L_x_15:
[----:B------:R1:W2:Y:S01]  /*1590*/  SYNCS.PHASECHK.TRANS64.TRYWAIT P2, [UR40+0x29830], R3 ;  /* 0x02983003ff0075a7 */ /* 0x0002a20008040168 */
[----:B------:R-:W-:Y:S05]  /*15a0*/  @!P0 BRA `(.L_x_16) ;  /* 0x0000000000048947 */ /* 0x000fea0003800000 */
[----:B------:R-:W-:Y:S01]  /*15b0*/  BPT.TRAP 0x1 ;  /* 0x000000040000795c */ /* 0x000fe20000300000 */
.L_x_16:
[----:B0-----:R-:W0:Y:S01]  /*15c0*/  S2R R0, SR_TID.X ;  /* 0x0000000000007919 */ /* 0x001e220000002100 */
[----:B------:R-:W-:Y:S01]  /*15d0*/  IMAD.U32 R4, RZ, RZ, UR42 ;  /* 0x0000002aff047e24 */ /* 0x000fe2000f8e00ff */
[----:B0-----:R-:W-:-:S04]  /*15e0*/  LOP3.LUT R0, R0, 0x7f, RZ, 0xc0, !PT ;  /* 0x0000007f00007812 */ /* 0x001fc800078ec0ff */
[----:B------:R-:W-:Y:S01]  /*15f0*/  ISETP.NE.AND P1, PT, R0, RZ, PT ;  /* 0x000000ff0000720c */ /* 0x000fe20003f25270 */
[----:B--2---:R-:W-:-:S12]  /*1600*/  @P2 BRA `(.L_x_17) ;  /* 0x0000000000082947 */ /* 0x004fd80003800000 */
[----:B------:R-:W0:Y:S02]  /*1610*/  SYNCS.PHASECHK.TRANS64.TRYWAIT P2, [UR40+0x29830], R3 ;  /* 0x02983003ff0075a7 */ /* 0x000e240008040168 */
[----:B0-----:R-:W-:Y:S05]  /*1620*/  @!P2 BRA `(.L_x_18) ;  /* 0x000000c40068a947 */ /* 0x001fea0003800000 */
.L_x_17:
[----:B------:R-:W-:Y:S05]  /*1630*/  WARPSYNC.ALL ;  /* 0x0000000000007948 */ /* 0x000fea0003800000 */
[----:B------:R-:W-:Y:S01]  /*1640*/  IMAD.MOV.U32 R108, RZ, RZ, RZ ;  /* 0x000000ffff6c7224 */ /* 0x000fe200078e00ff */
[----:B------:R-:W-:Y:S01]  /*1650*/  LOP3.LUT R4, R4, 0x10000, RZ, 0xfc, !PT ;  /* 0x0001000004047812 */ /* 0x000fe200078efcff */
[----:B------:R-:W-:Y:S02]  /*1660*/  IMAD.MOV.U32 R25, RZ, RZ, RZ ;  /* 0x000000ffff197224 */ /* 0x000fe400078e00ff */
[----:B------:R-:W-:Y:S01]  /*1670*/  IMAD.MOV.U32 R5, RZ, RZ, -0x7fffffe0 ;  /* 0x80000020ff057424 */ /* 0x000fe200078e00ff */
[----:B------:R-:W-:Y:S01]  /*1680*/  UIADD3 UR4, UR40, 0x1a400, URZ ;  /* 0x0001a40028047890 */ /* 0x000fe2000fffe03f */
[----:B------:R-:W-:Y:S01]  /*1690*/  R2UR UR8, R4 ;  /* 0x00000000040872ca */ /* 0x000fe200000e0000 */
[----:B------:R-:W-:-:S02]  /*16a0*/  WARPGROUP.ARRIVE ;  /* 0x00000000000079c5 */ /* 0x000fc40000000000 */
[C---:B------:R-:W-:Y:S01]  /*16b0*/  R2UR UR9, R5.reuse ;  /* 0x00000000050972ca */ /* 0x040fe200000e0000 */
[----:B------:R-:W-:Y:S01]  /*16c0*/  USHF.R.U32.HI UR4, URZ, 0x4, UR4 ;  /* 0x000000043f047899 */ /* 0x000fe20008011604 */
[C---:B------:R-:W-:Y:S01]  /*16d0*/  R2UR UR16, R4.reuse ;  /* 0x00000000041072ca */ /* 0x040fe200000e0000 */
[----:B------:R-:W-:Y:S01]  /*16e0*/  UMOV UR11, 0x80000020 ;  /* 0x80000020000b7882 */ /* 0x000fe20000000000 */
[C---:B------:R-:W-:Y:S01]  /*16f0*/  R2UR UR17, R5.reuse ;  /* 0x00000000051172ca */ /* 0x040fe200000e0000 */
[----:B------:R-:W-:Y:S01]  /*1700*/  ULOP3.LUT UR4, UR4, 0x3fff, URZ, 0xc0, !UPT ;  /* 0x00003fff04047892 */ /* 0x000fe2000f8ec03f */
[C---:B------:R-:W-:Y:S01]  /*1710*/  R2UR UR20, R4.reuse ;  /* 0x00000000041472ca */ /* 0x040fe200000e0000 */
[----:B------:R-:W-:Y:S01]  /*1720*/  UMOV UR19, 0x80000020 ;  /* 0x8000002000137882 */ /* 0x000fe20000000000 */
[C---:B------:R-:W-:Y:S01]  /*1730*/  R2UR UR21, R5.reuse ;  /* 0x00000000051572ca */ /* 0x040fe200000e0000 */
[----:B------:R-:W-:Y:S01]  /*1740*/  ULOP3.LUT UR42, UR4, 0x10000, URZ, 0xfc, !UPT ;  /* 0x00010000042a7892 */ /* 0x000fe2000f8efc3f */
[C---:B------:R-:W-:Y:S01]  /*1750*/  R2UR UR12, R4.reuse ;  /* 0x00000000040c72ca */ /* 0x040fe200000e0000 */
[----:B------:R-:W-:Y:S01]  /*1760*/  UMOV UR23, 0x80000020 ;  /* 0x8000002000177882 */ /* 0x000fe20000000000 */
[----:B------:R-:W-:Y:S01]  /*1770*/  R2UR UR13, R5 ;  /* 0x00000000050d72ca */ /* 0x000fe200000e0000 */
[----:B------:R-:W-:Y:S01]  /*1780*/  UIADD3 UR4, UR42, 0x80, URZ ;  /* 0x000000802a047890 */ /* 0x000fe2000fffe03f */
[----:B0-----:R-:W-:Y:S01]  /*1790*/  LOP3.LUT R0, R23, 0xffffff80, RZ, 0xc0, !PT ;  /* 0xffffff8017007812 */ /* 0x001fe200078ec0ff */
[----:B------:R-:W-:Y:S01]  /*17a0*/  UIADD3 UR6, UR42, 0x100, URZ ;  /* 0x000001002a067890 */ /* 0x000fe2000fffe03f */
[----:B------:R-:W-:Y:S01]  /*17b0*/  IMAD.MOV.U32 R6, RZ, RZ, -0x2 ;  /* 0xfffffffeff067424 */ /* 0x000fe200078e00ff */
[----:B------:R-:W-:Y:S01]  /*17c0*/  UMOV UR10, UR42 ;  /* 0x0000002a000a7c82 */ /* 0x000fe20008000000 */
[----:B------:R-:W-:Y:S01]  /*17d0*/  UMOV UR15, 0x80000020 ;  /* 0x80000020000f7882 */ /* 0x000fe20000000000 */
[----:B------:R-:W-:Y:S01]  /*17e0*/  QGMMA.64x32x32.F32.E4M3.E4M3 R92, gdesc[UR8], RZ, !UPT, gsb0 ;  /* 0x00600000085c79f3 */ /* 0x000fe2000c0008ff */
[C---:B------:R-:W-:Y:S01]  /*17f0*/  R2UR UR8, R4.reuse ;  /* 0x00000000040872ca */ /* 0x040fe200000e0000 */
[----:B------:R-:W-:Y:S01]  /*1800*/  UMOV UR10, UR4 ;  /* 0x00000004000a7c82 */ /* 0x000fe20008000000 */
[----:B------:R-:W-:Y:S01]  /*1810*/  R2UR UR9, R5 ;  /* 0x00000000050972ca */ /* 0x000fe200000e0000 */
[----:B------:R-:W-:Y:S01]  /*1820*/  UMOV UR11, 0x80000020 ;  /* 0x80000020000b7882 */ /* 0x000fe20000000000 */
[----:B------:R-:W-:Y:S01]  /*1830*/  UMOV UR18, UR6 ;  /* 0x0000000600127c82 */ /* 0x000fe20008000000 */
[----:B------:R-:W-:Y:S01]  /*1840*/  R2UR UR4, R4 ;  /* 0x00000000040472ca */ /* 0x000fe200000e0000 */
[----:B------:R-:W-:Y:S01]  /*1850*/  UIADD3 UR26, UR42, 0x2, URZ ;  /* 0x000000022a1a7890 */ /* 0x000fe2000fffe03f */
[----:B------:R-:W-:Y:S01]  /*1860*/  IMAD.IADD R0, R19, 0x1, -R0 ;  /* 0x0000000113007824 */ /* 0x000fe200078e0a00 */
[----:B------:R-:W-:Y:S01]  /*1870*/  UMOV UR25, 0x80000020 ;  /* 0x8000002000197882 */ /* 0x000fe20000000000 */
[----:B------:R-:W-:Y:S01]  /*1880*/  UMOV UR27, 0x80000020 ;  /* 0x80000020001b7882 */ /* 0x000fe20000000000 */
[----:B------:R-:W-:Y:S01]  /*1890*/  UIADD3 UR5, UR42, 0x182, URZ ;  /* 0x000001822a057890 */ /* 0x000fe2000fffe03f */
[----:B------:R-:W-:Y:S01]  /*18a0*/  P2R R24, PR, RZ, 0x2 ;  /* 0x00000002ff187803 */ /* 0x000fe20000000000 */
[----:B------:R-:W-:Y:S01]  /*18b0*/  UIADD3 UR6, UR42, 0x202, URZ ;  /* 0x000002022a067890 */ /* 0x000fe2000fffe03f */
[----:B-1----:R-:W-:Y:S01]  /*18c0*/  SHF.R.S32.HI R3, RZ, 0x1f, R0 ;  /* 0x0000001fff037819 */ /* 0x002fe20000011400 */
[----:B------:R-:W-:Y:S01]  /*18d0*/  UIADD3 UR30, UR42, 0x280, URZ ;  /* 0x000002802a1e7890 */ /* 0x000fe2000fffe03f */
[----:B------:R-:W-:Y:S01]  /*18e0*/  P2R R26, PR, RZ, 0x1 ;  /* 0x00000001ff1a7803 */ /* 0x000fe20000000000 */
[----:B------:R-:W-:Y:S01]  /*18f0*/  UMOV UR29, 0x80000020 ;  /* 0x80000020001d7882 */ /* 0x000fe20000000000 */
[----:B------:R-:W-:Y:S01]  /*1900*/  UMOV UR31, 0x80000020 ;  /* 0x80000020001f7882 */ /* 0x000fe20000000000 */
[----:B------:R-:W-:Y:S01]  /*1910*/  UIADD3 UR24, UR4, 0x2, URZ ;  /* 0x0000000204187890 */ /* 0x000fe2000fffe03f */
[----:B------:R-:W-:Y:S01]  /*1920*/  LEA.HI R3, R3, R0, RZ, 0x2 ;  /* 0x0000000003037211 */ /* 0x000fe200078f10ff */
[----:B------:R-:W-:Y:S01]  /*1930*/  UIADD3 UR28, UR4, 0x200, URZ ;  /* 0x00000200041c7890 */ /* 0x000fe2000fffe03f */
[----:B------:R-:W0:Y:S01]  /*1940*/  S2UR UR43, SR_CgaCtaId ;  /* 0x00000000002b79c3 */ /* 0x000e220000008800 */
[----:B------:R-:W-:Y:S01]  /*1950*/  UIADD3 UR32, UR4, 0x202, URZ ;  /* 0x0000020204207890 */ /* 0x000fe2000fffe03f */
[----:B------:R-:W-:Y:S01]  /*1960*/  LOP3.LUT R3, R3, 0x7ffffffc, RZ, 0xc0, !PT ;  /* 0x7ffffffc03037812 */ /* 0x000fe200078ec0ff */
[----:B------:R-:W-:Y:S01]  /*1970*/  UIADD3 UR34, UR42, 0x282, URZ ;  /* 0x000002822a227890 */ /* 0x000fe2000fffe03f */
[----:B------:R-:W-:Y:S01]  /*1980*/  UMOV UR33, 0x80000020 ;  /* 0x8000002000217882 */ /* 0x000fe20000000000 */
[----:B------:R-:W-:Y:S01]  /*1990*/  UMOV UR35, 0x80000020 ;  /* 0x8000002000237882 */ /* 0x000fe20000000000 */
[----:B------:R-:W-:Y:S01]  /*19a0*/  UIADD3 UR44, UR4, 0x400, URZ ;  /* 0x00000400042c7890 */ /* 0x000fe2000fffe03f */
[----:B------:R-:W-:Y:S01]  /*19b0*/  IMAD.IADD R3, R0, 0x1, -R3 ;  /* 0x0000000100037824 */ /* 0x000fe200078e0a03 */
[----:B------:R-:W-:Y:S01]  /*19c0*/  UIADD3 UR46, UR42, 0x500, URZ ;  /* 0x000005002a2e7890 */ /* 0x000fe2000fffe03f */
[----:B------:R-:W-:Y:S01]  /*19d0*/  UMOV UR45, 0x80000020 ;  /* 0x80000020002d7882 */ /* 0x000fe20000000000 */
[----:B------:R-:W-:Y:S01]  /*19e0*/  UMOV UR47, 0x80000020 ;  /* 0x80000020002f7882 */ /* 0x000fe20000000000 */
[----:B------:R-:W-:Y:S01]  /*19f0*/  UIADD3 UR48, UR4, 0x402, URZ ;  /* 0x0000040204307890 */ /* 0x000fe2000fffe03f */
[----:B------:R-:W-:Y:S01]  /*1a00*/  IMAD R3, R3, R6, 0xa0 ;  /* 0x000000a003037424 */ /* 0x000fe200078e0206 */
[----:B------:R-:W-:-:S02]  /*1a10*/  UIADD3 UR4, UR42, 0x680, URZ ;  /* 0x000006802a047890 */ /* 0x000fc4000fffe03f */
[----:B------:R-:W-:Y:S01]  /*1a20*/  UIADD3 UR50, UR42, 0x502, URZ ;  /* 0x000005022a327890 */ /* 0x000fe2000fffe03f */
[----:B------:R-:W-:Y:S01]  /*1a30*/  IMAD.IADD R3, R3, 0x1, R110 ;  /* 0x0000000103037824 */ /* 0x000fe200078e026e */
[----:B------:R-:W-:Y:S01]  /*1a40*/  UMOV UR49, 0x80000020 ;  /* 0x8000002000317882 */ /* 0x000fe20000000000 */
[----:B------:R-:W-:Y:S01]  /*1a50*/  UMOV UR51, 0x80000020 ;  /* 0x8000002000337882 */ /* 0x000fe20000000000 */
[----:B------:R-:W-:Y:S01]  /*1a60*/  UMOV UR7, 0x80000020 ;  /* 0x8000002000077882 */ /* 0x000fe20000000000 */
[----:B------:R-:W-:-:S05]  /*1a70*/  IMAD R0, R22, -0xa0, R3 ;  /* 0xffffff6016007824 */ /* 0x000fca00078e0203 */
[C---:B------:R-:W-:Y:S02]  /*1a80*/  ISETP.GT.AND P5, PT, R0.reuse, RZ, PT ;  /* 0x000000ff0000720c */ /* 0x040fe40003fa4270 */
[C---:B------:R-:W-:Y:S02]  /*1a90*/  ISETP.GT.AND P6, PT, R0.reuse, 0x1, PT ;  /* 0x000000010000780c */ /* 0x040fe40003fc4270 */
[C---:B------:R-:W-:Y:S02]  /*1aa0*/  ISETP.GT.AND P2, PT, R0.reuse, 0x8, PT ;  /* 0x000000080000780c */ /* 0x040fe40003f44270 */
[C---:B------:R-:W-:Y:S02]  /*1ab0*/  ISETP.GT.AND P3, PT, R0.reuse, 0x9, PT ;  /* 0x000000090000780c */ /* 0x040fe40003f64270 */
[C---:B------:R-:W-:Y:S02]  /*1ac0*/  ISETP.GT.AND P4, PT, R0.reuse, 0x10, PT ;  /* 0x000000100000780c */ /* 0x040fe40003f84270 */
[----:B------:R-:W-:Y:S01]  /*1ad0*/  ISETP.GT.AND P1, PT, R0, 0x79, PT ;  /* 0x000000790000780c */ /* 0x000fe20003f24270 */
[----:B------:R-:W-:-:S02]  /*1ae0*/  WARPGROUP.DEPBAR.LE gsb0, 0x0 ;  /* 0x00008000000079c5 */ /* 0x000fc40000010000 */
[----:B------:R-:W-:Y:S01]  /*1af0*/  WARPGROUP.ARRIVE ;  /* 0x00000000000079c5 */ /* 0x000fe20000000000 */
[----:B------:R-:W-:-:S05]  /*1b00*/  ISETP.GT.AND P0, PT, R0, 0x80, PT ;  /* 0x000000800000780c */ /* 0x000fca0003f04270 */
[----:B------:R-:W-:Y:S01]  /*1b10*/  QGMMA.64x32x32.F32.E4M3.E4M3 R76, gdesc[UR8], RZ, !UPT, gsb0 ;  /* 0x00600000084c79f3 */ /* 0x000fe2000c0008ff */
[----:B------:R-:W-:Y:S02]  /*1b20*/  UIADD3 UR8, UR42, 0x180, URZ ;  /* 0x000001802a087890 */ /* 0x000fe4000fffe03f */
[----:B------:R-:W-:Y:S01]  /*1b30*/  UIADD3 UR10, UR42, 0x200, URZ ;  /* 0x000002002a0a7890 */ /* 0x000fe2000fffe03f */
[----:B------:R-:W-:Y:S01]  /*1b40*/  UMOV UR9, UR49 ;  /* 0x0000003100097c82 */ /* 0x000fe20008000000 */
[----:B------:R-:W-:-:S03]  /*1b50*/  UMOV UR11, 0x80000020 ;  /* 0x80000020000b7882 */ /* 0x000fc60000000000 */
[----:B------:R-:W-:Y:S01]  /*1b60*/  UMOV UR22, UR8 ;  /* 0x0000000800167c82 */ /* 0x000fe20008000000 */
[----:B------:R-:W-:Y:S01]  /*1b70*/  UMOV UR8, UR48 ;  /* 0x0000003000087c82 */ /* 0x000fe20008000000 */
[----:B------:R-:W-:Y:S01]  /*1b80*/  UMOV UR14, UR10 ;  /* 0x0000000a000e7c82 */ /* 0x000fe20008000000 */
[----:B------:R-:W-:Y:S01]  /*1b90*/  UIADD3 UR10, UR42, 0x602, URZ ;  /* 0x000006022a0a7890 */ /* 0x000fe2000fffe03f */
[----:B------:R-:W-:Y:S02]  /*1ba0*/  WARPGROUP.DEPBAR.LE gsb0, 0x0 ;  /* 0x00008000000079c5 */ /* 0x000fe40000010000 */
[----:B------:R-:W-:-:S06]  /*1bb0*/  WARPGROUP.ARRIVE ;  /* 0x00000000000079c5 */ /* 0x000fcc0000000000 */
[----:B------:R-:W-:Y:S03]  /*1bc0*/  QGMMA.64x32x32.F32.E4M3.E4M3 R60, gdesc[UR16], RZ, !UPT, gsb0 ;  /* 0x00600000103c79f3 */ /* 0x000fe6000c0008ff */
        /* <DEDUP_REMOVED lines=8> */
[----:B------:R-:W-:Y:S01]  /*1c50*/  QGMMA.64x32x32.F32.E4M3.E4M3 R92, gdesc[UR24], R92, gsb0 ;  /* 0x00600000185c79f3 */ /* 0x000fe2000800085c */
[----:B------:R-:W-:Y:S01]  /*1c60*/  UIADD3 UR26, UR42, 0x82, URZ ;  /* 0x000000822a1a7890 */ /* 0x000fe2000fffe03f */
[----:B------:R-:W-:Y:S01]  /*1c70*/  UMOV UR27, 0x80000020 ;  /* 0x80000020001b7882 */ /* 0x000fe20000000000 */
        /* <DEDUP_REMOVED lines=8> */
[----:B------:R-:W-:Y:S01]  /*1d00*/  UMOV UR26, UR5 ;  /* 0x00000005001a7c82 */ /* 0x000fe20008000000 */
[----:B------:R-:W-:Y:S01]  /*1d10*/  UMOV UR27, 0x80000020 ;  /* 0x80000020001b7882 */ /* 0x000fe20000000000 */
[----:B------:R-:W-:Y:S01]  /*1d20*/  UIADD3 UR5, UR42, 0x400, URZ ;  /* 0x000004002a057890 */ /* 0x000fe2000fffe03f */
        /* <DEDUP_REMOVED lines=8> */
[----:B------:R-:W-:Y:S03]  /*1db0*/  QGMMA.64x32x32.F32.E4M3.E4M3 R28, gdesc[UR24], R28, gsb0 ;  /* 0x00600000181c79f3 */ /* 0x000fe6000800081c */
        /* <DEDUP_REMOVED lines=65> */
[----:B------:R-:W-:Y:S01]  /*21d0*/  UMOV UR4, UR48 ;  /* 0x0000003000047c82 */ /* 0x000fe20008000000 */
        /* <DEDUP_REMOVED lines=15> */
[----:B------:R-:W-:Y:S01]  /*22d0*/  WARPGROUP.ARRIVE ;  /* 0x00000000000079c5 */ /* 0x000fe20000000000 */
[----:B------:R-:W-:Y:S02]  /*22e0*/  FSEL R7, R94, -INF , P5 ;  /* 0xff8000005e077808 */ /* 0x000fe40002800000 */
[----:B------:R-:W-:Y:S02]  /*22f0*/  FSEL R95, R95, -INF , P6 ;  /* 0xff8000005f5f7808 */ /* 0x000fe40003000000 */
[----:B------:R-:W-:Y:S01]  /*2300*/  FSEL R109, R98, -INF , P2 ;  /* 0xff800000626d7808 */ /* 0x000fe20001000000 */
[----:B------:R-:W-:Y:S01]  /*2310*/  QGMMA.64x32x32.F32.E4M3.E4M3 R76, gdesc[UR48], R76, gsb0 ;  /* 0x00600000304c79f3 */ /* 0x000fe2000800084c */
[----:B------:R-:W-:Y:S01]  /*2320*/  FMNMX.FTZ R6, R7, R95, !PT ;  /* 0x0000005f07067209 */ /* 0x000fe20007810000 */
[----:B------:R-:W-:Y:S01]  /*2330*/  UIADD3 UR50, UR42, 0x702, URZ ;  /* 0x000007022a327890 */ /* 0x000fe2000fffe03f */
[----:B------:R-:W-:Y:S01]  /*2340*/  FSEL R99, R99, -INF , P3 ;  /* 0xff80000063637808 */ /* 0x000fe20001800000 */
[----:B------:R-:W-:Y:S01]  /*2350*/  UMOV UR51, 0x80000020 ;  /* 0x8000002000337882 */ /* 0x000fe20000000000 */
[----:B------:R-:W-:-:S02]  /*2360*/  FMNMX.FTZ R6, R109, R6, !PT ;  /* 0x000000066d067209 */ /* 0x000fc40007810000 */
[----:B------:R-:W-:Y:S02]  /*2370*/  FSEL R9, R92, -INF , P5 ;  /* 0xff8000005c097808 */ /* 0x000fe40002800000 */
[----:B------:R-:W-:Y:S02]  /*2380*/  ISETP.GT.AND P5, PT, R0, 0x11, PT ;  /* 0x000000110000780c */ /* 0x000fe40003fa4270 */
[----:B------:R-:W-:Y:S02]  /*2390*/  FSEL R111, R102, -INF , P4 ;  /* 0xff800000666f7808 */ /* 0x000fe40002000000 */
[----:B------:R-:W-:Y:S02]  /*23a0*/  FMNMX.FTZ R6, R99, R6, !PT ;  /* 0x0000000663067209 */ /* 0x000fe40007810000 */
[----:B------:R-:W-:Y:S02]  /*23b0*/  FSEL R11, R96, -INF , P2 ;  /* 0xff800000600b7808 */ /* 0x000fe40001000000 */
[----:B------:R-:W-:-:S02]  /*23c0*/  ISETP.GT.AND P2, PT, R0, 0x18, PT ;  /* 0x000000180000780c */ /* 0x000fc40003f44270 */
[----:B------:R-:W-:Y:S02]  /*23d0*/  FSEL R103, R103, -INF , P5 ;  /* 0xff80000067677808 */ /* 0x000fe40002800000 */
[----:B------:R-:W-:Y:S02]  /*23e0*/  FMNMX.FTZ R6, R111, R6, !PT ;  /* 0x000000066f067209 */ /* 0x000fe40007810000 */
[----:B------:R-:W-:Y:S02]  /*23f0*/  FSEL R97, R97, -INF , P3 ;  /* 0xff80000061617808 */ /* 0x000fe40001800000 */
[----:B------:R-:W-:Y:S02]  /*2400*/  ISETP.GT.AND P3, PT, R0, 0x19, PT ;  /* 0x000000190000780c */ /* 0x000fe40003f64270 */
[----:B------:R-:W-:Y:S02]  /*2410*/  FSEL R113, R106, -INF , P2 ;  /* 0xff8000006a717808 */ /* 0x000fe40001000000 */
[----:B------:R-:W-:-:S02]  /*2420*/  FMNMX.FTZ R6, R103, R6, !PT ;  /* 0x0000000667067209 */ /* 0x000fc40007810000 */
[----:B------:R-:W-:Y:S02]  /*2430*/  FSEL R13, R100, -INF , P4 ;  /* 0xff800000640d7808 */ /* 0x000fe40002000000 */
[----:B------:R-:W-:Y:S02]  /*2440*/  FSEL R107, R107, -INF , P3 ;  /* 0xff8000006b6b7808 */ /* 0x000fe40001800000 */
[C---:B------:R-:W-:Y:S02]  /*2450*/  ISETP.GT.AND P4, PT, R0.reuse, 0x20, PT ;  /* 0x000000200000780c */ /* 0x040fe40003f84270 */
[----:B------:R-:W-:Y:S02]  /*2460*/  FMNMX.FTZ R6, R113, R6, !PT ;  /* 0x0000000671067209 */ /* 0x000fe40007810000 */
[----:B------:R-:W-:Y:S02]  /*2470*/  FSEL R105, R105, -INF , P3 ;  /* 0xff80000069697808 */ /* 0x000fe40001800000 */
[----:B------:R-:W-:-:S02]  /*2480*/  ISETP.GT.AND P3, PT, R0, 0x21, PT ;  /* 0x000000210000780c */ /* 0x000fc40003f64270 */
[----:B------:R-:W-:Y:S02]  /*2490*/  FMNMX.FTZ R6, R107, R6, !PT ;  /* 0x000000066b067209 */ /* 0x000fe40007810000 */
[----:B------:R-:W-:Y:S02]  /*24a0*/  FSEL R15, R104, -INF , P2 ;  /* 0xff800000680f7808 */ /* 0x000fe40001000000 */
[C---:B------:R-:W-:Y:S02]  /*24b0*/  ISETP.GT.AND P2, PT, R0.reuse, 0x28, PT ;  /* 0x000000280000780c */ /* 0x040fe40003f44270 */
[----:B------:R-:W-:Y:S02]  /*24c0*/  FSEL R93, R93, -INF , P6 ;  /* 0xff8000005d5d7808 */ /* 0x000fe40003000000 */
[----:B------:R-:W-:Y:S02]  /*24d0*/  ISETP.GT.AND P6, PT, R0, 0x29, PT ;  /* 0x000000290000780c */ /* 0x000fe40003fc4270 */
[----:B------:R-:W-:-:S02]  /*24e0*/  FSEL R101, R101, -INF , P5 ;  /* 0xff80000065657808 */ /* 0x000fc40002800000 */
[----:B------:R-:W-:Y:S01]  /*24f0*/  ISETP.GT.AND P5, PT, R0, 0x30, PT ;  /* 0x000000300000780c */ /* 0x000fe20003fa4270 */
[----:B------:R-:W-:Y:S02]  /*2500*/  WARPGROUP.DEPBAR.LE gsb0, 0x0 ;  /* 0x00008000000079c5 */ /* 0x000fe40000010000 */
[----:B------:R-:W-:Y:S01]  /*2510*/  WARPGROUP.ARRIVE ;  /* 0x00000000000079c5 */ /* 0x000fe20000000000 */
[----:B------:R-:W-:Y:S02]  /*2520*/  FSEL R115, R78, -INF , P4 ;  /* 0xff8000004e737808 */ /* 0x000fe40002000000 */
[----:B------:R-:W-:Y:S02]  /*2530*/  FSEL R117, R79, -INF , P3 ;  /* 0xff8000004f757808 */ /* 0x000fe40001800000 */
[----:B------:R-:W-:Y:S01]  /*2540*/  FMNMX.FTZ R6, R115, R6, !PT ;  /* 0x0000000673067209 */ /* 0x000fe20007810000 */
[----:B------:R-:W-:Y:S01]  /*2550*/  QGMMA.64x32x32.F32.E4M3.E4M3 R60, gdesc[UR8], R60, gsb0 ;  /* 0x00600000083c79f3 */ /* 0x000fe2000800083c */
[----:B------:R-:W-:-:S02]  /*2560*/  FSEL R119, R82, -INF , P2 ;  /* 0xff80000052777808 */ /* 0x000fc40001000000 */
[----:B------:R-:W-:Y:S02]  /*2570*/  FMNMX.FTZ R6, R117, R6, !PT ;  /* 0x0000000675067209 */ /* 0x000fe40007810000 */
[----:B------:R-:W-:Y:S02]  /*2580*/  FSEL R121, R83, -INF , P6 ;  /* 0xff80000053797808 */ /* 0x000fe40003000000 */
[----:B------:R-:W-:Y:S02]  /*2590*/  FMNMX.FTZ R6, R119, R6, !PT ;  /* 0x0000000677067209 */ /* 0x000fe40007810000 */
[----:B------:R-:W-:Y:S02]  /*25a0*/  FSEL R19, R76, -INF , P4 ;  /* 0xff8000004c137808 */ /* 0x000fe40002000000 */
[----:B------:R-:W-:Y:S02]  /*25b0*/  ISETP.GT.AND P4, PT, R0, 0x31, PT ;  /* 0x000000310000780c */ /* 0x000fe40003f84270 */
[----:B------:R-:W-:Y:S01]  /*25c0*/  FSEL R123, R86, -INF , P5 ;  /* 0xff800000567b7808 */ /* 0x000fe20002800000 */
[----:B------:R-:W-:Y:S01]  /*25d0*/  IMAD.MOV.U32 R86, RZ, RZ, R25 ;  /* 0x000000ffff567224 */ /* 0x000fe200078e0019 */
        /* <DEDUP_REMOVED lines=14> */
[C---:B------:R-:W-:Y:S02]  /*26c0*/  ISETP.GT.AND P5, PT, R0.reuse, 0x41, PT ;  /* 0x000000410000780c */ /* 0x040fe40003fa4270 */
[----:B------:R-:W-:Y:S02]  /*26d0*/  FMNMX.FTZ R6, R129, R6, !PT ;  /* 0x0000000681067209 */ /* 0x000fe40007810000 */
[----:B------:R-:W-:Y:S02]  /*26e0*/  FSEL R85, R85, -INF , P4 ;  /* 0xff80000055557808 */ /* 0x000fe40002000000 */
[----:B------:R-:W-:Y:S02]  /*26f0*/  ISETP.GT.AND P4, PT, R0, 0x48, PT ;  /* 0x000000480000780c */ /* 0x000fe40003f84270 */
[----:B------:R-:W-:-:S02]  /*2700*/  FSEL R27, R88, -INF , P3 ;  /* 0xff800000581b7808 */ /* 0x000fc40001800000 */
[C---:B------:R-:W-:Y:S02]  /*2710*/  ISETP.GT.AND P3, PT, R0.reuse, 0x49, PT ;  /* 0x000000490000780c */ /* 0x040fe40003f64270 */
[----:B------:R-:W-:Y:S02]  /*2720*/  FSEL R89, R89, -INF , P2 ;  /* 0xff80000059597808 */ /* 0x000fe40001000000 */
[----:B------:R-:W-:Y:S01]  /*2730*/  ISETP.GT.AND P2, PT, R0, 0x50, PT ;  /* 0x000000500000780c */ /* 0x000fe20003f44270 */
[----:B------:R-:W-:Y:S02]  /*2740*/  WARPGROUP.DEPBAR.LE gsb0, 0x0 ;  /* 0x00008000000079c5 */ /* 0x000fe40000010000 */
[----:B------:R-:W-:Y:S01]  /*2750*/  WARPGROUP.ARRIVE ;  /* 0x00000000000079c5 */ /* 0x000fe20000000000 */
[----:B------:R-:W-:Y:S02]  /*2760*/  FSEL R131, R62, -INF , P6 ;  /* 0xff8000003e837808 */ /* 0x000fe40003000000 */
[----:B------:R-:W-:-:S02]  /*2770*/  FSEL R133, R63, -INF , P5 ;  /* 0xff8000003f857808 */ /* 0x000fc40002800000 */
[----:B------:R-:W-:Y:S01]  /*2780*/  FMNMX.FTZ R6, R131, R6, !PT ;  /* 0x0000000683067209 */ /* 0x000fe20007810000 */
[----:B------:R-:W-:Y:S01]  /*2790*/  QGMMA.64x32x32.F32.E4M3.E4M3 R44, gdesc[UR4], R44, gsb0 ;  /* 0x00600000042c79f3 */ /* 0x000fe2000800082c */
[----:B------:R-:W-:Y:S02]  /*27a0*/  FSEL R135, R66, -INF , P4 ;  /* 0xff80000042877808 */ /* 0x000fe40002000000 */
[----:B------:R-:W-:Y:S02]  /*27b0*/  FMNMX.FTZ R6, R133, R6, !PT ;  /* 0x0000000685067209 */ /* 0x000fe40007810000 */
[----:B------:R-:W-:Y:S02]  /*27c0*/  FSEL R137, R67, -INF , P3 ;  /* 0xff80000043897808 */ /* 0x000fe40001800000 */
[----:B------:R-:W-:Y:S02]  /*27d0*/  FMNMX.FTZ R6, R135, R6, !PT ;  /* 0x0000000687067209 */ /* 0x000fe40007810000 */
[----:B------:R-:W-:-:S02]  /*27e0*/  FSEL R63, R60, -INF , P6 ;  /* 0xff8000003c3f7808 */ /* 0x000fc40003000000 */
[----:B------:R-:W-:Y:S02]  /*27f0*/  ISETP.GT.AND P6, PT, R0, 0x51, PT ;  /* 0x000000510000780c */ /* 0x000fe40003fc4270 */
[----:B------:R-:W-:Y:S02]  /*2800*/  FSEL R139, R70, -INF , P2 ;  /* 0xff800000468b7808 */ /* 0x000fe40001000000 */
[----:B------:R-:W-:Y:S02]  /*2810*/  FMNMX.FTZ R6, R137, R6, !PT ;  /* 0x0000000689067209 */ /* 0x000fe40007810000 */
[----:B------:R-:W-:Y:S02]  /*2820*/  FSEL R61, R61, -INF , P5 ;  /* 0xff8000003d3d7808 */ /* 0x000fe40002800000 */
[----:B------:R-:W-:Y:S02]  /*2830*/  ISETP.GT.AND P5, PT, R0, 0x58, PT ;  /* 0x000000580000780c */ /* 0x000fe40003fa4270 */
[----:B------:R-:W-:-:S02]  /*2840*/  FSEL R141, R71, -INF , P6 ;  /* 0xff800000478d7808 */ /* 0x000fc40003000000 */
[----:B------:R-:W-:Y:S02]  /*2850*/  FMNMX.FTZ R6, R139, R6, !PT ;  /* 0x000000068b067209 */ /* 0x000fe40007810000 */
[----:B------:R-:W-:Y:S02]  /*2860*/  FSEL R67, R64, -INF , P4 ;  /* 0xff80000040437808 */ /* 0x000fe40002000000 */
[----:B------:R-:W-:Y:S02]  /*2870*/  ISETP.GT.AND P4, PT, R0, 0x59, PT ;  /* 0x000000590000780c */ /* 0x000fe40003f84270 */
        /* <DEDUP_REMOVED lines=8> */
[----:B------:R-:W-:-:S02]  /*2900*/  FMNMX.FTZ R6, R145, R6, !PT ;  /* 0x0000000691067209 */ /* 0x000fc40007810000 */
[----:B------:R-:W-:Y:S02]  /*2910*/  FSEL R69, R69, -INF , P6 ;  /* 0xff80000045457808 */ /* 0x000fe40003000000 */
[C---:B------:R-:W-:Y:S02]  /*2920*/  ISETP.GT.AND P6, PT, R0.reuse, 0x68, PT ;  /* 0x000000680000780c */ /* 0x040fe40003fc4270 */
[----:B------:R-:W-:Y:S02]  /*2930*/  FSEL R73, R73, -INF , P4 ;  /* 0xff80000049497808 */ /* 0x000fe40002000000 */
[----:B------:R-:W-:Y:S01]  /*2940*/  ISETP.GT.AND P4, PT, R0, 0x70, PT ;  /* 0x000000700000780c */ /* 0x000fe20003f84270 */
[----:B------:R-:W-:Y:S02]  /*2950*/  WARPGROUP.DEPBAR.LE gsb0, 0x0 ;  /* 0x00008000000079c5 */ /* 0x000fe40000010000 */
[----:B------:R-:W-:Y:S01]  /*2960*/  WARPGROUP.ARRIVE ;  /* 0x00000000000079c5 */ /* 0x000fe20000000000 */
[----:B------:R-:W-:-:S02]  /*2970*/  FSEL R147, R46, -INF , P3 ;  /* 0xff8000002e937808 */ /* 0x000fc40001800000 */
[----:B------:R-:W-:Y:S02]  /*2980*/  FSEL R149, R47, -INF , P2 ;  /* 0xff8000002f957808 */ /* 0x000fe40001000000 */
[----:B------:R-:W-:Y:S01]  /*2990*/  FMNMX.FTZ R6, R147, R6, !PT ;  /* 0x0000000693067209 */ /* 0x000fe20007810000 */
[----:B------:R-:W-:Y:S01]  /*29a0*/  QGMMA.64x32x32.F32.E4M3.E4M3 R28, gdesc[UR48], R28, gsb0 ;  /* 0x00600000301c79f3 */ /* 0x000fe2000800081c */
[----:B------:R-:W-:Y:S02]  /*29b0*/  FSEL R47, R72, -INF , P5 ;  /* 0xff800000482f7808 */ /* 0x000fe40002800000 */
[----:B------:R-:W-:Y:S02]  /*29c0*/  ISETP.GT.AND P5, PT, R0, 0x69, PT ;  /* 0x000000690000780c */ /* 0x000fe40003fa4270 */
[----:B------:R-:W-:Y:S02]  /*29d0*/  FSEL R151, R50, -INF , P6 ;  /* 0xff80000032977808 */ /* 0x000fe40003000000 */
[----:B------:R-:W-:-:S02]  /*29e0*/  FMNMX.FTZ R6, R149, R6, !PT ;  /* 0x0000000695067209 */ /* 0x000fc40007810000 */
[----:B------:R-:W-:Y:S02]  /*29f0*/  FSEL R153, R51, -INF , P5 ;  /* 0xff80000033997808 */ /* 0x000fe40002800000 */
[----:B------:R-:W-:Y:S02]  /*2a00*/  FMNMX.FTZ R6, R151, R6, !PT ;  /* 0x0000000697067209 */ /* 0x000fe40007810000 */
[----:B------:R-:W-:Y:S02]  /*2a10*/  FSEL R51, R44, -INF , P3 ;  /* 0xff8000002c337808 */ /* 0x000fe40001800000 */
[----:B------:R-:W-:Y:S02]  /*2a20*/  ISETP.GT.AND P3, PT, R0, 0x71, PT ;  /* 0x000000710000780c */ /* 0x000fe40003f64270 */
[----:B------:R-:W-:Y:S02]  /*2a30*/  FSEL R155, R54, -INF , P4 ;  /* 0xff800000369b7808 */ /* 0x000fe40002000000 */
[----:B------:R-:W-:-:S02]  /*2a40*/  FMNMX.FTZ R6, R153, R6, !PT ;  /* 0x0000000699067209 */ /* 0x000fc40007810000 */
[----:B------:R-:W-:Y:S02]  /*2a50*/  FSEL R45, R45, -INF , P2 ;  /* 0xff8000002d2d7808 */ /* 0x000fe40001000000 */
[----:B------:R-:W-:Y:S02]  /*2a60*/  ISETP.GT.AND P2, PT, R0, 0x78, PT ;  /* 0x000000780000780c */ /* 0x000fe40003f44270 */
[----:B------:R-:W-:Y:S02]  /*2a70*/  FSEL R157, R55, -INF , P3 ;  /* 0xff800000379d7808 */ /* 0x000fe40001800000 */
[----:B------:R-:W-:Y:S02]  /*2a80*/  FMNMX.FTZ R6, R155, R6, !PT ;  /* 0x000000069b067209 */ /* 0x000fe40007810000 */
[----:B------:R-:W-:Y:S02]  /*2a90*/  FSEL R159, R58, -INF , P2 ;  /* 0xff8000003a9f7808 */ /* 0x000fe40001000000 */
[----:B------:R-:W-:-:S02]  /*2aa0*/  FMNMX.FTZ R6, R157, R6, !PT ;  /* 0x000000069d067209 */ /* 0x000fc40007810000 */
[----:B------:R-:W-:Y:S02]  /*2ab0*/  FSEL R161, R59, -INF , P1 ;  /* 0xff8000003ba17808 */ /* 0x000fe40000800000 */
[----:B------:R-:W-:Y:S02]  /*2ac0*/  FMNMX.FTZ R6, R159, R6, !PT ;  /* 0x000000069f067209 */ /* 0x000fe40007810000 */
[C---:B------:R-:W-:Y:S02]  /*2ad0*/  ISETP.GT.AND P1, PT, R0.reuse, 0x81, PT ;  /* 0x000000810000780c */ /* 0x040fe40003f24270 */
[----:B------:R-:W-:Y:S02]  /*2ae0*/  FMNMX.FTZ R6, R161, R6, !PT ;  /* 0x00000006a1067209 */ /* 0x000fe40007810000 */
[----:B------:R-:W-:Y:S02]  /*2af0*/  FSEL R53, R53, -INF , P3 ;  /* 0xff80000035357808 */ /* 0x000fe40001800000 */
[----:B------:R-:W-:-:S02]  /*2b00*/  ISETP.GT.AND P3, PT, R0, 0x90, PT ;  /* 0x000000900000780c */ /* 0x000fc40003f64270 */
[----:B------:R-:W-:Y:S02]  /*2b10*/  FSEL R59, R52, -INF , P4 ;  /* 0xff800000343b7808 */ /* 0x000fe40002000000 */
[C---:B------:R-:W-:Y:S02]  /*2b20*/  ISETP.GT.AND P4, PT, R0.reuse, 0x91, PT ;  /* 0x000000910000780c */ /* 0x040fe40003f84270 */
[----:B------:R-:W-:Y:S02]  /*2b30*/  FSEL R49, R49, -INF , P5 ;  /* 0xff80000031317808 */ /* 0x000fe40002800000 */
[----:B------:R-:W-:Y:S02]  /*2b40*/  ISETP.GT.AND P5, PT, R0, 0x98, PT ;  /* 0x000000980000780c */ /* 0x000fe40003fa4270 */
[----:B------:R-:W-:Y:S02]  /*2b50*/  FSEL R55, R48, -INF , P6 ;  /* 0xff80000030377808 */ /* 0x000fe40003000000 */
[----:B------:R-:W-:-:S02]  /*2b60*/  ISETP.GT.AND P6, PT, R0, 0x99, PT ;  /* 0x000000990000780c */ /* 0x000fc40003fc4270 */
[----:B------:R-:W-:Y:S01]  /*2b70*/  P2R R20, PR, RZ, 0x2 ;  /* 0x00000002ff147803 */ /* 0x000fe20000000000 */
[----:B------:R-:W-:Y:S02]  /*2b80*/  WARPGROUP.DEPBAR.LE gsb0, 0x0 ;  /* 0x00008000000079c5 */ /* 0x000fe40000010000 */
        /* <DEDUP_REMOVED lines=9> */
[----:B------:R-:W-:Y:S02]  /*2c20*/  FMNMX.FTZ R6, R167, R6, !PT ;  /* 0x00000006a7067209 */ /* 0x000fe40007810000 */
[----:B------:R-:W-:-:S02]  /*2c30*/  FSEL R171, R38, -INF , P3 ;  /* 0xff80000026ab7808 */ /* 0x000fc40001800000 */
[----:B------:R-:W-:Y:S02]  /*2c40*/  FMNMX.FTZ R6, R169, R6, !PT ;  /* 0x00000006a9067209 */ /* 0x000fe40007810000 */
[----:B------:R-:W-:Y:S02]  /*2c50*/  FSEL R173, R39, -INF , P4 ;  /* 0xff80000027ad7808 */ /* 0x000fe40002000000 */
[----:B------:R-:W-:Y:S02]  /*2c60*/  FMNMX.FTZ R6, R171, R6, !PT ;  /* 0x00000006ab067209 */ /* 0x000fe40007810000 */
[----:B------:R-:W-:Y:S02]  /*2c70*/  FSEL R175, R42, -INF , P5 ;  /* 0xff8000002aaf7808 */ /* 0x000fe40002800000 */
[----:B------:R-:W-:Y:S02]  /*2c80*/  FMNMX.FTZ R6, R173, R6, !PT ;  /* 0x00000006ad067209 */ /* 0x000fe40007810000 */
[----:B------:R-:W-:-:S02]  /*2c90*/  FSEL R177, R43, -INF , P6 ;  /* 0xff8000002bb17808 */ /* 0x000fc40003000000 */
[----:B------:R-:W-:Y:S02]  /*2ca0*/  FMNMX.FTZ R6, R175, R6, !PT ;  /* 0x00000006af067209 */ /* 0x000fe40007810000 */
[----:B------:R-:W-:Y:S02]  /*2cb0*/  P2R R12, PR, RZ, 0x4 ;  /* 0x00000004ff0c7803 */ /* 0x000fe40000000000 */
[----:B------:R-:W-:Y:S02]  /*2cc0*/  FMNMX.FTZ R6, R177, R6, !PT ;  /* 0x00000006b1067209 */ /* 0x000fe40007810000 */
[----:B------:R-:W-:Y:S02]  /*2cd0*/  P2R R14, PR, RZ, 0x1 ;  /* 0x00000001ff0e7803 */ /* 0x000fe40000000000 */
[C---:B------:R-:W-:Y:S01]  /*2ce0*/  ISETP.GT.AND P0, PT, R0.reuse, 0x79, PT ;  /* 0x000000790000780c */ /* 0x040fe20003f04270 */
[----:B------:R-:W1:Y:S01]  /*2cf0*/  SHFL.BFLY PT, R3, R6, 0x2, 0x1f ;  /* 0x0c401f0006037f89 */ /* 0x000e6200000e0000 */
[----:B------:R-:W-:-:S02]  /*2d00*/  ISETP.GT.AND P1, PT, R0, 0x80, PT ;  /* 0x000000800000780c */ /* 0x000fc40003f24270 */
[----:B------:R-:W-:Y:S02]  /*2d10*/  FSEL R57, R57, -INF , P0 ;  /* 0xff80000039397808 */ /* 0x000fe40000000000 */
[----:B------:R-:W-:Y:S02]  /*2d20*/  ISETP.NE.AND P0, PT, R14, RZ, PT ;  /* 0x000000ff0e00720c */ /* 0x000fe40003f05270 */
[----:B------:R-:W-:Y:S02]  /*2d30*/  FSEL R35, R28, -INF , P1 ;  /* 0xff8000001c237808 */ /* 0x000fe40000800000 */
[----:B------:R-:W-:Y:S02]  /*2d40*/  ISETP.NE.AND P1, PT, R20, RZ, PT ;  /* 0x000000ff1400720c */ /* 0x000fe40003f25270 */
[----:B------:R-:W-:Y:S02]  /*2d50*/  FSEL R39, R32, -INF , P0 ;  /* 0xff80000020277808 */ /* 0x000fe40000000000 */
[----:B------:R-:W-:-:S02]  /*2d60*/  FSEL R29, R29, -INF , P1 ;  /* 0xff8000001d1d7808 */ /* 0x000fc40000800000 */
[----:B------:R-:W-:Y:S02]  /*2d70*/  ISETP.NE.AND P1, PT, R24, RZ, PT ;  /* 0x000000ff1800720c */ /* 0x000fe40003f25270 */
[----:B------:R-:W-:Y:S02]  /*2d80*/  ISETP.NE.AND P0, PT, R26, RZ, PT ;  /* 0x000000ff1a00720c */ /* 0x000fe40003f05270 */
[----:B-1----:R-:W-:-:S05]  /*2d90*/  FMNMX.FTZ R8, R6, R3, !PT ;  /* 0x0000000306087209 */ /* 0x002fca0007810000 */
[----:B------:R-:W1:Y:S02]  /*2da0*/  SHFL.BFLY PT, R3, R8, 0x1, 0x1f ;  /* 0x0c201f0008037f89 */ /* 0x000e6400000e0000 */
[----:B-1----:R-:W-:-:S04]  /*2db0*/  FMNMX.FTZ R3, R8, R3, !PT ;  /* 0x0000000308037209 */ /* 0x002fc80007810000 */
[----:B------:R-:W-:Y:S01]  /*2dc0*/  FSETP.NEU.FTZ.AND P2, PT, R3, -INF , PT ;  /* 0xff8000000300780b */ /* 0x000fe20003f5d000 */
[----:B------:R-:W-:-:S05]  /*2dd0*/  FFMA.FTZ R10, R2, R3, -8 ;  /* 0xc1000000020a7423 */ /* 0x000fca0000010003 */
[----:B------:R-:W-:Y:S02]  /*2de0*/  FSEL R52, R10, RZ, P2 ;  /* 0x000000ff0a347208 */ /* 0x000fe40001000000 */
[----:B------:R-:W-:Y:S02]  /*2df0*/  ISETP.NE.AND P2, PT, R12, RZ, PT ;  /* 0x000000ff0c00720c */ /* 0x000fe40003f45270 */
[----:B------:R-:W-:Y:S01]  /*2e00*/  FMNMX.FTZ R12, R9, R93, !PT ;  /* 0x0000005d090c7209 */ /* 0x000fe20007810000 */
[C-C-:B------:R-:W-:Y:S01]  /*2e10*/  FFMA.FTZ R123, R2.reuse, R123, -R52.reuse ;  /* 0x0000007b027b7223 */ /* 0x140fe20000010834 */
[C-C-:B------:R-:W-:Y:S01]  /*2e20*/  FFMA.FTZ R43, R2.reuse, R95, -R52.reuse ;  /* 0x0000005f022b7223 */ /* 0x140fe20000010834 */
[C-C-:B------:R-:W-:Y:S01]  /*2e30*/  FFMA.FTZ R95, R2.reuse, R125, -R52.reuse ;  /* 0x0000007d025f7223 */ /* 0x140fe20000010834 */
[----:B------:R-:W-:Y:S01]  /*2e40*/  FMNMX.FTZ R12, R11, R12, !PT ;  /* 0x0000000c0b0c7209 */ /* 0x000fe20007810000 */
[--C-:B------:R-:W-:Y:S01]  /*2e50*/  FFMA.FTZ R127, R2, R127, -R52.reuse ;  /* 0x0000007f027f7223 */ /* 0x100fe20000010834 */
[----:B------:R-:W-:Y:S01]  /*2e60*/  FSEL R125, R36, -INF , P3 ;  /* 0xff800000247d7808 */ /* 0x000fe20001800000 */
[C-C-:B------:R-:W-:Y:S01]  /*2e70*/  FFMA.FTZ R75, R2.reuse, R99, -R52.reuse ;  /* 0x00000063024b7223 */ /* 0x140fe20000010834 */
[----:B------:R-:W-:Y:S01]  /*2e80*/  FMNMX.FTZ R14, R97, R12, !PT ;  /* 0x0000000c610e7209 */ /* 0x000fe20007810000 */
[C-C-:B------:R-:W-:Y:S01]  /*2e90*/  FFMA.FTZ R99, R2.reuse, R129, -R52.reuse ;  /* 0x0000008102637223 */ /* 0x140fe20000010834 */
[--C-:B------:R-:W-:Y:S01]  /*2ea0*/  FFMA.FTZ R131, R2, R131, -R52.reuse ;  /* 0x0000008302837223 */ /* 0x100fe20000010834 */
[----:B------:R-:W-:Y:S01]  /*2eb0*/  FSEL R129, R40, -INF , P5 ;  /* 0xff80000028817808 */ /* 0x000fe20002800000 */
[C-C-:B------:R-:W-:Y:S01]  /*2ec0*/  FFMA.FTZ R0, R2.reuse, R7, -R52.reuse ;  /* 0x0000000702007223 */ /* 0x140fe20000010834 */
[----:B------:R-:W-:Y:S01]  /*2ed0*/  FMNMX.FTZ R14, R13, R14, !PT ;  /* 0x0000000e0d0e7209 */ /* 0x000fe20007810000 */
[C-C-:B------:R-:W-:Y:S01]  /*2ee0*/  FFMA.FTZ R6, R2.reuse, R109, -R52.reuse ;  /* 0x0000006d02067223 */ /* 0x140fe20000010834 */
[----:B------:R-:W-:Y:S01]  /*2ef0*/  MUFU.EX2 R43, R43 ;  /* 0x0000002b002b7308 */ /* 0x000fe20000000800 */
[C-C-:B------:R-:W-:Y:S01]  /*2f00*/  FFMA.FTZ R115, R2.reuse, R115, -R52.reuse ;  /* 0x0000007302737223 */ /* 0x140fe20000010834 */
[----:B------:R-:W-:Y:S01]  /*2f10*/  FMNMX.FTZ R14, R101, R14, !PT ;  /* 0x0000000e650e7209 */ /* 0x000fe20007810000 */
[C-C-:B------:R-:W-:Y:S01]  /*2f20*/  FFMA.FTZ R119, R2.reuse, R119, -R52.reuse ;  /* 0x0000007702777223 */ /* 0x140fe20000010834 */
[C-C-:B------:R-:W-:Y:S01]  /*2f30*/  FFMA.FTZ R8, R2.reuse, R111, -R52.reuse ;  /* 0x0000006f02087223 */ /* 0x140fe20000010834 */
[C-C-:B------:R-:W-:Y:S01]  /*2f40*/  FFMA.FTZ R79, R2.reuse, R103, -R52.reuse ;  /* 0x00000067024f7223 */ /* 0x140fe20000010834 */
[----:B------:R-:W-:Y:S01]  /*2f50*/  FMNMX.FTZ R14, R15, R14, !PT ;  /* 0x0000000e0f0e7209 */ /* 0x000fe20007810000 */
[C-C-:B------:R-:W-:Y:S01]  /*2f60*/  FFMA.FTZ R10, R2.reuse, R113, -R52.reuse ;  /* 0x00000071020a7223 */ /* 0x140fe20000010834 */
[----:B------:R-:W1:Y:S01]  /*2f70*/  MUFU.EX2 R0, R0 ;  /* 0x0000000000007308 */ /* 0x000e620000000800 */
[C-C-:B------:R-:W-:Y:S01]  /*2f80*/  FFMA.FTZ R83, R2.reuse, R107, -R52.reuse ;  /* 0x0000006b02537223 */ /* 0x140fe20000010834 */
[----:B------:R-:W-:Y:S01]  /*2f90*/  FMNMX.FTZ R20, R105, R14, !PT ;  /* 0x0000000e69147209 */ /* 0x000fe20007810000 */
[C-C-:B------:R-:W-:Y:S01]  /*2fa0*/  FFMA.FTZ R87, R2.reuse, R117, -R52.reuse ;  /* 0x0000007502577223 */ /* 0x140fe20000010834 */
[C-C-:B------:R-:W-:Y:S01]  /*2fb0*/  FFMA.FTZ R91, R2.reuse, R121, -R52.reuse ;  /* 0x00000079025b7223 */ /* 0x140fe20000010834 */
[C-C-:B------:R-:W-:Y:S01]  /*2fc0*/  FFMA.FTZ R103, R2.reuse, R133, -R52.reuse ;  /* 0x0000008502677223 */ /* 0x140fe20000010834 */
[----:B------:R-:W-:Y:S01]  /*2fd0*/  FMNMX.FTZ R20, R19, R20, !PT ;  /* 0x0000001413147209 */ /* 0x000fe20007810000 */
[C-C-:B------:R-:W-:Y:S01]  /*2fe0*/  FFMA.FTZ R135, R2.reuse, R135, -R52.reuse ;  /* 0x0000008702877223 */ /* 0x140fe20000010834 */
[----:B------:R-:W2:Y:S01]  /*2ff0*/  MUFU.EX2 R6, R6 ;  /* 0x0000000600067308 */ /* 0x000ea20000000800 */
[C-C-:B------:R-:W-:Y:S01]  /*3000*/  FFMA.FTZ R107, R2.reuse, R137, -R52.reuse ;  /* 0x00000089026b7223 */ /* 0x140fe20000010834 */
[----:B------:R-:W-:Y:S01]  /*3010*/  FMNMX.FTZ R20, R77, R20, !PT ;  /* 0x000000144d147209 */ /* 0x000fe20007810000 */
[C-C-:B------:R-:W-:Y:S01]  /*3020*/  FFMA.FTZ R139, R2.reuse, R139, -R52.reuse ;  /* 0x0000008b028b7223 */ /* 0x140fe20000010834 */
[C-C-:B------:R-:W-:Y:S01]  /*3030*/  FFMA.FTZ R109, R2.reuse, R141, -R52.reuse ;  /* 0x0000008d026d7223 */ /* 0x140fe20000010834 */
[C-C-:B------:R-:W-:Y:S01]  /*3040*/  FFMA.FTZ R143, R2.reuse, R143, -R52.reuse ;  /* 0x0000008f028f7223 */ /* 0x140fe20000010834 */
[----:B------:R-:W-:Y:S01]  /*3050*/  FMNMX.FTZ R20, R21, R20, !PT ;  /* 0x0000001415147209 */ /* 0x000fe20007810000 */
[C-C-:B------:R-:W-:Y:S01]  /*3060*/  FFMA.FTZ R145, R2.reuse, R145, -R52.reuse ;  /* 0x0000009102917223 */ /* 0x140fe20000010834 */
[----:B------:R-:W3:Y:S01]  /*3070*/  MUFU.EX2 R75, R75 ;  /* 0x0000004b004b7308 */ /* 0x000ee20000000800 */
[C-C-:B------:R-:W-:Y:S01]  /*3080*/  FFMA.FTZ R147, R2.reuse, R147, -R52.reuse ;  /* 0x0000009302937223 */ /* 0x140fe20000010834 */
[----:B------:R-:W-:Y:S01]  /*3090*/  FMNMX.FTZ R24, R81, R20, !PT ;  /* 0x0000001451187209 */ /* 0x000fe20007810000 */
[C-C-:B------:R-:W-:Y:S01]  /*30a0*/  FFMA.FTZ R151, R2.reuse, R151, -R52.reuse ;  /* 0x0000009702977223 */ /* 0x140fe20000010834 */
[C-C-:B------:R-:W-:Y:S01]  /*30b0*/  FFMA.FTZ R38, R2.reuse, R155, -R52.reuse ;  /* 0x0000009b02267223 */ /* 0x140fe20000010834 */
[C-C-:B------:R-:W-:Y:S01]  /*30c0*/  FFMA.FTZ R111, R2.reuse, R157, -R52.reuse ;  /* 0x0000009d026f7223 */ /* 0x140fe20000010834 */
[----:B------:R-:W-:Y:S01]  /*30d0*/  FMNMX.FTZ R24, R23, R24, !PT ;  /* 0x0000001817187209 */ /* 0x000fe20007810000 */
[C-C-:B------:R-:W-:Y:S01]  /*30e0*/  FFMA.FTZ R40, R2.reuse, R159, -R52.reuse ;  /* 0x0000009f02287223 */ /* 0x140fe20000010834 */
[----:B------:R4:W-:Y:S01]  /*30f0*/  MUFU.EX2 R20, R123 ;  /* 0x0000007b00147308 */ /* 0x0009e20000000800 */
[C-C-:B------:R-:W-:Y:S01]  /*3100*/  FFMA.FTZ R113, R2.reuse, R161, -R52.reuse ;  /* 0x000000a102717223 */ /* 0x140fe20000010834 */
[----:B------:R-:W-:Y:S01]  /*3110*/  FMNMX.FTZ R24, R85, R24, !PT ;  /* 0x0000001855187209 */ /* 0x000fe20007810000 */
[C-C-:B------:R-:W-:Y:S01]  /*3120*/  FFMA.FTZ R44, R2.reuse, R167, -R52.reuse ;  /* 0x000000a7022c7223 */ /* 0x140fe20000010834 */
[C-C-:B------:R-:W-:Y:S01]  /*3130*/  FFMA.FTZ R117, R2.reuse, R169, -R52.reuse ;  /* 0x000000a902757223 */ /* 0x140fe20000010834 */
[C-C-:B------:R-:W-:Y:S01]  /*3140*/  FFMA.FTZ R46, R2.reuse, R171, -R52.reuse ;  /* 0x000000ab022e7223 */ /* 0x140fe20000010834 */
[----:B------:R-:W-:Y:S01]  /*3150*/  FMNMX.FTZ R24, R27, R24, !PT ;  /* 0x000000181b187209 */ /* 0x000fe20007810000 */
[----:B------:R-:W-:Y:S01]  /*3160*/  FFMA.FTZ R121, R2, R177, -R52 ;  /* 0x000000b102797223 */ /* 0x000fe20000010834 */
[----:B------:R5:W-:Y:S01]  /*3170*/  MUFU.EX2 R12, R115 ;  /* 0x00000073000c7308 */ /* 0x000be20000000800 */
[----:B----4-:R-:W-:-:S02]  /*3180*/  FSEL R123, R33, -INF , P2 ;  /* 0xff800000217b7808 */ /* 0x010fc40001000000 */
[----:B------:R-:W-:-:S04]  /*3190*/  FMNMX.FTZ R26, R89, R24, !PT ;  /* 0x00000018591a7209 */ /* 0x000fc80007810000 */
[----:B------:R-:W-:Y:S01]  /*31a0*/  FMNMX.FTZ R26, R63, R26, !PT ;  /* 0x0000001a3f1a7209 */ /* 0x000fe20007810000 */
[----:B------:R4:W-:Y:S01]  /*31b0*/  MUFU.EX2 R24, R127 ;  /* 0x0000007f00187308 */ /* 0x0009e20000000800 */
[----:B-----5:R-:W-:Y:S02]  /*31c0*/  FFMA.FTZ R115, R2, R165, -R52 ;  /* 0x000000a502737223 */ /* 0x020fe40000010834 */
[----:B------:R-:W-:-:S04]  /*31d0*/  FMNMX.FTZ R26, R61, R26, !PT ;  /* 0x0000001a3d1a7209 */ /* 0x000fc80007810000 */
[----:B------:R-:W-:Y:S01]  /*31e0*/  FMNMX.FTZ R26, R67, R26, !PT ;  /* 0x0000001a431a7209 */ /* 0x000fe20007810000 */
[----:B------:R5:W-:Y:S01]  /*31f0*/  MUFU.EX2 R14, R119 ;  /* 0x00000077000e7308 */ /* 0x000be20000000800 */
[----:B----4-:R-:W-:Y:S01]  /*3200*/  FSEL R127, R37, -INF , P4 ;  /* 0xff800000257f7808 */ /* 0x010fe20002000000 */
[----:B------:R-:W-:Y:S01]  /*3210*/  FFMA.FTZ R37, R2, R149, -R52 ;  /* 0x0000009502257223 */ /* 0x000fe20000010834 */
[----:B------:R-:W-:-:S04]  /*3220*/  FMNMX.FTZ R28, R65, R26, !PT ;  /* 0x0000001a411c7209 */ /* 0x000fc80007810000 */
[----:B------:R-:W-:Y:S01]  /*3230*/  FMNMX.FTZ R28, R71, R28, !PT ;  /* 0x0000001c471c7209 */ /* 0x000fe20007810000 */
[----:B------:R4:W-:Y:S01]  /*3240*/  MUFU.EX2 R26, R131 ;  /* 0x00000083001a7308 */ /* 0x0009e20000000800 */
[----:B-----5:R-:W-:Y:S02]  /*3250*/  FFMA.FTZ R119, R2, R173, -R52 ;  /* 0x000000ad02777223 */ /* 0x020fe40000010834 */
[----:B------:R-:W-:-:S04]  /*3260*/  FMNMX.FTZ R28, R69, R28, !PT ;  /* 0x0000001c451c7209 */ /* 0x000fc80007810000 */
[----:B------:R-:W-:Y:S01]  /*3270*/  FMNMX.FTZ R28, R47, R28, !PT ;  /* 0x0000001c2f1c7209 */ /* 0x000fe20007810000 */
[----:B------:R-:W5:Y:S01]  /*3280*/  MUFU.EX2 R8, R8 ;  /* 0x0000000800087308 */ /* 0x000f620000000800 */
[----:B----4-:R-:W-:Y:S01]  /*3290*/  FSEL R131, R41, -INF , P6 ;  /* 0xff80000029837808 */ /* 0x010fe20003000000 */
[----:B------:R-:W-:Y:S01]  /*32a0*/  FFMA.FTZ R41, R2, R153, -R52 ;  /* 0x0000009902297223 */ /* 0x000fe20000010834 */
[----:B------:R-:W-:-:S04]  /*32b0*/  FMNMX.FTZ R30, R73, R28, !PT ;  /* 0x0000001c491e7209 */ /* 0x000fc80007810000 */
[----:B------:R-:W-:Y:S01]  /*32c0*/  FMNMX.FTZ R30, R51, R30, !PT ;  /* 0x0000001e331e7209 */ /* 0x000fe20007810000 */
[----:B------:R-:W-:Y:S03]  /*32d0*/  MUFU.EX2 R79, R79 ;  /* 0x0000004f004f7308 */ /* 0x000fe60000000800 */
        /* <DEDUP_REMOVED lines=21> */
[----:B------:R-:W-:-:S05]  /*3430*/  FMNMX.FTZ R7, R131, R36, !PT ;  /* 0x0000002483077209 */ /* 0x000fca0007810000 */
[----:B------:R-:W4:Y:S01]  /*3440*/  SHFL.BFLY PT, R42, R7, 0x2, 0x1f ;  /* 0x0c401f00072a7f89 */ /* 0x000f2200000e0000 */
[----:B------:R-:W-:Y:S08]  /*3450*/  MUFU.EX2 R28, R135 ;  /* 0x00000087001c7308 */ /* 0x000ff00000000800 */
[----:B------:R-:W-:Y:S08]  /*3460*/  MUFU.EX2 R107, R107 ;  /* 0x0000006b006b7308 */ /* 0x000ff00000000800 */
[----:B------:R-:W-:Y:S01]  /*3470*/  MUFU.EX2 R30, R139 ;  /* 0x0000008b001e7308 */ /* 0x000fe20000000800 */
[----:B----4-:R-:W-:Y:S01]  /*3480*/  FMNMX.FTZ R48, R7, R42, !PT ;  /* 0x0000002a07307209 */ /* 0x010fe20007810000 */
[----:B------:R-:W-:-:S06]  /*3490*/  FFMA.FTZ R42, R2, R163, -R52 ;  /* 0x000000a3022a7223 */ /* 0x000fcc0000010834 */
[----:B------:R-:W-:Y:S01]  /*34a0*/  MUFU.EX2 R109, R109 ;  /* 0x0000006d006d7308 */ /* 0x000fe20000000800 */
[----:B------:R-:W4:Y:S07]  /*34b0*/  SHFL.BFLY PT, R7, R48, 0x1, 0x1f ;  /* 0x0c201f0030077f89 */ /* 0x000f2e00000e0000 */
[----:B------:R-:W-:Y:S08]  /*34c0*/  MUFU.EX2 R32, R143 ;  /* 0x0000008f00207308 */ /* 0x000ff00000000800 */
[----:B------:R-:W-:Y:S08]  /*34d0*/  MUFU.EX2 R33, R145 ;  /* 0x0000009100217308 */ /* 0x000ff00000000800 */
[----:B------:R-:W-:Y:S01]  /*34e0*/  MUFU.EX2 R34, R147 ;  /* 0x0000009300227308 */ /* 0x000fe20000000800 */
[----:B----4-:R-:W-:Y:S01]  /*34f0*/  FMNMX.FTZ R7, R48, R7, !PT ;  /* 0x0000000730077209 */ /* 0x010fe20007810000 */
[----:B------:R-:W-:-:S03]  /*3500*/  FFMA.FTZ R48, R2, R175, -R52 ;  /* 0x000000af02307223 */ /* 0x000fc60000010834 */
[----:B------:R-:W-:Y:S01]  /*3510*/  FSETP.NEU.FTZ.AND P2, PT, R7, -INF , PT ;  /* 0xff8000000700780b */ /* 0x000fe20003f5d000 */
[----:B------:R-:W-:Y:S02]  /*3520*/  FFMA.FTZ R50, R2, R7, -8 ;  /* 0xc100000002327423 */ /* 0x000fe40000010007 */
[----:B------:R-:W-:Y:S03]  /*3530*/  MUFU.EX2 R37, R37 ;  /* 0x0000002500257308 */ /* 0x000fe60000000800 */
[----:B------:R-:W-:-:S05]  /*3540*/  FSEL R58, R50, RZ, P2 ;  /* 0x000000ff323a7208 */ /* 0x000fca0001000000 */
[----:B------:R-:W-:Y:S01]  /*3550*/  MUFU.EX2 R36, R151 ;  /* 0x0000009700247308 */ /* 0x000fe20000000800 */
[C-C-:B------:R-:W-:Y:S01]  /*3560*/  FFMA.FTZ R9, R2.reuse, R9, -R58.reuse ;  /* 0x0000000902097223 */ /* 0x140fe2000001083a */
[C-C-:B------:R-:W-:Y:S01]  /*3570*/  FFMA.FTZ R50, R2.reuse, R93, -R58.reuse ;  /* 0x0000005d02327223 */ /* 0x140fe2000001083a */
[C-C-:B------:R-:W-:Y:S01]  /*3580*/  FFMA.FTZ R54, R2.reuse, R11, -R58.reuse ;  /* 0x0000000b02367223 */ /* 0x140fe2000001083a */
[C-C-:B------:R-:W-:Y:S01]  /*3590*/  FFMA.FTZ R97, R2.reuse, R97, -R58.reuse ;  /* 0x0000006102617223 */ /* 0x140fe2000001083a */
[C-C-:B------:R-:W-:Y:S01]  /*35a0*/  FFMA.FTZ R11, R2.reuse, R13, -R58.reuse ;  /* 0x0000000d020b7223 */ /* 0x140fe2000001083a */
[C-C-:B------:R-:W-:Y:S01]  /*35b0*/  FFMA.FTZ R52, R2.reuse, R101, -R58.reuse ;  /* 0x0000006502347223 */ /* 0x140fe2000001083a */
[C-C-:B------:R-:W-:Y:S01]  /*35c0*/  FFMA.FTZ R15, R2.reuse, R15, -R58.reuse ;  /* 0x0000000f020f7223 */ /* 0x140fe2000001083a */
        /* <DEDUP_REMOVED lines=8> */
[----:B------:R-:W4:Y:S01]  /*3650*/  MUFU.EX2 R50, R50 ;  /* 0x0000003200327308 */ /* 0x000f220000000800 */
[C-C-:B------:R-:W-:Y:S01]  /*3660*/  FFMA.FTZ R89, R2.reuse, R89, -R58.reuse ;  /* 0x0000005902597223 */ /* 0x140fe2000001083a */
[C-C-:B------:R-:W-:Y:S01]  /*3670*/  FFMA.FTZ R19, R2.reuse, R63, -R58.reuse ;  /* 0x0000003f02137223 */ /* 0x140fe2000001083a */
[C-C-:B------:R-:W-:Y:S01]  /*3680*/  FFMA.FTZ R67, R2.reuse, R67, -R58.reuse ;  /* 0x0000004302437223 */ /* 0x140fe2000001083a */
[C-C-:B------:R-:W-:Y:S01]  /*3690*/  FFMA.FTZ R65, R2.reuse, R65, -R58.reuse ;  /* 0x0000004102417223 */ /* 0x140fe2000001083a */
[C-C-:B------:R-:W-:Y:S01]  /*36a0*/  FFMA.FTZ R71, R2.reuse, R71, -R58.reuse ;  /* 0x0000004702477223 */ /* 0x140fe2000001083a */
[C-C-:B------:R-:W-:Y:S01]  /*36b0*/  FFMA.FTZ R69, R2.reuse, R69, -R58.reuse ;  /* 0x0000004502457223 */ /* 0x140fe2000001083a */
[C-C-:B------:R-:W-:Y:S01]  /*36c0*/  FFMA.FTZ R47, R2.reuse, R47, -R58.reuse ;  /* 0x0000002f022f7223 */ /* 0x140fe2000001083a */
[----:B------:R0:W4:Y:S01]  /*36d0*/  MUFU.EX2 R60, R54 ;  /* 0x00000036003c7308 */ /* 0x0001220000000800 */
        /* <DEDUP_REMOVED lines=8> */
[C-C-:B0-----:R-:W-:Y:S01]  /*3760*/  FFMA.FTZ R54, R2.reuse, R77, -R58.reuse ;  /* 0x0000004d02367223 */ /* 0x141fe2000001083a */
[C-C-:B------:R-:W-:Y:S01]  /*3770*/  FFMA.FTZ R31, R2.reuse, R31, -R58.reuse ;  /* 0x0000001f021f7223 */ /* 0x140fe2000001083a */
[C-C-:B------:R-:W-:Y:S01]  /*3780*/  FFMA.FTZ R57, R2.reuse, R57, -R58.reuse ;  /* 0x0000003902397223 */ /* 0x140fe2000001083a */
[C-C-:B------:R-:W-:Y:S01]  /*3790*/  FFMA.FTZ R35, R2.reuse, R35, -R58.reuse ;  /* 0x0000002302237223 */ /* 0x140fe2000001083a */
[C-C-:B------:R-:W-:Y:S01]  /*37a0*/  FFMA.FTZ R29, R2.reuse, R29, -R58.reuse ;  /* 0x0000001d021d7223 */ /* 0x140fe2000001083a */
[C-C-:B------:R-:W-:Y:S01]  /*37b0*/  FFMA.FTZ R39, R2.reuse, R39, -R58.reuse ;  /* 0x0000002702277223 */ /* 0x140fe2000001083a */
[C-C-:B------:R-:W-:Y:S01]  /*37c0*/  FFMA.FTZ R123, R2.reuse, R123, -R58.reuse ;  /* 0x0000007b027b7223 */ /* 0x140fe2000001083a */
[----:B------:R-:W0:Y:S01]  /*37d0*/  MUFU.EX2 R11, R11 ;  /* 0x0000000b000b7308 */ /* 0x000e220000000800 */
[C-C-:B------:R-:W-:Y:S01]  /*37e0*/  FFMA.FTZ R125, R2.reuse, R125, -R58.reuse ;  /* 0x0000007d027d7223 */ /* 0x140fe2000001083a */
[C-C-:B------:R-:W-:Y:S01]  /*37f0*/  FFMA.FTZ R127, R2.reuse, R127, -R58.reuse ;  /* 0x0000007f027f7223 */ /* 0x140fe2000001083a */
[----:B------:R-:W-:Y:S01]  /*3800*/  FFMA.FTZ R129, R2, R129, -R58 ;  /* 0x0000008102817223 */ /* 0x000fe2000001083a */
[----:B------:R-:W-:-:S02]  /*3810*/  IMAD.MOV.U32 R63, RZ, RZ, R25 ;  /* 0x000000ffff3f7224 */ /* 0x000fc400078e0019 */
[--C-:B------:R-:W-:Y:S02]  /*3820*/  IMAD.MOV.U32 R77, RZ, RZ, R25.reuse ;  /* 0x000000ffff4d7224 */ /* 0x100fe400078e0019 */
[----:B------:R1:W-:Y:S01]  /*3830*/  MUFU.EX2 R62, R15 ;  /* 0x0000000f003e7308 */ /* 0x0003e20000000800 */
[----:B------:R-:W-:-:S07]  /*3840*/  IMAD.MOV.U32 R85, RZ, RZ, R25 ;  /* 0x000000ffff557224 */ /* 0x000fce00078e0019 */
[----:B------:R-:W0:Y:S01]  /*3850*/  MUFU.EX2 R52, R52 ;  /* 0x0000003400347308 */ /* 0x000e220000000800 */
[--C-:B-1----:R-:W-:Y:S01]  /*3860*/  FFMA.FTZ R15, R2, R23, -R58.reuse ;  /* 0x00000017020f7223 */ /* 0x102fe2000001083a */
[----:B------:R-:W-:Y:S01]  /*3870*/  FADD.FTZ R23, R0, R43 ;  /* 0x0000002b00177221 */ /* 0x000fe20000010000 */
[----:B------:R-:W-:-:S03]  /*3880*/  FFMA.FTZ R58, R2, R131, -R58 ;  /* 0x00000083023a7223 */ /* 0x000fc6000001083a */
[----:B--2---:R-:W-:Y:S02]  /*3890*/  FADD.FTZ R78, R6, R23 ;  /* 0x00000017064e7221 */ /* 0x004fe40000010000 */
[----:B------:R4:W-:Y:S02]  /*38a0*/  MUFU.EX2 R64, R21 ;  /* 0x0000001500407308 */ /* 0x0009e40000000800 */
[C---:B---3--:R-:W-:Y:S01]  /*38b0*/  FADD.FTZ R23, R75.reuse, R78 ;  /* 0x0000004e4b177221 */ /* 0x048fe20000010000 */
[----:B------:R-:W-:-:S03]  /*38c0*/  F2FP.SATFINITE.E4M3.F32.PACK_AB_MERGE_C R75, R75, R6, RZ ;  /* 0x000000064b4b723e */ /* 0x000fc600048070ff */
[----:B-----5:R-:W-:Y:S01]  /*38d0*/  FADD.FTZ R78, R8, R23 ;  /* 0x00000017084e7221 */ /* 0x020fe20000010000 */
[----:B------:R-:W-:Y:S01]  /*38e0*/  F2FP.SATFINITE.E4M3.F32.PACK_AB_MERGE_C R185, R43, R0, R75 ;  /* 0x000000002bb9723e */ /* 0x000fe2000480704b */
[----:B------:R-:W1:Y:S01]  /*38f0*/  MUFU.EX2 R105, R105 ;  /* 0x0000006900697308 */ /* 0x000e620000000800 */
[----:B----4-:R-:W-:Y:S01]  /*3900*/  FADD.FTZ R21, R9, R50 ;  /* 0x0000003209157221 */ /* 0x010fe20000010000 */
[--C-:B------:R-:W-:Y:S02]  /*3910*/  IMAD.MOV.U32 R43, RZ, RZ, R25.reuse ;  /* 0x000000ffff2b7224 */ /* 0x100fe400078e0019 */
[----:B------:R-:W-:Y:S02]  /*3920*/  IMAD.MOV.U32 R75, RZ, RZ, R25 ;  /* 0x000000ffff4b7224 */ /* 0x000fe400078e0019 */
[----:B------:R-:W-:Y:S01]  /*3930*/  FADD.FTZ R76, R60, R21 ;  /* 0x000000153c4c7221 */ /* 0x000fe20000010000 */
[C---:B------:R-:W-:Y:S01]  /*3940*/  F2FP.SATFINITE.E4M3.F32.PACK_AB_MERGE_C R60, R97.reuse, R60, RZ ;  /* 0x0000003c613c723e */ /* 0x040fe200048070ff */
[----:B------:R2:W-:Y:S02]  /*3950*/  MUFU.EX2 R68, R61 ;  /* 0x0000003d00447308 */ /* 0x0005e40000000800 */
[----:B------:R-:W-:Y:S01]  /*3960*/  FADD.FTZ R76, R97, R76 ;  /* 0x0000004c614c7221 */ /* 0x000fe20000010000 */
[----:B------:R-:W-:Y:S01]  /*3970*/  F2FP.SATFINITE.E4M3.F32.PACK_AB_MERGE_C R184, R50, R9, R60 ;  /* 0x0000000932b8723e */ /* 0x000fe2000480703c */
[----:B------:R-:W-:-:S02]  /*3980*/  IMAD.MOV.U32 R50, RZ, RZ, R25 ;  /* 0x000000ffff327224 */ /* 0x000fc400078e0019 */
[----:B0-----:R-:W-:Y:S01]  /*3990*/  FADD.FTZ R23, R11, R76 ;  /* 0x0000004c0b177221 */ /* 0x001fe20000010000 */
[----:B------:R-:W-:Y:S01]  /*39a0*/  IMAD.MOV.U32 R60, RZ, RZ, R25 ;  /* 0x000000ffff3c7224 */ /* 0x000fe200078e0019 */
[----:B------:R-:W0:Y:S01]  /*39b0*/  MUFU.EX2 R13, R13 ;  /* 0x0000000d000d7308 */ /* 0x000e220000000800 */
[----:B--2---:R-:W-:Y:S02]  /*39c0*/  IMAD.U32 R61, RZ, RZ, UR40 ;  /* 0x00000028ff3d7e24 */ /* 0x004fe4000f8e00ff */
[----:B------:R-:W-:Y:S02]  /*39d0*/  FADD.FTZ R23, R52, R23 ;  /* 0x0000001734177221 */ /* 0x000fe40000010000 */
[----:B------:R-:W-:Y:S02]  /*39e0*/  @!P1 VIADD R21, R61, 0x29840 ;  /* 0x000298403d159836 */ /* 0x000fe40000000000 */
[----:B------:R-:W-:Y:S01]  /*39f0*/  FADD.FTZ R61, R79, R78 ;  /* 0x0000004e4f3d7221 */ /* 0x000fe20000010000 */
[----:B------:R-:W-:Y:S01]  /*3a00*/  FADD.FTZ R78, R62, R23 ;  /* 0x000000173e4e7221 */ /* 0x000fe20000010000 */
[----:B------:R-:W2:Y:S01]  /*3a10*/  MUFU.EX2 R54, R54 ;  /* 0x0000003600367308 */ /* 0x000ea20000000800 */
[C---:B-1----:R-:W-:Y:S01]  /*3a20*/  F2FP.SATFINITE.E4M3.F32.PACK_AB_MERGE_C R62, R105.reuse, R62, RZ ;  /* 0x0000003e693e723e */ /* 0x042fe200048070ff */
[----:B------:R-:W-:Y:S01]  /*3a30*/  FADD.FTZ R80, R10, R61 ;  /* 0x0000003d0a507221 */ /* 0x000fe20000010000 */
[----:B------:R-:W-:Y:S01]  /*3a40*/  @!P1 PRMT R21, RZ, 0x654, R21 ;  /* 0x00000654ff159816 */ /* 0x000fe20000000015 */
[----:B------:R-:W-:Y:S01]  /*3a50*/  FADD.FTZ R78, R105, R78 ;  /* 0x0000004e694e7221 */ /* 0x000fe20000010000 */
[----:B------:R-:W-:Y:S01]  /*3a60*/  F2FP.SATFINITE.E4M3.F32.PACK_AB_MERGE_C R186, R52, R11, R62 ;  /* 0x0000000b34ba723e */ /* 0x000fe2000480703e */
[--C-:B------:R-:W-:Y:S01]  /*3a70*/  IMAD.MOV.U32 R52, RZ, RZ, R25.reuse ;  /* 0x000000ffff347224 */ /* 0x100fe200078e0019 */
[----:B------:R1:W-:Y:S01]  /*3a80*/  @!P1 SYNCS.ARRIVE.TRANS64.RED.A1T0 RZ, [R21+URZ], RZ ;  /* 0x000000ff15ff99a7 */ /* 0x0003e2000810043f */
[----:B------:R-:W3:Y:S01]  /*3a90*/  MUFU.EX2 R81, R81 ;  /* 0x0000005100517308 */ /* 0x000ee20000000800 */
[----:B------:R-:W-:-:S02]  /*3aa0*/  IMAD.MOV.U32 R61, RZ, RZ, R25 ;  /* 0x000000ffff3d7224 */ /* 0x000fc400078e0019 */
[----:B------:R-:W-:Y:S02]  /*3ab0*/  IMAD.MOV.U32 R62, RZ, RZ, R25 ;  /* 0x000000ffff3e7224 */ /* 0x000fe400078e0019 */
[----:B-1----:R-:W-:-:S03]  /*3ac0*/  FADD.FTZ R21, R83, R80 ;  /* 0x0000005053157221 */ /* 0x002fc60000010000 */
[----:B------:R-:W1:Y:S01]  /*3ad0*/  MUFU.EX2 R15, R15 ;  /* 0x0000000f000f7308 */ /* 0x000e620000000800 */
[----:B------:R-:W-:Y:S01]  /*3ae0*/  F2FP.SATFINITE.E4M3.F32.PACK_AB_MERGE_C R83, R83, R10, RZ ;  /* 0x0000000a5353723e */ /* 0x000fe200048070ff */
[----:B------:R-:W-:Y:S01]  /*3af0*/  FADD.FTZ R80, R12, R21 ;  /* 0x000000150c507221 */ /* 0x000fe20000010000 */
[----:B0-----:R-:W-:Y:S02]  /*3b00*/  FADD.FTZ R21, R13, R78 ;  /* 0x0000004e0d157221 */ /* 0x001fe40000010000 */
[----:B------:R-:W-:Y:S01]  /*3b10*/  F2FP.SATFINITE.E4M3.F32.PACK_AB_MERGE_C R187, R79, R8, R83 ;  /* 0x000000084fbb723e */ /* 0x000fe20004807053 */
[----:B------:R-:W-:Y:S02]  /*3b20*/  IMAD.MOV.U32 R79, RZ, RZ, R25 ;  /* 0x000000ffff4f7224 */ /* 0x000fe400078e0019 */
[----:B------:R-:W-:Y:S01]  /*3b30*/  FADD.FTZ R23, R87, R80 ;  /* 0x0000005057177221 */ /* 0x000fe20000010000 */
[----:B------:R-:W0:Y:S01]  /*3b40*/  MUFU.EX2 R56, R56 ;  /* 0x0000003800387308 */ /* 0x000e220000000800 */
[----:B--2---:R-:W-:Y:S01]  /*3b50*/  FADD.FTZ R21, R54, R21 ;  /* 0x0000001536157221 */ /* 0x004fe20000010000 */
[----:B------:R-:W-:-:S02]  /*3b60*/  IMAD.MOV.U32 R83, RZ, RZ, R25 ;  /* 0x000000ffff537224 */ /* 0x000fc400078e0019 */
[----:B------:R-:W-:Y:S01]  /*3b70*/  FADD.FTZ R82, R14, R23 ;  /* 0x000000170e527221 */ /* 0x000fe20000010000 */
[----:B------:R-:W-:Y:S01]  /*3b80*/  FADD.FTZ R80, R64, R21 ;  /* 0x0000001540507221 */ /* 0x000fe20000010000 */
[----:B---3--:R-:W-:Y:S02]  /*3b90*/  F2FP.SATFINITE.E4M3.F32.PACK_AB_MERGE_C R64, R81, R64, RZ ;  /* 0x000000405140723e */ /* 0x008fe400048070ff */
[----:B------:R-:W-:Y:S01]  /*3ba0*/  FADD.FTZ R21, R91, R82 ;  /* 0x000000525b157221 */ /* 0x000fe20000010000 */
[----:B------:R-:W2:Y:S01]  /*3bb0*/  MUFU.EX2 R27, R27 ;  /* 0x0000001b001b7308 */ /* 0x000ea20000000800 */
[----:B------:R-:W-:Y:S01]  /*3bc0*/  FADD.FTZ R80, R81, R80 ;  /* 0x0000005051507221 */ /* 0x000fe20000010000 */
[----:B------:R-:W-:Y:S01]  /*3bd0*/  F2FP.SATFINITE.E4M3.F32.PACK_AB_MERGE_C R91, R91, R14, RZ ;  /* 0x0000000e5b5b723e */ /* 0x000fe200048070ff */
[----:B------:R-:W-:Y:S01]  /*3be0*/  FADD.FTZ R82, R20, R21 ;  /* 0x0000001514527221 */ /* 0x000fe20000010000 */
[----:B------:R-:W-:Y:S01]  /*3bf0*/  F2FP.SATFINITE.E4M3.F32.PACK_AB_MERGE_C R180, R54, R13, R64 ;  /* 0x0000000d36b4723e */ /* 0x000fe20004807040 */
[----:B-1----:R-:W-:Y:S01]  /*3c00*/  FADD.FTZ R21, R15, R80 ;  /* 0x000000500f157221 */ /* 0x002fe20000010000 */
[----:B------:R-:W-:Y:S01]  /*3c10*/  F2FP.SATFINITE.E4M3.F32.PACK_AB_MERGE_C R181, R87, R12, R91 ;  /* 0x0000000c57b5723e */ /* 0x000fe2000480705b */
[----:B------:R-:W-:Y:S01]  /*3c20*/  FADD.FTZ R23, R95, R82 ;  /* 0x000000525f177221 */ /* 0x000fe20000010000 */
[----:B------:R-:W1:Y:S01]  /*3c30*/  MUFU.EX2 R66, R89 ;  /* 0x0000005900427308 */ /* 0x000e620000000800 */
[----:B0-----:R-:W-:Y:S01]  /*3c40*/  FADD.FTZ R82, R56, R21 ;  /* 0x0000001538527221 */ /* 0x001fe20000010000 */
[----:B------:R-:W-:-:S02]  /*3c50*/  IMAD.MOV.U32 R54, RZ, RZ, R25 ;  /* 0x000000ffff367224 */ /* 0x000fc400078e0019 */
[----:B------:R-:W-:Y:S01]  /*3c60*/  FADD.FTZ R84, R24, R23 ;  /* 0x0000001718547221 */ /* 0x000fe20000010000 */
[--C-:B------:R-:W-:Y:S02]  /*3c70*/  IMAD.MOV.U32 R64, RZ, RZ, R25.reuse ;  /* 0x000000ffff407224 */ /* 0x100fe400078e0019 */
[----:B------:R-:W-:Y:S02]  /*3c80*/  IMAD.MOV.U32 R81, RZ, RZ, R25 ;  /* 0x000000ffff517224 */ /* 0x000fe400078e0019 */
[----:B------:R-:W-:Y:S01]  /*3c90*/  FADD.FTZ R23, R99, R84 ;  /* 0x0000005463177221 */ /* 0x000fe20000010000 */
[----:B------:R-:W0:Y:S01]  /*3ca0*/  MUFU.EX2 R19, R19 ;  /* 0x0000001300137308 */ /* 0x000e220000000800 */
[----:B--2---:R-:W-:Y:S01]  /*3cb0*/  FADD.FTZ R21, R27, R82 ;  /* 0x000000521b157221 */ /* 0x004fe20000010000 */
[----:B------:R-:W-:Y:S01]  /*3cc0*/  F2FP.SATFINITE.E4M3.F32.PACK_AB_MERGE_C R99, R99, R24, RZ ;  /* 0x000000186363723e */ /* 0x000fe200048070ff */
[----:B------:R-:W-:Y:S01]  /*3cd0*/  FADD.FTZ R82, R26, R23 ;  /* 0x000000171a527221 */ /* 0x000fe20000010000 */
[----:B------:R-:W-:-:S02]  /*3ce0*/  IMAD.MOV.U32 R84, RZ, RZ, R25 ;  /* 0x000000ffff547224 */ /* 0x000fc400078e0019 */
[----:B------:R-:W-:Y:S01]  /*3cf0*/  F2FP.SATFINITE.E4M3.F32.PACK_AB_MERGE_C R183, R95, R20, R99 ;  /* 0x000000145fb7723e */ /* 0x000fe20004807063 */
[----:B------:R-:W-:Y:S01]  /*3d00*/  FADD.FTZ R23, R103, R82 ;  /* 0x0000005267177221 */ /* 0x000fe20000010000 */
[----:B------:R-:W2:Y:S01]  /*3d10*/  MUFU.EX2 R67, R67 ;  /* 0x0000004300437308 */ /* 0x000ea20000000800 */
[C---:B-1----:R-:W-:Y:S01]  /*3d20*/  FADD.FTZ R6, R66.reuse, R21 ;  /* 0x0000001542067221 */ /* 0x042fe20000010000 */
[----:B------:R-:W-:Y:S01]  /*3d30*/  F2FP.SATFINITE.E4M3.F32.PACK_AB_MERGE_C R27, R66, R27, RZ ;  /* 0x0000001b421b723e */ /* 0x000fe200048070ff */
[----:B------:R-:W-:Y:S01]  /*3d40*/  FADD.FTZ R14, R28, R23 ;  /* 0x000000171c0e7221 */ /* 0x000fe20000010000 */
[C---:B------:R-:W-:Y:S01]  /*3d50*/  F2FP.SATFINITE.E4M3.F32.PACK_AB_MERGE_C R28, R107.reuse, R28, RZ ;  /* 0x0000001c6b1c723e */ /* 0x040fe200048070ff */
[----:B------:R-:W-:Y:S01]  /*3d60*/  IMAD.MOV.U32 R66, RZ, RZ, R25 ;  /* 0x000000ffff427224 */ /* 0x000fe200078e0019 */
[----:B------:R-:W-:Y:S01]  /*3d70*/  F2FP.SATFINITE.E4M3.F32.PACK_AB_MERGE_C R182, R56, R15, R27 ;  /* 0x0000000f38b6723e */ /* 0x000fe2000480701b */
[----:B------:R-:W-:Y:S01]  /*3d80*/  FADD.FTZ R107, R107, R14 ;  /* 0x0000000e6b6b7221 */ /* 0x000fe20000010000 */
[----:B------:R-:W1:Y:S01]  /*3d90*/  MUFU.EX2 R70, R65 ;  /* 0x0000004100467308 */ /* 0x000e620000000800 */
[----:B0-----:R-:W-:Y:S01]  /*3da0*/  FADD.FTZ R21, R19, R6 ;  /* 0x0000000613157221 */ /* 0x001fe20000010000 */
[----:B------:R-:W-:Y:S01]  /*3db0*/  F2FP.SATFINITE.E4M3.F32.PACK_AB_MERGE_C R177, R103, R26, R28 ;  /* 0x0000001a67b1723e */ /* 0x000fe2000480701c */
[----:B------:R-:W-:Y:S01]  /*3dc0*/  FADD.FTZ R14, R30, R107 ;  /* 0x0000006b1e0e7221 */ /* 0x000fe20000010000 */
[----:B------:R-:W-:-:S02]  /*3dd0*/  IMAD.MOV.U32 R27, RZ, RZ, R25 ;  /* 0x000000ffff1b7224 */ /* 0x000fc400078e0019 */
[----:B------:R-:W-:Y:S01]  /*3de0*/  FADD.FTZ R10, R68, R21 ;  /* 0x00000015440a7221 */ /* 0x000fe20000010000 */
[--C-:B------:R-:W-:Y:S02]  /*3df0*/  IMAD.MOV.U32 R26, RZ, RZ, R25.reuse ;  /* 0x000000ffff1a7224 */ /* 0x100fe400078e0019 */
[----:B------:R-:W-:Y:S01]  /*3e00*/  FADD.FTZ R23, R109, R14 ;  /* 0x0000000e6d177221 */ /* 0x000fe20000010000 */
[----:B------:R-:W0:Y:S01]  /*3e10*/  MUFU.EX2 R71, R71 ;  /* 0x0000004700477308 */ /* 0x000e220000000800 */
[----:B--2---:R-:W-:Y:S01]  /*3e20*/  FADD.FTZ R21, R67, R10 ;  /* 0x0000000a43157221 */ /* 0x004fe20000010000 */
[----:B------:R-:W-:Y:S02]  /*3e30*/  IMAD.MOV.U32 R28, RZ, RZ, R25 ;  /* 0x000000ffff1c7224 */ /* 0x000fe400078e0019 */
[----:B------:R-:W-:Y:S01]  /*3e40*/  FADD.FTZ R24, R32, R23 ;  /* 0x0000001720187221 */ /* 0x000fe20000010000 */
[----:B------:R-:W-:Y:S01]  /*3e50*/  F2FP.SATFINITE.E4M3.F32.PACK_AB_MERGE_C R32, R33, R32, RZ ;  /* 0x000000202120723e */ /* 0x000fe200048070ff */
[----:B------:R-:W-:-:S02]  /*3e60*/  IMAD.MOV.U32 R56, RZ, RZ, R25 ;  /* 0x000000ffff387224 */ /* 0x000fc400078e0019 */
[----:B------:R-:W-:Y:S01]  /*3e70*/  FADD.FTZ R33, R33, R24 ;  /* 0x0000001821217221 */ /* 0x000fe20000010000 */
[----:B------:R-:W2:Y:S01]  /*3e80*/  MUFU.EX2 R72, R69 ;  /* 0x0000004500487308 */ /* 0x000ea20000000800 */
[C---:B-1----:R-:W-:Y:S01]  /*3e90*/  FADD.FTZ R10, R70.reuse, R21 ;  /* 0x00000015460a7221 */ /* 0x042fe20000010000 */
[----:B------:R-:W-:Y:S01]  /*3ea0*/  F2FP.SATFINITE.E4M3.F32.PACK_AB_MERGE_C R67, R70, R67, RZ ;  /* 0x000000434643723e */ /* 0x000fe200048070ff */
[----:B------:R-:W-:Y:S01]  /*3eb0*/  FADD.FTZ R0, R34, R33 ;  /* 0x0000002122007221 */ /* 0x000fe20000010000 */
[----:B------:R-:W-:Y:S01]  /*3ec0*/  F2FP.SATFINITE.E4M3.F32.PACK_AB_MERGE_C R179, R109, R30, R32 ;  /* 0x0000001e6db3723e */ /* 0x000fe20004807020 */
[----:B------:R-:W-:Y:S01]  /*3ed0*/  IMAD.MOV.U32 R24, RZ, RZ, R25 ;  /* 0x000000ffff187224 */ /* 0x000fe200078e0019 */
[----:B------:R-:W-:Y:S01]  /*3ee0*/  F2FP.SATFINITE.E4M3.F32.PACK_AB_MERGE_C R176, R68, R19, R67 ;  /* 0x0000001344b0723e */ /* 0x000fe20004807043 */
[----:B------:R-:W-:Y:S01]  /*3ef0*/  FADD.FTZ R23, R37, R0 ;  /* 0x0000000025177221 */ /* 0x000fe20000010000 */
[----:B------:R-:W1:Y:S01]  /*3f00*/  MUFU.EX2 R47, R47 ;  /* 0x0000002f002f7308 */ /* 0x000e620000000800 */
[----:B0-----:R-:W-:Y:S01]  /*3f10*/  FADD.FTZ R21, R71, R10 ;  /* 0x0000000a47157221 */ /* 0x001fe20000010000 */
[----:B------:R-:W-:-:S02]  /*3f20*/  IMAD.MOV.U32 R30, RZ, RZ, R25 ;  /* 0x000000ffff1e7224 */ /* 0x000fc400078e0019 */
[----:B------:R-:W-:Y:S01]  /*3f30*/  FADD.FTZ R12, R36, R23 ;  /* 0x00000017240c7221 */ /* 0x000fe20000010000 */
[--C-:B------:R-:W-:Y:S02]  /*3f40*/  IMAD.MOV.U32 R33, RZ, RZ, R25.reuse ;  /* 0x000000ffff217224 */ /* 0x100fe400078e0019 */
[----:B------:R-:W-:Y:S01]  /*3f50*/  IMAD.MOV.U32 R32, RZ, RZ, R25 ;  /* 0x000000ffff207224 */ /* 0x000fe200078e0019 */
[----:B------:R0:W3:Y:S01]  /*3f60*/  MUFU.EX2 R74, R73 ;  /* 0x00000049004a7308 */ /* 0x0000e20000000800 */
[----:B--2---:R-:W-:Y:S01]  /*3f70*/  FADD.FTZ R14, R72, R21 ;  /* 0x00000015480e7221 */ /* 0x004fe20000010000 */
[--C-:B------:R-:W-:Y:S02]  /*3f80*/  IMAD.MOV.U32 R65, RZ, RZ, R25.reuse ;  /* 0x000000ffff417224 */ /* 0x100fe400078e0019 */
[--C-:B------:R-:W-:Y:S02]  /*3f90*/  IMAD.MOV.U32 R67, RZ, RZ, R25.reuse ;  /* 0x000000ffff437224 */ /* 0x100fe400078e0019 */
[----:B------:R-:W-:-:S02]  /*3fa0*/  IMAD.MOV.U32 R69, RZ, RZ, R25 ;  /* 0x000000ffff457224 */ /* 0x000fc400078e0019 */
[----:B------:R-:W2:Y:S01]  /*3fb0*/  MUFU.EX2 R51, R51 ;  /* 0x0000003300337308 */ /* 0x000ea20000000800 */
[----:B-1----:R-:W-:Y:S01]  /*3fc0*/  FADD.FTZ R21, R47, R14 ;  /* 0x0000000e2f157221 */ /* 0x002fe20000010000 */
[--C-:B------:R-:W-:Y:S02]  /*3fd0*/  IMAD.MOV.U32 R68, RZ, RZ, R25.reuse ;  /* 0x000000ffff447224 */ /* 0x100fe400078e0019 */
[--C-:B------:R-:W-:Y:S02]  /*3fe0*/  IMAD.MOV.U32 R70, RZ, RZ, R25.reuse ;  /* 0x000000ffff467224 */ /* 0x100fe400078e0019 */
[----:B0-----:R-:W-:Y:S02]  /*3ff0*/  IMAD.MOV.U32 R73, RZ, RZ, R25 ;  /* 0x000000ffff497224 */ /* 0x001fe400078e0019 */
[----:B------:R0:W1:Y:S01]  /*4000*/  MUFU.EX2 R76, R45 ;  /* 0x0000002d004c7308 */ /* 0x0000620000000800 */
[C---:B---3--:R-:W-:Y:S01]  /*4010*/  F2FP.SATFINITE.E4M3.F32.PACK_AB_MERGE_C R47, R74.reuse, R47, RZ ;  /* 0x0000002f4a2f723e */ /* 0x048fe200048070ff */
[----:B------:R-:W-:Y:S01]  /*4020*/  FADD.FTZ R74, R74, R21 ;  /* 0x000000154a4a7221 */ /* 0x000fe20000010000 */
[----:B------:R-:W-:-:S02]  /*4030*/  IMAD.MOV.U32 R82, RZ, RZ, R25 ;  /* 0x000000ffff527224 */ /* 0x000fc400078e0019 */
[----:B------:R-:W-:Y:S01]  /*4040*/  F2FP.SATFINITE.E4M3.F32.PACK_AB_MERGE_C R178, R72, R71, R47 ;  /* 0x0000004748b2723e */ /* 0x000fe2000480702f */
[--C-:B------:R-:W-:Y:S02]  /*4050*/  IMAD.MOV.U32 R47, RZ, RZ, R25.reuse ;  /* 0x000000ffff2f7224 */ /* 0x100fe400078e0019 */
[----:B------:R-:W3:Y:S01]  /*4060*/  MUFU.EX2 R55, R55 ;  /* 0x0000003700377308 */ /* 0x000ee20000000800 */
[----:B--2---:R-:W-:Y:S01]  /*4070*/  FADD.FTZ R21, R51, R74 ;  /* 0x0000004a33157221 */ /* 0x004fe20000010000 */
[--C-:B0-----:R-:W-:Y:S02]  /*4080*/  IMAD.MOV.U32 R45, RZ, RZ, R25.reuse ;  /* 0x000000ffff2d7224 */ /* 0x101fe400078e0019 */
[--C-:B------:R-:W-:Y:S02]  /*4090*/  IMAD.MOV.U32 R71, RZ, RZ, R25.reuse ;  /* 0x000000ffff477224 */ /* 0x100fe400078e0019 */
[----:B------:R-:W-:Y:S02]  /*40a0*/  IMAD.MOV.U32 R72, RZ, RZ, R25 ;  /* 0x000000ffff487224 */ /* 0x000fe400078e0019 */
[----:B------:R0:W2:Y:S01]  /*40b0*/  MUFU.EX2 R78, R49 ;  /* 0x00000031004e7308 */ /* 0x0000a20000000800 */
[----:B-1----:R-:W-:Y:S01]  /*40c0*/  FADD.FTZ R8, R76, R21 ;  /* 0x000000154c087221 */ /* 0x002fe20000010000 */
[----:B------:R-:W-:-:S02]  /*40d0*/  IMAD.MOV.U32 R74, RZ, RZ, R25 ;  /* 0x000000ffff4a7224 */ /* 0x000fc400078e0019 */
[----:B------:R-:W-:-:S04]  /*40e0*/  IMAD.MOV.U32 R87, RZ, RZ, R25 ;  /* 0x000000ffff577224 */ /* 0x000fc800078e0019 */
[----:B------:R-:W1:Y:S01]  /*40f0*/  MUFU.EX2 R59, R59 ;  /* 0x0000003b003b7308 */ /* 0x000e620000000800 */
[----:B---3--:R-:W-:Y:S01]  /*4100*/  FADD.FTZ R21, R55, R8 ;  /* 0x0000000837157221 */ /* 0x008fe20000010000 */
[----:B0-----:R-:W-:-:S06]  /*4110*/  IMAD.MOV.U32 R49, RZ, RZ, R25 ;  /* 0x000000ffff317224 */ /* 0x001fcc00078e0019 */
[----:B------:R-:W0:Y:S01]  /*4120*/  MUFU.EX2 R41, R41 ;  /* 0x0000002900297308 */ /* 0x000e220000000800 */
[C---:B--2---:R-:W-:Y:S01]  /*4130*/  F2FP.SATFINITE.E4M3.F32.PACK_AB_MERGE_C R55, R78.reuse, R55, RZ ;  /* 0x000000374e37723e */ /* 0x044fe200048070ff */
[----:B------:R-:W-:-:S03]  /*4140*/  FADD.FTZ R78, R78, R21 ;  /* 0x000000154e4e7221 */ /* 0x000fc60000010000 */
[----:B------:R-:W-:Y:S01]  /*4150*/  F2FP.SATFINITE.E4M3.F32.PACK_AB_MERGE_C R172, R76, R51, R55 ;  /* 0x000000334cac723e */ /* 0x000fe20004807037 */
[--C-:B------:R-:W-:Y:S02]  /*4160*/  IMAD.MOV.U32 R51, RZ, RZ, R25.reuse ;  /* 0x000000ffff337224 */ /* 0x100fe400078e0019 */
[----:B------:R2:W3:Y:S01]  /*4170*/  MUFU.EX2 R80, R53 ;  /* 0x0000003500507308 */ /* 0x0004e20000000800 */
[----:B-1----:R-:W-:Y:S01]  /*4180*/  FADD.FTZ R21, R59, R78 ;  /* 0x0000004e3b157221 */ /* 0x002fe20000010000 */
[--C-:B------:R-:W-:Y:S02]  /*4190*/  IMAD.MOV.U32 R55, RZ, RZ, R25.reuse ;  /* 0x000000ffff377224 */ /* 0x100fe400078e0019 */
[--C-:B------:R-:W-:Y:S02]  /*41a0*/  IMAD.MOV.U32 R76, RZ, RZ, R25.reuse ;  /* 0x000000ffff4c7224 */ /* 0x100fe400078e0019 */
[--C-:B------:R-:W-:Y:S02]  /*41b0*/  IMAD.MOV.U32 R78, RZ, RZ, R25.reuse ;  /* 0x000000ffff4e7224 */ /* 0x100fe400078e0019 */
[----:B------:R-:W1:Y:S01]  /*41c0*/  MUFU.EX2 R38, R38 ;  /* 0x0000002600267308 */ /* 0x000e620000000800 */
[C---:B0-----:R-:W-:Y:S01]  /*41d0*/  F2FP.SATFINITE.E4M3.F32.PACK_AB_MERGE_C R36, R41.reuse, R36, RZ ;  /* 0x000000242924723e */ /* 0x041fe200048070ff */
[----:B------:R-:W-:Y:S01]  /*41e0*/  FADD.FTZ R41, R41, R12 ;  /* 0x0000000c29297221 */ /* 0x000fe20000010000 */
[----:B--2---:R-:W-:-:S02]  /*41f0*/  IMAD.MOV.U32 R53, RZ, RZ, R25 ;  /* 0x000000ffff357224 */ /* 0x004fc400078e0019 */
[----:B------:R-:W-:Y:S01]  /*4200*/  F2FP.SATFINITE.E4M3.F32.PACK_AB_MERGE_C R173, R37, R34, R36 ;  /* 0x0000002225ad723e */ /* 0x000fe20004807024 */
[----:B------:R-:W-:Y:S02]  /*4210*/  IMAD.MOV.U32 R34, RZ, RZ, R25 ;  /* 0x000000ffff227224 */ /* 0x000fe400078e0019 */
[----:B------:R-:W0:Y:S01]  /*4220*/  MUFU.EX2 R31, R31 ;  /* 0x0000001f001f7308 */ /* 0x000e220000000800 */
[----:B---3--:R-:W-:Y:S01]  /*4230*/  FADD.FTZ R12, R80, R21 ;  /* 0x00000015500c7221 */ /* 0x008fe20000010000 */
[--C-:B------:R-:W-:Y:S02]  /*4240*/  IMAD.MOV.U32 R37, RZ, RZ, R25.reuse ;  /* 0x000000ffff257224 */ /* 0x100fe400078e0019 */
[----:B------:R-:W-:-:S04]  /*4250*/  IMAD.MOV.U32 R36, RZ, RZ, R25 ;  /* 0x000000ffff247224 */ /* 0x000fc800078e0019 */
[----:B------:R-:W2:Y:S01]  /*4260*/  MUFU.EX2 R111, R111 ;  /* 0x0000006f006f7308 */ /* 0x000ea20000000800 */
[----:B-1----:R-:W-:Y:S01]  /*4270*/  FADD.FTZ R8, R38, R41 ;  /* 0x0000002926087221 */ /* 0x002fe20000010000 */
[----:B------:R-:W-:-:S06]  /*4280*/  IMAD.MOV.U32 R41, RZ, RZ, R25 ;  /* 0x000000ffff297224 */ /* 0x000fcc00078e0019 */
[----:B------:R1:W3:Y:S01]  /*4290*/  MUFU.EX2 R6, R57 ;  /* 0x0000003900067308 */ /* 0x0002e20000000800 */
[----:B0-----:R-:W-:-:S07]  /*42a0*/  FADD.FTZ R21, R31, R12 ;  /* 0x0000000c1f157221 */ /* 0x001fce0000010000 */
[----:B------:R-:W-:Y:S01]  /*42b0*/  MUFU.EX2 R40, R40 ;  /* 0x0000002800287308 */ /* 0x000fe20000000800 */
[----:B--2---:R-:W-:Y:S01]  /*42c0*/  FADD.FTZ R23, R111, R8 ;  /* 0x000000086f177221 */ /* 0x004fe20000010000 */
[----:B-1----:R-:W-:-:S06]  /*42d0*/  IMAD.MOV.U32 R57, RZ, RZ, R25 ;  /* 0x000000ffff397224 */ /* 0x002fcc00078e0019 */
[----:B------:R-:W0:Y:S01]  /*42e0*/  MUFU.EX2 R113, R113 ;  /* 0x0000007100717308 */ /* 0x000e220000000800 */
[C---:B---3--:R-:W-:Y:S01]  /*42f0*/  F2FP.SATFINITE.E4M3.F32.PACK_AB_MERGE_C R31, R6.reuse, R31, RZ ;  /* 0x0000001f061f723e */ /* 0x048fe200048070ff */
[----:B------:R-:W-:-:S03]  /*4300*/  FADD.FTZ R6, R6, R21 ;  /* 0x0000001506067221 */ /* 0x000fc60000010000 */
[----:B------:R-:W-:Y:S01]  /*4310*/  F2FP.SATFINITE.E4M3.F32.PACK_AB_MERGE_C R174, R80, R59, R31 ;  /* 0x0000003b50ae723e */ /* 0x000fe2000480701f */
[--C-:B------:R-:W-:Y:S02]  /*4320*/  IMAD.MOV.U32 R31, RZ, RZ, R25.reuse ;  /* 0x000000ffff1f7224 */ /* 0x100fe400078e0019 */
[----:B------:R-:W1:Y:S01]  /*4330*/  MUFU.EX2 R35, R35 ;  /* 0x0000002300237308 */ /* 0x000e620000000800 */
[--C-:B------:R-:W-:Y:S02]  /*4340*/  IMAD.MOV.U32 R59, RZ, RZ, R25.reuse ;  /* 0x000000ffff3b7224 */ /* 0x100fe400078e0019 */
[----:B------:R-:W-:-:S05]  /*4350*/  IMAD.MOV.U32 R80, RZ, RZ, R25 ;  /* 0x000000ffff507224 */ /* 0x000fca00078e0019 */
[----:B------:R2:W3:Y:S01]  /*4360*/  MUFU.EX2 R10, R29 ;  /* 0x0000001d000a7308 */ /* 0x0004e20000000800 */
[----:B0-----:R-:W-:Y:S01]  /*4370*/  F2FP.SATFINITE.E4M3.F32.PACK_AB_MERGE_C R14, R113, R40, RZ ;  /* 0x00000028710e723e */ /* 0x001fe200048070ff */
[----:B------:R-:W-:-:S03]  /*4380*/  FADD.FTZ R40, R40, R23 ;  /* 0x0000001728287221 */ /* 0x000fc60000010000 */
[----:B------:R-:W-:Y:S01]  /*4390*/  F2FP.SATFINITE.E4M3.F32.PACK_AB_MERGE_C R175, R111, R38, R14 ;  /* 0x000000266faf723e */ /* 0x000fe2000480700e */
[----:B------:R-:W-:Y:S01]  /*43a0*/  FADD.FTZ R113, R113, R40 ;  /* 0x0000002871717221 */ /* 0x000fe20000010000 */
[--C-:B------:R-:W-:Y:S01]  /*43b0*/  IMAD.MOV.U32 R38, RZ, RZ, R25.reuse ;  /* 0x000000ffff267224 */ /* 0x100fe200078e0019 */
[----:B------:R-:W-:Y:S01]  /*43c0*/  MUFU.EX2 R44, R44 ;  /* 0x0000002c002c7308 */ /* 0x000fe20000000800 */
[----:B-1----:R-:W-:Y:S01]  /*43d0*/  FADD.FTZ R9, R35, R6 ;  /* 0x0000000623097221 */ /* 0x002fe20000010000 */
[--C-:B--2---:R-:W-:Y:S02]  /*43e0*/  IMAD.MOV.U32 R29, RZ, RZ, R25.reuse ;  /* 0x000000ffff1d7224 */ /* 0x104fe400078e0019 */
[----:B------:R-:W-:-:S04]  /*43f0*/  IMAD.MOV.U32 R40, RZ, RZ, R25 ;  /* 0x000000ffff287224 */ /* 0x000fc800078e0019 */
[----:B------:R-:W0:Y:S01]  /*4400*/  MUFU.EX2 R117, R117 ;  /* 0x0000007500757308 */ /* 0x000e220000000800 */
[----:B---3--:R-:W-:-:S07]  /*4410*/  FADD.FTZ R6, R10, R9 ;  /* 0x000000090a067221 */ /* 0x008fce0000010000 */
[----:B------:R-:W1:Y:S08]  /*4420*/  MUFU.EX2 R42, R42 ;  /* 0x0000002a002a7308 */ /* 0x000e700000000800 */
[----:B------:R-:W2:Y:S01]  /*4430*/  MUFU.EX2 R39, R39 ;  /* 0x0000002700277308 */ /* 0x000ea20000000800 */
[----:B0-----:R-:W-:-:S07]  /*4440*/  F2FP.SATFINITE.E4M3.F32.PACK_AB_MERGE_C R14, R117, R44, RZ ;  /* 0x0000002c750e723e */ /* 0x001fce00048070ff */
[----:B------:R-:W0:Y:S01]  /*4450*/  MUFU.EX2 R115, R115 ;  /* 0x0000007300737308 */ /* 0x000e220000000800 */
[----:B-1----:R-:W-:-:S07]  /*4460*/  FADD.FTZ R12, R42, R113 ;  /* 0x000000712a0c7221 */ /* 0x002fce0000010000 */
[----:B------:R-:W1:Y:S01]  /*4470*/  MUFU.EX2 R0, R123 ;  /* 0x0000007b00007308 */ /* 0x000e620000000800 */
[----:B--2---:R-:W-:-:S07]  /*4480*/  FADD.FTZ R9, R39, R6 ;  /* 0x0000000627097221 */ /* 0x004fce0000010000 */
[----:B------:R-:W-:Y:S01]  /*4490*/  MUFU.EX2 R48, R48 ;  /* 0x0000003000307308 */ /* 0x000fe20000000800 */
[C---:B0-----:R-:W-:Y:S01]  /*44a0*/  F2FP.SATFINITE.E4M3.F32.PACK_AB_MERGE_C R169, R115.reuse, R42, R14 ;  /* 0x0000002a73a9723e */ /* 0x041fe2000480700e */
[----:B------:R-:W-:Y:S01]  /*44b0*/  FADD.FTZ R115, R115, R12 ;  /* 0x0000000c73737221 */ /* 0x000fe20000010000 */
[----:B------:R-:W-:-:S03]  /*44c0*/  IMAD.MOV.U32 R42, RZ, RZ, R25 ;  /* 0x000000ffff2a7224 */ /* 0x000fc600078e0019 */
[----:B------:R-:W-:Y:S02]  /*44d0*/  FADD.FTZ R44, R44, R115 ;  /* 0x000000732c2c7221 */ /* 0x000fe40000010000 */
[----:B------:R-:W0:Y:S01]  /*44e0*/  MUFU.EX2 R121, R121 ;  /* 0x0000007900797308 */ /* 0x000e220000000800 */
[C---:B-1----:R-:W-:Y:S01]  /*44f0*/  F2FP.SATFINITE.E4M3.F32.PACK_AB_MERGE_C R39, R0.reuse, R39, RZ ;  /* 0x000000270027723e */ /* 0x042fe200048070ff */
[----:B------:R-:W-:Y:S01]  /*4500*/  FADD.FTZ R0, R0, R9 ;  /* 0x0000000900007221 */ /* 0x000fe20000010000 */
[----:B------:R-:W-:Y:S01]  /*4510*/  FADD.FTZ R117, R117, R44 ;  /* 0x0000002c75757221 */ /* 0x000fe20000010000 */
[----:B------:R-:W-:Y:S01]  /*4520*/  IMAD.MOV.U32 R44, RZ, RZ, R25 ;  /* 0x000000ffff2c7224 */ /* 0x000fe200078e0019 */
[----:B------:R-:W-:Y:S01]  /*4530*/  F2FP.SATFINITE.E4M3.F32.PACK_AB_MERGE_C R168, R10, R35, R39 ;  /* 0x000000230aa8723e */ /* 0x000fe20004807027 */
[----:B------:R-:W-:Y:S02]  /*4540*/  VIADD R10, R22, 0xfffffffe ;  /* 0xfffffffe160a7836 */ /* 0x000fe40000000000 */
[----:B------:R-:W1:Y:S01]  /*4550*/  MUFU.EX2 R125, R125 ;  /* 0x0000007d007d7308 */ /* 0x000e620000000800 */
[----:B------:R-:W-:-:S02]  /*4560*/  IMAD.MOV.U32 R35, RZ, RZ, R25 ;  /* 0x000000ffff237224 */ /* 0x000fc400078e0019 */
[----:B------:R-:W-:Y:S01]  /*4570*/  ISETP.GE.AND P2, PT, R10, R17, PT ;  /* 0x000000110a00720c */ /* 0x000fe20003f46270 */
[----:B------:R-:W-:-:S04]  /*4580*/  IMAD.MOV.U32 R39, RZ, RZ, R25 ;  /* 0x000000ffff277224 */ /* 0x000fc800078e0019 */
        /* <DEDUP_REMOVED lines=10> */
[----:B------:R-:W-:Y:S01]  /*4630*/  FADD.FTZ R6, R48, R119 ;  /* 0x0000007730067221 */ /* 0x000fe20000010000 */
[----:B------:R-:W-:Y:S01]  /*4640*/  IMAD.MOV.U32 R48, RZ, RZ, R25 ;  /* 0x000000ffff307224 */ /* 0x000fe200078e0019 */
[----:B------:R-:W0:Y:S01]  /*4650*/  MUFU.EX2 R58, R58 ;  /* 0x0000003a003a7308 */ /* 0x000e220000000800 */
[----:B-1----:R-:W-:Y:S01]  /*4660*/  FADD.FTZ R0, R8, R9 ;  /* 0x0000000908007221 */ /* 0x002fe20000010000 */
[----:B------:R-:W-:Y:S01]  /*4670*/  FADD.FTZ R6, R121, R6 ;  /* 0x0000000679067221 */ /* 0x000fe20000010000 */
[----:B0-----:R-:W-:Y:S02]  /*4680*/  F2FP.SATFINITE.E4M3.F32.PACK_AB_MERGE_C R9, R58, R129, RZ ;  /* 0x000000813a09723e */ /* 0x001fe400048070ff */
[----:B------:R-:W-:Y:S02]  /*4690*/  FADD.FTZ R129, R129, R0 ;  /* 0x0000000081817221 */ /* 0x000fe40000010000 */
[----:B------:R-:W-:Y:S02]  /*46a0*/  F2FP.SATFINITE.E4M3.F32.PACK_AB_MERGE_C R170, R8, R125, R9 ;  /* 0x0000007d08aa723e */ /* 0x000fe40004807009 */
[----:B------:R-:W-:Y:S01]  /*46b0*/  FADD.FTZ R0, R58, R129 ;  /* 0x000000813a007221 */ /* 0x000fe20000010000 */
[----:B------:R-:W-:-:S02]  /*46c0*/  IMAD.MOV.U32 R8, RZ, RZ, RZ ;  /* 0x000000ffff087224 */ /* 0x000fc400078e00ff */
[----:B------:R-:W-:Y:S01]  /*46d0*/  IMAD.MOV.U32 R58, RZ, RZ, R25 ;  /* 0x000000ffff3a7224 */ /* 0x000fe200078e0019 */
[----:B------:R-:W-:Y:S06]  /*46e0*/  @!P2 BRA `(.L_x_19) ;  /* 0x0000002c00c4a947 */ /* 0x000fec0003800000 */
[----:B------:R-:W-:Y:S01]  /*46f0*/  IMAD.MOV.U32 R11, RZ, RZ, R3 ;  /* 0x000000ffff0b7224 */ /* 0x000fe200078e0003 */
[----:B------:R-:W-:Y:S01]  /*4700*/  CS2R R86, SRZ ;  /* 0x0000000000567805 */ /* 0x000fe2000001ff00 */
[----:B------:R-:W-:Y:S01]  /*4710*/  IMAD.MOV.U32 R9, RZ, RZ, R7 ;  /* 0x000000ffff097224 */ /* 0x000fe200078e0007 */
[----:B------:R-:W-:Y:S01]  /*4720*/  CS2R R84, SRZ ;  /* 0x0000000000547805 */ /* 0x000fe2000001ff00 */
[----:B------:R-:W-:Y:S01]  /*4730*/  IMAD.MOV.U32 R12, RZ, RZ, RZ ;  /* 0x000000ffff0c7224 */ /* 0x000fe200078e00ff */
        /* <DEDUP_REMOVED lines=29> */
[----:B------:R-:W-:Y:S01]  /*4910*/  CS2R R24, SRZ ;  /* 0x0000000000187805 */ /* 0x000fe2000001ff00 */
[----:B------:R-:W-:-:S06]  /*4920*/  UMOV UR53, URZ ;  /* 0x0000003f00357c82 */ /* 0x000fcc0008000000 */
.L_x_29:
[----:B------:R-:W-:Y:S01]  /*4930*/  ISETP.NE.AND P3, PT, RZ, UR41, PT ;  /* 0x00000029ff007c0c */ /* 0x000fe2000bf65270 */
[----:B------:R-:W-:-:S04]  /*4940*/  UISETP.NE.AND UP0, UPT, UR53, 0x1, UPT ;  /* 0x000000013500788c */ /* 0x000fc8000bf05270 */
[----:B------:R-:W-:-:S06]  /*4950*/  USEL UR4, URZ, 0x1, UP0 ;  /* 0x000000013f047887 */ /* 0x000fcc0008000000 */
[----:B------:R-:W-:Y:S02]  /*4960*/  LOP3.LUT R8, R12, UR4, RZ, 0x3c, !PT ;  /* 0x000000040c087c12 */ /* 0x000fe4000f8e3cff */
[----:B------:R-:W-:Y:S05]  /*4970*/  @P3 BRA `(.L_x_20) ;  /* 0x0000000000343947 */ /* 0x000fea0003800000 */
[----:B------:R-:W-:Y:S05]  /*4980*/  @!P0 BRA `(.L_x_21) ;  /* 0x0000000000048947 */ /* 0x000fea0003800000 */
[----:B------:R-:W-:Y:S01]  /*4990*/  BPT.TRAP 0x1 ;  /* 0x000000040000795c */ /* 0x000fe20000300000 */
.L_x_21:
[----:B------:R-:W-:Y:S01]  /*49a0*/  UIADD3 UR4, UR53, 0x1, URZ ;  /* 0x0000000135047890 */ /* 0x000fe2000fffe03f */
[----:B------:R-:W-:-:S03]  /*49b0*/  SHF.L.U32 R3, R8, 0x1f, RZ ;  /* 0x0000001f08037819 */ /* 0x000fc600000006ff */
[----:B------:R-:W-:-:S04]  /*49c0*/  UISETP.NE.AND UP0, UPT, UR4, 0x2, UPT ;  /* 0x000000020400788c */ /* 0x000fc8000bf05270 */
[----:B------:R-:W-:-:S04]  /*49d0*/  USEL UR4, UR4, URZ, UP0 ;  /* 0x0000003f04047287 */ /* 0x000fc80008000000 */
[----:B------:R-:W-:-:S09]  /*49e0*/  ULEA UR4, UR4, UR40, 0x3 ;  /* 0x0000002804047291 */ /* 0x000fd2000f8e183f */
[----:B------:R0:W1:Y:S01]  /*49f0*/  SYNCS.PHASECHK.TRANS64.TRYWAIT P2, [UR4+0x29830], R3 ;  /* 0x02983003ff0075a7 */ /* 0x0000620008040144 */
[----:B------:R-:W-:Y:S05]  /*4a00*/  @!P0 BRA `(.L_x_22) ;  /* 0x0000000000048947 */ /* 0x000fea0003800000 */
[----:B------:R-:W-:Y:S01]  /*4a10*/  BPT.TRAP 0x1 ;  /* 0x000000040000795c */ /* 0x000fe20000300000 */
.L_x_22:
[----:B-1----:R-:W-:Y:S05]  /*4a20*/  @P2 BRA `(.L_x_20) ;  /* 0x0000000000082947 */ /* 0x002fea0003800000 */
[----:B------:R-:W1:Y:S02]  /*4a30*/  SYNCS.PHASECHK.TRANS64.TRYWAIT P2, [UR4+0x29830], R3 ;  /* 0x02983003ff0075a7 */ /* 0x000e640008040144 */
[----:B-1----:R-:W-:Y:S05]  /*4a40*/  @!P2 BRA `(.L_x_23) ;  /* 0x000000900078a947 */ /* 0x002fea0003800000 */
.L_x_20:
[----:B01----:R-:W-:Y:S01]  /*4a50*/  VIADD R3, R18, 0x8 ;  /* 0x0000000812037836 */ /* 0x003fe20000000000 */
[----:B------:R-:W-:Y:S01]  /*4a60*/  UIADD3 UR52, UR53, 0x1, URZ ;  /* 0x0000000135347890 */ /* 0x000fe2000fffe03f */
[C---:B------:R-:W-:Y:S01]  /*4a70*/  R2UR UR4, R4.reuse ;  /* 0x00000000040472ca */ /* 0x040fe200000e0000 */
[----:B------:R-:W-:Y:S01]  /*4a80*/  UMOV UR7, 0x80000020 ;  /* 0x8000002000077882 */ /* 0x000fe20000000000 */
[C---:B------:R-:W-:Y:S01]  /*4a90*/  R2UR UR5, R5.reuse ;  /* 0x00000000050572ca */ /* 0x040fe200000e0000 */
[----:B------:R0:W-:Y:S01]  /*4aa0*/  BAR.SYNC.DEFER_BLOCKING R3, 0x100 ;  /* 0x000400030000751d */ /* 0x0001e20000010000 */
[----:B------:R-:W-:Y:S01]  /*4ab0*/  UISETP.NE.AND UP0, UPT, UR52, 0x2, UPT ;  /* 0x000000023400788c */ /* 0x000fe2000bf05270 */
[C---:B------:R-:W-:Y:S02]  /*4ac0*/  R2UR UR8, R4.reuse ;  /* 0x00000000040872ca */ /* 0x040fe400000e0000 */
[C---:B------:R-:W-:Y:S01]  /*4ad0*/  R2UR UR9, R5.reuse ;  /* 0x00000000050972ca */ /* 0x040fe200000e0000 */
[----:B------:R-:W-:Y:S01]  /*4ae0*/  USEL UR52, UR52, URZ, UP0 ;  /* 0x0000003f34347287 */ /* 0x000fe20008000000 */
[C---:B------:R-:W-:Y:S01]  /*4af0*/  R2UR UR12, R4.reuse ;  /* 0x00000000040c72ca */ /* 0x040fe200000e0000 */
[----:B------:R-:W-:Y:S01]  /*4b00*/  UMOV UR11, 0x80000020 ;  /* 0x80000020000b7882 */ /* 0x000fe20000000000 */
[C---:B------:R-:W-:Y:S01]  /*4b10*/  R2UR UR13, R5.reuse ;  /* 0x00000000050d72ca */ /* 0x040fe200000e0000 */
[----:B------:R-:W-:Y:S01]  /*4b20*/  UIMAD UR54, UR52, 0x780, UR42 ;  /* 0x00000780343678a4 */ /* 0x000fe2000f8e022a */
[C---:B------:R-:W-:Y:S01]  /*4b30*/  R2UR UR16, R4.reuse ;  /* 0x00000000041072ca */ /* 0x040fe200000e0000 */
[----:B------:R-:W-:Y:S01]  /*4b40*/  UMOV UR15, 0x80000020 ;  /* 0x80000020000f7882 */ /* 0x000fe20000000000 */
[C---:B------:R-:W-:Y:S01]  /*4b50*/  R2UR UR17, R5.reuse ;  /* 0x00000000051172ca */ /* 0x040fe200000e0000 */
[----:B------:R-:W-:Y:S01]  /*4b60*/  UIADD3 UR10, UR54, 0x80, URZ ;  /* 0x00000080360a7890 */ /* 0x000fe2000fffe03f */
[----:B------:R-:W-:Y:S01]  /*4b70*/  R2UR UR20, R4 ;  /* 0x00000000041472ca */ /* 0x000fe200000e0000 */
[----:B------:R-:W-:Y:S01]  /*4b80*/  UIADD3 UR14, UR54, 0x100, URZ ;  /* 0x00000100360e7890 */ /* 0x000fe2000fffe03f */
[----:B------:R-:W-:Y:S01]  /*4b90*/  R2UR UR21, R5 ;  /* 0x00000000051572ca */ /* 0x000fe200000e0000 */
[----:B------:R-:W-:Y:S01]  /*4ba0*/  UMOV UR6, UR54 ;  /* 0x0000003600067c82 */ /* 0x000fe20008000000 */
[----:B------:R-:W-:Y:S01]  /*4bb0*/  UIADD3 UR18, UR54, 0x180, URZ ;  /* 0x0000018036127890 */ /* 0x000fe2000fffe03f */
[----:B------:R-:W-:Y:S01]  /*4bc0*/  UMOV UR19, 0x80000020 ;  /* 0x8000002000137882 */ /* 0x000fe20000000000 */
[----:B------:R-:W-:Y:S01]  /*4bd0*/  UIADD3 UR22, UR54, 0x200, URZ ;  /* 0x0000020036167890 */ /* 0x000fe2000fffe03f */
[----:B------:R-:W-:Y:S01]  /*4be0*/  UMOV UR23, 0x80000020 ;  /* 0x8000002000177882 */ /* 0x000fe20000000000 */
[----:B------:R-:W-:Y:S01]  /*4bf0*/  WARPGROUP.ARRIVE ;  /* 0x00000000000079c5 */ /* 0x000fe20000000000 */
[----:B------:R-:W-:Y:S01]  /*4c00*/  UIADD3 UR26, UR54, 0x2, URZ ;  /* 0x00000002361a7890 */ /* 0x000fe2000fffe03f */
[----:B------:R-:W-:Y:S01]  /*4c10*/  UMOV UR27, 0x80000020 ;  /* 0x80000020001b7882 */ /* 0x000fe20000000000 */
[----:B------:R-:W-:-:S03]  /*4c20*/  UIADD3 UR30, UR54, 0x280, URZ ;  /* 0x00000280361e7890 */ /* 0x000fc6000fffe03f */
[----:B------:R-:W-:Y:S01]  /*4c30*/  QGMMA.64x32x32.F32.E4M3.E4M3 R152, gdesc[UR4], RZ, !UPT, gsb0 ;  /* 0x00600000049879f3 */ /* 0x000fe2000c0008ff */
[----:B------:R-:W-:Y:S01]  /*4c40*/  UIADD3 UR6, UR54, 0x82, URZ ;  /* 0x0000008236067890 */ /* 0x000fe2000fffe03f */
[----:B------:R-:W-:Y:S01]  /*4c50*/  UMOV UR4, UR24 ;  /* 0x0000001800047c82 */ /* 0x000fe20008000000 */
[----:B------:R-:W-:Y:S01]  /*4c60*/  UMOV UR5, UR25 ;  /* 0x0000001900057c82 */ /* 0x000fe20008000000 */
[----:B------:R-:W-:Y:S01]  /*4c70*/  UMOV UR7, 0x80000020 ;  /* 0x8000002000077882 */ /* 0x000fe20000000000 */
[----:B------:R-:W-:Y:S01]  /*4c80*/  UMOV UR31, 0x80000020 ;  /* 0x80000020001f7882 */ /* 0x000fe20000000000 */
[----:B------:R-:W-:Y:S01]  /*4c90*/  UIADD3 UR34, UR54, 0x282, URZ ;  /* 0x0000028236227890 */ /* 0x000fe2000fffe03f */
[----:B------:R-:W-:Y:S01]  /*4ca0*/  UMOV UR35, 0x80000020 ;  /* 0x8000002000237882 */ /* 0x000fe20000000000 */
[----:B------:R-:W-:Y:S01]  /*4cb0*/  UIADD3 UR46, UR54, 0x500, URZ ;  /* 0x00000500362e7890 */ /* 0x000fe2000fffe03f */
[----:B------:R-:W-:Y:S01]  /*4cc0*/  UMOV UR47, 0x80000020 ;  /* 0x80000020002f7882 */ /* 0x000fe20000000000 */
[----:B------:R-:W-:Y:S01]  /*4cd0*/  UIADD3 UR50, UR54, 0x502, URZ ;  /* 0x0000050236327890 */ /* 0x000fe2000fffe03f */
[----:B------:R-:W-:Y:S01]  /*4ce0*/  UMOV UR51, 0x80000020 ;  /* 0x8000002000337882 */ /* 0x000fe20000000000 */
[----:B------:R-:W-:-:S02]  /*4cf0*/  WARPGROUP.DEPBAR.LE gsb0, 0x0 ;  /* 0x00008000000079c5 */ /* 0x000fc40000010000 */
[----:B------:R-:W-:-:S06]  /*4d00*/  WARPGROUP.ARRIVE ;  /* 0x00000000000079c5 */ /* 0x000fcc0000000000 */
[----:B------:R-:W-:Y:S01]  /*4d10*/  QGMMA.64x32x32.F32.E4M3.E4M3 R136, gdesc[UR8], RZ, !UPT, gsb0 ;  /* 0x00600000088879f3 */ /* 0x000fe2000c0008ff */
[----:B------:R-:W-:Y:S02]  /*4d20*/  UIADD3 UR8, UR54, 0x102, URZ ;  /* 0x0000010236087890 */ /* 0x000fe4000fffe03f */
[----:B------:R-:W-:Y:S02]  /*4d30*/  UIADD3 UR9, UR54, 0x182, URZ ;  /* 0x0000018236097890 */ /* 0x000fe4000fffe03f */
        /* <DEDUP_REMOVED lines=13> */
[----:B------:R-:W-:Y:S01]  /*4e10*/  UMOV UR26, UR6 ;  /* 0x00000006001a7c82 */ /* 0x000fe20008000000 */
[----:B------:R-:W-:Y:S01]  /*4e20*/  UMOV UR27, 0x80000020 ;  /* 0x80000020001b7882 */ /* 0x000fe20000000000 */
[----:B------:R-:W-:Y:S01]  /*4e30*/  UMOV UR6, UR8 ;  /* 0x0000000800067c82 */ /* 0x000fe20008000000 */
        /* <DEDUP_REMOVED lines=10> */
[----:B------:R-:W-:Y:S01]  /*4ee0*/  UIADD3 UR6, UR54, 0x300, URZ ;  /* 0x0000030036067890 */ /* 0x000fe2000fffe03f */
[----:B------:R-:W-:Y:S01]  /*4ef0*/  UMOV UR4, UR28 ;  /* 0x0000001c00047c82 */ /* 0x000fe20008000000 */
[----:B------:R-:W-:Y:S01]  /*4f00*/  UMOV UR5, UR29 ;  /* 0x0000001d00057c82 */ /* 0x000fe20008000000 */
        /* <DEDUP_REMOVED lines=120> */
[----:B0-----:R-:W-:Y:S05]  /*5690*/  @P3 BRA `(.L_x_24) ;  /* 0x0000000000283947 */ /* 0x001fea0003800000 */
[----:B------:R-:W-:Y:S05]  /*56a0*/  @!P0 BRA `(.L_x_25) ;  /* 0x0000000000048947 */ /* 0x000fea0003800000 */
[----:B------:R-:W-:Y:S01]  /*56b0*/  BPT.TRAP 0x1 ;  /* 0x000000040000795c */ /* 0x000fe20000300000 */
.L_x_25:
[----:B------:R-:W-:Y:S01]  /*56c0*/  ULEA UR4, UR53, UR40, 0x3 ;  /* 0x0000002835047291 */ /* 0x000fe2000f8e183f */
[----:B------:R-:W-:-:S08]  /*56d0*/  SHF.L.U32 R3, R12, 0x1f, RZ ;  /* 0x0000001f0c037819 */ /* 0x000fd000000006ff */
[----:B------:R0:W1:Y:S01]  /*56e0*/  SYNCS.PHASECHK.TRANS64.TRYWAIT P2, [UR4+0x29850], R3 ;  /* 0x02985003ff0075a7 */ /* 0x0000620008040144 */
[----:B------:R-:W-:Y:S05]  /*56f0*/  @!P0 BRA `(.L_x_26) ;  /* 0x0000000000048947 */ /* 0x000fea0003800000 */
[----:B------:R-:W-:Y:S01]  /*5700*/  BPT.TRAP 0x1 ;  /* 0x000000040000795c */ /* 0x000fe20000300000 */
.L_x_26:
[----:B-1----:R-:W-:Y:S05]  /*5710*/  @P2 BRA `(.L_x_24) ;  /* 0x0000000000082947 */ /* 0x002fea0003800000 */
[----:B------:R-:W1:Y:S02]  /*5720*/  SYNCS.PHASECHK.TRANS64.TRYWAIT P2, [UR4+0x29850], R3 ;  /* 0x02985003ff0075a7 */ /* 0x000e640008040144 */
[----:B-1----:R-:W-:Y:S05]  /*5730*/  @!P2 BRA `(.L_x_27) ;  /* 0x000000840054a947 */ /* 0x002fea0003800000 */
.L_x_24:
[----:B------:R-:W-:Y:S01]  /*5740*/  UIADD3 UR4, UR40, 0x400, URZ ;  /* 0x0000040028047890 */ /* 0x000fe2000fffe03f */
[----:B------:R-:W-:Y:S01]  /*5750*/  WARPGROUP.ARRIVE ;  /* 0x00000000000079c5 */ /* 0x000fe20000000000 */
[----:B------:R-:W-:Y:S01]  /*5760*/  UMOV UR7, 0xc0000010 ;  /* 0xc000001000077882 */ /* 0x000fe20000000000 */
[----:B-1----:R-:W-:Y:S01]  /*5770*/  FMNMX.FTZ R12, R152, R9, !PT ;  /* 0x00000009980c7209 */ /* 0x002fe20007810000 */
[----:B------:R-:W-:-:S03]  /*5780*/  USHF.R.U32.HI UR4, URZ, 0x4, UR4 ;  /* 0x000000043f047899 */ /* 0x000fc60008011604 */
[----:B0-----:R-:W-:Y:S01]  /*5790*/  FMNMX.FTZ R3, R153, R12, !PT ;  /* 0x0000000c99037209 */ /* 0x001fe20007810000 */
[----:B------:R-:W-:Y:S01]  /*57a0*/  ULOP3.LUT UR4, UR4, 0x3fff, URZ, 0xc0, !UPT ;  /* 0x00003fff04047892 */ /* 0x000fe2000f8ec03f */
[----:B------:R-:W-:Y:S02]  /*57b0*/  FMNMX.FTZ R12, R154, R11, !PT ;  /* 0x0000000b9a0c7209 */ /* 0x000fe40007810000 */
[----:B------:R-:W-:Y:S01]  /*57c0*/  FMNMX.FTZ R14, R156, R3, !PT ;  /* 0x000000039c0e7209 */ /* 0x000fe20007810000 */
[----:B------:R-:W-:Y:S01]  /*57d0*/  ULOP3.LUT UR4, UR4, 0x10000, URZ, 0xfc, !UPT ;  /* 0x0001000004047892 */ /* 0x000fe2000f8efc3f */
[----:B------:R-:W-:Y:S02]  /*57e0*/  FMNMX.FTZ R3, R155, R12, !PT ;  /* 0x0000000c9b037209 */ /* 0x000fe40007810000 */
[----:B------:R-:W-:Y:S01]  /*57f0*/  FMNMX.FTZ R7, R157, R14, !PT ;  /* 0x0000000e9d077209 */ /* 0x000fe20007810000 */
[----:B------:R-:W-:Y:S01]  /*5800*/  UIMAD UR4, UR53, 0x500, UR4 ;  /* 0x00000500350478a4 */ /* 0x000fe2000f8e0204 */
[----:B------:R-:W-:-:S02]  /*5810*/  FMNMX.FTZ R12, R158, R3, !PT ;  /* 0x000000039e0c7209 */ /* 0x000fc40007810000 */
[----:B------:R-:W-:Y:S02]  /*5820*/  FMNMX.FTZ R14, R160, R7, !PT ;  /* 0x00000007a00e7209 */ /* 0x000fe40007810000 */
[----:B------:R-:W-:Y:S02]  /*5830*/  FMNMX.FTZ R3, R159, R12, !PT ;  /* 0x0000000c9f037209 */ /* 0x000fe40007810000 */
[----:B------:R-:W-:Y:S01]  /*5840*/  UMOV UR6, UR4 ;  /* 0x0000000400067c82 */ /* 0x000fe20008000000 */
[----:B------:R-:W-:Y:S01]  /*5850*/  FMNMX.FTZ R7, R161, R14, !PT ;  /* 0x0000000ea1077209 */ /* 0x000fe20007810000 */
[----:B------:R-:W-:Y:S01]  /*5860*/  QGMMA.64x128x32.F32.E4M3.E4M3 R24, R184, gdesc[UR4], R24, gsb0 ;  /* 0x01e00004b8187df3 */ /* 0x000fe20008000818 */
[----:B------:R-:W-:Y:S01]  /*5870*/  UIADD3 UR6, UR4, 0x100, URZ ;  /* 0x0000010004067890 */ /* 0x000fe2000fffe03f */
[----:B------:R-:W-:Y:S01]  /*5880*/  FMNMX.FTZ R12, R162, R3, !PT ;  /* 0x00000003a20c7209 */ /* 0x000fe20007810000 */
[----:B------:R-:W-:Y:S01]  /*5890*/  UMOV UR7, 0xc0000010 ;  /* 0xc000001000077882 */ /* 0x000fe20000000000 */
[----:B------:R-:W-:-:S02]  /*58a0*/  FMNMX.FTZ R14, R164, R7, !PT ;  /* 0x00000007a40e7209 */ /* 0x000fc40007810000 */
[----:B------:R-:W-:Y:S02]  /*58b0*/  FMNMX.FTZ R3, R163, R12, !PT ;  /* 0x0000000ca3037209 */ /* 0x000fe40007810000 */
[----:B------:R-:W-:Y:S02]  /*58c0*/  FMNMX.FTZ R7, R165, R14, !PT ;  /* 0x0000000ea5077209 */ /* 0x000fe40007810000 */
[----:B------:R-:W-:Y:S02]  /*58d0*/  FMNMX.FTZ R12, R166, R3, !PT ;  /* 0x00000003a60c7209 */ /* 0x000fe40007810000 */
[----:B------:R-:W-:Y:S02]  /*58e0*/  FMNMX.FTZ R14, R136, R7, !PT ;  /* 0x00000007880e7209 */ /* 0x000fe40007810000 */
[----:B------:R-:W-:Y:S02]  /*58f0*/  FMNMX.FTZ R3, R167, R12, !PT ;  /* 0x0000000ca7037209 */ /* 0x000fe40007810000 */
        /* <DEDUP_REMOVED lines=61> */
[----:B------:R-:W-:-:S03]  /*5cd0*/  FMNMX.FTZ R12, R102, R3, !PT ;  /* 0x00000003660c7209 */ /* 0x000fc60007810000 */
[----:B------:R-:W0:Y:S01]  /*5ce0*/  SHFL.BFLY PT, R3, R14, 0x2, 0x1f ;  /* 0x0c401f000e037f89 */ /* 0x000e2200000e0000 */
[----:B------:R-:W-:Y:S02]  /*5cf0*/  WARPGROUP.DEPBAR.LE gsb0, 0x0 ;  /* 0x00008000000079c5 */ /* 0x000fe40000010000 */
[----:B------:R-:W-:Y:S01]  /*5d00*/  WARPGROUP.ARRIVE ;  /* 0x00000000000079c5 */ /* 0x000fe20000000000 */
[----:B------:R-:W-:-:S05]  /*5d10*/  FMNMX.FTZ R12, R103, R12, !PT ;  /* 0x0000000c670c7209 */ /* 0x000fca0007810000 */
[----:B------:R-:W-:Y:S01]  /*5d20*/  QGMMA.64x128x32.F32.E4M3.E4M3 R24, R180, gdesc[UR4], R24, gsb0 ;  /* 0x01e00004b4187df3 */ /* 0x000fe20008000818 */
[----:B------:R-:W-:Y:S01]  /*5d30*/  UIADD3 UR6, UR4, 0x200, URZ ;  /* 0x0000020004067890 */ /* 0x000fe2000fffe03f */
[----:B------:R-:W1:Y:S01]  /*5d40*/  SHFL.BFLY PT, R7, R12, 0x2, 0x1f ;  /* 0x0c401f000c077f89 */ /* 0x000e6200000e0000 */
[----:B------:R-:W-:Y:S01]  /*5d50*/  UMOV UR7, 0xc0000010 ;  /* 0xc000001000077882 */ /* 0x000fe20000000000 */
[----:B0-----:R-:W-:-:S05]  /*5d60*/  FMNMX.FTZ R13, R14, R3, !PT ;  /* 0x000000030e0d7209 */ /* 0x001fca0007810000 */
[----:B------:R-:W0:Y:S01]  /*5d70*/  SHFL.BFLY PT, R20, R13, 0x1, 0x1f ;  /* 0x0c201f000d147f89 */ /* 0x000e2200000e0000 */
[----:B-1----:R-:W-:-:S05]  /*5d80*/  FMNMX.FTZ R15, R12, R7, !PT ;  /* 0x000000070c0f7209 */ /* 0x002fca0007810000 */
[----:B------:R-:W1:Y:S01]  /*5d90*/  SHFL.BFLY PT, R22, R15, 0x1, 0x1f ;  /* 0x0c201f000f167f89 */ /* 0x000e6200000e0000 */
[----:B0-----:R-:W-:-:S05]  /*5da0*/  FMNMX.FTZ R7, R13, R20, !PT ;  /* 0x000000140d077209 */ /* 0x001fca0007810000 */
[----:B------:R-:W-:Y:S01]  /*5db0*/  FFMA.FTZ R189, R2, R7, -8 ;  /* 0xc100000002bd7423 */ /* 0x000fe20000010007 */
[----:B------:R-:W-:-:S03]  /*5dc0*/  FADD.FTZ R9, -R7, R9 ;  /* 0x0000000907097221 */ /* 0x000fc60000010100 */
[C-C-:B------:R-:W-:Y:S01]  /*5dd0*/  FFMA.FTZ R23, R2.reuse, R136, -R189.reuse ;  /* 0x0000008802177223 */ /* 0x140fe200000108bd */
[----:B------:R-:W-:-:S01]  /*5de0*/  FFMA.FTZ R136, R2, R137, -R189 ;  /* 0x0000008902887223 */ /* 0x000fc200000108bd */
[C-C-:B------:R-:W-:Y:S01]  /*5df0*/  FFMA.FTZ R137, R2.reuse, R140, -R189.reuse ;  /* 0x0000008c02897223 */ /* 0x140fe200000108bd */
[----:B------:R-:W-:-:S01]  /*5e00*/  FFMA.FTZ R140, R2, R141, -R189 ;  /* 0x0000008d028c7223 */ /* 0x000fc200000108bd */
[----:B-1----:R-:W-:Y:S01]  /*5e10*/  FMNMX.FTZ R3, R15, R22, !PT ;  /* 0x000000160f037209 */ /* 0x002fe20007810000 */
[----:B------:R-:W-:-:S01]  /*5e20*/  FFMA.FTZ R141, R2, R144, -R189 ;  /* 0x00000090028d7223 */ /* 0x000fc200000108bd */
[C-C-:B------:R-:W-:Y:S01]  /*5e30*/  FFMA.FTZ R144, R2.reuse, R145, -R189.reuse ;  /* 0x0000009102907223 */ /* 0x140fe200000108bd */
[----:B------:R-:W-:-:S01]  /*5e40*/  FFMA.FTZ R145, R2, R148, -R189 ;  /* 0x0000009402917223 */ /* 0x000fc200000108bd */
[C-C-:B------:R-:W-:Y:S01]  /*5e50*/  FFMA.FTZ R148, R2.reuse, R149, -R189.reuse ;  /* 0x0000009502947223 */ /* 0x140fe200000108bd */
[C---:B------:R-:W-:Y:S01]  /*5e60*/  FMUL.FTZ R14, R2.reuse, R9 ;  /* 0x00000009020e7220 */ /* 0x040fe20000410000 */
[----:B------:R-:W-:Y:S01]  /*5e70*/  FFMA.FTZ R149, R2, R101, -R189 ;  /* 0x0000006502957223 */ /* 0x000fe200000108bd */
[----:B------:R-:W-:-:S01]  /*5e80*/  FADD.FTZ R9, -R3, R11 ;  /* 0x0000000b03097221 */ /* 0x000fc20000010100 */
[C---:B------:R-:W-:Y:S01]  /*5e90*/  FFMA.FTZ R101, R2.reuse, R3, -8 ;  /* 0xc100000002657423 */ /* 0x040fe20000010003 */
[----:B------:R-:W-:-:S01]  /*5ea0*/  FFMA.FTZ R12, R2, R152, -R189 ;  /* 0x00000098020c7223 */ /* 0x000fc200000108bd */
[C---:B------:R-:W-:Y:S01]  /*5eb0*/  FFMA.FTZ R13, R2.reuse, R153, -R189 ;  /* 0x00000099020d7223 */ /* 0x040fe200000108bd */
[C---:B------:R-:W-:Y:S01]  /*5ec0*/  FMUL.FTZ R9, R2.reuse, R9 ;  /* 0x0000000902097220 */ /* 0x040fe20000410000 */
[C-C-:B------:R-:W-:Y:S01]  /*5ed0*/  FFMA.FTZ R152, R2.reuse, R154, -R101.reuse ;  /* 0x0000009a02987223 */ /* 0x140fe20000010865 */
[----:B------:R-:W-:-:S01]  /*5ee0*/  FFMA.FTZ R153, R2, R155, -R101 ;  /* 0x0000009b02997223 */ /* 0x000fc20000010865 */
[----:B------:R0:W-:Y:S01]  /*5ef0*/  MUFU.EX2 R11, R14 ;  /* 0x0000000e000b7308 */ /* 0x0001e20000000800 */
[----:B------:R-:W-:-:S01]  /*5f00*/  FFMA.FTZ R154, R2, R158, -R101 ;  /* 0x0000009e029a7223 */ /* 0x000fc20000010865 */
[C---:B------:R-:W-:Y:S01]  /*5f10*/  FFMA.FTZ R15, R2.reuse, R157, -R189 ;  /* 0x0000009d020f7223 */ /* 0x040fe200000108bd */
[----:B------:R-:W-:-:S01]  /*5f20*/  FFMA.FTZ R155, R2, R159, -R101 ;  /* 0x0000009f029b7223 */ /* 0x000fc20000010865 */
[C-C-:B------:R-:W-:Y:S01]  /*5f30*/  FFMA.FTZ R19, R2.reuse, R160, -R189.reuse ;  /* 0x000000a002137223 */ /* 0x140fe200000108bd */
[----:B------:R-:W-:-:S01]  /*5f40*/  FFMA.FTZ R20, R2, R161, -R189 ;  /* 0x000000a102147223 */ /* 0x000fc200000108bd */
[C---:B------:R-:W-:Y:S01]  /*5f50*/  FFMA.FTZ R157, R2.reuse, R163, -R101 ;  /* 0x000000a3029d7223 */ /* 0x040fe20000010865 */
[----:B------:R-:W-:-:S01]  /*5f60*/  FFMA.FTZ R21, R2, R164, -R189 ;  /* 0x000000a402157223 */ /* 0x000fc200000108bd */
[----:B------:R-:W1:Y:S01]  /*5f70*/  MUFU.EX2 R12, R12 ;  /* 0x0000000c000c7308 */ /* 0x000e620000000800 */
[----:B0-----:R-:W-:-:S01]  /*5f80*/  FFMA.FTZ R14, R2, R156, -R189 ;  /* 0x0000009c020e7223 */ /* 0x001fc200000108bd */
[C-C-:B------:R-:W-:Y:S01]  /*5f90*/  FFMA.FTZ R156, R2.reuse, R162, -R101.reuse ;  /* 0x000000a2029c7223 */ /* 0x140fe20000010865 */
[----:B------:R-:W-:-:S01]  /*5fa0*/  FFMA.FTZ R158, R2, R166, -R101 ;  /* 0x000000a6029e7223 */ /* 0x000fc20000010865 */
[C---:B------:R-:W-:Y:S01]  /*5fb0*/  FFMA.FTZ R22, R2.reuse, R165, -R189 ;  /* 0x000000a502167223 */ /* 0x040fe200000108bd */
[----:B------:R-:W-:-:S01]  /*5fc0*/  FFMA.FTZ R159, R2, R167, -R101 ;  /* 0x000000a7029f7223 */ /* 0x000fc20000010865 */
[C-C-:B------:R-:W-:Y:S01]  /*5fd0*/  FFMA.FTZ R138, R2.reuse, R138, -R101.reuse ;  /* 0x0000008a028a7223 */ /* 0x140fe20000010865 */
[----:B------:R-:W-:-:S01]  /*5fe0*/  FFMA.FTZ R139, R2, R139, -R101 ;  /* 0x0000008b028b7223 */ /* 0x000fc20000010865 */
[----:B------:R-:W-:Y:S01]  /*5ff0*/  MUFU.EX2 R9, R9 ;  /* 0x0000000900097308 */ /* 0x000fe20000000800 */
[----:B------:R-:W-:-:S01]  /*6000*/  FFMA.FTZ R142, R2, R142, -R101 ;  /* 0x0000008e028e7223 */ /* 0x000fc20000010865 */
[C-C-:B------:R-:W-:Y:S01]  /*6010*/  FFMA.FTZ R143, R2.reuse, R143, -R101.reuse ;  /* 0x0000008f028f7223 */ /* 0x140fe20000010865 */
[----:B------:R-:W-:-:S01]  /*6020*/  FFMA.FTZ R146, R2, R146, -R101 ;  /* 0x0000009202927223 */ /* 0x000fc20000010865 */
[C-C-:B------:R-:W-:Y:S01]  /*6030*/  FFMA.FTZ R147, R2.reuse, R147, -R101.reuse ;  /* 0x0000009302937223 */ /* 0x140fe20000010865 */
[----:B------:R-:W-:-:S01]  /*6040*/  FFMA.FTZ R150, R2, R150, -R101 ;  /* 0x0000009602967223 */ /* 0x000fc20000010865 */
[C---:B------:R-:W-:Y:S01]  /*6050*/  FFMA.FTZ R151, R2.reuse, R151, -R101 ;  /* 0x0000009702977223 */ /* 0x040fe20000010865 */
[----:B------:R-:W-:-:S01]  /*6060*/  FFMA.FTZ R120, R2, R120, -R189 ;  /* 0x0000007802787223 */ /* 0x000fc200000108bd */
[----:B------:R-:W0:Y:S01]  /*6070*/  MUFU.EX2 R152, R152 ;  /* 0x0000009800987308 */ /* 0x000e220000000800 */
[----:B-1----:R-:W-:-:S01]  /*6080*/  FFMA.FTZ R0, R11, R0, R12 ;  /* 0x000000000b007223 */ /* 0x002fc2000001000c */
[C---:B------:R-:W-:Y:S01]  /*6090*/  FFMA.FTZ R122, R2.reuse, R122, -R101 ;  /* 0x0000007a027a7223 */ /* 0x040fe20000010865 */
[----:B------:R-:W-:-:S01]  /*60a0*/  FFMA.FTZ R121, R2, R121, -R189 ;  /* 0x0000007902797223 */ /* 0x000fc200000108bd */
[C---:B------:R-:W-:Y:S01]  /*60b0*/  FFMA.FTZ R123, R2.reuse, R123, -R101 ;  /* 0x0000007b027b7223 */ /* 0x040fe20000010865 */
[----:B------:R-:W-:-:S01]  /*60c0*/  FFMA.FTZ R124, R2, R124, -R189 ;  /* 0x0000007c027c7223 */ /* 0x000fc200000108bd */
[C---:B------:R-:W-:Y:S01]  /*60d0*/  FFMA.FTZ R126, R2.reuse, R126, -R101 ;  /* 0x0000007e027e7223 */ /* 0x040fe20000010865 */
[----:B------:R-:W-:-:S01]  /*60e0*/  FFMA.FTZ R125, R2, R125, -R189 ;  /* 0x0000007d027d7223 */ /* 0x000fc200000108bd */
[----:B------:R-:W1:Y:S01]  /*60f0*/  MUFU.EX2 R13, R13 ;  /* 0x0000000d000d7308 */ /* 0x000e620000000800 */
[----:B------:R-:W-:-:S01]  /*6100*/  FFMA.FTZ R127, R2, R127, -R101 ;  /* 0x0000007f027f7223 */ /* 0x000fc20000010865 */
[C---:B------:R-:W-:Y:S01]  /*6110*/  FFMA.FTZ R128, R2.reuse, R128, -R189 ;  /* 0x0000008002807223 */ /* 0x040fe200000108bd */
[----:B------:R-:W-:-:S01]  /*6120*/  FFMA.FTZ R130, R2, R130, -R101 ;  /* 0x0000008202827223 */ /* 0x000fc20000010865 */
[C---:B------:R-:W-:Y:S01]  /*6130*/  FFMA.FTZ R129, R2.reuse, R129, -R189 ;  /* 0x0000008102817223 */ /* 0x040fe200000108bd */
[----:B------:R-:W-:-:S01]  /*6140*/  FFMA.FTZ R131, R2, R131, -R101 ;  /* 0x0000008302837223 */ /* 0x000fc20000010865 */
[C---:B------:R-:W-:Y:S01]  /*6150*/  FFMA.FTZ R132, R2.reuse, R132, -R189 ;  /* 0x0000008402847223 */ /* 0x040fe200000108bd */
[----:B------:R-:W-:-:S01]  /*6160*/  FFMA.FTZ R134, R2, R134, -R101 ;  /* 0x0000008602867223 */ /* 0x000fc20000010865 */
[----:B------:R-:W2:Y:S01]  /*6170*/  MUFU.EX2 R153, R153 ;  /* 0x0000009900997308 */ /* 0x000ea20000000800 */
[----:B0-----:R-:W-:-:S01]  /*6180*/  FFMA.FTZ R6, R9, R6, R152 ;  /* 0x0000000609067223 */ /* 0x001fc20000010098 */
[C---:B------:R-:W-:Y:S01]  /*6190*/  FFMA.FTZ R133, R2.reuse, R133, -R189 ;  /* 0x0000008502857223 */ /* 0x040fe200000108bd */
[----:B------:R-:W-:-:S01]  /*61a0*/  FFMA.FTZ R135, R2, R135, -R101 ;  /* 0x0000008702877223 */ /* 0x000fc20000010865 */
[C---:B------:R-:W-:Y:S01]  /*61b0*/  FFMA.FTZ R104, R2.reuse, R104, -R189 ;  /* 0x0000006802687223 */ /* 0x040fe200000108bd */
[----:B------:R-:W-:-:S01]  /*61c0*/  FFMA.FTZ R106, R2, R106, -R101 ;  /* 0x0000006a026a7223 */ /* 0x000fc20000010865 */
[C---:B------:R-:W-:Y:S01]  /*61d0*/  FFMA.FTZ R105, R2.reuse, R105, -R189 ;  /* 0x0000006902697223 */ /* 0x040fe200000108bd */
[----:B------:R-:W-:-:S01]  /*61e0*/  FFMA.FTZ R107, R2, R107, -R101 ;  /* 0x0000006b026b7223 */ /* 0x000fc20000010865 */
[----:B------:R-:W0:Y:S01]  /*61f0*/  MUFU.EX2 R14, R14 ;  /* 0x0000000e000e7308 */ /* 0x000e220000000800 */
[----:B-1----:R-:W-:-:S01]  /*6200*/  FADD.FTZ R161, R13, R0 ;  /* 0x000000000da17221 */ /* 0x002fc20000010000 */
[C---:B------:R-:W-:Y:S01]  /*6210*/  FFMA.FTZ R108, R2.reuse, R108, -R189 ;  /* 0x0000006c026c7223 */ /* 0x040fe200000108bd */
[----:B------:R-:W-:-:S01]  /*6220*/  FFMA.FTZ R110, R2, R110, -R101 ;  /* 0x0000006e026e7223 */ /* 0x000fc20000010865 */
[C---:B------:R-:W-:Y:S01]  /*6230*/  FFMA.FTZ R109, R2.reuse, R109, -R189 ;  /* 0x0000006d026d7223 */ /* 0x040fe200000108bd */
[----:B------:R-:W-:-:S01]  /*6240*/  FFMA.FTZ R111, R2, R111, -R101 ;  /* 0x0000006f026f7223 */ /* 0x000fc20000010865 */
[C---:B------:R-:W-:Y:S01]  /*6250*/  FFMA.FTZ R119, R2.reuse, R119, -R101 ;  /* 0x0000007702777223 */ /* 0x040fe20000010865 */
[----:B------:R-:W-:-:S01]  /*6260*/  FFMA.FTZ R112, R2, R112, -R189 ;  /* 0x0000007002707223 */ /* 0x000fc200000108bd */
[----:B------:R-:W1:Y:S01]  /*6270*/  MUFU.EX2 R154, R154 ;  /* 0x0000009a009a7308 */ /* 0x000e620000000800 */
[----:B--2---:R-:W-:-:S01]  /*6280*/  FADD.FTZ R163, R153, R6 ;  /* 0x0000000699a37221 */ /* 0x004fc20000010000 */
[C---:B------:R-:W-:Y:S01]  /*6290*/  FFMA.FTZ R114, R2.reuse, R114, -R101 ;  /* 0x0000007202727223 */ /* 0x040fe20000010865 */
[----:B------:R-:W-:-:S01]  /*62a0*/  FFMA.FTZ R113, R2, R113, -R189 ;  /* 0x0000007102717223 */ /* 0x000fc200000108bd */
[C---:B------:R-:W-:Y:S01]  /*62b0*/  FFMA.FTZ R115, R2.reuse, R115, -R101 ;  /* 0x0000007302737223 */ /* 0x040fe20000010865 */
[----:B------:R-:W-:-:S01]  /*62c0*/  FFMA.FTZ R116, R2, R116, -R189 ;  /* 0x0000007402747223 */ /* 0x000fc200000108bd */
[C---:B------:R-:W-:Y:S01]  /*62d0*/  FFMA.FTZ R118, R2.reuse, R118, -R101 ;  /* 0x0000007602767223 */ /* 0x040fe20000010865 */
[----:B------:R-:W-:-:S01]  /*62e0*/  FFMA.FTZ R117, R2, R117, -R189 ;  /* 0x0000007502757223 */ /* 0x000fc200000108bd */
[----:B------:R-:W2:Y:S01]  /*62f0*/  MUFU.EX2 R15, R15 ;  /* 0x0000000f000f7308 */ /* 0x000ea20000000800 */
[----:B0-----:R-:W-:-:S01]  /*6300*/  FADD.FTZ R0, R14, R161 ;  /* 0x000000a10e007221 */ /* 0x001fc20000010000 */
[C---:B------:R-:W-:Y:S01]  /*6310*/  FFMA.FTZ R88, R2.reuse, R88, -R189 ;  /* 0x0000005802587223 */ /* 0x040fe200000108bd */
[----:B------:R-:W-:-:S01]  /*6320*/  FFMA.FTZ R90, R2, R90, -R101 ;  /* 0x0000005a025a7223 */ /* 0x000fc20000010865 */
[C---:B------:R-:W-:Y:S01]  /*6330*/  FFMA.FTZ R94, R2.reuse, R94, -R101 ;  /* 0x0000005e025e7223 */ /* 0x040fe20000010865 */
[----:B------:R-:W-:-:S01]  /*6340*/  FFMA.FTZ R89, R2, R89, -R189 ;  /* 0x0000005902597223 */ /* 0x000fc200000108bd */
[----:B------:R-:W-:Y:S01]  /*6350*/  FFMA.FTZ R91, R2, R91, -R101 ;  /* 0x0000005b025b7223 */ /* 0x000fe20000010865 */
[----:B------:R-:W-:-:S02]  /*6360*/  WARPGROUP.DEPBAR.LE gsb0, 0x0 ;  /* 0x00008000000079c5 */ /* 0x000fc40000010000 */
[----:B------:R-:W-:Y:S01]  /*6370*/  WARPGROUP.ARRIVE ;  /* 0x00000000000079c5 */ /* 0x000fe20000000000 */
[----:B------:R-:W0:Y:S01]  /*6380*/  MUFU.EX2 R155, R155 ;  /* 0x0000009b009b7308 */ /* 0x000e220000000800 */
[----:B-1----:R-:W-:-:S01]  /*6390*/  FADD.FTZ R6, R154, R163 ;  /* 0x000000a39a067221 */ /* 0x002fc20000010000 */
[C-C-:B------:R-:W-:Y:S01]  /*63a0*/  FFMA.FTZ R92, R2.reuse, R92, -R189.reuse ;  /* 0x0000005c025c7223 */ /* 0x140fe200000108bd */
[----:B------:R-:W-:-:S01]  /*63b0*/  FFMA.FTZ R93, R2, R93, -R189 ;  /* 0x0000005d025d7223 */ /* 0x000fc200000108bd */
[C---:B------:R-:W-:Y:S01]  /*63c0*/  FFMA.FTZ R95, R2.reuse, R95, -R101 ;  /* 0x0000005f025f7223 */ /* 0x040fe20000010865 */
[----:B------:R-:W-:Y:S01]  /*63d0*/  QGMMA.64x128x32.F32.E4M3.E4M3 R24, R176, gdesc[UR4], R24, gsb0 ;  /* 0x01e00004b0187df3 */ /* 0x000fe20008000818 */
[----:B------:R-:W-:Y:S01]  /*63e0*/  UIADD3 UR6, UR4, 0x300, URZ ;  /* 0x0000030004067890 */ /* 0x000fe2000fffe03f */
[----:B--2---:R-:W-:Y:S01]  /*63f0*/  FADD.FTZ R0, R15, R0 ;  /* 0x000000000f007221 */ /* 0x004fe20000010000 */
[----:B------:R-:W-:Y:S01]  /*6400*/  UMOV UR7, 0xc0000010 ;  /* 0xc000001000077882 */ /* 0x000fe20000000000 */
[----:B------:R-:W1:Y:S01]  /*6410*/  MUFU.EX2 R19, R19 ;  /* 0x0000001300137308 */ /* 0x000e620000000800 */
[----:B------:R-:W-:Y:S01]  /*6420*/  UIADD3 UR4, UR4, 0x400, URZ ;  /* 0x0000040004047890 */ /* 0x000fe2000fffe03f */
        /* <DEDUP_REMOVED lines=8> */
[----:B------:R-:W-:-:S06]  /*64b0*/  FFMA.FTZ R101, R2, R103, -R101 ;  /* 0x0000006702657223 */ /* 0x000fcc0000010865 */
[----:B------:R-:W0:Y:S01]  /*64c0*/  MUFU.EX2 R20, R20 ;  /* 0x0000001400147308 */ /* 0x000e220000000800 */
[----:B-1----:R-:W-:-:S07]  /*64d0*/  FADD.FTZ R163, R19, R0 ;  /* 0x0000000013a37221 */ /* 0x002fce0000010000 */
[----:B------:R-:W1:Y:S01]  /*64e0*/  MUFU.EX2 R157, R157 ;  /* 0x0000009d009d7308 */ /* 0x000e620000000800 */
[----:B--2---:R-:W-:-:S07]  /*64f0*/  FADD.FTZ R0, R156, R161 ;  /* 0x000000a19c007221 */ /* 0x004fce0000010000 */
[----:B------:R-:W2:Y:S01]  /*6500*/  MUFU.EX2 R21, R21 ;  /* 0x0000001500157308 */ /* 0x000ea20000000800 */
[----:B0-----:R-:W-:-:S07]  /*6510*/  FADD.FTZ R6, R20, R163 ;  /* 0x000000a314067221 */ /* 0x001fce0000010000 */
        /* <DEDUP_REMOVED lines=25> */
[----:B-1----:R-:W-:-:S01]  /*66b0*/  FADD.FTZ R161, R143, R0 ;  /* 0x000000008fa17221 */ /* 0x002fc20000010000 */
[----:B------:R-:W-:Y:S02]  /*66c0*/  WARPGROUP.DEPBAR.LE gsb0, 0x0 ;  /* 0x00008000000079c5 */ /* 0x000fe40000010000 */
[----:B------:R-:W-:-:S04]  /*66d0*/  WARPGROUP.ARRIVE ;  /* 0x00000000000079c5 */ /* 0x000fc80000000000 */
[----:B------:R-:W1:Y:S01]  /*66e0*/  MUFU.EX2 R144, R144 ;  /* 0x0000009000907308 */ /* 0x000e620000000800 */
[----:B--2---:R-:W-:-:S01]  /*66f0*/  FADD.FTZ R163, R141, R6 ;  /* 0x000000068da37221 */ /* 0x004fc20000010000 */
[----:B------:R-:W-:Y:S01]  /*6700*/  QGMMA.64x128x32.F32.E4M3.E4M3 R24, R172, gdesc[UR4], R24, gsb0 ;  /* 0x01e00004ac187df3 */ /* 0x000fe20008000818 */
[----:B------:R-:W-:Y:S01]  /*6710*/  UMOV UR6, UR4 ;  /* 0x0000000400067c82 */ /* 0x000fe20008000000 */
[----:B------:R-:W-:-:S04]  /*6720*/  UMOV UR7, 0xc0000010 ;  /* 0xc000001000077882 */ /* 0x000fc80000000000 */
        /* <DEDUP_REMOVED lines=39> */
[----:B0-----:R-:W-:-:S05]  /*69a0*/  FADD.FTZ R163, R131, R6 ;  /* 0x0000000683a37221 */ /* 0x001fca0000010000 */
[----:B------:R-:W0:Y:S08]  /*69b0*/  MUFU.EX2 R134, R134 ;  /* 0x0000008600867308 */ /* 0x000e300000000800 */
[----:B------:R-:W-:Y:S01]  /*69c0*/  MUFU.EX2 R133, R133 ;  /* 0x0000008500857308 */ /* 0x000fe20000000800 */
[----:B-1----:R-:W-:-:S07]  /*69d0*/  FADD.FTZ R0, R132, R161 ;  /* 0x000000a184007221 */ /* 0x002fce0000010000 */
[----:B------:R-:W1:Y:S01]  /*69e0*/  MUFU.EX2 R135, R135 ;  /* 0x0000008700877308 */ /* 0x000e620000000800 */
[----:B0-----:R-:W-:-:S07]  /*69f0*/  FADD.FTZ R6, R134, R163 ;  /* 0x000000a386067221 */ /* 0x001fce0000010000 */
[----:B------:R-:W-:Y:S08]  /*6a00*/  MUFU.EX2 R104, R104 ;  /* 0x0000006800687308 */ /* 0x000ff00000000800 */
[----:B------:R-:W0:Y:S01]  /*6a10*/  MUFU.EX2 R106, R106 ;  /* 0x0000006a006a7308 */ /* 0x000e220000000800 */
[----:B-1----:R-:W-:-:S07]  /*6a20*/  FADD.FTZ R161, R135, R6 ;  /* 0x0000000687a17221 */ /* 0x002fce0000010000 */
[----:B------:R-:W-:Y:S08]  /*6a30*/  MUFU.EX2 R105, R105 ;  /* 0x0000006900697308 */ /* 0x000ff00000000800 */
        /* <DEDUP_REMOVED lines=8> */
[----:B------:R0:W-:Y:S08]  /*6ac0*/  MUFU.EX2 R160, R119 ;  /* 0x0000007700a07308 */ /* 0x0001f00000000800 */
[----:B------:R-:W2:Y:S01]  /*6ad0*/  MUFU.EX2 R112, R112 ;  /* 0x0000007000707308 */ /* 0x000ea20000000800 */
[----:B0-----:R-:W-:-:S01]  /*6ae0*/  FADD.FTZ R119, R133, R0 ;  /* 0x0000000085777221 */ /* 0x001fc20000010000 */
[----:B-1----:R-:W-:-:S03]  /*6af0*/  FADD.FTZ R161, R111, R6 ;  /* 0x000000066fa17221 */ /* 0x002fc60000010000 */
[----:B------:R-:W-:-:S03]  /*6b00*/  FADD.FTZ R0, R104, R119 ;  /* 0x0000007768007221 */ /* 0x000fc60000010000 */
[----:B------:R-:W-:Y:S01]  /*6b10*/  MUFU.EX2 R114, R114 ;  /* 0x0000007200727308 */ /* 0x000fe20000000800 */
[----:B------:R-:W-:-:S04]  /*6b20*/  FADD.FTZ R119, R105, R0 ;  /* 0x0000000069777221 */ /* 0x000fc80000010000 */
[----:B------:R-:W-:-:S03]  /*6b30*/  FADD.FTZ R0, R108, R119 ;  /* 0x000000776c007221 */ /* 0x000fc60000010000 */
[----:B------:R-:W0:Y:S01]  /*6b40*/  MUFU.EX2 R113, R113 ;  /* 0x0000007100717308 */ /* 0x000e220000000800 */
[----:B------:R-:W-:-:S01]  /*6b50*/  FADD.FTZ R119, R109, R0 ;  /* 0x000000006d777221 */ /* 0x000fc20000010000 */
[----:B------:R-:W-:-:S03]  /*6b60*/  IADD3 R0, -R18, 0xb, RZ ;  /* 0x0000000b12007810 */ /* 0x000fc60007ffe1ff */
[----:B--2---:R-:W-:-:S03]  /*6b70*/  FADD.FTZ R6, R112, R119 ;  /* 0x0000007770067221 */ /* 0x004fc60000010000 */
[----:B------:R-:W-:Y:S08]  /*6b80*/  MUFU.EX2 R115, R115 ;  /* 0x0000007300737308 */ /* 0x000ff00000000800 */
[----:B------:R-:W1:Y:S01]  /*6b90*/  MUFU.EX2 R116, R116 ;  /* 0x0000007400747308 */ /* 0x000e620000000800 */
[----:B0-----:R-:W-:-:S07]  /*6ba0*/  FADD.FTZ R119, R113, R6 ;  /* 0x0000000671777221 */ /* 0x001fce0000010000 */
[----:B------:R-:W0:Y:S01]  /*6bb0*/  MUFU.EX2 R118, R118 ;  /* 0x0000007600767308 */ /* 0x000e220000000800 */
[----:B------:R-:W-:-:S07]  /*6bc0*/  WARPGROUP.DEPBAR.LE gsb0, 0x0 ;  /* 0x00008000000079c5 */ /* 0x000fce0000010000 */
[----:B------:R-:W2:Y:S01]  /*6bd0*/  MUFU.EX2 R117, R117 ;  /* 0x0000007500757308 */ /* 0x000ea20000000800 */
[----:B-1----:R-:W-:-:S07]  /*6be0*/  FADD.FTZ R6, R116, R119 ;  /* 0x0000007774067221 */ /* 0x002fce0000010000 */
[----:B------:R-:W1:Y:S08]  /*6bf0*/  MUFU.EX2 R88, R88 ;  /* 0x0000005800587308 */ /* 0x000e700000000800 */
[----:B------:R-:W3:Y:S08]  /*6c00*/  MUFU.EX2 R90, R90 ;  /* 0x0000005a005a7308 */ /* 0x000ef00000000800 */
[----:B------:R4:W-:Y:S08]  /*6c10*/  MUFU.EX2 R163, R94 ;  /* 0x0000005e00a37308 */ /* 0x0009f00000000800 */
[----:B------:R-:W5:Y:S01]  /*6c20*/  MUFU.EX2 R89, R89 ;  /* 0x0000005900597308 */ /* 0x000f620000000800 */
[----:B----4-:R-:W-:-:S04]  /*6c30*/  FADD.FTZ R94, R114, R161 ;  /* 0x000000a1725e7221 */ /* 0x010fc80000010000 */
[----:B------:R-:W-:Y:S01]  /*6c40*/  FADD.FTZ R161, R115, R94 ;  /* 0x0000005e73a17221 */ /* 0x000fe20000010000 */
[----:B------:R-:W-:Y:S02]  /*6c50*/  IMAD.U32 R94, RZ, RZ, UR52 ;  /* 0x00000034ff5e7e24 */ /* 0x000fe4000f8e00ff */
[----:B------:R-:W4:Y:S01]  /*6c60*/  MUFU.EX2 R91, R91 ;  /* 0x0000005b005b7308 */ /* 0x000f220000000800 */
[----:B0-----:R-:W-:-:S04]  /*6c70*/  FADD.FTZ R161, R118, R161 ;  /* 0x000000a176a17221 */ /* 0x001fc80000010000 */
[----:B------:R-:W-:-:S03]  /*6c80*/  FADD.FTZ R161, R160, R161 ;  /* 0x000000a1a0a17221 */ /* 0x000fc60000010000 */
[----:B------:R-:W0:Y:S08]  /*6c90*/  MUFU.EX2 R92, R92 ;  /* 0x0000005c005c7308 */ /* 0x000e300000000800 */
[----:B------:R-:W0:Y:S08]  /*6ca0*/  MUFU.EX2 R93, R93 ;  /* 0x0000005d005d7308 */ /* 0x000e300000000800 */
[----:B------:R2:W0:Y:S08]  /*6cb0*/  MUFU.EX2 R162, R95 ;  /* 0x0000005f00a27308 */ /* 0x0004300000000800 */
[----:B------:R3:W0:Y:S01]  /*6cc0*/  MUFU.EX2 R171, R98 ;  /* 0x0000006200ab7308 */ /* 0x0006220000000800 */
[----:B--2---:R-:W-:-:S04]  /*6cd0*/  FADD.FTZ R95, R117, R6 ;  /* 0x00000006755f7221 */ /* 0x004fc80000010000 */
[----:B-1----:R-:W-:-:S03]  /*6ce0*/  FADD.FTZ R6, R88, R95 ;  /* 0x0000005f58067221 */ /* 0x002fc60000010000 */
[----:B------:R-:W1:Y:S01]  /*6cf0*/  MUFU.EX2 R96, R96 ;  /* 0x0000006000607308 */ /* 0x000e620000000800 */
[----:B---3--:R-:W-:Y:S01]  /*6d00*/  @!P1 LEA R98, R94, UR40, 0x3 ;  /* 0x000000285e629c11 */ /* 0x008fe2000f8e18ff */
[----:B------:R-:W-:Y:S01]  /*6d10*/  FADD.FTZ R94, R90, R161 ;  /* 0x000000a15a5e7221 */ /* 0x000fe20000010000 */
[----:B-----5:R-:W-:-:S01]  /*6d20*/  FADD.FTZ R95, R89, R6 ;  /* 0x00000006595f7221 */ /* 0x020fc20000010000 */
[----:B------:R2:W-:Y:S06]  /*6d30*/  BAR.ARV R0, 0x100 ;  /* 0x000400000000751d */ /* 0x0005ec0000002000 */
[----:B------:R-:W3:Y:S01]  /*6d40*/  MUFU.EX2 R97, R97 ;  /* 0x0000006100617308 */ /* 0x000ee20000000800 */
[----:B----4-:R-:W-:-:S01]  /*6d50*/  FADD.FTZ R94, R91, R94 ;  /* 0x0000005e5b5e7221 */ /* 0x010fc20000010000 */
[----:B--2---:R-:W-:-:S02]  /*6d60*/  @!P1 VIADD R0, R98, 0x29840 ;  /* 0x0002984062009836 */ /* 0x004fc40000000000 */
[----:B0-----:R-:W-:-:S01]  /*6d70*/  FADD.FTZ R6, R92, R95 ;  /* 0x0000005f5c067221 */ /* 0x001fc20000010000 */
[----:B------:R-:W-:Y:S02]  /*6d80*/  FADD.FTZ R94, R163, R94 ;  /* 0x0000005ea35e7221 */ /* 0x000fe40000010000 */
[----:B------:R-:W-:Y:S01]  /*6d90*/  @!P1 PRMT R0, RZ, 0x654, R0 ;  /* 0x00000654ff009816 */ /* 0x000fe20000000000 */
[----:B------:R-:W0:Y:S01]  /*6da0*/  MUFU.EX2 R99, R99 ;  /* 0x0000006300637308 */ /* 0x000e220000000800 */
[----:B------:R-:W-:-:S01]  /*6db0*/  FADD.FTZ R95, R93, R6 ;  /* 0x000000065d5f7221 */ /* 0x000fc20000010000 */
[----:B------:R-:W-:Y:S01]  /*6dc0*/  FADD.FTZ R94, R162, R94 ;  /* 0x0000005ea25e7221 */ /* 0x000fe20000010000 */
[----:B------:R1:W-:Y:S03]  /*6dd0*/  @!P1 SYNCS.ARRIVE.TRANS64.RED.A1T0 RZ, [R0+URZ], RZ ;  /* 0x000000ff00ff99a7 */ /* 0x0003e6000810043f */
[----:B------:R-:W-:-:S02]  /*6de0*/  FADD.FTZ R94, R171, R94 ;  /* 0x0000005eab5e7221 */ /* 0x000fc40000010000 */
[----:B------:R-:W2:Y:S01]  /*6df0*/  MUFU.EX2 R100, R100 ;  /* 0x0000006400647308 */ /* 0x000ea20000000800 */
[----:B-1----:R-:W-:-:S04]  /*6e00*/  FADD.FTZ R0, R96, R95 ;  /* 0x0000005f60007221 */ /* 0x002fc80000010000 */
[----:B---3--:R-:W-:-:S03]  /*6e10*/  FADD.FTZ R95, R97, R0 ;  /* 0x00000000615f7221 */ /* 0x008fc60000010000 */
[----:B------:R-:W1:Y:S01]  /*6e20*/  MUFU.EX2 R119, R102 ;  /* 0x0000006600777308 */ /* 0x000e620000000800 */
[----:B0-----:R-:W-:-:S07]  /*6e30*/  FADD.FTZ R94, R99, R94 ;  /* 0x0000005e635e7221 */ /* 0x001fce0000010000 */
[----:B------:R-:W0:Y:S01]  /*6e40*/  MUFU.EX2 R149, R149 ;  /* 0x0000009500957308 */ /* 0x000e220000000800 */
[----:B--2---:R-:W-:-:S07]  /*6e50*/  FADD.FTZ R0, R100, R95 ;  /* 0x0000005f64007221 */ /* 0x004fce0000010000 */
[----:B------:R-:W2:Y:S01]  /*6e60*/  MUFU.EX2 R101, R101 ;  /* 0x0000006500657308 */ /* 0x000ea20000000800 */
[----:B-1----:R-:W-:-:S01]  /*6e70*/  FADD.FTZ R94, R119, R94 ;  /* 0x0000005e775e7221 */ /* 0x002fc20000010000 */
[----:B0-----:R-:W-:-:S03]  /*6e80*/  FADD.FTZ R0, R149, R0 ;  /* 0x0000000095007221 */ /* 0x001fc60000010000 */
[----:B--2---:R-:W-:Y:S01]  /*6e90*/  FADD.FTZ R6, R101, R94 ;  /* 0x0000005e65067221 */ /* 0x004fe20000010000 */
[----:B------:R-:W-:Y:S06]  /*6ea0*/  @!P0 BRA `(.L_x_28) ;  /* 0x0000000000048947 */ /* 0x000fec0003800000 */
[----:B------:R-:W-:Y:S01]  /*6eb0*/  BPT.TRAP 0x1 ;  /* 0x000000040000795c */ /* 0x000fe20000300000 */
.L_x_28:
[----:B------:R-:W-:Y:S01]  /*6ec0*/  ULEA UR4, UR53, UR40, 0x3 ;  /* 0x0000002835047291 */ /* 0x000fe2000f8e183f */
[----:B------:R-:W-:Y:S01]  /*6ed0*/  ISETP.GT.AND P2, PT, R10, R17, PT ;  /* 0x000000110a00720c */ /* 0x000fe20003f44270 */
[----:B------:R-:W-:Y:S01]  /*6ee0*/  FMUL.FTZ R24, R24, R11 ;  /* 0x0000000b18187220 */ /* 0x000fe20000410000 */
[----:B------:R-:W-:Y:S01]  /*6ef0*/  F2FP.SATFINITE.E4M3.F32.PACK_AB_MERGE_C R14, R15, R14, RZ ;  /* 0x0000000e0f0e723e */ /* 0x000fe200048070ff */
[----:B------:R-:W-:Y:S01]  /*6f00*/  UIADD3 UR4, UR4, 0x29860, URZ ;  /* 0x0002986004047890 */ /* 0x000fe2000fffe03f */
[----:B------:R-:W-:Y:S01]  /*6f10*/  F2FP.SATFINITE.E4M3.F32.PACK_AB_MERGE_C R21, R22, R21, RZ ;  /* 0x000000151615723e */ /* 0x000fe200048070ff */
[----:B------:R-:W-:Y:S01]  /*6f20*/  UMOV UR53, UR52 ;  /* 0x0000003400357c82 */ /* 0x000fe20008000000 */
[----:B------:R-:W-:Y:S01]  /*6f30*/  F2FP.SATFINITE.E4M3.F32.PACK_AB_MERGE_C R154, R155, R154, RZ ;  /* 0x0000009a9b9a723e */ /* 0x000fe200048070ff */
[----:B------:R-:W-:Y:S01]  /*6f40*/  UPRMT UR4, UR43, 0x654, UR4 ;  /* 0x000006542b047896 */ /* 0x000fe20008000004 */
[----:B------:R-:W-:Y:S01]  /*6f50*/  F2FP.SATFINITE.E4M3.F32.PACK_AB_MERGE_C R158, R159, R158, RZ ;  /* 0x0000009e9f9e723e */ /* 0x000fe200048070ff */
[----:B------:R-:W-:Y:S01]  /*6f60*/  FMUL.FTZ R25, R25, R11 ;  /* 0x0000000b19197220 */ /* 0x000fe20000410000 */
[----:B------:R-:W-:Y:S01]  /*6f70*/  F2FP.SATFINITE.E4M3.F32.PACK_AB_MERGE_C R137, R140, R137, RZ ;  /* 0x000000898c89723e */ /* 0x000fe200048070ff */
[-C--:B------:R-:W-:Y:S01]  /*6f80*/  FMUL.FTZ R28, R28, R11.reuse ;  /* 0x0000000b1c1c7220 */ /* 0x080fe20000410000 */
[----:B------:R-:W-:Y:S01]  /*6f90*/  F2FP.SATFINITE.E4M3.F32.PACK_AB_MERGE_C R142, R143, R142, RZ ;  /* 0x0000008e8f8e723e */ /* 0x000fe200048070ff */
[----:B------:R-:W-:Y:S01]  /*6fa0*/  FMUL.FTZ R29, R29, R11 ;  /* 0x0000000b1d1d7220 */ /* 0x000fe20000410000 */
[----:B------:R-:W-:Y:S01]  /*6fb0*/  F2FP.SATFINITE.E4M3.F32.PACK_AB_MERGE_C R145, R148, R145, RZ ;  /* 0x000000919491723e */ /* 0x000fe200048070ff */
[-C--:B------:R-:W-:Y:S01]  /*6fc0*/  FMUL.FTZ R32, R32, R11.reuse ;  /* 0x0000000b20207220 */ /* 0x080fe20000410000 */
[----:B------:R-:W-:Y:S01]  /*6fd0*/  F2FP.SATFINITE.E4M3.F32.PACK_AB_MERGE_C R150, R151, R150, RZ ;  /* 0x000000969796723e */ /* 0x000fe200048070ff */
[----:B------:R-:W-:Y:S01]  /*6fe0*/  SYNCS.ARRIVE.TRANS64.RED.A1T0 RZ, [UR4], RZ ;  /* 0x000000ffffff79a7 */ /* 0x000fe20008100404 */
[----:B------:R-:W-:Y:S01]  /*6ff0*/  F2FP.SATFINITE.E4M3.F32.PACK_AB_MERGE_C R124, R125, R124, RZ ;  /* 0x0000007c7d7c723e */ /* 0x000fe200048070ff */
[-C--:B------:R-:W-:Y:S01]  /*7000*/  FMUL.FTZ R33, R33, R11.reuse ;  /* 0x0000000b21217220 */ /* 0x080fe20000410000 */
        /* <DEDUP_REMOVED lines=22> */
[----:B------:R-:W-:Y:S01]  /*7170*/  F2FP.SATFINITE.E4M3.F32.PACK_AB_MERGE_C R184, R13, R12, R14 ;  /* 0x0000000c0db8723e */ /* 0x000fe2000480700e */
[-C--:B------:R-:W-:Y:S01]  /*7180*/  FMUL.FTZ R57, R57, R11.reuse ;  /* 0x0000000b39397220 */ /* 0x080fe20000410000 */
        /* <DEDUP_REMOVED lines=13> */
[----:B------:R-:W-:Y:S01]  /*7260*/  FMUL.FTZ R85, R85, R11 ;  /* 0x0000000b55557220 */ /* 0x000fe20000410000 */
        /* <DEDUP_REMOVED lines=32> */
[----:B------:R-:W-:Y:S01]  /*7470*/  F2FP.SATFINITE.E4M3.F32.PACK_AB_MERGE_C R185, R153, R152, R154 ;  /* 0x0000009899b9723e */ /* 0x000fe2000480709a */
[----:B------:R-:W-:Y:S01]  /*7480*/  VIADD R10, R10, 0xffffffff ;  /* 0xffffffff0a0a7836 */ /* 0x000fe20000000000 */
[----:B------:R-:W-:Y:S01]  /*7490*/  F2FP.SATFINITE.E4M3.F32.PACK_AB_MERGE_C R186, R20, R19, R21 ;  /* 0x0000001314ba723e */ /* 0x000fe20004807015 */
[----:B------:R-:W-:Y:S01]  /*74a0*/  IMAD.MOV.U32 R11, RZ, RZ, R3 ;  /* 0x000000ffff0b7224 */ /* 0x000fe200078e0003 */
[----:B------:R-:W-:Y:S01]  /*74b0*/  F2FP.SATFINITE.E4M3.F32.PACK_AB_MERGE_C R187, R157, R156, R158 ;  /* 0x0000009c9dbb723e */ /* 0x000fe2000480709e */
[----:B------:R-:W-:Y:S01]  /*74c0*/  IMAD.MOV.U32 R9, RZ, RZ, R7 ;  /* 0x000000ffff097224 */ /* 0x000fe200078e0007 */
[----:B------:R-:W-:Y:S01]  /*74d0*/  F2FP.SATFINITE.E4M3.F32.PACK_AB_MERGE_C R180, R136, R23, R137 ;  /* 0x0000001788b4723e */ /* 0x000fe20004807089 */
[----:B------:R-:W-:Y:S01]  /*74e0*/  IMAD.MOV.U32 R12, RZ, RZ, R8 ;  /* 0x000000ffff0c7224 */ /* 0x000fe200078e0008 */
[----:B------:R-:W-:-:S02]  /*74f0*/  F2FP.SATFINITE.E4M3.F32.PACK_AB_MERGE_C R181, R139, R138, R142 ;  /* 0x0000008a8bb5723e */ /* 0x000fc4000480708e */
[----:B------:R-:W-:Y:S02]  /*7500*/  F2FP.SATFINITE.E4M3.F32.PACK_AB_MERGE_C R182, R144, R141, R145 ;  /* 0x0000008d90b6723e */ /* 0x000fe40004807091 */
[----:B------:R-:W-:Y:S02]  /*7510*/  F2FP.SATFINITE.E4M3.F32.PACK_AB_MERGE_C R183, R147, R146, R150 ;  /* 0x0000009293b7723e */ /* 0x000fe40004807096 */
[----:B------:R-:W-:Y:S02]  /*7520*/  F2FP.SATFINITE.E4M3.F32.PACK_AB_MERGE_C R176, R121, R120, R124 ;  /* 0x0000007879b0723e */ /* 0x000fe4000480707c */
[----:B------:R-:W-:Y:S02]  /*7530*/  F2FP.SATFINITE.E4M3.F32.PACK_AB_MERGE_C R177, R123, R122, R126 ;  /* 0x0000007a7bb1723e */ /* 0x000fe4000480707e */
[----:B------:R-:W-:Y:S02]  /*7540*/  F2FP.SATFINITE.E4M3.F32.PACK_AB_MERGE_C R178, R129, R128, R132 ;  /* 0x0000008081b2723e */ /* 0x000fe40004807084 */
        /* <DEDUP_REMOVED lines=8> */
[----:B------:R-:W-:Y:S01]  /*75d0*/  F2FP.SATFINITE.E4M3.F32.PACK_AB_MERGE_C R171, R99, R171, R22 ;  /* 0x000000ab63ab723e */ /* 0x000fe20004807016 */
[----:B------:R-:W-:Y:S06]  /*75e0*/  @P2 BRA `(.L_x_29) ;  /* 0xffffffd000d02947 */ /* 0x000fec000383ffff */
[----:B------:R-:W-:-:S07]  /*75f0*/  IMAD.U32 R108, RZ, RZ, UR52 ;  /* 0x00000034ff6c7e24 */ /* 0x000fce000f8e00ff */
.L_x_19:
[----:B------:R-:W-:Y:S06]  /*7600*/  BAR.ARV 0x8, 0x180 ;  /* 0x0206000000007b1d */ /* 0x000fec0000002000 */
[----:B------:R-:W-:Y:S05]  /*7610*/  @!P0 BRA `(.L_x_30) ;  /* 0x0000000000048947 */ /* 0x000fea0003800000 */
[----:B------:R-:W-:Y:S01]  /*7620*/  BPT.TRAP 0x1 ;  /* 0x000000040000795c */ /* 0x000fe20000300000 */
.L_x_30:
[----:B------:R-:W-:Y:S02]  /*7630*/  R2UR UR5, R108 ;  /* 0x000000006c0572ca */ /* 0x000fe400000e0000 */
[----:B------:R-:W-:-:S11]  /*7640*/  SHF.L.U32 R8, R8, 0x1f, RZ ;  /* 0x0000001f08087819 */ /* 0x000fd600000006ff */
[----:B------:R-:W-:-:S09]  /*7650*/  ULEA UR5, UR5, UR40, 0x3 ;  /* 0x0000002805057291 */ /* 0x000fd2000f8e183f */
[----:B------:R0:W1:Y:S01]  /*7660*/  SYNCS.PHASECHK.TRANS64.TRYWAIT P1, [UR5+0x29850], R8 ;  /* 0x02985008ff0075a7 */ /* 0x0000620008020145 */
[----:B------:R-:W-:Y:S05]  /*7670*/  @!P0 BRA `(.L_x_31) ;  /* 0x0000000000048947 */ /* 0x000fea0003800000 */
[----:B------:R-:W-:Y:S01]  /*7680*/  BPT.TRAP 0x1 ;  /* 0x000000040000795c */ /* 0x000fe20000300000 */
.L_x_31:
[----:B-1----:R-:W-:Y:S05]  /*7690*/  @P1 BRA `(.L_x_32) ;  /* 0x0000000000081947 */ /* 0x002fea0003800000 */
[----:B------:R-:W1:Y:S02]  /*76a0*/  SYNCS.PHASECHK.TRANS64.TRYWAIT P1, [UR5+0x29850], R8 ;  /* 0x02985008ff0075a7 */ /* 0x000e640008020145 */
[----:B-1----:R-:W-:Y:S05]  /*76b0*/  @!P1 BRA `(.L_x_33) ;  /* 0x00000064008c9947 */ /* 0x002fea0003800000 */
.L_x_32:
[----:B------:R-:W-:Y:S01]  /*76c0*/  UIADD3 UR40, UR40, 0x400, URZ ;  /* 0x0000040028287890 */ /* 0x000fe2000fffe03f */
[----:B------:R-:W-:Y:S01]  /*76d0*/  R2UR UR6, R108 ;  /* 0x000000006c0672ca */ /* 0x000fe200000e0000 */
[----:B------:R-:W-:Y:S01]  /*76e0*/  WARPGROUP.ARRIVE ;  /* 0x00000000000079c5 */ /* 0x000fe20000000000 */
[----:B------:R-:W-:Y:S01]  /*76f0*/  UMOV UR7, 0xc0000010 ;  /* 0xc000001000077882 */ /* 0x000fe20000000000 */
[----:B------:R-:W-:Y:S01]  /*7700*/  USHF.R.U32.HI UR40, URZ, 0x4, UR40 ;  /* 0x000000043f287899 */ /* 0x000fe20008011628 */
[----:B------:R-:W2:Y:S03]  /*7710*/  LDC.64 R10, c[0x0][0x9a0] ;  /* 0x00026800ff0a7b82 */ /* 0x000ea60000000a00 */
[----:B------:R-:W-:-:S04]  /*7720*/  ULOP3.LUT UR40, UR40, 0x3fff, URZ, 0xc0, !UPT ;  /* 0x00003fff28287892 */ /* 0x000fc8000f8ec03f */
[----:B------:R-:W-:-:S04]  /*7730*/  ULOP3.LUT UR4, UR40, 0x10000, URZ, 0xfc, !UPT ;  /* 0x0001000028047892 */ /* 0x000fc8000f8efc3f */
[----:B------:R-:W-:-:S07]  /*7740*/  UIMAD UR4, UR6, 0x500, UR4 ;  /* 0x00000500060478a4 */ /* 0x000fce000f8e0204 */
[----:B------:R-:W-:Y:S02]  /*7750*/  UMOV UR6, UR4 ;  /* 0x0000000400067c82 */ /* 0x000fe40008000000 */
[----:B------:R-:W-:Y:S01]  /*7760*/  QGMMA.64x128x32.F32.E4M3.E4M3 R24, R184, gdesc[UR4], R24, gsb0 ;  /* 0x01e00004b8187df3 */ /* 0x000fe20008000818 */
[----:B------:R-:W-:Y:S01]  /*7770*/  UIADD3 UR6, UR4, 0x100, URZ ;  /* 0x0000010004067890 */ /* 0x000fe2000fffe03f */
[----:B------:R-:W-:Y:S01]  /*7780*/  UMOV UR7, 0xc0000010 ;  /* 0xc000001000077882 */ /* 0x000fe20000000000 */
[----:B--2---:R-:W-:-:S04]  /*7790*/  ISETP.NE.U32.AND P1, PT, R10, RZ, PT ;  /* 0x000000ff0a00720c */ /* 0x004fc80003f25070 */
[----:B------:R-:W-:-:S13]  /*77a0*/  ISETP.NE.AND.EX P1, PT, R11, RZ, PT, P1 ;  /* 0x000000ff0b00720c */ /* 0x000fda0003f25310 */
[----:B01----:R-:W0:Y:S01]  /*77b0*/  @P1 LDC.64 R8, c[0x0][0x9c8] ;  /* 0x00027200ff081b82 */ /* 0x003e220000000a00 */
[----:B------:R-:W-:-:S07]  /*77c0*/  @P1 SHF.R.S32.HI R15, RZ, 0x1f, R16 ;  /* 0x0000001fff0f1819 */ /* 0x000fce0000011410 */
[----:B------:R-:W1:Y:S01]  /*77d0*/  @P1 LDC.64 R12, c[0x0][0x9d0] ;  /* 0x00027400ff0c1b82 */ /* 0x000e620000000a00 */
[----:B0-----:R-:W-:-:S04]  /*77e0*/  @P1 IMAD R4, R8, UR37, RZ ;  /* 0x0000002508041c24 */ /* 0x001fc8000f8e02ff */
[----:B------:R-:W-:Y:S02]  /*77f0*/  @P1 IMAD R9, R9, UR36, R4 ;  /* 0x0000002409091c24 */ /* 0x000fe4000f8e0204 */
[----:B------:R-:W-:-:S04]  /*7800*/  @P1 IMAD.WIDE.U32 R4, R8, UR36, RZ ;  /* 0x0000002408041c25 */ /* 0x000fc8000f8e00ff */
[-C--:B-1----:R-:W-:Y:S02]  /*7810*/  @P1 IMAD R8, R15, R12.reuse, RZ ;  /* 0x0000000c0f081224 */ /* 0x082fe400078e02ff */
[----:B------:R-:W-:Y:S02]  /*7820*/  @P1 IMAD.IADD R5, R5, 0x1, R9 ;  /* 0x0000000105051824 */ /* 0x000fe400078e0209 */
[C---:B------:R-:W-:Y:S02]  /*7830*/  @P1 IMAD R9, R16.reuse, R13, R8 ;  /* 0x0000000d10091224 */ /* 0x040fe400078e0208 */
[----:B------:R-:W-:-:S04]  /*7840*/  @P1 IMAD.WIDE.U32 R4, R16, R12, R4 ;  /* 0x0000000c10041225 */ /* 0x000fc800078e0004 */
[----:B------:R-:W-:Y:S01]  /*7850*/  @P1 IMAD.IADD R5, R5, 0x1, R9 ;  /* 0x0000000105051824 */ /* 0x000fe200078e0209 */
[----:B------:R-:W-:-:S04]  /*7860*/  @P1 LEA R8, P2, R4, R10, 0x2 ;  /* 0x0000000a04081211 */ /* 0x000fc800078410ff */
[----:B------:R-:W-:Y:S01]  /*7870*/  @P1 LEA.HI.X R9, R4, R11, R5, 0x2, P2 ;  /* 0x0000000b04091211 */ /* 0x000fe200010f1405 */
[----:B------:R-:W-:-:S06]  /*7880*/  IMAD.MOV.U32 R5, RZ, RZ, 0x3f800000 ;  /* 0x3f800000ff057424 */ /* 0x000fcc00078e00ff */
[----:B------:R0:W2:Y:S01]  /*7890*/  @P1 LDG.E R5, desc[UR38][R8.64] ;  /* 0x0000002608051981 */ /* 0x0000a2000c1e1900 */
[----:B------:R-:W-:Y:S02]  /*78a0*/  WARPGROUP.DEPBAR.LE gsb0, 0x0 ;  /* 0x00008000000079c5 */ /* 0x000fe40000010000 */
[----:B------:R-:W-:-:S06]  /*78b0*/  WARPGROUP.ARRIVE ;  /* 0x00000000000079c5 */ /* 0x000fcc0000000000 */
[----:B------:R-:W-:Y:S01]  /*78c0*/  QGMMA.64x128x32.F32.E4M3.E4M3 R24, R180, gdesc[UR4], R24, gsb0 ;  /* 0x01e00004b4187df3 */ /* 0x000fe20008000818 */
[----:B------:R-:W-:Y:S01]  /*78d0*/  UIADD3 UR6, UR4, 0x200, URZ ;  /* 0x0000020004067890 */ /* 0x000fe2000fffe03f */
[----:B------:R-:W-:Y:S01]  /*78e0*/  UMOV UR7, 0xc0000010 ;  /* 0xc000001000077882 */ /* 0x000fe20000000000 */
[----:B------:R-:W-:Y:S02]  /*78f0*/  WARPGROUP.DEPBAR.LE gsb0, 0x0 ;  /* 0x00008000000079c5 */ /* 0x000fe40000010000 */
[----:B------:R-:W-:-:S07]  /*7900*/  WARPGROUP.ARRIVE ;  /* 0x00000000000079c5 */ /* 0x000fce0000000000 */
[----:B------:R-:W-:Y:S01]  /*7910*/  QGMMA.64x128x32.F32.E4M3.E4M3 R24, R176, gdesc[UR4], R24, gsb0 ;  /* 0x01e00004b0187df3 */ /* 0x000fe20008000818 */
[----:B------:R-:W-:Y:S01]  /*7920*/  UIADD3 UR6, UR4, 0x300, URZ ;  /* 0x0000030004067890 */ /* 0x000fe2000fffe03f */
[----:B------:R-:W-:Y:S01]  /*7930*/  UMOV UR7, 0xc0000010 ;  /* 0xc000001000077882 */ /* 0x000fe20000000000 */
[----:B------:R-:W-:Y:S01]  /*7940*/  UIADD3 UR4, UR4, 0x400, URZ ;  /* 0x0000040004047890 */ /* 0x000fe2000fffe03f */
[----:B------:R-:W1:Y:S04]  /*7950*/  SHFL.BFLY PT, R11, R0, 0x2, 0x1f ;  /* 0x0c401f00000b7f89 */ /* 0x000e6800000e0000 */
[----:B------:R-:W3:Y:S01]  /*7960*/  SHFL.BFLY PT, R13, R6, 0x2, 0x1f ;  /* 0x0c401f00060d7f89 */ /* 0x000ee200000e0000 */
[----:B------:R-:W-:Y:S02]  /*7970*/  WARPGROUP.DEPBAR.LE gsb0, 0x0 ;  /* 0x00008000000079c5 */ /* 0x000fe40000010000 */
[----:B------:R-:W-:-:S06]  /*7980*/  WARPGROUP.ARRIVE ;  /* 0x00000000000079c5 */ /* 0x000fcc0000000000 */
[----:B------:R-:W-:Y:S01]  /*7990*/  QGMMA.64x128x32.F32.E4M3.E4M3 R24, R172, gdesc[UR4], R24, gsb0 ;  /* 0x01e00004ac187df3 */ /* 0x000fe20008000818 */
[----:B------:R-:W-:Y:S01]  /*79a0*/  UMOV UR6, UR4 ;  /* 0x0000000400067c82 */ /* 0x000fe20008000000 */
[----:B------:R-:W-:Y:S01]  /*79b0*/  UMOV UR7, 0xc0000010 ;  /* 0xc000001000077882 */ /* 0x000fe20000000000 */
[----:B-1----:R-:W-:Y:S01]  /*79c0*/  FADD.FTZ R11, R11, R0 ;  /* 0x000000000b0b7221 */ /* 0x002fe20000010000 */
[----:B---3--:R-:W-:-:S04]  /*79d0*/  FADD.FTZ R13, R13, R6 ;  /* 0x000000060d0d7221 */ /* 0x008fc80000010000 */
[----:B------:R-:W1:Y:S04]  /*79e0*/  SHFL.BFLY PT, R4, R11, 0x1, 0x1f ;  /* 0x0c201f000b047f89 */ /* 0x000e6800000e0000 */
[----:B0-----:R-:W0:Y:S01]  /*79f0*/  SHFL.BFLY PT, R8, R13, 0x1, 0x1f ;  /* 0x0c201f000d087f89 */ /* 0x001e2200000e0000 */
[----:B------:R-:W-:Y:S02]  /*7a00*/  IMAD.MOV.U32 R6, RZ, RZ, RZ ;  /* 0x000000ffff067224 */ /* 0x000fe400078e00ff */
[----:B-1----:R-:W-:Y:S01]  /*7a10*/  FADD.FTZ R12, R11, R4 ;  /* 0x000000040b0c7221 */ /* 0x002fe20000010000 */
[----:B0-----:R-:W-:-:S04]  /*7a20*/  FADD.FTZ R14, R13, R8 ;  /* 0x000000080d0e7221 */ /* 0x001fc80000010000 */
[C---:B------:R-:W-:Y:S01]  /*7a30*/  FSETP.NE.FTZ.AND P1, PT, R12.reuse, RZ, PT ;  /* 0x000000ff0c00720b */ /* 0x040fe20003f35000 */
[----:B------:R-:W-:Y:S01]  /*7a40*/  FMUL.FTZ R15, R12, 0.00390625 ;  /* 0x3b8000000c0f7820 */ /* 0x000fe20000410000 */
[----:B------:R-:W-:-:S04]  /*7a50*/  FMUL.FTZ R17, R14, 0.00390625 ;  /* 0x3b8000000e117820 */ /* 0x000fc80000410000 */
[----:B------:R-:W-:Y:S02]  /*7a60*/  FSETP.NE.FTZ.AND P2, PT, R15, RZ, PT ;  /* 0x000000ff0f00720b */ /* 0x000fe40003f55000 */
[----:B------:R-:W-:-:S05]  /*7a70*/  FSETP.NE.FTZ.AND P3, PT, R17, RZ, PT ;  /* 0x000000ff1100720b */ /* 0x000fca0003f75000 */
[----:B------:R-:W-:Y:S01]  /*7a80*/  @P1 MUFU.RCP R6, R12 ;  /* 0x0000000c00061308 */ /* 0x000fe20000001000 */
[----:B------:R-:W-:Y:S01]  /*7a90*/  FSETP.NE.FTZ.AND P1, PT, R14, RZ, PT ;  /* 0x000000ff0e00720b */ /* 0x000fe20003f35000 */
[----:B------:R-:W-:Y:S01]  /*7aa0*/  IMAD.MOV.U32 R10, RZ, RZ, RZ ;  /* 0x000000ffff0a7224 */ /* 0x000fe200078e00ff */
[----:B------:R-:W-:Y:S02]  /*7ab0*/  WARPGROUP.DEPBAR.LE gsb0, 0x0 ;  /* 0x00008000000079c5 */ /* 0x000fe40000010000 */
[----:B------:R-:W-:-:S06]  /*7ac0*/  WARPGROUP.ARRIVE ;  /* 0x00000000000079c5 */ /* 0x000fcc0000000000 */
[----:B------:R-:W-:Y:S01]  /*7ad0*/  QGMMA.64x128x32.F32.E4M3.E4M3 R24, R168, gdesc[UR4], R24, gsb0 ;  /* 0x01e00004a8187df3 */ /* 0x000fe20008000818 */
[----:B------:R-:W0:Y:S08]  /*7ae0*/  @P3 MUFU.LG2 R11, R17 ;  /* 0x00000011000b3308 */ /* 0x000e300000000c00 */
[----:B------:R-:W1:Y:S08]  /*7af0*/  @P2 MUFU.LG2 R9, R15 ;  /* 0x0000000f00092308 */ /* 0x000e700000000c00 */
[----:B------:R-:W3:Y:S01]  /*7b00*/  @P1 MUFU.RCP R10, R14 ;  /* 0x0000000e000a1308 */ /* 0x000ee20000001000 */
[C---:B------:R-:W-:Y:S01]  /*7b10*/  @P2 FMUL.FTZ R8, R2.reuse, 0.69314718246459960938 ;  /* 0x3f31721802082820 */ /* 0x040fe20000410000 */
[----:B------:R-:W-:Y:S01]  /*7b20*/  @P3 FMUL.FTZ R13, R2, 0.69314718246459960938 ;  /* 0x3f317218020d3820 */ /* 0x000fe20000410000 */
[----:B0-----:R-:W-:Y:S01]  /*7b30*/  @P3 FMUL.FTZ R2, R11, 0.69314718246459960938 ;  /* 0x3f3172180b023820 */ /* 0x001fe20000410000 */
[----:B------:R-:W-:-:S02]  /*7b40*/  IMAD.MOV.U32 R4, RZ, RZ, -0x800000 ;  /* 0xff800000ff047424 */ /* 0x000fc400078e00ff */
[----:B------:R-:W-:Y:S02]  /*7b50*/  IMAD.MOV.U32 R0, RZ, RZ, -0x800000 ;  /* 0xff800000ff007424 */ /* 0x000fe400078e00ff */
[----:B-1----:R-:W-:Y:S01]  /*7b60*/  @P2 FMUL.FTZ R9, R9, 0.69314718246459960938 ;  /* 0x3f31721809092820 */ /* 0x002fe20000410000 */
[----:B------:R-:W-:Y:S01]  /*7b70*/  @P3 FFMA.FTZ R4, R13, R3, R2 ;  /* 0x000000030d043223 */ /* 0x000fe20000010002 */
[----:B--2---:R-:W-:Y:S02]  /*7b80*/  FMUL.FTZ R2, R6, R5 ;  /* 0x0000000506027220 */ /* 0x004fe40000410000 */
[----:B------:R-:W-:Y:S01]  /*7b90*/  @P2 FFMA.FTZ R0, R8, R7, R9 ;  /* 0x0000000708002223 */ /* 0x000fe20000010009 */
[----:B---3--:R-:W-:Y:S01]  /*7ba0*/  FMUL.FTZ R3, R10, R5 ;  /* 0x000000050a037220 */ /* 0x008fe20000410000 */
[----:B------:R-:W-:Y:S02]  /*7bb0*/  WARPGROUP.DEPBAR.LE gsb0, 0x0 ;  /* 0x00008000000079c5 */ /* 0x000fe40000010000 */
[----:B------:R-:W-:Y:S05]  /*7bc0*/  @!P0 BRA `(.L_x_34) ;  /* 0x0000000000048947 */ /* 0x000fea0003800000 */
[----:B------:R-:W-:Y:S01]  /*7bd0*/  BPT.TRAP 0x1 ;  /* 0x000000040000795c */ /* 0x000fe20000300000 */
.L_x_34:
[----:B------:R-:W-:Y:S01]  /*7be0*/  UIADD3 UR4, UR5, 0x29860, URZ ;  /* 0x0002986005047890 */ /* 0x000fe2000fffe03f */
[-C--:B------:R-:W-:Y:S01]  /*7bf0*/  FMUL.FTZ R6, R24, R2.reuse ;  /* 0x0000000218067220 */ /* 0x080fe20000410000 */
[-C--:B------:R-:W-:Y:S01]  /*7c00*/  FMUL.FTZ R8, R29, R2.reuse ;  /* 0x000000021d087220 */ /* 0x080fe20000410000 */
[-C--:B------:R-:W-:Y:S01]  /*7c10*/  FMUL.FTZ R9, R32, R2.reuse ;  /* 0x0000000220097220 */ /* 0x080fe20000410000 */
[----:B------:R-:W-:Y:S01]  /*7c20*/  UPRMT UR4, UR43, 0x654, UR4 ;  /* 0x000006542b047896 */ /* 0x000fe20008000004 */
        /* <DEDUP_REMOVED lines=8> */
[----:B------:R-:W-:Y:S01]  /*7cb0*/  SYNCS.ARRIVE.TRANS64.RED.A1T0 RZ, [UR4], RZ ;  /* 0x000000ffffff79a7 */ /* 0x000fe20008100404 */
        /* <DEDUP_REMOVED lines=47> */
[----:B------:R-:W-:Y:S01]  /*7fb0*/  PLOP3.LUT P0, PT, PT, PT, PT, 0x8, 0x0 ;  /* 0x000000000000781c */ /* 0x000fe20003f0e170 */
[-C--:B------:R-:W-:Y:S01]  /*7fc0*/  FMUL.FTZ R70, R70, R3.reuse ;  /* 0x0000000346467220 */ /* 0x080fe20000410000 */
[-C--:B------:R-:W-:Y:S01]  /*7fd0*/  FMUL.FTZ R67, R67, R3.reuse ;  /* 0x0000000343437220 */ /* 0x080fe20000410000 */
[-C--:B------:R-:W-:Y:S01]  /*7fe0*/  FMUL.FTZ R78, R78, R3.reuse ;  /* 0x000000034e4e7220 */ /* 0x080fe20000410000 */
[-C--:B------:R-:W-:Y:S01]  /*7ff0*/  FMUL.FTZ R75, R75, R3.reuse ;  /* 0x000000034b4b7220 */ /* 0x080fe20000410000 */
[-C--:B------:R-:W-:Y:S01]  /*8000*/  FMUL.FTZ R86, R86, R3.reuse ;  /* 0x0000000356567220 */ /* 0x080fe20000410000 */
[----:B------:R-:W-:-:S07]  /*8010*/  FMUL.FTZ R83, R83, R3 ;  /* 0x0000000353537220 */ /* 0x000fce0000410000 */
.L_x_12:
[----:B------:R-:W-:Y:S05]  /*8020*/  @P0 BRA `(.L_x_35) ;  /* 0x0000002000540947 */ /* 0x000fea0003800000 */
[----:B------:R-:W0:Y:S01]  /*8030*/  S2R R18, SR_TID.X ;  /* 0x0000000000127919 */ /* 0x000e220000002100 */
[----:B------:R-:W-:Y:S01]  /*8040*/  ULDC.64 UR4, c[0x4][0x40] ;  /* 0x0100100000047ab9 */ /* 0x000fe20000000a00 */
[----:B------:R-:W-:Y:S01]  /*8050*/  ULDC.64 UR6, c[0x0][0xb38] ;  /* 0x0002ce0000067ab9 */ /* 0x000fe20000000a00 */
[----:B------:R-:W-:Y:S01]  /*8060*/  ULDC.64 UR8, c[0x0][0xb28] ;  /* 0x0002ca0000087ab9 */ /* 0x000fe20000000a00 */
[----:B0-----:R-:W-:-:S05]  /*8070*/  IMAD.SHL.U32 R2, R18, 0x4, RZ ;  /* 0x0000000412027824 */ /* 0x001fca00078e00ff */
[----:B------:R-:W-:Y:S01]  /*8080*/  LOP3.LUT R2, R2, 0xc, RZ, 0xc0, !PT ;  /* 0x0000000c02027812 */ /* 0x000fe200078ec0ff */
[----:B------:R-:W-:Y:S03]  /*8090*/  BAR.SYNC.DEFER_BLOCKING 0x1, 0x100 ;  /* 0x0044000000007b1d */ /* 0x000fe60000010000 */
[----:B------:R-:W-:-:S05]  /*80a0*/  IADD3 R2, P0, R2, UR4, RZ ;  /* 0x0000000402027c10 */ /* 0x000fca000ff1e0ff */
[----:B------:R-:W-:Y:S01]  /*80b0*/  IMAD.X R3, RZ, RZ, UR5, P0 ;  /* 0x00000005ff037e24 */ /* 0x000fe200080e06ff */
[----:B------:R-:W-:-:S05]  /*80c0*/  ULDC.64 UR4, c[0x0][0xbd0] ;  /* 0x0002f40000047ab9 */ /* 0x000fca0000000a00 */
[----:B------:R0:W2:Y:S01]  /*80d0*/  LDG.E.CONSTANT R3, desc[UR38][R2.64] ;  /* 0x0000002602037981 */ /* 0x0000a2000c1e9900 */
[----:B------:R-:W-:Y:S01]  /*80e0*/  LOP3.LUT P0, R17, R18, 0x3, RZ, 0xc0, !PT ;  /* 0x0000000312117812 */ /* 0x000fe2000780c0ff */
[----:B------:R-:W-:Y:S03]  /*80f0*/  BSSY B0, `(.L_x_36) ;  /* 0x000018e000007945 */ /* 0x000fe60003800000 */
[----:B------:R-:W-:-:S04]  /*8100*/  ISETP.EQ.OR P0, PT, R17, 0x3, !P0 ;  /* 0x000000031100780c */ /* 0x000fc80004702670 */
[----:B------:R-:W-:Y:S02]  /*8110*/  SEL R108, R5, R8, P0 ;  /* 0x00000008056c7207 */ /* 0x000fe40000000000 */
[----:B------:R-:W-:Y:S01]  /*8120*/  SEL R123, R8, R5, P0 ;  /* 0x00000005087b7207 */ /* 0x000fe20000000000 */
[----:B------:R-:W-:Y:S01]  /*8130*/  VIADD R8, R18, 0xffffff80 ;  /* 0xffffff8012087836 */ /* 0x000fe20000000000 */
[----:B------:R-:W-:Y:S02]  /*8140*/  SEL R106, R6, R7, P0 ;  /* 0x00000007066a7207 */ /* 0x000fe40000000000 */
[----:B------:R-:W-:Y:S02]  /*8150*/  SEL R121, R7, R6, P0 ;  /* 0x0000000607797207 */ /* 0x000fe40000000000 */
[----:B------:R-:W-:Y:S02]  /*8160*/  SHF.R.S32.HI R7, RZ, 0x1f, R8 ;  /* 0x0000001fff077819 */ /* 0x000fe40000011408 */
[----:B------:R-:W-:-:S02]  /*8170*/  SEL R96, R14, R49, P0 ;  /* 0x000000310e607207 */ /* 0x000fc40000000000 */
[----:B0-----:R-:W-:Y:S02]  /*8180*/  LEA.HI R2, R7, R8, RZ, 0x7 ;  /* 0x0000000807027211 */ /* 0x001fe400078f38ff */
[----:B------:R-:W-:Y:S02]  /*8190*/  SEL R109, R49, R14, P0 ;  /* 0x0000000e316d7207 */ /* 0x000fe40000000000 */
[----:B------:R-:W-:Y:S02]  /*81a0*/  LOP3.LUT R5, R2, 0xffffff80, RZ, 0xc0, !PT ;  /* 0xffffff8002057812 */ /* 0x000fe400078ec0ff */
[----:B------:R-:W-:Y:S02]  /*81b0*/  SEL R100, R44, R13, P0 ;  /* 0x0000000d2c647207 */ /* 0x000fe40000000000 */
[----:B------:R-:W-:Y:S01]  /*81c0*/  SEL R115, R13, R44, P0 ;  /* 0x0000002c0d737207 */ /* 0x000fe20000000000 */
[----:B------:R-:W-:Y:S01]  /*81d0*/  IMAD.IADD R14, R8, 0x1, -R5 ;  /* 0x00000001080e7824 */ /* 0x000fe200078e0a05 */
[----:B------:R-:W-:-:S02]  /*81e0*/  SEL R98, R52, R15, P0 ;  /* 0x0000000f34627207 */ /* 0x000fc40000000000 */
[----:B------:R-:W-:Y:S02]  /*81f0*/  SEL R111, R15, R52, P0 ;  /* 0x000000340f6f7207 */ /* 0x000fe40000000000 */
[----:B------:R-:W-:Y:S02]  /*8200*/  SHF.R.S32.HI R13, RZ, 0x1f, R14 ;  /* 0x0000001fff0d7819 */ /* 0x000fe4000001140e */
[----:B------:R-:W-:Y:S02]  /*8210*/  LEA.HI R7, R7, R8, RZ, 0x2 ;  /* 0x0000000807077211 */ /* 0x000fe400078f10ff */
[----:B------:R-:W-:Y:S02]  /*8220*/  LEA.HI R15, R13, R14, RZ, 0x2 ;  /* 0x0000000e0d0f7211 */ /* 0x000fe400078f10ff */
[----:B------:R-:W-:Y:S02]  /*8230*/  SEL R72, R32, R73, P0 ;  /* 0x0000004920487207 */ /* 0x000fe40000000000 */
[----:B------:R-:W-:-:S02]  /*8240*/  SHF.R.S32.HI R5, RZ, 0x2, R15 ;  /* 0x00000002ff057819 */ /* 0x000fc4000001140f */
[----:B------:R-:W-:Y:S02]  /*8250*/  SHF.R.S32.HI R6, RZ, 0x1f, R15 ;  /* 0x0000001fff067819 */ /* 0x000fe4000001140f */
[----:B------:R-:W-:Y:S01]  /*8260*/  SEL R97, R73, R32, P0 ;  /* 0x0000002049617207 */ /* 0x000fe20000000000 */
[----:B------:R-:W-:Y:S01]  /*8270*/  IMAD.WIDE.U32 R32, R16, UR4, RZ ;  /* 0x0000000410207c25 */ /* 0x000fe2000f8e00ff */
[----:B------:R-:W-:Y:S01]  /*8280*/  LOP3.LUT R7, R7, 0xfffffffc, RZ, 0xc0, !PT ;  /* 0xfffffffc07077812 */ /* 0x000fe200078ec0ff */
[----:B------:R-:W0:Y:S01]  /*8290*/  S2R R73, SR_CTAID.X ;  /* 0x0000000000497919 */ /* 0x000e220000002500 */
[----:B------:R-:W-:Y:S02]  /*82a0*/  LEA.HI R6, R6, R5, RZ, 0x3 ;  /* 0x0000000506067211 */ /* 0x000fe400078f18ff */
[----:B------:R-:W-:Y:S01]  /*82b0*/  SEL R102, R9, R10, P0 ;  /* 0x0000000a09667207 */ /* 0x000fe20000000000 */
[----:B------:R-:W-:Y:S01]  /*82c0*/  IMAD.IADD R7, R8, 0x1, -R7 ;  /* 0x0000000108077824 */ /* 0x000fe200078e0a07 */
[----:B------:R-:W-:-:S02]  /*82d0*/  SEL R117, R10, R9, P0 ;  /* 0x000000090a757207 */ /* 0x000fc40000000000 */
[----:B------:R-:W-:Y:S02]  /*82e0*/  LOP3.LUT R8, R6, 0xfffffff8, RZ, 0xc0, !PT ;  /* 0xfffffff806087812 */ /* 0x000fe400078ec0ff */
[----:B------:R-:W-:Y:S02]  /*82f0*/  SHF.R.S32.HI R9, RZ, 0x7, R2 ;  /* 0x00000007ff097819 */ /* 0x000fe40000011402 */
[----:B------:R-:W-:Y:S01]  /*8300*/  LEA.HI R6, R13, R14, RZ, 0x5 ;  /* 0x0000000e0d067211 */ /* 0x000fe200078f28ff */
[----:B------:R-:W-:Y:S01]  /*8310*/  IMAD.IADD R5, R5, 0x1, -R8 ;  /* 0x0000000105057824 */ /* 0x000fe200078e0a08 */
[----:B------:R-:W-:Y:S02]  /*8320*/  LEA.HI R2, R2, R9, RZ, 0x1 ;  /* 0x0000000902027211 */ /* 0x000fe400078f08ff */
[----:B------:R-:W-:Y:S02]  /*8330*/  SHF.R.S32.HI R6, RZ, 0x5, R6 ;  /* 0x00000005ff067819 */ /* 0x000fe40000011406 */
[----:B------:R-:W-:-:S02]  /*8340*/  SEL R104, R36, R11, P0 ;  /* 0x0000000b24687207 */ /* 0x000fc40000000000 */
[----:B------:R-:W-:Y:S01]  /*8350*/  SEL R119, R11, R36, P0 ;  /* 0x000000240b777207 */ /* 0x000fe20000000000 */
[----:B------:R-:W-:Y:S01]  /*8360*/  IMAD R5, R6, 0x10, R5 ;  /* 0x0000001006057824 */ /* 0x000fe200078e0205 */
[----:B------:R-:W-:Y:S02]  /*8370*/  LOP3.LUT R2, R2, 0x3fffffe, RZ, 0xc0, !PT ;  /* 0x03fffffe02027812 */ /* 0x000fe400078ec0ff */
[----:B------:R-:W-:Y:S02]  /*8380*/  SHF.R.S32.HI R11, RZ, 0x1f, R16 ;  /* 0x0000001fff0b7819 */ /* 0x000fe40000011410 */
[----:B------:R-:W-:Y:S01]  /*8390*/  LEA.HI R6, R7, R7, RZ, 0x1 ;  /* 0x0000000707067211 */ /* 0x000fe200078f08ff */
[----:B------:R-:W-:Y:S01]  /*83a0*/  IMAD.IADD R2, R9, 0x1, -R2 ;  /* 0x0000000109027824 */ /* 0x000fe200078e0a02 */
[----:B------:R-:W-:Y:S01]  /*83b0*/  SEL R28, R82, R83, P0 ;  /* 0x00000053521c7207 */ /* 0x000fe20000000000 */
[----:B------:R-:W-:Y:S01]  /*83c0*/  IMAD R9, R11, UR4, RZ ;  /* 0x000000040b097c24 */ /* 0x000fe2000f8e02ff */
[----:B------:R-:W-:Y:S01]  /*83d0*/  SEL R83, R83, R82, P0 ;  /* 0x0000005253537207 */ /* 0x000fe20000000000 */
[----:B------:R-:W-:Y:S01]  /*83e0*/  IMAD R11, R11, UR6, RZ ;  /* 0x000000060b0b7c24 */ /* 0x000fe2000f8e02ff */
[----:B------:R-:W-:Y:S01]  /*83f0*/  SEL R22, R12, R41, P0 ;  /* 0x000000290c167207 */ /* 0x000fe20000000000 */
[----:B------:R-:W1:Y:S01]  /*8400*/  LDC R82, c[0x0][0xbe8] ;  /* 0x0002fa00ff527b82 */ /* 0x000e620000000800 */
[----:B------:R-:W-:Y:S01]  /*8410*/  SEL R113, R41, R12, P0 ;  /* 0x0000000c29717207 */ /* 0x000fe20000000000 */
[----:B------:R-:W-:Y:S01]  /*8420*/  IMAD R13, R16, UR7, R11 ;  /* 0x00000007100d7c24 */ /* 0x000fe2000f8e020b */
[----:B------:R-:W-:Y:S01]  /*8430*/  SEL R12, R30, R31, P0 ;  /* 0x0000001f1e0c7207 */ /* 0x000fe20000000000 */
[----:B------:R-:W-:Y:S01]  /*8440*/  IMAD R2, R2, 0x40, R5 ;  /* 0x0000004002027824 */ /* 0x000fe200078e0205 */
[----:B------:R-:W-:Y:S01]  /*8450*/  LOP3.LUT R6, R6, 0x1ffffffe, RZ, 0xc0, !PT ;  /* 0x1ffffffe06067812 */ /* 0x000fe200078ec0ff */
[----:B------:R-:W-:Y:S01]  /*8460*/  IMAD R9, R16, UR5, R9 ;  /* 0x0000000510097c24 */ /* 0x000fe2000f8e0209 */
[----:B------:R-:W-:Y:S01]  /*8470*/  SEL R80, R76, R37, P0 ;  /* 0x000000254c507207 */ /* 0x000fe20000000000 */
[----:B------:R-:W3:Y:S01]  /*8480*/  S2UR UR4, SR_CTAID.Y ;  /* 0x00000000000479c3 */ /* 0x000ee20000002600 */
[----:B------:R-:W-:Y:S01]  /*8490*/  SEL R99, R37, R76, P0 ;  /* 0x0000004c25637207 */ /* 0x000fe20000000000 */
[----:B------:R-:W-:Y:S01]  /*84a0*/  IMAD.IADD R7, R7, 0x1, -R6 ;  /* 0x0000000107077824 */ /* 0x000fe200078e0a06 */
[----:B------:R-:W-:Y:S01]  /*84b0*/  SEL R76, R84, R45, P0 ;  /* 0x0000002d544c7207 */ /* 0x000fe20000000000 */
[----:B------:R-:W-:Y:S01]  /*84c0*/  IMAD.IADD R33, R33, 0x1, R9 ;  /* 0x0000000121217824 */ /* 0x000fe200078e0209 */
[----:B------:R-:W-:Y:S01]  /*84d0*/  SEL R77, R45, R84, P0 ;  /* 0x000000542d4d7207 */ /* 0x000fe20000000000 */
[----:B------:R-:W-:Y:S01]  /*84e0*/  IMAD R7, R7, 0x8, R2 ;  /* 0x0000000807077824 */ /* 0x000fe200078e0202 */
[----:B------:R-:W-:-:S02]  /*84f0*/  SEL R64, R40, R81, P0 ;  /* 0x0000005128407207 */ /* 0x000fc40000000000 */
[----:B------:R-:W-:Y:S01]  /*8500*/  SEL R95, R81, R40, P0 ;  /* 0x00000028515f7207 */ /* 0x000fe20000000000 */
[----:B------:R-:W-:Y:S01]  /*8510*/  IMAD.WIDE.U32 R40, R16, UR6, RZ ;  /* 0x0000000610287c25 */ /* 0x000fe2000f8e00ff */
[----:B------:R-:W-:Y:S01]  /*8520*/  SEL R92, R20, R57, P0 ;  /* 0x00000039145c7207 */ /* 0x000fe20000000000 */
[----:B------:R-:W-:Y:S01]  /*8530*/  ULDC.64 UR6, c[0x0][0xb48] ;  /* 0x0002d20000067ab9 */ /* 0x000fe20000000a00 */
[----:B------:R-:W-:Y:S01]  /*8540*/  SEL R105, R57, R20, P0 ;  /* 0x0000001439697207 */ /* 0x000fe20000000000 */
[----:B------:R-:W-:Y:S01]  /*8550*/  IMAD.IADD R41, R41, 0x1, R13 ;  /* 0x0000000129297824 */ /* 0x000fe200078e020d */
[----:B------:R-:W-:Y:S02]  /*8560*/  SEL R48, R34, R35, P0 ;  /* 0x0000002322307207 */ /* 0x000fe40000000000 */
[----:B------:R-:W-:Y:S02]  /*8570*/  SEL R81, R35, R34, P0 ;  /* 0x0000002223517207 */ /* 0x000fe40000000000 */
[----:B------:R-:W-:-:S02]  /*8580*/  SEL R8, R86, R87, P0 ;  /* 0x0000005756087207 */ /* 0x000fc40000000000 */
[----:B------:R-:W-:Y:S02]  /*8590*/  SEL R11, R87, R86, P0 ;  /* 0x00000056570b7207 */ /* 0x000fe40000000000 */
[----:B------:R-:W-:Y:S01]  /*85a0*/  SEL R34, R78, R79, P0 ;  /* 0x0000004f4e227207 */ /* 0x000fe20000000000 */
[----:B------:R-:W4:Y:S01]  /*85b0*/  LDC.64 R86, c[0x0][0xb40] ;  /* 0x0002d000ff567b82 */ /* 0x000f220000000a00 */
[----:B------:R-:W-:Y:S02]  /*85c0*/  SEL R94, R60, R21, P0 ;  /* 0x000000153c5e7207 */ /* 0x000fe40000000000 */
[----:B------:R-:W-:Y:S02]  /*85d0*/  SEL R107, R21, R60, P0 ;  /* 0x0000003c156b7207 */ /* 0x000fe40000000000 */
[----:B------:R-:W-:Y:S02]  /*85e0*/  SEL R90, R68, R29, P0 ;  /* 0x0000001d445a7207 */ /* 0x000fe40000000000 */
[----:B------:R-:W-:-:S02]  /*85f0*/  SEL R103, R29, R68, P0 ;  /* 0x000000441d677207 */ /* 0x000fc40000000000 */
[----:B------:R-:W-:Y:S02]  /*8600*/  SEL R85, R47, R46, P0 ;  /* 0x0000002e2f557207 */ /* 0x000fe40000000000 */
[----:B------:R-:W-:Y:S02]  /*8610*/  SEL R68, R42, R43, P0 ;  /* 0x0000002b2a447207 */ /* 0x000fe40000000000 */
[----:B------:R-:W-:Y:S02]  /*8620*/  SEL R69, R43, R42, P0 ;  /* 0x0000002a2b457207 */ /* 0x000fe40000000000 */
[----:B------:R-:W-:Y:S02]  /*8630*/  SEL R10, R50, R51, P0 ;  /* 0x00000033320a7207 */ /* 0x000fe40000000000 */
[----:B------:R-:W-:Y:S02]  /*8640*/  SEL R93, R31, R30, P0 ;  /* 0x0000001e1f5d7207 */ /* 0x000fe40000000000 */
[----:B------:R-:W-:-:S02]  /*8650*/  SEL R42, R70, R71, P0 ;  /* 0x00000047462a7207 */ /* 0x000fc40000000000 */
[----:B------:R-:W-:Y:S01]  /*8660*/  SEL R43, R71, R70, P0 ;  /* 0x00000046472b7207 */ /* 0x000fe20000000000 */
[----:B0-----:R-:W-:Y:S01]  /*8670*/  IMAD R71, R73, 0x80, R2 ;  /* 0x0000008049477824 */ /* 0x001fe200078e0202 */
[----:B------:R-:W-:Y:S01]  /*8680*/  SEL R29, R51, R50, P0 ;  /* 0x00000032331d7207 */ /* 0x000fe20000000000 */
[----:B------:R-:W-:Y:S01]  /*8690*/  IMAD R73, R73, 0x80, R7 ;  /* 0x0000008049497824 */ /* 0x000fe200078e0207 */
[----:B------:R-:W-:Y:S01]  /*86a0*/  LOP3.LUT R15, R15, 0x7ffffffc, RZ, 0xc0, !PT ;  /* 0x7ffffffc0f0f7812 */ /* 0x000fe200078ec0ff */
[----:B----4-:R-:W-:Y:S01]  /*86b0*/  IMAD.WIDE.U32 R40, R86, UR36, R40 ;  /* 0x0000002456287c25 */ /* 0x010fe2000f8e0028 */
[----:B------:R-:W-:Y:S02]  /*86c0*/  SEL R44, R26, R27, P0 ;  /* 0x0000001b1a2c7207 */ /* 0x000fe40000000000 */
[----:B------:R-:W-:Y:S01]  /*86d0*/  SEL R91, R27, R26, P0 ;  /* 0x0000001a1b5b7207 */ /* 0x000fe20000000000 */
[----:B------:R-:W-:Y:S01]  /*86e0*/  IMAD.IADD R70, R14, 0x1, -R15 ;  /* 0x000000010e467824 */ /* 0x000fe200078e0a0f */
[----:B------:R-:W-:-:S02]  /*86f0*/  SEL R50, R66, R67, P0 ;  /* 0x0000004342327207 */ /* 0x000fc40000000000 */
[----:B------:R-:W-:Y:S02]  /*8700*/  SEL R51, R67, R66, P0 ;  /* 0x0000004243337207 */ /* 0x000fe40000000000 */
[----:B------:R-:W-:Y:S02]  /*8710*/  SEL R18, R46, R47, P0 ;  /* 0x0000002f2e127207 */ /* 0x000fe40000000000 */
[----:B------:R-:W-:Y:S02]  /*8720*/  SEL R52, R62, R63, P0 ;  /* 0x0000003f3e347207 */ /* 0x000fe40000000000 */
[----:B------:R-:W-:Y:S02]  /*8730*/  SEL R53, R63, R62, P0 ;  /* 0x0000003e3f357207 */ /* 0x000fe40000000000 */
[----:B------:R-:W-:Y:S02]  /*8740*/  SEL R20, R38, R39, P0 ;  /* 0x0000002726147207 */ /* 0x000fe40000000000 */
[----:B------:R-:W-:-:S02]  /*8750*/  LOP3.LUT P1, RZ, R14, 0x3, RZ, 0xc0, !PT ;  /* 0x000000030eff7812 */ /* 0x000fc4000782c0ff */
[----:B------:R-:W-:Y:S02]  /*8760*/  SEL R88, R23, R24, P0 ;  /* 0x0000001817587207 */ /* 0x000fe40000000000 */
[----:B------:R-:W-:Y:S02]  /*8770*/  SEL R101, R24, R23, P0 ;  /* 0x0000001718657207 */ /* 0x000fe40000000000 */
[----:B-1----:R-:W-:Y:S02]  /*8780*/  ISETP.NE.AND P2, PT, R82, 0x1, PT ;  /* 0x000000015200780c */ /* 0x002fe40003f45270 */
[----:B------:R-:W-:Y:S02]  /*8790*/  SEL R89, R39, R38, P0 ;  /* 0x0000002627597207 */ /* 0x000fe40000000000 */
[----:B------:R-:W-:Y:S02]  /*87a0*/  SEL R56, R58, R59, P0 ;  /* 0x0000003b3a387207 */ /* 0x000fe40000000000 */
[----:B------:R-:W-:-:S02]  /*87b0*/  SEL R57, R59, R58, P0 ;  /* 0x0000003a3b397207 */ /* 0x000fc40000000000 */
[----:B------:R-:W-:Y:S02]  /*87c0*/  SEL R60, R54, R55, P0 ;  /* 0x00000037363c7207 */ /* 0x000fe40000000000 */
[----:B------:R-:W-:Y:S02]  /*87d0*/  SEL R61, R55, R54, P0 ;  /* 0x00000036373d7207 */ /* 0x000fe40000000000 */
[----:B------:R-:W-:Y:S02]  /*87e0*/  SEL R36, R74, R75, P0 ;  /* 0x0000004b4a247207 */ /* 0x000fe40000000000 */
[----:B------:R-:W-:Y:S02]  /*87f0*/  SEL R39, R75, R74, P0 ;  /* 0x0000004a4b277207 */ /* 0x000fe40000000000 */
[----:B------:R-:W-:Y:S01]  /*8800*/  SEL R37, R79, R78, P0 ;  /* 0x0000004e4f257207 */ /* 0x000fe20000000000 */
[----:B------:R-:W0:Y:S01]  /*8810*/  @P2 LDC R74, c[0x0][0xbec] ;  /* 0x0002fb00ff4a2b82 */ /* 0x000e220000000800 */
[----:B--2---:R1:W-:Y:S04]  /*8820*/  SHFL.IDX PT, R45, R12, R3, 0x1c1f ;  /* 0x001c1f030c2d7589 */ /* 0x0043e800000e0000 */
[----:B------:R-:W-:Y:S04]  /*8830*/  SHFL.IDX PT, R30, R92, R3, 0x1c1f ;  /* 0x001c1f035c1e7589 */ /* 0x000fe800000e0000 */
[----:B------:R-:W-:Y:S01]  /*8840*/  SHFL.IDX PT, R2, R34, R3, 0x1c1f ;  /* 0x001c1f0322027589 */ /* 0x000fe200000e0000 */
[----:B-1----:R-:W-:-:S03]  /*8850*/  LOP3.LUT R12, R3, 0x2, RZ, 0x3c, !PT ;  /* 0x00000002030c7812 */ /* 0x002fc600078e3cff */
[----:B------:R-:W-:Y:S04]  /*8860*/  SHFL.IDX PT, R8, R8, R3, 0x1c1f ;  /* 0x001c1f0308087589 */ /* 0x000fe800000e0000 */
[----:B------:R-:W-:Y:S04]  /*8870*/  SHFL.IDX PT, R31, R105, R12, 0x1c1f ;  /* 0x001c1f0c691f7589 */ /* 0x000fe800000e0000 */
[----:B------:R-:W1:Y:S04]  /*8880*/  SHFL.IDX PT, R11, R11, R12, 0x1c1f ;  /* 0x001c1f0c0b0b7589 */ /* 0x000e6800000e0000 */
[----:B------:R-:W-:Y:S04]  /*8890*/  SHFL.IDX PT, R6, R106, R3, 0x1c1f ;  /* 0x001c1f036a067589 */ /* 0x000fe800000e0000 */
[----:B------:R-:W-:Y:S04]  /*88a0*/  SHFL.IDX PT, R27, R94, R3, 0x1c1f ;  /* 0x001c1f035e1b7589 */ /* 0x000fe800000e0000 */
[----:B------:R-:W-:Y:S04]  /*88b0*/  SHFL.IDX PT, R9, R121, R12, 0x1c1f ;  /* 0x001c1f0c79097589 */ /* 0x000fe800000e0000 */
[----:B------:R-:W2:Y:S04]  /*88c0*/  SHFL.IDX PT, R34, R107, R12, 0x1c1f ;  /* 0x001c1f0c6b227589 */ /* 0x000ea800000e0000 */
[----:B------:R4:W-:Y:S04]  /*88d0*/  SHFL.IDX PT, R67, R85, R12, 0x1c1f ;  /* 0x001c1f0c55437589 */ /* 0x0009e800000e0000 */
[----:B------:R-:W-:Y:S01]  /*88e0*/  SHFL.IDX PT, R62, R10, R3, 0x1c1f ;  /* 0x001c1f030a3e7589 */ /* 0x000fe200000e0000 */
[----:B-1----:R-:W-:-:S03]  /*88f0*/  SEL R5, R8, R11, P0 ;  /* 0x0000000b08057207 */ /* 0x002fc60000000000 */
[----:B------:R-:W-:Y:S01]  /*8900*/  SHFL.IDX PT, R7, R108, R3, 0x1c1f ;  /* 0x001c1f036c077589 */ /* 0x000fe200000e0000 */
[----:B----4-:R-:W1:Y:S03]  /*8910*/  LDC.64 R84, c[0x0][0xbd8] ;  /* 0x0002f600ff547b82 */ /* 0x010e660000000a00 */
[----:B------:R-:W4:Y:S04]  /*8920*/  SHFL.IDX PT, R10, R123, R12, 0x1c1f ;  /* 0x001c1f0c7b0a7589 */ /* 0x000f2800000e0000 */
[----:B------:R-:W-:Y:S04]  /*8930*/  SHFL.IDX PT, R14, R102, R3, 0x1c1f ;  /* 0x001c1f03660e7589 */ /* 0x000fe800000e0000 */
[----:B------:R-:W5:Y:S04]  /*8940*/  SHFL.IDX PT, R15, R117, R12, 0x1c1f ;  /* 0x001c1f0c750f7589 */ /* 0x000f6800000e0000 */
[----:B------:R-:W-:Y:S04]  /*8950*/  SHFL.IDX PT, R22, R22, R3, 0x1c1f ;  /* 0x001c1f0316167589 */ /* 0x000fe800000e0000 */
[----:B------:R-:W-:Y:S04]  /*8960*/  SHFL.IDX PT, R66, R18, R3, 0x1c1f ;  /* 0x001c1f0312427589 */ /* 0x000fe800000e0000 */
[----:B------:R-:W-:Y:S04]  /*8970*/  SHFL.IDX PT, R23, R113, R12, 0x1c1f ;  /* 0x001c1f0c71177589 */ /* 0x000fe800000e0000 */
[----:B------:R-:W-:Y:S04]  /*8980*/  SHFL.IDX PT, R13, R104, R3, 0x1c1f ;  /* 0x001c1f03680d7589 */ /* 0x000fe800000e0000 */
[----:B------:R-:W-:Y:S04]  /*8990*/  SHFL.IDX PT, R49, R20, R3, 0x1c1f ;  /* 0x001c1f0314317589 */ /* 0x000fe800000e0000 */
[----:B------:R-:W3:Y:S04]  /*89a0*/  SHFL.IDX PT, R18, R119, R12, 0x1c1f ;  /* 0x001c1f0c77127589 */ /* 0x000ee800000e0000 */
[----:B------:R-:W-:Y:S04]  /*89b0*/  SHFL.IDX PT, R19, R100, R3, 0x1c1f ;  /* 0x001c1f0364137589 */ /* 0x000fe800000e0000 */
[----:B------:R-:W0:Y:S04]  /*89c0*/  SHFL.IDX PT, R20, R115, R12, 0x1c1f ;  /* 0x001c1f0c73147589 */ /* 0x000e2800000e0000 */
[----:B------:R-:W-:Y:S04]  /*89d0*/  SHFL.IDX PT, R24, R96, R3, 0x1c1f ;  /* 0x001c1f0360187589 */ /* 0x000fe800000e0000 */
[----:B------:R-:W-:Y:S04]  /*89e0*/  SHFL.IDX PT, R21, R109, R12, 0x1c1f ;  /* 0x001c1f0c6d157589 */ /* 0x000fe800000e0000 */
[----:B------:R-:W-:Y:S04]  /*89f0*/  SHFL.IDX PT, R25, R98, R3, 0x1c1f ;  /* 0x001c1f0362197589 */ /* 0x000fe800000e0000 */
[----:B------:R-:W-:Y:S04]  /*8a00*/  SHFL.IDX PT, R26, R111, R12, 0x1c1f ;  /* 0x001c1f0c6f1a7589 */ /* 0x000fe800000e0000 */
[----:B------:R2:W-:Y:S04]  /*8a10*/  SHFL.IDX PT, R46, R88, R3, 0x1c1f ;  /* 0x001c1f03582e7589 */ /* 0x0005e800000e0000 */
[----:B------:R-:W0:Y:S04]  /*8a20*/  SHFL.IDX PT, R47, R101, R12, 0x1c1f ;  /* 0x001c1f0c652f7589 */ /* 0x000e2800000e0000 */
[----:B------:R-:W-:Y:S01]  /*8a30*/  SHFL.IDX PT, R58, R72, R3, 0x1c1f ;  /* 0x001c1f03483a7589 */ /* 0x000fe200000e0000 */
[----:B--2---:R-:W2:Y:S03]  /*8a40*/  @P2 LDC R88, c[0x0][0xbec] ;  /* 0x0002fb00ff582b82 */ /* 0x004ea60000000800 */
[----:B------:R-:W0:Y:S04]  /*8a50*/  SHFL.IDX PT, R59, R97, R12, 0x1c1f ;  /* 0x001c1f0c613b7589 */ /* 0x000e2800000e0000 */
[----:B------:R-:W-:Y:S04]  /*8a60*/  SHFL.IDX PT, R55, R80, R3, 0x1c1f ;  /* 0x001c1f0350377589 */ /* 0x000fe800000e0000 */
[----:B------:R4:W-:Y:S04]  /*8a70*/  SHFL.IDX PT, R80, R89, R12, 0x1c1f ;  /* 0x001c1f0c59507589 */ /* 0x0009e800000e0000 */
[----:B------:R-:W-:Y:S04]  /*8a80*/  SHFL.IDX PT, R35, R90, R3, 0x1c1f ;  /* 0x001c1f035a237589 */ /* 0x000fe800000e0000 */
[----:B------:R-:W0:Y:S01]  /*8a90*/  SHFL.IDX PT, R54, R103, R12, 0x1c1f ;  /* 0x001c1f0c67367589 */ /* 0x000e2200000e0000 */
[----:B----4-:R-:W4:Y:S03]  /*8aa0*/  LDC R89, c[0x0][0xc50] ;  /* 0x00031400ff597b82 */ /* 0x010f260000000800 */
[----:B------:R5:W-:Y:S01]  /*8ab0*/  SHFL.IDX PT, R17, R28, R3, 0x1c1f ;  /* 0x001c1f031c117589 */ /* 0x000be200000e0000 */
[----:B--2---:R-:W-:-:S03]  /*8ac0*/  @P2 IMAD.HI.U32 R88, R73, R88, RZ ;  /* 0x0000005849582227 */ /* 0x004fc600078e00ff */
[----:B------:R-:W-:Y:S04]  /*8ad0*/  SHFL.IDX PT, R65, R64, R3, 0x1c1f ;  /* 0x001c1f0340417589 */ /* 0x000fe800000e0000 */
[----:B------:R-:W-:Y:S01]  /*8ae0*/  SHFL.IDX PT, R76, R76, R3, 0x1c1f ;  /* 0x001c1f034c4c7589 */ /* 0x000fe200000e0000 */
[----:B-----5:R-:W-:-:S03]  /*8af0*/  SEL R28, R30, R31, P0 ;  /* 0x0000001f1e1c7207 */ /* 0x020fc60000000000 */
[----:B------:R-:W-:Y:S01]  /*8b00*/  SHFL.IDX PT, R44, R44, R3, 0x1c1f ;  /* 0x001c1f032c2c7589 */ /* 0x000fe200000e0000 */
[----:B------:R-:W-:Y:S02]  /*8b10*/  SEL R30, R31, R30, P0 ;  /* 0x0000001e1f1e7207 */ /* 0x000fe40000000000 */
[----:B------:R-:W-:Y:S01]  /*8b20*/  SEL R31, R34, R27, P0 ;  /* 0x0000001b221f7207 */ /* 0x000fe20000000000 */
[----:B------:R-:W-:Y:S04]  /*8b30*/  SHFL.IDX PT, R48, R48, R3, 0x1c1f ;  /* 0x001c1f0330307589 */ /* 0x000fe800000e0000 */
[----:B------:R-:W-:Y:S04]  /*8b40*/  SHFL.IDX PT, R68, R68, R3, 0x1c1f ;  /* 0x001c1f0344447589 */ /* 0x000fe800000e0000 */
[----:B------:R-:W-:Y:S04]  /*8b50*/  SHFL.IDX PT, R60, R60, R3, 0x1c1f ;  /* 0x001c1f033c3c7589 */ /* 0x000fe800000e0000 */
[----:B------:R-:W-:Y:S04]  /*8b60*/  SHFL.IDX PT, R56, R56, R3, 0x1c1f ;  /* 0x001c1f0338387589 */ /* 0x000fe800000e0000 */
[----:B------:R-:W-:Y:S04]  /*8b70*/  SHFL.IDX PT, R52, R52, R3, 0x1c1f ;  /* 0x001c1f0334347589 */ /* 0x000fe800000e0000 */
[----:B------:R-:W-:Y:S04]  /*8b80*/  SHFL.IDX PT, R50, R50, R3, 0x1c1f ;  /* 0x001c1f0332327589 */ /* 0x000fe800000e0000 */
[----:B------:R-:W-:Y:S04]  /*8b90*/  SHFL.IDX PT, R42, R42, R3, 0x1c1f ;  /* 0x001c1f032a2a7589 */ /* 0x000fe800000e0000 */
[----:B------:R2:W-:Y:S04]  /*8ba0*/  SHFL.IDX PT, R36, R36, R3, 0x1c1f ;  /* 0x001c1f0324247589 */ /* 0x0005e800000e0000 */
[----:B------:R-:W5:Y:S04]  /*8bb0*/  SHFL.IDX PT, R64, R99, R12, 0x1c1f ;  /* 0x001c1f0c63407589 */ /* 0x000f6800000e0000 */
[----:B------:R1:W-:Y:S01]  /*8bc0*/  SHFL.IDX PT, R63, R29, R12, 0x1c1f ;  /* 0x001c1f0c1d3f7589 */ /* 0x0003e200000e0000 */
[----:B--2---:R-:W-:-:S02]  /*8bd0*/  SEL R3, R11, R8, P0 ;  /* 0x000000080b037207 */ /* 0x004fc40000000000 */
[----:B------:R-:W-:Y:S01]  /*8be0*/  SEL R8, R6, R9, P0 ;  /* 0x0000000906087207 */ /* 0x000fe20000000000 */
[----:B------:R2:W-:Y:S01]  /*8bf0*/  SHFL.IDX PT, R38, R83, R12, 0x1c1f ;  /* 0x001c1f0c53267589 */ /* 0x0005e200000e0000 */
[----:B------:R-:W-:Y:S02]  /*8c00*/  SEL R6, R9, R6, P0 ;  /* 0x0000000609067207 */ /* 0x000fe40000000000 */
[----:B------:R-:W-:Y:S01]  /*8c10*/  SEL R9, R7, R10, P0 ;  /* 0x0000000a07097207 */ /* 0x000fe20000000000 */
[----:B------:R-:W-:Y:S01]  /*8c20*/  SHFL.IDX PT, R77, R77, R12, 0x1c1f ;  /* 0x001c1f0c4d4d7589 */ /* 0x000fe200000e0000 */
[----:B-1----:R-:W-:Y:S01]  /*8c30*/  SEL R29, R27, R34, P0 ;  /* 0x000000221b1d7207 */ /* 0x002fe20000000000 */
[----:B------:R-:W-:Y:S01]  /*8c40*/  IMAD R34, R84, UR37, RZ ;  /* 0x0000002554227c24 */ /* 0x000fe2000f8e02ff */
[----:B------:R-:W-:Y:S01]  /*8c50*/  SEL R7, R10, R7, P0 ;  /* 0x000000070a077207 */ /* 0x000fe20000000000 */
[----:B------:R-:W1:Y:S01]  /*8c60*/  SHFL.IDX PT, R72, R95, R12, 0x1c1f ;  /* 0x001c1f0c5f487589 */ /* 0x000e6200000e0000 */
[----:B------:R-:W-:Y:S01]  /*8c70*/  SEL R10, R14, R15, P0 ;  /* 0x0000000f0e0a7207 */ /* 0x000fe20000000000 */
[----:B--2---:R-:W2:Y:S01]  /*8c80*/  @P2 LDC R83, c[0x0][0xbf0] ;  /* 0x0002fc00ff532b82 */ /* 0x004ea20000000800 */
[----:B------:R-:W-:Y:S01]  /*8c90*/  SEL R14, R15, R14, P0 ;  /* 0x0000000e0f0e7207 */ /* 0x000fe20000000000 */
[----:B------:R-:W-:Y:S01]  /*8ca0*/  SHFL.IDX PT, R78, R93, R12, 0x1c1f ;  /* 0x001c1f0c5d4e7589 */ /* 0x000fe200000e0000 */
[----:B------:R-:W-:Y:S01]  /*8cb0*/  IMAD R75, R85, UR36, R34 ;  /* 0x00000024554b7c24 */ /* 0x000fe2000f8e0222 */
[----:B---3--:R-:W-:-:S02]  /*8cc0*/  SEL R11, R13, R18, P0 ;  /* 0x000000120d0b7207 */ /* 0x008fc40000000000 */
[----:B------:R-:W3:Y:S01]  /*8cd0*/  SHFL.IDX PT, R79, R91, R12, 0x1c1f ;  /* 0x001c1f0c5b4f7589 */ /* 0x000ee200000e0000 */
[----:B------:R-:W-:Y:S01]  /*8ce0*/  SEL R15, R18, R13, P0 ;  /* 0x0000000d120f7207 */ /* 0x000fe20000000000 */
[----:B------:R-:W1:Y:S01]  /*8cf0*/  @P2 LDC R85, c[0x0][0xbf0] ;  /* 0x0002fc00ff552b82 */ /* 0x000e620000000800 */
[----:B0-----:R-:W-:Y:S01]  /*8d00*/  SEL R13, R19, R20, P0 ;  /* 0x00000014130d7207 */ /* 0x001fe20000000000 */
[----:B------:R-:W0:Y:S01]  /*8d10*/  SHFL.IDX PT, R81, R81, R12, 0x1c1f ;  /* 0x001c1f0c51517589 */ /* 0x000e2200000e0000 */
[----:B------:R-:W-:Y:S02]  /*8d20*/  SEL R18, R46, R47, P0 ;  /* 0x0000002f2e127207 */ /* 0x000fe40000000000 */
[----:B------:R-:W-:Y:S01]  /*8d30*/  SEL R34, R59, R58, P0 ;  /* 0x0000003a3b227207 */ /* 0x000fe20000000000 */
[----:B------:R-:W-:Y:S01]  /*8d40*/  SHFL.IDX PT, R69, R69, R12, 0x1c1f ;  /* 0x001c1f0c45457589 */ /* 0x000fe200000e0000 */
[----:B------:R-:W-:-:S03]  /*8d50*/  SEL R27, R54, R35, P0 ;  /* 0x00000023361b7207 */ /* 0x000fc60000000000 */
[----:B------:R-:W-:Y:S04]  /*8d60*/  SHFL.IDX PT, R61, R61, R12, 0x1c1f ;  /* 0x001c1f0c3d3d7589 */ /* 0x000fe800000e0000 */
[----:B------:R-:W-:Y:S04]  /*8d70*/  SHFL.IDX PT, R53, R53, R12, 0x1c1f ;  /* 0x001c1f0c35357589 */ /* 0x000fe800000e0000 */
[----:B------:R-:W-:Y:S04]  /*8d80*/  SHFL.IDX PT, R57, R57, R12, 0x1c1f ;  /* 0x001c1f0c39397589 */ /* 0x000fe800000e0000 */
[----:B------:R-:W-:Y:S04]  /*8d90*/  SHFL.IDX PT, R43, R43, R12, 0x1c1f ;  /* 0x001c1f0c2b2b7589 */ /* 0x000fe800000e0000 */
[----:B------:R-:W-:Y:S04]  /*8da0*/  SHFL.IDX PT, R51, R51, R12, 0x1c1f ;  /* 0x001c1f0c33337589 */ /* 0x000fe800000e0000 */
[----:B------:R-:W-:Y:S04]  /*8db0*/  SHFL.IDX PT, R37, R37, R12, 0x1c1f ;  /* 0x001c1f0c25257589 */ /* 0x000fe800000e0000 */
[----:B------:R4:W-:Y:S02]  /*8dc0*/  SHFL.IDX PT, R39, R39, R12, 0x1c1f ;  /* 0x001c1f0c27277589 */ /* 0x0009e400000e0000 */
[----:B----4-:R-:W-:-:S02]  /*8dd0*/  SEL R12, R22, R23, P0 ;  /* 0x00000017160c7207 */ /* 0x010fc40000000000 */
[----:B------:R-:W-:Y:S02]  /*8de0*/  SEL R22, R23, R22, P0 ;  /* 0x0000001617167207 */ /* 0x000fe40000000000 */
[----:B------:R-:W-:Y:S02]  /*8df0*/  SEL R23, R20, R19, P0 ;  /* 0x0000001314177207 */ /* 0x000fe40000000000 */
[----:B------:R-:W-:Y:S02]  /*8e00*/  SEL R20, R24, R21, P0 ;  /* 0x0000001518147207 */ /* 0x000fe40000000000 */
[----:B------:R-:W-:Y:S02]  /*8e10*/  SEL R24, R21, R24, P0 ;  /* 0x0000001815187207 */ /* 0x000fe40000000000 */
[----:B------:R-:W-:Y:S02]  /*8e20*/  SEL R21, R25, R26, P0 ;  /* 0x0000001a19157207 */ /* 0x000fe40000000000 */
[----:B------:R-:W-:-:S02]  /*8e30*/  SEL R25, R26, R25, P0 ;  /* 0x000000191a197207 */ /* 0x000fc40000000000 */
[----:B------:R-:W-:Y:S01]  /*8e40*/  SEL R26, R47, R46, P0 ;  /* 0x0000002e2f1a7207 */ /* 0x000fe20000000000 */
[----:B------:R-:W-:Y:S01]  /*8e50*/  IMAD.WIDE.U32 R46, R84, UR36, R32 ;  /* 0x00000024542e7c25 */ /* 0x000fe2000f8e0020 */
[----:B------:R-:W-:Y:S02]  /*8e60*/  SEL R32, R58, R59, P0 ;  /* 0x0000003b3a207207 */ /* 0x000fe40000000000 */
[----:B------:R-:W-:Y:S01]  /*8e70*/  SEL R19, R35, R54, P0 ;  /* 0x0000003623137207 */ /* 0x000fe20000000000 */
[----:B------:R-:W-:Y:S01]  /*8e80*/  IMAD.MOV R58, RZ, RZ, -R16 ;  /* 0x000000ffff3a7224 */ /* 0x000fe200078e0a10 */
[----:B-----5:R-:W-:Y:S01]  /*8e90*/  SEL R33, R55, R64, P0 ;  /* 0x0000004037217207 */ /* 0x020fe20000000000 */
[----:B------:R-:W-:Y:S01]  /*8ea0*/  IMAD R54, R86, UR37, RZ ;  /* 0x0000002556367c24 */ /* 0x000fe2000f8e02ff */
[----:B------:R-:W-:Y:S01]  /*8eb0*/  SEL R35, R64, R55, P0 ;  /* 0x0000003740237207 */ /* 0x000fe20000000000 */
[----:B------:R-:W-:Y:S01]  /*8ec0*/  IMAD R89, R89, R58, UR4 ;  /* 0x0000000459597e24 */ /* 0x000fe2000f8e023a */
[----:B------:R-:W-:Y:S01]  /*8ed0*/  ULDC.64 UR4, c[0x0][0xbe0] ;  /* 0x0002f80000047ab9 */ /* 0x000fe20000000a00 */
[----:B------:R-:W-:-:S03]  /*8ee0*/  @P2 IMAD.HI.U32 R16, R73, R74, RZ ;  /* 0x0000004a49102227 */ /* 0x000fc600078e00ff */
[----:B------:R-:W-:Y:S01]  /*8ef0*/  SHF.R.S32.HI R64, RZ, 0x1f, R89 ;  /* 0x0000001fff407819 */ /* 0x000fe20000011459 */
[----:B------:R-:W-:Y:S02]  /*8f00*/  IMAD R55, R87, UR36, R54 ;  /* 0x0000002457377c24 */ /* 0x000fe4000f8e0236 */
[----:B------:R-:W-:Y:S02]  /*8f10*/  IMAD.IADD R47, R47, 0x1, R75 ;  /* 0x000000012f2f7824 */ /* 0x000fe400078e024b */
[----:B------:R-:W-:Y:S01]  /*8f20*/  IMAD.MOV.U32 R59, RZ, RZ, R73 ;  /* 0x000000ffff3b7224 */ /* 0x000fe200078e0049 */
[----:B--2---:R-:W-:Y:S01]  /*8f30*/  @P2 SHF.R.U32.HI R59, RZ, R83, R16 ;  /* 0x00000053ff3b2219 */ /* 0x004fe20000011610 */
[----:B------:R-:W-:Y:S02]  /*8f40*/  IMAD.IADD R55, R41, 0x1, R55 ;  /* 0x0000000129377824 */ /* 0x000fe400078e0237 */
[----:B------:R-:W-:Y:S02]  /*8f50*/  IMAD.MOV.U32 R54, RZ, RZ, R40 ;  /* 0x000000ffff367224 */ /* 0x000fe400078e0028 */
[----:B------:R-:W-:Y:S01]  /*8f60*/  IMAD.MOV.U32 R75, RZ, RZ, R73 ;  /* 0x000000ffff4b7224 */ /* 0x000fe200078e0049 */
[----:B-1----:R-:W-:Y:S01]  /*8f70*/  @P2 SHF.R.U32.HI R75, RZ, R85, R88 ;  /* 0x00000055ff4b2219 */ /* 0x002fe20000011658 */
[----:B------:R-:W-:-:S02]  /*8f80*/  IMAD R16, R64, UR4, RZ ;  /* 0x0000000440107c24 */ /* 0x000fc4000f8e02ff */
[----:B------:R-:W-:-:S04]  /*8f90*/  IMAD.WIDE.U32 R40, R89, UR4, R46 ;  /* 0x0000000459287c25 */ /* 0x000fc8000f8e002e */
[----:B------:R-:W-:Y:S01]  /*8fa0*/  IMAD R58, R89, UR5, R16 ;  /* 0x00000005593a7c24 */ /* 0x000fe2000f8e0210 */
[----:B------:R-:W-:Y:S01]  /*8fb0*/  IADD3 R40, P2, R59, R40, RZ ;  /* 0x000000283b287210 */ /* 0x000fe20007f5e0ff */
[----:B------:R-:W-:Y:S01]  /*8fc0*/  IMAD.WIDE.U32 R46, R89, UR6, R54 ;  /* 0x00000006592e7c25 */ /* 0x000fe2000f8e0036 */
[----:B------:R-:W-:Y:S01]  /*8fd0*/  SHF.R.S32.HI R55, RZ, 0x1f, R59 ;  /* 0x0000001fff377819 */ /* 0x000fe2000001143b */
[----:B------:R-:W-:Y:S01]  /*8fe0*/  ULDC.64 UR4, c[0x0][0xb30] ;  /* 0x0002cc0000047ab9 */ /* 0x000fe20000000a00 */
[----:B------:R-:W-:Y:S01]  /*8ff0*/  SHF.R.S32.HI R16, RZ, 0x1f, R75 ;  /* 0x0000001fff107819 */ /* 0x000fe2000001144b */
[----:B------:R-:W-:Y:S01]  /*9000*/  IMAD.MOV R54, RZ, RZ, -R59 ;  /* 0x000000ffff367224 */ /* 0x000fe200078e0a3b */
[----:B------:R-:W-:Y:S01]  /*9010*/  IADD3.X R41, R55, R41, R58, P2, !PT ;  /* 0x0000002937297210 */ /* 0x000fe200017fe43a */
[----:B------:R-:W-:Y:S01]  /*9020*/  IMAD R64, R64, UR6, RZ ;  /* 0x0000000640407c24 */ /* 0x000fe2000f8e02ff */
[----:B------:R-:W-:Y:S01]  /*9030*/  SEL R58, R72, R65, P0 ;  /* 0x00000041483a7207 */ /* 0x000fe20000000000 */
[----:B------:R-:W-:-:S02]  /*9040*/  IMAD.MOV R59, RZ, RZ, -R75 ;  /* 0x000000ffff3b7224 */ /* 0x000fc400078e0a4b */
[----:B------:R-:W-:Y:S02]  /*9050*/  IMAD R16, R16, UR4, RZ ;  /* 0x0000000410107c24 */ /* 0x000fe4000f8e02ff */
[C-C-:B------:R-:W-:Y:S02]  /*9060*/  IMAD R55, R82.reuse, R54, R73.reuse ;  /* 0x0000003652377224 */ /* 0x140fe400078e0249 */
[----:B------:R-:W-:Y:S01]  /*9070*/  IMAD R83, R89, UR7, R64 ;  /* 0x0000000759537c24 */ /* 0x000fe2000f8e0240 */
[----:B------:R-:W-:Y:S01]  /*9080*/  ULDC.64 UR6, c[0x0][0xbc8] ;  /* 0x0002f20000067ab9 */ /* 0x000fe20000000a00 */
[----:B------:R-:W-:Y:S02]  /*9090*/  IMAD R59, R82, R59, R73 ;  /* 0x0000003b523b7224 */ /* 0x000fe400078e0249 */
[----:B------:R-:W-:Y:S01]  /*90a0*/  IMAD R73, R75, UR5, R16 ;  /* 0x000000054b497c24 */ /* 0x000fe2000f8e0210 */
[----:B------:R-:W-:Y:S01]  /*90b0*/  SHF.R.S32.HI R16, RZ, 0x1f, R55 ;  /* 0x0000001fff107819 */ /* 0x000fe20000011437 */
[----:B------:R-:W-:Y:S01]  /*90c0*/  IMAD.IADD R47, R47, 0x1, R83 ;  /* 0x000000012f2f7824 */ /* 0x000fe200078e0253 */
[----:B------:R-:W-:Y:S01]  /*90d0*/  SHF.R.S32.HI R54, RZ, 0x1f, R59 ;  /* 0x0000001fff367819 */ /* 0x000fe2000001143b */
[----:B------:R-:W1:Y:S01]  /*90e0*/  S2UR UR5, SR_CgaCtaId ;  /* 0x00000000000579c3 */ /* 0x000e620000008800 */
[----:B------:R-:W-:-:S04]  /*90f0*/  IMAD.WIDE.U32 R40, R55, UR6, R40 ;  /* 0x0000000637287c25 */ /* 0x000fc8000f8e0028 */
[----:B------:R-:W-:Y:S01]  /*9100*/  IMAD.WIDE.U32 R46, R75, UR4, R46 ;  /* 0x000000044b2e7c25 */ /* 0x000fe2000f8e002e */
[----:B------:R-:W-:-:S03]  /*9110*/  UMOV UR4, 0x400 ;  /* 0x0000040000047882 */ /* 0x000fc60000000000 */
[----:B------:R-:W-:Y:S02]  /*9120*/  IMAD R16, R16, UR6, RZ ;  /* 0x0000000610107c24 */ /* 0x000fe4000f8e02ff */
[----:B------:R-:W-:Y:S02]  /*9130*/  IMAD.IADD R47, R47, 0x1, R73 ;  /* 0x000000012f2f7824 */ /* 0x000fe400078e0249 */
[----:B------:R-:W-:Y:S02]  /*9140*/  IMAD R54, R54, UR8, RZ ;  /* 0x0000000836367c24 */ /* 0x000fe4000f8e02ff */
[----:B------:R-:W-:Y:S01]  /*9150*/  IMAD R73, R55, UR7, R16 ;  /* 0x0000000737497c24 */ /* 0x000fe2000f8e0210 */
[----:B------:R-:W-:Y:S01]  /*9160*/  ULDC.64 UR6, c[0x0][0xba8] ;  /* 0x0002ea0000067ab9 */ /* 0x000fe20000000a00 */
[C---:B------:R-:W-:Y:S01]  /*9170*/  IMAD R75, R59.reuse, UR9, R54 ;  /* 0x000000093b4b7c24 */ /* 0x040fe2000f8e0236 */
[----:B------:R-:W-:Y:S01]  /*9180*/  LEA R84, P2, R40, UR6, 0x2 ;  /* 0x0000000628547c11 */ /* 0x000fe2000f8410ff */
[----:B------:R-:W-:Y:S01]  /*9190*/  IMAD.WIDE.U32 R46, R59, UR8, R46 ;  /* 0x000000083b2e7c25 */ /* 0x000fe2000f8e002e */
[----:B------:R-:W-:Y:S01]  /*91a0*/  SEL R54, R65, R72, P0 ;  /* 0x0000004841367207 */ /* 0x000fe20000000000 */
[----:B------:R-:W-:Y:S01]  /*91b0*/  ULDC UR6, c[0x0][0xa88] ;  /* 0x0002a20000067ab9 */ /* 0x000fe20000000800 */
[----:B------:R-:W-:Y:S01]  /*91c0*/  ULDC.64 UR8, c[0x0][0xb00] ;  /* 0x0002c00000087ab9 */ /* 0x000fe20000000a00 */
[----:B------:R-:W-:Y:S01]  /*91d0*/  IMAD.IADD R55, R41, 0x1, R73 ;  /* 0x0000000129377824 */ /* 0x000fe200078e0249 */
[----:B------:R-:W-:Y:S01]  /*91e0*/  SHFL.IDX PT, R72, R84, RZ, 0x1c1f ;  /* 0x001c1fff54487589 */ /* 0x000fe200000e0000 */
[----:B------:R-:W-:Y:S01]  /*91f0*/  IMAD.IADD R41, R47, 0x1, R75 ;  /* 0x000000012f297824 */ /* 0x000fe200078e024b */
[----:B-1----:R-:W-:Y:S01]  /*9200*/  ULEA UR4, UR5, UR4, 0x18 ;  /* 0x0000000405047291 */ /* 0x002fe2000f8ec03f */
[----:B------:R-:W-:Y:S01]  /*9210*/  IMAD R16, R82, UR6, RZ ;  /* 0x0000000652107c24 */ /* 0x000fe2000f8e02ff */
[----:B------:R-:W-:Y:S01]  /*9220*/  LEA.HI.X R47, R40, UR7, R55, 0x2, P2 ;  /* 0x00000007282f7c11 */ /* 0x000fe200090f1437 */
[----:B------:R-:W-:Y:S01]  /*9230*/  SHFL.IDX PT, R74, R84, 0x1, 0x1c1f ;  /* 0x003c1f00544a7f89 */ /* 0x000fe200000e0000 */
[C---:B------:R-:W-:Y:S01]  /*9240*/  VIADD R83, R71.reuse, 0x8 ;  /* 0x0000000847537836 */ /* 0x040fe20000000000 */
[----:B------:R-:W-:Y:S01]  /*9250*/  UIADD3 UR4, UR4, 0x29820, URZ ;  /* 0x0002982004047890 */ /* 0x000fe2000fffe03f */
[-C--:B------:R-:W-:Y:S01]  /*9260*/  ISETP.GE.OR P2, PT, R71, R16.reuse, P1 ;  /* 0x000000104700720c */ /* 0x080fe20000f46670 */
[----:B------:R-:W1:Y:S01]  /*9270*/  SHFL.IDX PT, R73, R47, RZ, 0x1c1f ;  /* 0x001c1fff2f497589 */ /* 0x000e6200000e0000 */
[C---:B------:R-:W-:Y:S01]  /*9280*/  LEA R85, P3, R46.reuse, UR8, 0x2 ;  /* 0x000000082e557c11 */ /* 0x040fe2000f8610ff */
[----:B------:R-:W-:Y:S01]  /*9290*/  UPRMT UR4, URZ, 0x654, UR4 ;  /* 0x000006543f047896 */ /* 0x000fe20008000004 */
[----:B------:R-:W-:Y:S01]  /*92a0*/  ISETP.GE.OR P1, PT, R83, R16, P1 ;  /* 0x000000105300720c */ /* 0x000fe20000f26670 */
[----:B------:R2:W4:Y:S01]  /*92b0*/  SHFL.IDX PT, R75, R47, 0x1, 0x1c1f ;  /* 0x003c1f002f4b7f89 */ /* 0x00052200000e0000 */
[----:B------:R-:W-:-:S02]  /*92c0*/  LEA.HI.X R86, R46, UR9, R41, 0x2, P3 ;  /* 0x000000092e567c11 */ /* 0x000fc400098f1429 */
[----:B------:R-:W-:Y:S01]  /*92d0*/  ISETP.GE.AND P3, PT, R71, R16, PT ;  /* 0x000000104700720c */ /* 0x000fe20003f66270 */
[----:B------:R1:W4:Y:S01]  /*92e0*/  SHFL.IDX PT, R64, R85, RZ, 0x1c1f ;  /* 0x001c1fff55407589 */ /* 0x00032200000e0000 */
[----:B---3--:R-:W-:Y:S01]  /*92f0*/  SEL R40, R44, R79, P0 ;  /* 0x0000004f2c287207 */ /* 0x008fe20000000000 */
[----:B------:R-:W-:Y:S01]  /*9300*/  IMAD.SHL.U32 R71, R70, 0x2, RZ ;  /* 0x0000000246477824 */ /* 0x000fe200078e00ff */
[----:B------:R-:W-:Y:S01]  /*9310*/  SYNCS.ARRIVE.TRANS64.RED.A1T0 RZ, [UR4], RZ ;  /* 0x000000ffffff79a7 */ /* 0x000fe20008100404 */
[----:B------:R3:W3:Y:S01]  /*9320*/  SHFL.IDX PT, R65, R86, RZ, 0x1c1f ;  /* 0x001c1fff56417589 */ /* 0x0006e200000e0000 */
[----:B------:R-:W-:Y:S02]  /*9330*/  SEL R41, R45, R78, P0 ;  /* 0x0000004e2d297207 */ /* 0x000fe40000000000 */
[----:B0-----:R-:W-:Y:S02]  /*9340*/  SEL R46, R48, R81, P0 ;  /* 0x00000051302e7207 */ /* 0x001fe40000000000 */
[----:B--2---:R-:W-:-:S02]  /*9350*/  SEL R47, R49, R80, P0 ;  /* 0x00000050312f7207 */ /* 0x004fc40000000000 */
[----:B------:R-:W-:Y:S02]  /*9360*/  SEL R55, R76, R77, P0 ;  /* 0x0000004d4c377207 */ /* 0x000fe40000000000 */
[----:B------:R-:W-:Y:S02]  /*9370*/  SEL R59, R77, R76, P0 ;  /* 0x0000004c4d3b7207 */ /* 0x000fe40000000000 */
[----:B------:R-:W-:Y:S01]  /*9380*/  SEL R44, R79, R44, P0 ;  /* 0x0000002c4f2c7207 */ /* 0x000fe20000000000 */
[----:B-1----:R0:W-:Y:S01]  /*9390*/  @!P2 ST.E desc[UR38][R72.64], R0 ;  /* 0x000000004800a985 */ /* 0x0021e2000c101926 */
[----:B------:R-:W-:Y:S02]  /*93a0*/  SEL R45, R78, R45, P0 ;  /* 0x0000002d4e2d7207 */ /* 0x000fe40000000000 */
[----:B------:R-:W-:Y:S01]  /*93b0*/  SEL R48, R81, R48, P0 ;  /* 0x0000003051307207 */ /* 0x000fe20000000000 */
[----:B----4-:R0:W-:Y:S01]  /*93c0*/  @!P1 ST.E desc[UR38][R74.64], R4 ;  /* 0x000000044a009985 */ /* 0x0101e2000c101926 */
[----:B------:R-:W-:Y:S01]  /*93d0*/  SEL R49, R80, R49, P0 ;  /* 0x0000003150317207 */ /* 0x000fe20000000000 */
[----:B------:R-:W-:Y:S06]  /*93e0*/  @P3 BRA `(.L_x_37) ;  /* 0x0000000400783947 */ /* 0x000fec0003800000 */
[C---:B0-----:R-:W-:Y:S01]  /*93f0*/  VIADD R0, R71.reuse, 0x8 ;  /* 0x0000000847007836 */ /* 0x041fe20000000000 */
[----:B------:R-:W-:Y:S01]  /*9400*/  ULDC UR4, c[0x0][0xac8] ;  /* 0x0002b20000047ab9 */ /* 0x000fe20000000800 */
[C---:B------:R-:W-:Y:S01]  /*9410*/  VIADD R70, R71.reuse, 0x10 ;  /* 0x0000001047467836 */ /* 0x040fe20000000000 */
[C---:B------:R-:W-:Y:S01]  /*9420*/  ISETP.GE.AND P2, PT, R71.reuse, UR4, PT ;  /* 0x0000000447007c0c */ /* 0x040fe2000bf46270 */
[C---:B------:R-:W-:Y:S01]  /*9430*/  VIADD R78, R71.reuse, 0x18 ;  /* 0x00000018474e7836 */ /* 0x040fe20000000000 */
[----:B------:R-:W-:Y:S01]  /*9440*/  ISETP.GE.AND P3, PT, R0, UR4, PT ;  /* 0x0000000400007c0c */ /* 0x000fe2000bf66270 */
[C---:B------:R-:W-:Y:S01]  /*9450*/  VIADD R79, R71.reuse, 0x20 ;  /* 0x00000020474f7836 */ /* 0x040fe20000000000 */
[----:B------:R-:W-:Y:S01]  /*9460*/  ISETP.GE.AND P4, PT, R70, UR4, PT ;  /* 0x0000000446007c0c */ /* 0x000fe2000bf86270 */
[----:B------:R-:W-:Y:S01]  /*9470*/  VIADD R80, R71, 0x38 ;  /* 0x0000003847507836 */ /* 0x000fe20000000000 */
[----:B------:R-:W-:-:S04]  /*9480*/  ISETP.GE.AND P1, PT, R78, UR4, PT ;  /* 0x000000044e007c0c */ /* 0x000fc8000bf26270 */
[----:B------:R-:W-:-:S03]  /*9490*/  ISETP.GE.AND P5, PT, R80, UR4, PT ;  /* 0x0000000450007c0c */ /* 0x000fc6000bfa6270 */
[C-C-:B---3--:R-:W-:Y:S02]  /*94a0*/  @!P2 IMAD.WIDE R72, R71.reuse, 0x4, R64.reuse ;  /* 0x000000044748a825 */ /* 0x148fe400078e0240 */
[----:B------:R-:W-:Y:S02]  /*94b0*/  @!P3 LEA.HI R0, R0, R0, RZ, 0x1 ;  /* 0x000000000000b211 */ /* 0x000fe400078f08ff */
[----:B------:R-:W-:Y:S01]  /*94c0*/  @!P4 LEA.HI R70, R70, R70, RZ, 0x1 ;  /* 0x000000464646c211 */ /* 0x000fe200078f08ff */
[----:B------:R0:W-:Y:S01]  /*94d0*/  @!P2 ST.E.64 desc[UR38][R72.64], R8 ;  /* 0x000000084800a985 */ /* 0x0001e2000c101b26 */
[----:B------:R-:W-:Y:S01]  /*94e0*/  @!P3 LOP3.LUT R75, R0, 0xfffffffe, RZ, 0xc0, !PT ;  /* 0xfffffffe004bb812 */ /* 0x000fe200078ec0ff */
[----:B------:R-:W-:Y:S01]  /*94f0*/  VIADD R0, R71, 0x28 ;  /* 0x0000002847007836 */ /* 0x000fe20000000000 */
[----:B------:R-:W-:Y:S02]  /*9500*/  @!P1 LEA.HI R78, R78, R78, RZ, 0x1 ;  /* 0x0000004e4e4e9211 */ /* 0x000fe400078f08ff */
[----:B------:R-:W-:Y:S01]  /*9510*/  @!P4 LOP3.LUT R77, R70, 0xfffffffe, RZ, 0xc0, !PT ;  /* 0xfffffffe464dc812 */ /* 0x000fe200078ec0ff */
[----:B------:R-:W-:Y:S01]  /*9520*/  @!P3 IMAD.WIDE R74, R75, 0x4, R64 ;  /* 0x000000044b4ab825 */ /* 0x000fe200078e0240 */
[----:B------:R-:W-:-:S02]  /*9530*/  ISETP.GE.AND P2, PT, R79, UR4, PT ;  /* 0x000000044f007c0c */ /* 0x000fc4000bf46270 */
[----:B------:R-:W-:Y:S01]  /*9540*/  @!P5 LEA.HI R80, R80, R80, RZ, 0x1 ;  /* 0x000000505050d211 */ /* 0x000fe200078f08ff */
[----:B------:R-:W-:Y:S01]  /*9550*/  VIADD R70, R71, 0x30 ;  /* 0x0000003047467836 */ /* 0x000fe20000000000 */
[----:B------:R1:W-:Y:S01]  /*9560*/  @!P3 ST.E.64 desc[UR38][R74.64], R6 ;  /* 0x000000064a00b985 */ /* 0x0003e2000c101b26 */
[----:B------:R-:W-:Y:S01]  /*9570*/  @!P4 IMAD.WIDE R76, R77, 0x4, R64 ;  /* 0x000000044d4cc825 */ /* 0x000fe200078e0240 */
[----:B------:R-:W-:Y:S02]  /*9580*/  ISETP.GE.AND P3, PT, R0, UR4, PT ;  /* 0x0000000400007c0c */ /* 0x000fe4000bf66270 */
[----:B0-----:R-:W-:Y:S01]  /*9590*/  @!P1 LOP3.LUT R9, R78, 0xfffffffe, RZ, 0xc0, !PT ;  /* 0xfffffffe4e099812 */ /* 0x001fe200078ec0ff */
[C---:B------:R-:W-:Y:S01]  /*95a0*/  VIADD R72, R71.reuse, 0x40 ;  /* 0x0000004047487836 */ /* 0x040fe20000000000 */
[----:B------:R-:W-:Y:S01]  /*95b0*/  ISETP.GE.AND P6, PT, R70, UR4, PT ;  /* 0x0000000446007c0c */ /* 0x000fe2000bfc6270 */
[----:B------:R-:W-:Y:S01]  /*95c0*/  VIADD R78, R71, 0x48 ;  /* 0x00000048474e7836 */ /* 0x000fe20000000000 */
[----:B------:R0:W-:Y:S01]  /*95d0*/  @!P4 ST.E.64 desc[UR38][R76.64], R10 ;  /* 0x0000000a4c00c985 */ /* 0x0001e2000c101b26 */
[----:B------:R-:W-:-:S02]  /*95e0*/  @!P2 LEA.HI R79, R79, R79, RZ, 0x1 ;  /* 0x0000004f4f4fa211 */ /* 0x000fc400078f08ff */
[----:B------:R-:W-:Y:S01]  /*95f0*/  ISETP.GE.AND P4, PT, R72, UR4, PT ;  /* 0x0000000448007c0c */ /* 0x000fe2000bf86270 */
[--C-:B-1----:R-:W-:Y:S01]  /*9600*/  @!P1 IMAD.WIDE R6, R9, 0x4, R64.reuse ;  /* 0x0000000409069825 */ /* 0x102fe200078e0240 */
[----:B------:R-:W-:Y:S02]  /*9610*/  @!P2 LOP3.LUT R9, R79, 0xfffffffe, RZ, 0xc0, !PT ;  /* 0xfffffffe4f09a812 */ /* 0x000fe400078ec0ff */
[----:B------:R-:W-:Y:S02]  /*9620*/  @!P3 LEA.HI R0, R0, R0, RZ, 0x1 ;  /* 0x000000000000b211 */ /* 0x000fe400078f08ff */
[----:B------:R1:W-:Y:S01]  /*9630*/  @!P1 ST.E.64 desc[UR38][R6.64], R14 ;  /* 0x0000000e06009985 */ /* 0x0003e2000c101b26 */
[----:B------:R-:W-:Y:S01]  /*9640*/  ISETP.GE.AND P1, PT, R78, UR4, PT ;  /* 0x000000044e007c0c */ /* 0x000fe2000bf26270 */
[--C-:B------:R-:W-:Y:S01]  /*9650*/  @!P2 IMAD.WIDE R8, R9, 0x4, R64.reuse ;  /* 0x000000040908a825 */ /* 0x100fe200078e0240 */
[----:B------:R-:W-:Y:S02]  /*9660*/  @!P6 LEA.HI R70, R70, R70, RZ, 0x1 ;  /* 0x000000464646e211 */ /* 0x000fe400078f08ff */
[----:B0-----:R-:W-:Y:S01]  /*9670*/  @!P3 LOP3.LUT R11, R0, 0xfffffffe, RZ, 0xc0, !PT ;  /* 0xfffffffe000bb812 */ /* 0x001fe200078ec0ff */
[----:B------:R-:W-:Y:S01]  /*9680*/  VIADD R0, R71, 0x50 ;  /* 0x0000005047007836 */ /* 0x000fe20000000000 */
[----:B------:R-:W-:Y:S01]  /*9690*/  @!P6 LOP3.LUT R73, R70, 0xfffffffe, RZ, 0xc0, !PT ;  /* 0xfffffffe4649e812 */ /* 0x000fe200078ec0ff */
[----:B------:R0:W-:Y:S01]  /*96a0*/  @!P2 ST.E.64 desc[UR38][R8.64], R12 ;  /* 0x0000000c0800a985 */ /* 0x0001e2000c101b26 */
[----:B------:R-:W-:Y:S01]  /*96b0*/  @!P4 LEA.HI R72, R72, R72, RZ, 0x1 ;  /* 0x000000484848c211 */ /* 0x000fe200078f08ff */
[----:B------:R-:W-:-:S04]  /*96c0*/  @!P3 IMAD.WIDE R10, R11, 0x4, R64 ;  /* 0x000000040b0ab825 */ /* 0x000fc800078e0240 */
[----:B------:R-:W-:Y:S01]  /*96d0*/  @!P1 LEA.HI R78, R78, R78, RZ, 0x1 ;  /* 0x0000004e4e4e9211 */ /* 0x000fe200078f08ff */
[----:B-1----:R-:W-:Y:S01]  /*96e0*/  @!P6 IMAD.WIDE R6, R73, 0x4, R64 ;  /* 0x000000044906e825 */ /* 0x002fe200078e0240 */
[----:B------:R-:W-:Y:S01]  /*96f0*/  @!P5 LOP3.LUT R15, R80, 0xfffffffe, RZ, 0xc0, !PT ;  /* 0xfffffffe500fd812 */ /* 0x000fe200078ec0ff */
[----:B------:R1:W-:Y:S01]  /*9700*/  @!P3 ST.E.64 desc[UR38][R10.64], R22 ;  /* 0x000000160a00b985 */ /* 0x0003e2000c101b26 */
[----:B------:R-:W-:-:S03]  /*9710*/  @!P4 LOP3.LUT R73, R72, 0xfffffffe, RZ, 0xc0, !PT ;  /* 0xfffffffe4849c812 */ /* 0x000fc600078ec0ff */
[--C-:B------:R-:W-:Y:S01]  /*9720*/  @!P5 IMAD.WIDE R14, R15, 0x4, R64.reuse ;  /* 0x000000040f0ed825 */ /* 0x100fe200078e0240 */
[----:B0-----:R-:W-:Y:S01]  /*9730*/  @!P1 LOP3.LUT R13, R78, 0xfffffffe, RZ, 0xc0, !PT ;  /* 0xfffffffe4e0d9812 */ /* 0x001fe200078ec0ff */
[----:B------:R0:W-:Y:S02]  /*9740*/  @!P6 ST.E.64 desc[UR38][R6.64], R20 ;  /* 0x000000140600e985 */ /* 0x0001e4000c101b26 */
[--C-:B------:R-:W-:Y:S02]  /*9750*/  @!P4 IMAD.WIDE R8, R73, 0x4, R64.reuse ;  /* 0x000000044908c825 */ /* 0x100fe400078e0240 */
[----:B------:R-:W-:Y:S02]  /*9760*/  @!P5 ST.E.64 desc[UR38][R14.64], R24 ;  /* 0x000000180e00d985 */ /* 0x000fe4000c101b26 */
[----:B------:R-:W-:Y:S02]  /*9770*/  VIADD R12, R71, 0x58 ;  /* 0x00000058470c7836 */ /* 0x000fe40000000000 */
[----:B-1----:R-:W-:Y:S01]  /*9780*/  @!P1 IMAD.WIDE R10, R13, 0x4, R64 ;  /* 0x000000040d0a9825 */ /* 0x002fe200078e0240 */
[----:B------:R1:W-:Y:S02]  /*9790*/  @!P4 ST.E.64 desc[UR38][R8.64], R28 ;  /* 0x0000001c0800c985 */ /* 0x0003e4000c101b26 */
[----:B------:R-:W-:Y:S01]  /*97a0*/  ISETP.GE.AND P2, PT, R12, UR4, PT ;  /* 0x000000040c007c0c */ /* 0x000fe2000bf46270 */
[C---:B------:R-:W-:Y:S01]  /*97b0*/  VIADD R13, R71.reuse, 0x60 ;  /* 0x00000060470d7836 */ /* 0x040fe20000000000 */
[----:B------:R2:W-:Y:S01]  /*97c0*/  @!P1 ST.E.64 desc[UR38][R10.64], R30 ;  /* 0x0000001e0a009985 */ /* 0x0005e2000c101b26 */
[C---:B------:R-:W-:Y:S01]  /*97d0*/  VIADD R22, R71.reuse, 0x68 ;  /* 0x0000006847167836 */ /* 0x040fe20000000000 */
[----:B------:R-:W-:Y:S01]  /*97e0*/  ISETP.GE.AND P1, PT, R0, UR4, PT ;  /* 0x0000000400007c0c */ /* 0x000fe2000bf26270 */
[----:B0-----:R-:W-:Y:S01]  /*97f0*/  VIADD R7, R71, 0x78 ;  /* 0x0000007847077836 */ /* 0x001fe20000000000 */
[----:B------:R-:W-:Y:S01]  /*9800*/  ISETP.GE.AND P3, PT, R13, UR4, PT ;  /* 0x000000040d007c0c */ /* 0x000fe2000bf66270 */
[----:B------:R-:W-:Y:S01]  /*9810*/  VIADD R6, R71, 0x70 ;  /* 0x0000007047067836 */ /* 0x000fe20000000000 */
[----:B------:R-:W-:-:S02]  /*9820*/  ISETP.GE.AND P4, PT, R22, UR4, PT ;  /* 0x0000000416007c0c */ /* 0x000fc4000bf86270 */
[----:B------:R-:W-:Y:S02]  /*9830*/  ISETP.GE.AND P6, PT, R7, UR4, PT ;  /* 0x0000000407007c0c */ /* 0x000fe4000bfc6270 */
[----:B------:R-:W-:Y:S02]  /*9840*/  ISETP.GE.AND P5, PT, R6, UR4, PT ;  /* 0x0000000406007c0c */ /* 0x000fe4000bfa6270 */
[----:B------:R-:W-:-:S03]  /*9850*/  @!P2 LEA.HI R12, R12, R12, RZ, 0x1 ;  /* 0x0000000c0c0ca211 */ /* 0x000fc600078f08ff */
[----:B------:R-:W-:Y:S02]  /*9860*/  @!P1 LEA.HI R0, R0, R0, RZ, 0x1 ;  /* 0x0000000000009211 */ /* 0x000fe400078f08ff */
[----:B------:R-:W-:Y:S02]  /*9870*/  @!P3 LEA.HI R13, R13, R13, RZ, 0x1 ;  /* 0x0000000d0d0db211 */ /* 0x000fe400078f08ff */
[----:B------:R-:W-:Y:S02]  /*9880*/  @!P4 LEA.HI R22, R22, R22, RZ, 0x1 ;  /* 0x000000161616c211 */ /* 0x000fe400078f08ff */
[----:B-1----:R-:W-:Y:S02]  /*9890*/  @!P6 LEA.HI R8, R7, R7, RZ, 0x1 ;  /* 0x000000070708e211 */ /* 0x002fe400078f08ff */
[----:B------:R-:W-:Y:S02]  /*98a0*/  @!P5 LEA.HI R6, R6, R6, RZ, 0x1 ;  /* 0x000000060606d211 */ /* 0x000fe400078f08ff */
[----:B------:R-:W-:-:S02]  /*98b0*/  @!P1 LOP3.LUT R7, R0, 0xfffffffe, RZ, 0xc0, !PT ;  /* 0xfffffffe00079812 */ /* 0x000fc400078ec0ff */
[----:B------:R-:W-:Y:S02]  /*98c0*/  @!P2 LOP3.LUT R9, R12, 0xfffffffe, RZ, 0xc0, !PT ;  /* 0xfffffffe0c09a812 */ /* 0x000fe400078ec0ff */
[----:B--2---:R-:W-:Y:S02]  /*98d0*/  @!P3 LOP3.LUT R11, R13, 0xfffffffe, RZ, 0xc0, !PT ;  /* 0xfffffffe0d0bb812 */ /* 0x004fe400078ec0ff */
[----:B------:R-:W-:Y:S02]  /*98e0*/  @!P4 LOP3.LUT R13, R22, 0xfffffffe, RZ, 0xc0, !PT ;  /* 0xfffffffe160dc812 */ /* 0x000fe400078ec0ff */
[----:B------:R-:W-:Y:S01]  /*98f0*/  @!P5 LOP3.LUT R15, R6, 0xfffffffe, RZ, 0xc0, !PT ;  /* 0xfffffffe060fd812 */ /* 0x000fe200078ec0ff */
[----:B------:R-:W-:Y:S01]  /*9900*/  @!P1 IMAD.WIDE R6, R7, 0x4, R64 ;  /* 0x0000000407069825 */ /* 0x000fe200078e0240 */
[----:B------:R-:W-:-:S03]  /*9910*/  @!P6 LOP3.LUT R21, R8, 0xfffffffe, RZ, 0xc0, !PT ;  /* 0xfffffffe0815e812 */ /* 0x000fc600078ec0ff */
[--C-:B------:R-:W-:Y:S01]  /*9920*/  @!P2 IMAD.WIDE R8, R9, 0x4, R64.reuse ;  /* 0x000000040908a825 */ /* 0x100fe200078e0240 */
[----:B------:R1:W-:Y:S03]  /*9930*/  @!P1 ST.E.64 desc[UR38][R6.64], R18 ;  /* 0x0000001206009985 */ /* 0x0003e6000c101b26 */
[--C-:B------:R-:W-:Y:S01]  /*9940*/  @!P3 IMAD.WIDE R10, R11, 0x4, R64.reuse ;  /* 0x000000040b0ab825 */ /* 0x100fe200078e0240 */
[----:B------:R1:W-:Y:S03]  /*9950*/  @!P2 ST.E.64 desc[UR38][R8.64], R26 ;  /* 0x0000001a0800a985 */ /* 0x0003e6000c101b26 */
[--C-:B------:R-:W-:Y:S01]  /*9960*/  @!P4 IMAD.WIDE R12, R13, 0x4, R64.reuse ;  /* 0x000000040d0cc825 */ /* 0x100fe200078e0240 */
[----:B------:R1:W-:Y:S03]  /*9970*/  @!P3 ST.E.64 desc[UR38][R10.64], R32 ;  /* 0x000000200a00b985 */ /* 0x0003e6000c101b26 */
[--C-:B------:R-:W-:Y:S01]  /*9980*/  @!P5 IMAD.WIDE R14, R15, 0x4, R64.reuse ;  /* 0x000000040f0ed825 */ /* 0x100fe200078e0240 */
[----:B------:R1:W-:Y:S03]  /*9990*/  @!P4 ST.E.64 desc[UR38][R12.64], R34 ;  /* 0x000000220c00c985 */ /* 0x0003e6000c101b26 */
[----:B------:R-:W-:Y:S01]  /*99a0*/  @!P6 IMAD.WIDE R64, R21, 0x4, R64 ;  /* 0x000000041540e825 */ /* 0x000fe200078e0240 */
[----:B------:R1:W-:Y:S04]  /*99b0*/  @!P5 ST.E.64 desc[UR38][R14.64], R54 ;  /* 0x000000360e00d985 */ /* 0x0003e8000c101b26 */
[----:B------:R1:W-:Y:S02]  /*99c0*/  @!P6 ST.E.64 desc[UR38][R64.64], R58 ;  /* 0x0000003a4000e985 */ /* 0x0003e4000c101b26 */
.L_x_37:
[----:B------:R-:W-:Y:S05]  /*99d0*/  BSYNC B0 ;  /* 0x0000000000007941 */ /* 0x000fea0003800000 */
.L_x_36:
[----:B------:R-:W-:Y:S01]  /*99e0*/  ISETP.GE.AND P1, PT, R83, R16, PT ;  /* 0x000000105300720c */ /* 0x000fe20003f26270 */
[----:B-1----:R1:W2:Y:S01]  /*99f0*/  SHFL.IDX PT, R27, R86, 0x1, 0x1c1f ;  /* 0x003c1f00561b7f89 */ /* 0x0022a200000e0000 */
[----:B------:R-:W-:Y:S02]  /*9a00*/  SEL R14, R68, R69, P0 ;  /* 0x00000045440e7207 */ /* 0x000fe40000000000 */
[----:B------:R-:W-:Y:S01]  /*9a10*/  SEL R18, R62, R63, P0 ;  /* 0x0000003f3e127207 */ /* 0x000fe20000000000 */
[----:B------:R1:W4:Y:S01]  /*9a20*/  SHFL.IDX PT, R26, R85, 0x1, 0x1c1f ;  /* 0x003c1f00551a7f89 */ /* 0x00032200000e0000 */
        /* <DEDUP_REMOVED lines=18> */
[----:B0-----:R-:W-:Y:S02]  /*9b50*/  SEL R4, R17, R38, P0 ;  /* 0x0000002611047207 */ /* 0x001fe40000000000 */
[----:B------:R-:W-:Y:S01]  /*9b60*/  SEL R2, R38, R17, P0 ;  /* 0x0000001126027207 */ /* 0x000fe20000000000 */
[----:B-12-4-:R-:W-:Y:S06]  /*9b70*/  @P1 BRA `(.L_x_10) ;  /* 0x0000003c00f41947 */ /* 0x016fec0003800000 */
[C---:B------:R-:W-:Y:S01]  /*9b80*/  VIADD R0, R71.reuse, 0x8 ;  /* 0x0000000847007836 */ /* 0x040fe20000000000 */
        /* <DEDUP_REMOVED lines=8> */
[----:B------:R-:W-:Y:S01]  /*9c10*/  ISETP.GE.AND P2, PT, R11, UR4, PT ;  /* 0x000000040b007c0c */ /* 0x000fe2000bf46270 */
[C---:B------:R-:W-:Y:S01]  /*9c20*/  VIADD R17, R71.reuse, 0x30 ;  /* 0x0000003047117836 */ /* 0x040fe20000000000 */
[----:B------:R-:W-:Y:S01]  /*9c30*/  ISETP.GE.AND P3, PT, R12, UR4, PT ;  /* 0x000000040c007c0c */ /* 0x000fe2000bf66270 */
[----:B------:R-:W-:Y:S01]  /*9c40*/  VIADD R28, R71, 0x38 ;  /* 0x00000038471c7836 */ /* 0x000fe20000000000 */
[----:B------:R-:W-:-:S03]  /*9c50*/  ISETP.GE.AND P5, PT, R16, UR4, PT ;  /* 0x0000000410007c0c */ /* 0x000fc6000bfa6270 */
[--C-:B------:R-:W-:Y:S02]  /*9c60*/  @!P0 IMAD.WIDE R6, R71, 0x4, R26.reuse ;  /* 0x0000000447068825 */ /* 0x100fe400078e021a */
[----:B------:R-:W-:Y:S02]  /*9c70*/  @!P4 LEA.HI R0, R0, R0, RZ, 0x1 ;  /* 0x000000000000c211 */ /* 0x000fe400078f08ff */
[----:B------:R-:W-:Y:S01]  /*9c80*/  @!P1 LEA.HI R10, R10, R10, RZ, 0x1 ;  /* 0x0000000a0a0a9211 */ /* 0x000fe200078f08ff */
[----:B------:R0:W-:Y:S01]  /*9c90*/  @!P0 ST.E.64 desc[UR38][R6.64], R40 ;  /* 0x0000002806008985 */ /* 0x0001e2000c101b26 */
[----:B------:R-:W-:Y:S02]  /*9ca0*/  @!P4 LOP3.LUT R9, R0, 0xfffffffe, RZ, 0xc0, !PT ;  /* 0xfffffffe0009c812 */ /* 0x000fe400078ec0ff */
[----:B------:R-:W-:Y:S02]  /*9cb0*/  ISETP.GE.AND P0, PT, R28, UR4, PT ;  /* 0x000000041c007c0c */ /* 0x000fe4000bf06270 */
[----:B------:R-:W-:Y:S01]  /*9cc0*/  @!P2 LEA.HI R0, R11, R11, RZ, 0x1 ;  /* 0x0000000b0b00a211 */ /* 0x000fe200078f08ff */
[----:B------:R-:W-:Y:S01]  /*9cd0*/  @!P4 IMAD.WIDE R8, R9, 0x4, R26 ;  /* 0x000000040908c825 */ /* 0x000fe200078e021a */
[----:B------:R-:W-:-:S02]  /*9ce0*/  @!P1 LOP3.LUT R11, R10, 0xfffffffe, RZ, 0xc0, !PT ;  /* 0xfffffffe0a0b9812 */ /* 0x000fc400078ec0ff */
[----:B------:R-:W-:Y:S01]  /*9cf0*/  @!P2 LOP3.LUT R13, R0, 0xfffffffe, RZ, 0xc0, !PT ;  /* 0xfffffffe000da812 */ /* 0x000fe200078ec0ff */
[----:B------:R-:W-:Y:S01]  /*9d00*/  VIADD R0, R71, 0x40 ;  /* 0x0000004047007836 */ /* 0x000fe20000000000 */
[----:B------:R1:W-:Y:S01]  /*9d10*/  @!P4 ST.E.64 desc[UR38][R8.64], R44 ;  /* 0x0000002c0800c985 */ /* 0x0003e2000c101b26 */
[----:B------:R-:W-:Y:S02]  /*9d20*/  ISETP.GE.AND P4, PT, R17, UR4, PT ;  /* 0x0000000411007c0c */ /* 0x000fe4000bf86270 */
[----:B------:R-:W-:Y:S01]  /*9d30*/  @!P3 LEA.HI R12, R12, R12, RZ, 0x1 ;  /* 0x0000000c0c0cb211 */ /* 0x000fe200078f08ff */
[--C-:B0-----:R-:W-:Y:S01]  /*9d40*/  @!P1 IMAD.WIDE R6, R11, 0x4, R26.reuse ;  /* 0x000000040b069825 */ /* 0x101fe200078e021a */
[----:B------:R-:W-:Y:S02]  /*9d50*/  @!P5 LEA.HI R16, R16, R16, RZ, 0x1 ;  /* 0x000000101010d211 */ /* 0x000fe400078f08ff */
[----:B------:R-:W-:Y:S02]  /*9d60*/  @!P3 LOP3.LUT R11, R12, 0xfffffffe, RZ, 0xc0, !PT ;  /* 0xfffffffe0c0bb812 */ /* 0x000fe400078ec0ff */
[----:B------:R-:W-:Y:S01]  /*9d70*/  @!P0 LEA.HI R28, R28, R28, RZ, 0x1 ;  /* 0x0000001c1c1c8211 */ /* 0x000fe200078f08ff */
[----:B------:R0:W-:Y:S01]  /*9d80*/  @!P1 ST.E.64 desc[UR38][R6.64], R46 ;  /* 0x0000002e06009985 */ /* 0x0001e2000c101b26 */
[----:B------:R-:W-:Y:S01]  /*9d90*/  ISETP.GE.AND P1, PT, R0, UR4, PT ;  /* 0x0000000400007c0c */ /* 0x000fe2000bf26270 */
[----:B------:R-:W-:Y:S01]  /*9da0*/  @!P3 IMAD.WIDE R10, R11, 0x4, R26 ;  /* 0x000000040b0ab825 */ /* 0x000fe200078e021a */
[----:B------:R-:W-:-:S02]  /*9db0*/  @!P0 LOP3.LUT R29, R28, 0xfffffffe, RZ, 0xc0, !PT ;  /* 0xfffffffe1c1d8812 */ /* 0x000fc400078ec0ff */
[----:B------:R-:W-:Y:S01]  /*9dc0*/  @!P4 LEA.HI R17, R17, R17, RZ, 0x1 ;  /* 0x000000111111c211 */ /* 0x000fe200078f08ff */
[--C-:B-1----:R-:W-:Y:S01]  /*9dd0*/  @!P2 IMAD.WIDE R8, R13, 0x4, R26.reuse ;  /* 0x000000040d08a825 */ /* 0x102fe200078e021a */
[----:B------:R-:W-:Y:S02]  /*9de0*/  @!P5 LOP3.LUT R13, R16, 0xfffffffe, RZ, 0xc0, !PT ;  /* 0xfffffffe100dd812 */ /* 0x000fe400078ec0ff */
[----:B------:R-:W-:Y:S01]  /*9df0*/  @!P4 LOP3.LUT R17, R17, 0xfffffffe, RZ, 0xc0, !PT ;  /* 0xfffffffe1111c812 */ /* 0x000fe200078ec0ff */
[----:B------:R-:W-:Y:S01]  /*9e00*/  VIADD R16, R71, 0x48 ;  /* 0x0000004847107836 */ /* 0x000fe20000000000 */
[----:B------:R1:W-:Y:S01]  /*9e10*/  @!P2 ST.E.64 desc[UR38][R8.64], R48 ;  /* 0x000000300800a985 */ /* 0x0003e2000c101b26 */
[--C-:B------:R-:W-:Y:S02]  /*9e20*/  @!P5 IMAD.WIDE R12, R13, 0x4, R26.reuse ;  /* 0x000000040d0cd825 */ /* 0x100fe400078e021a */
[----:B------:R-:W-:Y:S01]  /*9e30*/  @!P1 LEA.HI R0, R0, R0, RZ, 0x1 ;  /* 0x0000000000009211 */ /* 0x000fe200078f08ff */
[----:B------:R2:W-:Y:S01]  /*9e40*/  @!P3 ST.E.64 desc[UR38][R10.64], R14 ;  /* 0x0000000e0a00b985 */ /* 0x0005e2000c101b26 */
[----:B0-----:R-:W-:Y:S01]  /*9e50*/  @!P4 IMAD.WIDE R6, R17, 0x4, R26 ;  /* 0x000000041106c825 */ /* 0x001fe200078e021a */
[----:B------:R-:W-:-:S02]  /*9e60*/  ISETP.GE.AND P2, PT, R16, UR4, PT ;  /* 0x0000000410007c0c */ /* 0x000fc4000bf46270 */
[----:B------:R0:W-:Y:S04]  /*9e70*/  @!P5 ST.E.64 desc[UR38][R12.64], R68 ;  /* 0x000000440c00d985 */ /* 0x0001e8000c101b26 */
[----:B------:R-:W-:Y:S01]  /*9e80*/  @!P4 ST.E.64 desc[UR38][R6.64], R18 ;  /* 0x000000120600c985 */ /* 0x000fe2000c101b26 */
[----:B-1----:R-:W-:-:S04]  /*9e90*/  @!P0 IMAD.WIDE R8, R29, 0x4, R26 ;  /* 0x000000041d088825 */ /* 0x002fc800078e021a */
[C---:B--2---:R-:W-:Y:S01]  /*9ea0*/  VIADD R10, R71.reuse, 0x50 ;  /* 0x00000050470a7836 */ /* 0x044fe20000000000 */
[----:B------:R1:W-:Y:S01]  /*9eb0*/  @!P0 ST.E.64 desc[UR38][R8.64], R62 ;  /* 0x0000003e08008985 */ /* 0x0003e2000c101b26 */
[C---:B------:R-:W-:Y:S01]  /*9ec0*/  VIADD R14, R71.reuse, 0x68 ;  /* 0x00000068470e7836 */ /* 0x040fe20000000000 */
[----:B------:R-:W-:Y:S01]  /*9ed0*/  @!P2 LEA.HI R16, R16, R16, RZ, 0x1 ;  /* 0x000000101010a211 */ /* 0x000fe200078f08ff */
[C---:B0-----:R-:W-:Y:S01]  /*9ee0*/  VIADD R12, R71.reuse, 0x58 ;  /* 0x00000058470c7836 */ /* 0x041fe20000000000 */
[----:B------:R-:W-:Y:S01]  /*9ef0*/  ISETP.GE.AND P3, PT, R10, UR4, PT ;  /* 0x000000040a007c0c */ /* 0x000fe2000bf66270 */
[C---:B------:R-:W-:Y:S01]  /*9f00*/  VIADD R13, R71.reuse, 0x60 ;  /* 0x00000060470d7836 */ /* 0x040fe20000000000 */
[----:B------:R-:W-:Y:S01]  /*9f10*/  ISETP.GE.AND P5, PT, R14, UR4, PT ;  /* 0x000000040e007c0c */ /* 0x000fe2000bfa6270 */
[C---:B------:R-:W-:Y:S01]  /*9f20*/  VIADD R15, R71.reuse, 0x70 ;  /* 0x00000070470f7836 */ /* 0x040fe20000000000 */
[----:B------:R-:W-:Y:S01]  /*9f30*/  ISETP.GE.AND P0, PT, R12, UR4, PT ;  /* 0x000000040c007c0c */ /* 0x000fe2000bf06270 */
[----:B------:R-:W-:Y:S01]  /*9f40*/  VIADD R71, R71, 0x78 ;  /* 0x0000007847477836 */ /* 0x000fe20000000000 */
[----:B------:R-:W-:-:S02]  /*9f50*/  ISETP.GE.AND P4, PT, R13, UR4, PT ;  /* 0x000000040d007c0c */ /* 0x000fc4000bf86270 */
[----:B------:R-:W-:Y:S02]  /*9f60*/  ISETP.GE.AND P6, PT, R15, UR4, PT ;  /* 0x000000040f007c0c */ /* 0x000fe4000bfc6270 */
[----:B------:R-:W-:Y:S02]  /*9f70*/  @!P1 LOP3.LUT R11, R0, 0xfffffffe, RZ, 0xc0, !PT ;  /* 0xfffffffe000b9812 */ /* 0x000fe400078ec0ff */
[----:B-1----:R-:W-:Y:S02]  /*9f80*/  @!P2 LOP3.LUT R9, R16, 0xfffffffe, RZ, 0xc0, !PT ;  /* 0xfffffffe1009a812 */ /* 0x002fe400078ec0ff */
[----:B------:R-:W-:Y:S01]  /*9f90*/  @!P3 LEA.HI R10, R10, R10, RZ, 0x1 ;  /* 0x0000000a0a0ab211 */ /* 0x000fe200078f08ff */
[--C-:B------:R-:W-:Y:S01]  /*9fa0*/  @!P1 IMAD.WIDE R6, R11, 0x4, R26.reuse ;  /* 0x000000040b069825 */ /* 0x100fe200078e021a */
[----:B------:R-:W-:Y:S02]  /*9fb0*/  @!P5 LEA.HI R14, R14, R14, RZ, 0x1 ;  /* 0x0000000e0e0ed211 */ /* 0x000fe400078f08ff */
[----:B------:R-:W-:Y:S01]  /*9fc0*/  @!P0 LEA.HI R12, R12, R12, RZ, 0x1 ;  /* 0x0000000c0c0c8211 */ /* 0x000fe200078f08ff */
[----:B------:R-:W-:Y:S01]  /*9fd0*/  @!P2 IMAD.WIDE R8, R9, 0x4, R26 ;  /* 0x000000040908a825 */ /* 0x000fe200078e021a */
[----:B------:R-:W-:Y:S01]  /*9fe0*/  @!P4 LEA.HI R0, R13, R13, RZ, 0x1 ;  /* 0x0000000d0d00c211 */ /* 0x000fe200078f08ff */
[----:B------:R0:W-:Y:S01]  /*9ff0*/  @!P1 ST.E.64 desc[UR38][R6.64], R20 ;  /* 0x0000001406009985 */ /* 0x0001e2000c101b26 */
[----:B------:R-:W-:-:S02]  /*a000*/  @!P3 LOP3.LUT R11, R10, 0xfffffffe, RZ, 0xc0, !PT ;  /* 0xfffffffe0a0bb812 */ /* 0x000fc400078ec0ff */
[----:B------:R-:W-:Y:S01]  /*a010*/  @!P6 LEA.HI R16, R15, R15, RZ, 0x1 ;  /* 0x0000000f0f10e211 */ /* 0x000fe200078f08ff */
[----:B------:R1:W-:Y:S01]  /*a020*/  @!P2 ST.E.64 desc[UR38][R8.64], R56 ;  /* 0x000000380800a985 */ /* 0x0003e2000c101b26 */
[----:B------:R-:W-:Y:S01]  /*a030*/  @!P0 LOP3.LUT R13, R12, 0xfffffffe, RZ, 0xc0, !PT ;  /* 0xfffffffe0c0d8812 */ /* 0x000fe200078ec0ff */
[--C-:B------:R-:W-:Y:S01]  /*a040*/  @!P3 IMAD.WIDE R10, R11, 0x4, R26.reuse ;  /* 0x000000040b0ab825 */ /* 0x100fe200078e021a */
[----:B------:R-:W-:Y:S02]  /*a050*/  @!P4 LOP3.LUT R15, R0, 0xfffffffe, RZ, 0xc0, !PT ;  /* 0xfffffffe000fc812 */ /* 0x000fe400078ec0ff */
[----:B------:R-:W-:Y:S01]  /*a060*/  @!P5 LOP3.LUT R17, R14, 0xfffffffe, RZ, 0xc0, !PT ;  /* 0xfffffffe0e11d812 */ /* 0x000fe200078ec0ff */
[--C-:B------:R-:W-:Y:S01]  /*a070*/  @!P0 IMAD.WIDE R12, R13, 0x4, R26.reuse ;  /* 0x000000040d0c8825 */ /* 0x100fe200078e021a */
[----:B------:R-:W-:Y:S01]  /*a080*/  @!P6 LOP3.LUT R19, R16, 0xfffffffe, RZ, 0xc0, !PT ;  /* 0xfffffffe1013e812 */ /* 0x000fe200078ec0ff */
[----:B------:R2:W-:Y:S02]  /*a090*/  @!P3 ST.E.64 desc[UR38][R10.64], R22 ;  /* 0x000000160a00b985 */ /* 0x0005e4000c101b26 */
[----:B0-----:R-:W-:-:S02]  /*a0a0*/  @!P4 IMAD.WIDE R6, R15, 0x4, R26 ;  /* 0x000000040f06c825 */ /* 0x001fc400078e021a */
[----:B------:R2:W-:Y:S01]  /*a0b0*/  @!P0 ST.E.64 desc[UR38][R12.64], R50 ;  /* 0x000000320c008985 */ /* 0x0005e2000c101b26 */
[----:B------:R-:W-:Y:S01]  /*a0c0*/  ISETP.GE.AND P0, PT, R71, UR4, PT ;  /* 0x0000000447007c0c */ /* 0x000fe2000bf06270 */
[--C-:B-1----:R-:W-:Y:S02]  /*a0d0*/  @!P5 IMAD.WIDE R8, R17, 0x4, R26.reuse ;  /* 0x000000041108d825 */ /* 0x102fe400078e021a */
[----:B------:R2:W-:Y:S02]  /*a0e0*/  @!P4 ST.E.64 desc[UR38][R6.64], R24 ;  /* 0x000000180600c985 */ /* 0x0005e4000c101b26 */
[----:B------:R-:W-:Y:S02]  /*a0f0*/  @!P6 IMAD.WIDE R14, R19, 0x4, R26 ;  /* 0x00000004130ee825 */ /* 0x000fe400078e021a */
[----:B------:R2:W-:Y:S04]  /*a100*/  @!P5 ST.E.64 desc[UR38][R8.64], R36 ;  /* 0x000000240800d985 */ /* 0x0005e8000c101b26 */
[----:B------:R2:W-:Y:S02]  /*a110*/  @!P6 ST.E.64 desc[UR38][R14.64], R4 ;  /* 0x000000040e00e985 */ /* 0x0005e4000c101b26 */
[----:B------:R-:W-:Y:S05]  /*a120*/  @P0 BRA `(.L_x_10) ;  /* 0x0000003800880947 */ /* 0x000fea0003800000 */
[----:B------:R-:W-:-:S04]  /*a130*/  LEA.HI R71, R71, R71, RZ, 0x1 ;  /* 0x0000004747477211 */ /* 0x000fc800078f08ff */
[----:B--2---:R-:W-:-:S05]  /*a140*/  LOP3.LUT R5, R71, 0xfffffffe, RZ, 0xc0, !PT ;  /* 0xfffffffe47057812 */ /* 0x004fca00078ec0ff */
[----:B------:R-:W-:-:S05]  /*a150*/  IMAD.WIDE R4, R5, 0x4, R26 ;  /* 0x0000000405047825 */ /* 0x000fca00078e021a */
[----:B------:R1:W-:Y:S01]  /*a160*/  ST.E.64 desc[UR38][R4.64], R2 ;  /* 0x0000000204007985 */ /* 0x0003e2000c101b26 */
[----:B------:R-:W-:Y:S05]  /*a170*/  BRA `(.L_x_10) ;  /* 0x0000003800747947 */ /* 0x000fea0003800000 */
.L_x_35:
[----:B------:R-:W0:Y:S02]  /*a180*/  S2R R0, SR_TID.X ;  /* 0x0000000000007919 */ /* 0x000e240000002100 */
[----:B0-----:R-:W-:-:S05]  /*a190*/  VIADD R2, R0, 0xffffff80 ;  /* 0xffffff8000027836 */ /* 0x001fca0000000000 */
[----:B------:R-:W-:-:S13]  /*a1a0*/  ISETP.GT.AND P0, PT, R2, 0x7f, PT ;  /* 0x0000007f0200780c */ /* 0x000fda0003f04270 */
[----:B------:R-:W-:Y:S05]  /*a1b0*/  @P0 BRA `(.L_x_10) ;  /* 0x0000003800640947 */ /* 0x000fea0003800000 */
[----:B------:R-:W0:Y:S01]  /*a1c0*/  S2R R3, SR_CTAID.X ;  /* 0x0000000000037919 */ /* 0x000e220000002500 */
[----:B------:R-:W1:Y:S01]  /*a1d0*/  LDC R6, c[0x0][0xbe8] ;  /* 0x0002fa00ff067b82 */ /* 0x000e620000000800 */
[----:B------:R-:W-:Y:S01]  /*a1e0*/  ULDC UR4, c[0x0][0xa88] ;  /* 0x0002a20000047ab9 */ /* 0x000fe20000000800 */
[----:B0-----:R-:W-:Y:S02]  /*a1f0*/  IMAD R0, R3, 0x80, R0 ;  /* 0x0000008003007824 */ /* 0x001fe400078e0200 */
[----:B-1----:R-:W-:Y:S02]  /*a200*/  IMAD R3, R6, UR4, RZ ;  /* 0x0000000406037c24 */ /* 0x002fe4000f8e02ff */
[----:B------:R-:W-:-:S05]  /*a210*/  VIADD R0, R0, 0xffffff80 ;  /* 0xffffff8000007836 */ /* 0x000fca0000000000 */
[----:B------:R-:W-:-:S13]  /*a220*/  ISETP.GE.AND P0, PT, R0, R3, PT ;  /* 0x000000030000720c */ /* 0x000fda0003f06270 */
[----:B------:R-:W-:Y:S05]  /*a230*/  @P0 BRA `(.L_x_10) ;  /* 0x0000003800440947 */ /* 0x000fea0003800000 */
[----:B------:R-:W-:Y:S01]  /*a240*/  ISETP.NE.AND P0, PT, R6, 0x1, PT ;  /* 0x000000010600780c */ /* 0x000fe20003f05270 */
[----:B------:R-:W0:Y:S01]  /*a250*/  LDC.64 R12, c[0x0][0xbd8] ;  /* 0x0002f600ff0c7b82 */ /* 0x000e220000000a00 */
[----:B------:R-:W-:Y:S01]  /*a260*/  SHF.R.S32.HI R5, RZ, 0x1f, R16 ;  /* 0x0000001fff057819 */ /* 0x000fe20000011410 */
[----:B------:R-:W-:Y:S02]  /*a270*/  ULDC.64 UR4, c[0x0][0xbd0] ;  /* 0x0002f40000047ab9 */ /* 0x000fe40000000a00 */
[----:B------:R-:W-:-:S04]  /*a280*/  IMAD.WIDE.U32 R2, R16, UR4, RZ ;  /* 0x0000000410027c25 */ /* 0x000fc8000f8e00ff */
[----:B------:R-:W1:Y:S01]  /*a290*/  S2UR UR6, SR_CTAID.Y ;  /* 0x00000000000679c3 */ /* 0x000e620000002600 */
[----:B------:R-:W-:-:S04]  /*a2a0*/  IMAD R5, R5, UR4, RZ ;  /* 0x0000000405057c24 */ /* 0x000fc8000f8e02ff */
[----:B------:R-:W-:Y:S01]  /*a2b0*/  IMAD R5, R16, UR5, R5 ;  /* 0x0000000510057c24 */ /* 0x000fe2000f8e0205 */
[----:B------:R-:W-:Y:S01]  /*a2c0*/  ULDC.64 UR4, c[0x0][0xbe0] ;  /* 0x0002f80000047ab9 */ /* 0x000fe20000000a00 */
[----:B------:R-:W-:Y:S01]  /*a2d0*/  IMAD.MOV R16, RZ, RZ, -R16 ;  /* 0x000000ffff107224 */ /* 0x000fe200078e0a10 */
[----:B------:R-:W2:Y:S01]  /*a2e0*/  @P0 LDC R9, c[0x0][0xbec] ;  /* 0x0002fb00ff090b82 */ /* 0x000ea20000000800 */
[----:B------:R-:W-:Y:S02]  /*a2f0*/  IMAD.IADD R3, R3, 0x1, R5 ;  /* 0x0000000103037824 */ /* 0x000fe400078e0205 */
[----:B------:R-:W-:-:S05]  /*a300*/  IMAD.MOV.U32 R5, RZ, RZ, R0 ;  /* 0x000000ffff057224 */ /* 0x000fca00078e0000 */
[----:B------:R-:W1:Y:S01]  /*a310*/  LDC R7, c[0x0][0xc50] ;  /* 0x00031400ff077b82 */ /* 0x000e620000000800 */
[C---:B0-----:R-:W-:Y:S02]  /*a320*/  IMAD R8, R12.reuse, UR37, RZ ;  /* 0x000000250c087c24 */ /* 0x041fe4000f8e02ff */
[----:B------:R-:W-:-:S04]  /*a330*/  IMAD.WIDE.U32 R2, R12, UR36, R2 ;  /* 0x000000240c027c25 */ /* 0x000fc8000f8e0002 */
[----:B------:R-:W-:Y:S01]  /*a340*/  IMAD R13, R13, UR36, R8 ;  /* 0x000000240d0d7c24 */ /* 0x000fe2000f8e0208 */
[----:B------:R-:W0:Y:S03]  /*a350*/  @P0 LDC R11, c[0x0][0xbf0] ;  /* 0x0002fc00ff0b0b82 */ /* 0x000e260000000800 */
[----:B------:R-:W-:Y:S02]  /*a360*/  IMAD.IADD R3, R13, 0x1, R3 ;  /* 0x000000010d037824 */ /* 0x000fe400078e0203 */
[----:B--2---:R-:W-:-:S04]  /*a370*/  @P0 IMAD.HI.U32 R4, R0, R9, RZ ;  /* 0x0000000900040227 */ /* 0x004fc800078e00ff */
[----:B-1----:R-:W-:-:S04]  /*a380*/  IMAD R9, R7, R16, UR6 ;  /* 0x0000000607097e24 */ /* 0x002fc8000f8e0210 */
[----:B------:R-:W-:Y:S01]  /*a390*/  IMAD.WIDE.U32 R2, R9, UR4, R2 ;  /* 0x0000000409027c25 */ /* 0x000fe2000f8e0002 */
[----:B0-----:R-:W-:Y:S02]  /*a3a0*/  @P0 SHF.R.U32.HI R5, RZ, R11, R4 ;  /* 0x0000000bff050219 */ /* 0x001fe40000011604 */
[----:B------:R-:W-:Y:S02]  /*a3b0*/  SHF.R.S32.HI R4, RZ, 0x1f, R9 ;  /* 0x0000001fff047819 */ /* 0x000fe40000011409 */
[----:B------:R-:W-:Y:S01]  /*a3c0*/  IADD3 R2, P0, R5, R2, RZ ;  /* 0x0000000205027210 */ /* 0x000fe20007f1e0ff */
[----:B------:R-:W-:Y:S02]  /*a3d0*/  IMAD.MOV R7, RZ, RZ, -R5 ;  /* 0x000000ffff077224 */ /* 0x000fe400078e0a05 */
[----:B------:R-:W-:Y:S02]  /*a3e0*/  IMAD R4, R4, UR4, RZ ;  /* 0x0000000404047c24 */ /* 0x000fe4000f8e02ff */
[----:B------:R-:W-:-:S02]  /*a3f0*/  IMAD R7, R6, R7, R0 ;  /* 0x0000000706077224 */ /* 0x000fc400078e0200 */
[----:B------:R-:W-:Y:S01]  /*a400*/  IMAD R4, R9, UR5, R4 ;  /* 0x0000000509047c24 */ /* 0x000fe2000f8e0204 */
[----:B------:R-:W-:Y:S01]  /*a410*/  SHF.R.S32.HI R9, RZ, 0x1f, R5 ;  /* 0x0000001fff097819 */ /* 0x000fe20000011405 */
[----:B------:R-:W-:Y:S01]  /*a420*/  ULDC.64 UR4, c[0x0][0xbc8] ;  /* 0x0002f20000047ab9 */ /* 0x000fe20000000a00 */
[----:B------:R-:W-:Y:S02]  /*a430*/  SHF.R.S32.HI R0, RZ, 0x1f, R7 ;  /* 0x0000001fff007819 */ /* 0x000fe40000011407 */
[----:B------:R-:W-:-:S03]  /*a440*/  IADD3.X R3, R9, R3, R4, P0, !PT ;  /* 0x0000000309037210 */ /* 0x000fc600007fe404 */
[----:B------:R-:W-:Y:S02]  /*a450*/  IMAD R0, R0, UR4, RZ ;  /* 0x0000000400007c24 */ /* 0x000fe4000f8e02ff */
[----:B------:R-:W-:-:S04]  /*a460*/  IMAD.WIDE.U32 R2, R7, UR4, R2 ;  /* 0x0000000407027c25 */ /* 0x000fc8000f8e0002 */
[----:B------:R-:W-:Y:S01]  /*a470*/  IMAD R5, R7, UR5, R0 ;  /* 0x0000000507057c24 */ /* 0x000fe2000f8e0200 */
[----:B------:R-:W-:Y:S02]  /*a480*/  ULDC.64 UR4, c[0x0][0xba8] ;  /* 0x0002ea0000047ab9 */ /* 0x000fe40000000a00 */
[----:B------:R-:W-:Y:S01]  /*a490*/  LEA R4, P0, R2, UR4, 0x2 ;  /* 0x0000000402047c11 */ /* 0x000fe2000f8010ff */
[----:B------:R-:W-:-:S05]  /*a4a0*/  IMAD.IADD R3, R3, 0x1, R5 ;  /* 0x0000000103037824 */ /* 0x000fca00078e0205 */
[----:B------:R-:W-:Y:S01]  /*a4b0*/  LEA.HI.X R5, R2, UR5, R3, 0x2, P0 ;  /* 0x0000000502057c11 */ /* 0x000fe200080f1403 */
[----:B------:R-:W-:-:S05]  /*a4c0*/  IMAD.MOV.U32 R3, RZ, RZ, -0x800000 ;  /* 0xff800000ff037424 */ /* 0x000fca00078e00ff */
[----:B------:R0:W-:Y:S01]  /*a4d0*/  STG.E desc[UR38][R4.64], R3 ;  /* 0x0000000304007986 */ /* 0x0001e2000c101926 */
[----:B------:R-:W-:Y:S05]  /*a4e0*/  BRA `(.L_x_10) ;  /* 0x0000003400987947 */ /* 0x000fea0003800000 */
.L_x_8:
[----:B------:R-:W-:-:S08]  /*a4f0*/  NOP ;  /* 0x0000000000007918 */ /* 0x000fd00000000000 */
[----:B--2---:R-:W0:-:S00]  /*a500*/  USETMAXREG.DEALLOC.CTAPOOL 0x18 ;  /* 0x00000018000079c8 */ /* 0x004e0000080e0500 */
[----:B0-----:R-:W-:Y:S01]  /*a510*/  LOP3.LUT R0, R0, 0x3, RZ, 0xc0, !PT ;  /* 0x0000000300007812 */ /* 0x001fe200078ec0ff */
[----:B------:R-:W0:Y:S05]  /*a520*/  S2R R18, SR_CTAID.Z ;  /* 0x0000000000127919 */ /* 0x000e2a0000002700 */
[----:B------:R-:W1:Y:S01]  /*a530*/  S2UR UR6, SR_CTAID.Y ;  /* 0x00000000000679c3 */ /* 0x000e620000002600 */
[----:B------:R-:W2:Y:S02]  /*a540*/  SHFL.IDX PT, R0, R0, RZ, 0x1f ;  /* 0x00001fff00007589 */ /* 0x000ea400000e0000 */
[----:B--2---:R-:W-:-:S13]  /*a550*/  ISETP.NE.AND P0, PT, R0, RZ, PT ;  /* 0x000000ff0000720c */ /* 0x004fda0003f05270 */
[----:B01----:R-:W-:Y:S05]  /*a560*/  @!P0 BRA `(.L_x_38) ;  /* 0x0000000000288947 */ /* 0x003fea0003800000 */
[----:B------:R-:W-:Y:S01]  /*a570*/  ULDC UR7, c[0x0][0xc50] ;  /* 0x0003140000077ab9 */ /* 0x000fe20000000800 */
[----:B------:R-:W-:Y:S01]  /*a580*/  UMOV UR36, UR6 ;  /* 0x0000000600247c82 */ /* 0x000fe20008000000 */
[----:B------:R-:W-:-:S06]  /*a590*/  UISETP.NE.AND UP0, UPT, UR7, 0x1, UPT ;  /* 0x000000010700788c */ /* 0x000fcc000bf05270 */
[----:B------:R-:W-:-:S13]  /*a5a0*/  PLOP3.LUT P0, PT, PT, PT, UP0, 0x80, 0x0 ;  /* 0x000000000000781c */ /* 0x000fda0003f0f008 */
[----:B------:R-:W-:Y:S05]  /*a5b0*/  @!P0 BRA `(.L_x_39) ;  /* 0x0000000000308947 */ /* 0x000fea0003800000 */
[----:B------:R-:W-:Y:S01]  /*a5c0*/  ULDC UR4, c[0x0][0xc54] ;  /* 0x0003150000047ab9 */ /* 0x000fe20000000800 */
[----:B------:R-:W-:Y:S01]  /*a5d0*/  ULDC UR36, c[0x0][0xc58] ;  /* 0x0003160000247ab9 */ /* 0x000fe20000000800 */
[----:B------:R-:W-:-:S04]  /*a5e0*/  UIMAD.WIDE.U32 UR4, UR6, UR4, URZ ;  /* 0x00000004060472a5 */ /* 0x000fc8000f8e003f */
[----:B------:R-:W-:Y:S01]  /*a5f0*/  USHF.R.U32.HI UR36, URZ, UR36, UR5 ;  /* 0x000000243f247299 */ /* 0x000fe20008011605 */
[----:B------:R-:W-:Y:S11]  /*a600*/  BRA `(.L_x_39) ;  /* 0x00000000001c7947 */ /* 0x000ff60003800000 */
.L_x_38:
[----:B------:R-:W-:Y:S01]  /*a610*/  ULDC UR7, c[0x0][0xc50] ;  /* 0x0003140000077ab9 */ /* 0x000fe20000000800 */
[----:B------:R-:W-:Y:S01]  /*a620*/  UMOV UR36, UR6 ;  /* 0x0000000600247c82 */ /* 0x000fe20008000000 */
[----:B------:R-:W-:-:S11]  /*a630*/  UISETP.NE.AND UP0, UPT, UR7, 0x1, UPT ;  /* 0x000000010700788c */ /* 0x000fd6000bf05270 */
[----:B------:R-:W-:Y:S01]  /*a640*/  @UP0 ULDC UR4, c[0x0][0xc54] ;  /* 0x0003150000040ab9 */ /* 0x000fe20000000800 */
[----:B------:R-:W-:Y:S01]  /*a650*/  @UP0 ULDC UR8, c[0x0][0xc58] ;  /* 0x0003160000080ab9 */ /* 0x000fe20000000800 */
[----:B------:R-:W-:-:S04]  /*a660*/  UIMAD.WIDE.U32 UR4, UR6, UR4, URZ ;  /* 0x00000004060472a5 */ /* 0x000fc8000f8e003f */
[----:B------:R-:W-:-:S12]  /*a670*/  @UP0 USHF.R.U32.HI UR36, URZ, UR8, UR5 ;  /* 0x000000083f240299 */ /* 0x000fd80008011605 */
.L_x_39:
[----:B------:R-:W-:Y:S01]  /*a680*/  ISETP.GE.AND P0, PT, R18, RZ, PT ;  /* 0x000000ff1200720c */ /* 0x000fe20003f06270 */
[----:B------:R-:W-:Y:S01]  /*a690*/  UIADD3 UR4, -UR36, URZ, URZ ;  /* 0x0000003f24047290 */ /* 0x000fe2000fffe13f */
[----:B------:R-:W-:Y:S02]  /*a6a0*/  IMAD.MOV.U32 R20, RZ, RZ, 0x1 ;  /* 0x00000001ff147424 */ /* 0x000fe400078e00ff */
[----:B------:R-:W-:Y:S01]  /*a6b0*/  IMAD.MOV.U32 R0, RZ, RZ, RZ ;  /* 0x000000ffff007224 */ /* 0x000fe200078e00ff */
[----:B------:R-:W-:Y:S01]  /*a6c0*/  UIMAD UR6, UR7, UR4, UR6 ;  /* 0x00000004070672a4 */ /* 0x000fe2000f8e0206 */
[----:B------:R-:W-:-:S07]  /*a6d0*/  IMAD.MOV.U32 R2, RZ, RZ, 0x1 ;  /* 0x00000001ff027424 */ /* 0x000fce00078e00ff */
[----:B------:R-:W-:Y:S05]  /*a6e0*/  @!P0 BRA `(.L_x_40) ;  /* 0x00000030004c8947 */ /* 0x000fea0003800000 */
[----:B------:R-:W-:Y:S01]  /*a6f0*/  ULDC.64 UR4, c[0x0][0x418] ;  /* 0x0001060000047ab9 */ /* 0x000fe20000000a00 */
[----:B------:R-:W-:Y:S01]  /*a700*/  ULOP3.LUT UR8, UR6, 0xffff, URZ, 0xc0, !UPT ;  /* 0x0000ffff06087892 */ /* 0x000fe2000f8ec03f */
[----:B------:R-:W-:Y:S01]  /*a710*/  IMAD.MOV.U32 R17, RZ, RZ, RZ ;  /* 0x000000ffff117224 */ /* 0x000fe200078e00ff */
[----:B------:R-:W-:-:S03]  /*a720*/  UISETP.NE.U32.AND UP0, UPT, UR4, URZ, UPT ;  /* 0x0000003f0400728c */ /* 0x000fc6000bf05070 */
[----:B------:R-:W-:Y:S01]  /*a730*/  ULDC UR4, c[0x0][0x424] ;  /* 0x0001090000047ab9 */ /* 0x000fe20000000800 */
[----:B------:R-:W-:-:S03]  /*a740*/  UISETP.NE.AND.EX UP0, UPT, UR5, URZ, UPT, UP0 ;  /* 0x0000003f0500728c */ /* 0x000fc6000bf05300 */
[----:B------:R-:W-:Y:S01]  /*a750*/  ULDC UR5, c[0x0][0x2f0] ;  /* 0x0000bc0000057ab9 */ /* 0x000fe20000000800 */
[----:B------:R-:W-:-:S04]  /*a760*/  USEL UR4, UR4, 0x1, UP0 ;  /* 0x0000000104047887 */ /* 0x000fc80008000000 */
[----:B------:R-:W-:-:S04]  /*a770*/  UIMAD UR4, UR4, UR5, URZ ;  /* 0x00000005040472a4 */ /* 0x000fc8000f8e023f */
[----:B------:R-:W-:Y:S02]  /*a780*/  UISETP.GE.AND UP0, UPT, UR4, 0x1, UPT ;  /* 0x000000010400788c */ /* 0x000fe4000bf06270 */
[----:B------:R-:W-:-:S04]  /*a790*/  UIADD3 UR5, UR4, 0x9f, URZ ;  /* 0x0000009f04057890 */ /* 0x000fc8000fffe03f */
[----:B------:R-:W-:Y:S01]  /*a7a0*/  PLOP3.LUT P0, PT, PT, PT, UP0, 0x80, 0x0 ;  /* 0x000000000000781c */ /* 0x000fe20003f0f008 */
[----:B------:R-:W-:-:S04]  /*a7b0*/  UIMAD.WIDE UR4, UR5, 0x66666667, URZ ;  /* 0x66666667050478a5 */ /* 0x000fc8000f8e023f */
[----:B------:R-:W-:-:S04]  /*a7c0*/  USHF.R.U32.HI UR4, URZ, 0x1f, UR5 ;  /* 0x0000001f3f047899 */ /* 0x000fc80008011605 */
[----:B------:R-:W-:-:S04]  /*a7d0*/  ULEA.HI.SX32 UR7, UR5, UR4, 0x1a ;  /* 0x0000000405077291 */ /* 0x000fc8000f8fd23f */
[----:B------:R-:W-:Y:S08]  /*a7e0*/  @!P0 BRA `(.L_x_41) ;  /* 0x00000000007c8947 */ /* 0x000ff00003800000 */
[----:B------:R-:W-:-:S04]  /*a7f0*/  USHF.R.U32.HI UR4, URZ, 0x10, UR6 ;  /* 0x000000103f047899 */ /* 0x000fc80008011606 */
[----:B------:R-:W-:-:S11]  /*a800*/  UISETP.NE.AND UP0, UPT, UR4, URZ, UPT ;  /* 0x0000003f0400728c */ /* 0x000fd6000bf05270 */
[----:B------:R-:W-:Y:S02]  /*a810*/  @!UP0 ULDC UR4, c[0x0][0x9f0] ;  /* 0x00027c0000048ab9 */ /* 0x000fe40000000800 */
[----:B------:R-:W-:Y:S01]  /*a820*/  IMAD.U32 R6, RZ, RZ, UR4 ;  /* 0x00000004ff067e24 */ /* 0x000fe2000f8e00ff */
[----:B------:R-:W-:-:S04]  /*a830*/  UIADD3 UR5, UR7, -0x1, UR4 ;  /* 0xffffffff07057890 */ /* 0x000fc8000fffe004 */
[-C--:B------:R-:W-:Y:S02]  /*a840*/  IABS R0, R6.reuse ;  /* 0x0000000600007213 */ /* 0x080fe40000000000 */
[----:B------:R-:W-:Y:S02]  /*a850*/  IABS R6, R6 ;  /* 0x0000000600067213 */ /* 0x000fe40000000000 */
[----:B------:R-:W0:Y:S08]  /*a860*/  I2F.RP R4, R0 ;  /* 0x0000000000047306 */ /* 0x000e300000209400 */
[----:B0-----:R-:W0:Y:S02]  /*a870*/  MUFU.RCP R4, R4 ;  /* 0x0000000400047308 */ /* 0x001e240000001000 */
[----:B0-----:R-:W-:-:S06]  /*a880*/  VIADD R2, R4, 0xffffffe ;  /* 0x0ffffffe04027836 */ /* 0x001fcc0000000000 */
[----:B------:R0:W1:Y:S02]  /*a890*/  F2I.FTZ.U32.TRUNC.NTZ R3, R2 ;  /* 0x0000000200037305 */ /* 0x000064000021f000 */
[----:B0-----:R-:W-:Y:S02]  /*a8a0*/  IMAD.MOV.U32 R2, RZ, RZ, RZ ;  /* 0x000000ffff027224 */ /* 0x001fe400078e00ff */
[----:B-1----:R-:W-:-:S04]  /*a8b0*/  IMAD.MOV R5, RZ, RZ, -R3 ;  /* 0x000000ffff057224 */ /* 0x002fc800078e0a03 */
[----:B------:R-:W-:-:S04]  /*a8c0*/  IMAD R5, R5, R0, RZ ;  /* 0x0000000005057224 */ /* 0x000fc800078e02ff */
[----:B------:R-:W-:-:S04]  /*a8d0*/  IMAD.HI.U32 R3, R3, R5, R2 ;  /* 0x0000000503037227 */ /* 0x000fc800078e0002 */
[----:B------:R-:W-:Y:S01]  /*a8e0*/  IMAD.U32 R5, RZ, RZ, UR5 ;  /* 0x00000005ff057e24 */ /* 0x000fe2000f8e00ff */
[----:B------:R-:W-:-:S04]  /*a8f0*/  ULOP3.LUT UR5, UR5, UR4, URZ, 0x3c, !UPT ;  /* 0x0000000405057292 */ /* 0x000fc8000f8e3c3f */
[----:B------:R-:W-:Y:S01]  /*a900*/  IABS R2, R5 ;  /* 0x0000000500027213 */ /* 0x000fe20000000000 */
[----:B------:R-:W-:Y:S01]  /*a910*/  IMAD.MOV R5, RZ, RZ, -R6 ;  /* 0x000000ffff057224 */ /* 0x000fe200078e0a06 */
[----:B------:R-:W-:-:S03]  /*a920*/  ISETP.LE.AND P2, PT, RZ, UR5, PT ;  /* 0x00000005ff007c0c */ /* 0x000fc6000bf43270 */
[----:B------:R-:W-:-:S04]  /*a930*/  IMAD.HI.U32 R3, R3, R2, RZ ;  /* 0x0000000203037227 */ /* 0x000fc800078e00ff */
[----:B------:R-:W-:-:S05]  /*a940*/  IMAD R5, R3, R5, R2 ;  /* 0x0000000503057224 */ /* 0x000fca00078e0202 */
[----:B------:R-:W-:-:S13]  /*a950*/  ISETP.GT.U32.AND P1, PT, R0, R5, PT ;  /* 0x000000050000720c */ /* 0x000fda0003f24070 */
[----:B------:R-:W-:Y:S02]  /*a960*/  @!P1 IMAD.IADD R5, R5, 0x1, -R0 ;  /* 0x0000000105059824 */ /* 0x000fe400078e0a00 */
[----:B------:R-:W-:Y:S01]  /*a970*/  @!P1 VIADD R3, R3, 0x1 ;  /* 0x0000000103039836 */ /* 0x000fe20000000000 */
[----:B------:R-:W-:Y:S02]  /*a980*/  ISETP.NE.AND P1, PT, RZ, UR4, PT ;  /* 0x00000004ff007c0c */ /* 0x000fe4000bf25270 */
[----:B------:R-:W-:-:S13]  /*a990*/  ISETP.GE.U32.AND P0, PT, R5, R0, PT ;  /* 0x000000000500720c */ /* 0x000fda0003f06070 */
[----:B------:R-:W-:-:S04]  /*a9a0*/  @P0 VIADD R3, R3, 0x1 ;  /* 0x0000000103030836 */ /* 0x000fc80000000000 */
[----:B------:R-:W-:Y:S01]  /*a9b0*/  @!P2 IMAD.MOV R3, RZ, RZ, -R3 ;  /* 0x000000ffff03a224 */ /* 0x000fe200078e0a03 */
[----:B------:R-:W-:-:S05]  /*a9c0*/  @!P1 LOP3.LUT R3, RZ, UR4, RZ, 0x33, !PT ;  /* 0x00000004ff039c12 */ /* 0x000fca000f8e33ff */
[----:B------:R-:W-:-:S07]  /*a9d0*/  IMAD.MOV.U32 R17, RZ, RZ, R3 ;  /* 0x000000ffff117224 */ /* 0x000fce00078e0003 */
.L_x_41:
[----:B------:R-:W-:Y:S02]  /*a9e0*/  IMAD R0, R17, UR8, RZ ;  /* 0x0000000811007c24 */ /* 0x000fe4000f8e02ff */
[----:B------:R-:W-:-:S03]  /*a9f0*/  IMAD.MOV.U32 R2, RZ, RZ, 0x1 ;  /* 0x00000001ff027424 */ /* 0x000fc600078e00ff */
[----:B------:R-:W-:Y:S01]  /*aa00*/  VIADDMNMX R17, R0, R17, UR7, PT ;  /* 0x0000000700117e46 */ /* 0x000fe2000b800111 */
[----:B------:R0:W-:Y:S03]  /*aa10*/  STL [R1+0x8], R0 ;  /* 0x0000080001007387 */ /* 0x0001e60000100800 */
[----:B------:R-:W-:Y:S01]  /*aa20*/  ISETP.GT.AND P0, PT, R17, R0, PT ;  /* 0x000000001100720c */ /* 0x000fe20003f04270 */
[----:B0-----:R-:W-:-:S12]  /*aa30*/  IMAD.MOV.U32 R0, RZ, RZ, RZ ;  /* 0x000000ffff007224 */ /* 0x001fd800078e00ff */
[----:B------:R-:W-:Y:S05]  /*aa40*/  @!P0 BRA `(.L_x_40) ;  /* 0x0000002c00748947 */ /* 0x000fea0003800000 */
[----:B------:R-:W0:Y:S01]  /*aa50*/  S2UR UR4, SR_CgaCtaId ;  /* 0x00000000000479c3 */ /* 0x000e220000008800 */
[----:B------:R-:W-:Y:S02]  /*aa60*/  UMOV UR40, 0x400 ;  /* 0x0000040000287882 */ /* 0x000fe40000000000 */
[----:B0-----:R-:W-:-:S04]  /*aa70*/  ULEA UR40, UR4, UR40, 0x18 ;  /* 0x0000002804287291 */ /* 0x001fc8000f8ec03f */
[----:B------:R-:W-:-:S04]  /*aa80*/  UIADD3 UR4, UR40, 0x1a400, URZ ;  /* 0x0001a40028047890 */ /* 0x000fc8000fffe03f */
[----:B------:R-:W-:-:S06]  /*aa90*/  ULOP3.LUT UP0, URZ, UR4, 0x1bf, URZ, 0xc0, !UPT ;  /* 0x000001bf043f7892 */ /* 0x000fcc000f80c03f */
[----:B------:R-:W-:-:S13]  /*aaa0*/  PLOP3.LUT P0, PT, PT, PT, UP0, 0x80, 0x0 ;  /* 0x000000000000781c */ /* 0x000fda0003f0f008 */
[----:B------:R-:W-:Y:S05]  /*aab0*/  @!P0 BRA `(.L_x_42) ;  /* 0x0000000000408947 */ /* 0x000fea0003800000 */
[----:B------:R-:W-:Y:S01]  /*aac0*/  MOV R2, 0x0 ;  /* 0x0000000000027802 */ /* 0x000fe20000000f00 */
[----:B------:R-:W-:Y:S01]  /*aad0*/  ULDC.64 UR6, c[0x4][0xa0] ;  /* 0x0100280000067ab9 */ /* 0x000fe20000000a00 */
[----:B------:R-:W-:Y:S01]  /*aae0*/  ULDC.64 UR8, c[0x4][0xa8] ;  /* 0x01002a0000087ab9 */ /* 0x000fe20000000a00 */
[----:B------:R-:W-:Y:S01]  /*aaf0*/  ULDC.64 UR4, c[0x4][0x8] ;  /* 0x0100020000047ab9 */ /* 0x000fe20000000a00 */
[----:B------:R-:W-:Y:S02]  /*ab00*/  IMAD.U32 R4, RZ, RZ, UR6 ;  /* 0x00000006ff047e24 */ /* 0x000fe4000f8e00ff */
[----:B------:R-:W0:Y:S01]  /*ab10*/  LDC.64 R2, c[0x4][R2] ;  /* 0x0100000002027b82 */ /* 0x000e220000000a00 */
[----:B------:R-:W-:Y:S02]  /*ab20*/  IMAD.U32 R5, RZ, RZ, UR7 ;  /* 0x00000007ff057e24 */ /* 0x000fe4000f8e00ff */
[----:B------:R-:W-:Y:S02]  /*ab30*/  IMAD.U32 R6, RZ, RZ, UR8 ;  /* 0x00000008ff067e24 */ /* 0x000fe4000f8e00ff */
[----:B------:R-:W-:-:S02]  /*ab40*/  IMAD.U32 R7, RZ, RZ, UR9 ;  /* 0x00000009ff077e24 */ /* 0x000fc4000f8e00ff */
[----:B------:R-:W-:Y:S02]  /*ab50*/  IMAD.U32 R10, RZ, RZ, UR4 ;  /* 0x00000004ff0a7e24 */ /* 0x000fe4000f8e00ff */
[----:B------:R-:W-:Y:S02]  /*ab60*/  IMAD.U32 R11, RZ, RZ, UR5 ;  /* 0x00000005ff0b7e24 */ /* 0x000fe4000f8e00ff */
[----:B------:R-:W-:Y:S02]  /*ab70*/  IMAD.MOV.U32 R8, RZ, RZ, 0x70 ;  /* 0x00000070ff087424 */ /* 0x000fe400078e00ff */
[----:B------:R-:W-:Y:S02]  /*ab80*/  IMAD.MOV.U32 R12, RZ, RZ, 0x1 ;  /* 0x00000001ff0c7424 */ /* 0x000fe400078e00ff */
[----:B------:R-:W-:-:S07]  /*ab90*/  IMAD.MOV.U32 R13, RZ, RZ, RZ ;  /* 0x000000ffff0d7224 */ /* 0x000fce00078e00ff */
[----:B------:R-:W-:-:S07]  /*aba0*/  LEPC R20, `(.L_x_42) ;  /* 0x000000001014794e */ /* 0x000fce0000000000 */
[----:B0-----:R-:W-:Y:S05]  /*abb0*/  CALL.ABS.NOINC R2 ;  /* 0x0000000002007343 */ /* 0x001fea0003c00000 */
.L_x_42:
[----:B------:R-:W-:-:S06]  /*abc0*/  UIADD3 UR4, UR40, 0xa400, URZ ;  /* 0x0000a40028047890 */ /* 0x000fcc000fffe03f */
[----:B------:R-:W-:-:S05]  /*abd0*/  IMAD.U32 R16, RZ, RZ, UR4 ;  /* 0x00000004ff107e24 */ /* 0x000fca000f8e00ff */
[----:B------:R-:W-:-:S13]  /*abe0*/  LOP3.LUT P0, RZ, R16, 0x3ff, RZ, 0xc0, !PT ;  /* 0x000003ff10ff7812 */ /* 0x000fda000780c0ff */
        /* <DEDUP_REMOVED lines=17> */
.L_x_43:
        /* <DEDUP_REMOVED lines=20> */
.L_x_44:
        /* <DEDUP_REMOVED lines=18> */
.L_x_45:
[----:B------:R-:W0:Y:S01]  /*af60*/  LDC.64 R2, c[0x0][0x9f8] ;  /* 0x00027e00ff027b82 */ /* 0x000e220000000a00 */
[----:B------:R-:W-:Y:S01]  /*af70*/  IMAD.MOV.U32 R12, RZ, RZ, R18 ;  /* 0x000000ffff0c7224 */ /* 0x000fe200078e0012 */
[----:B------:R-:W-:Y:S02]  /*af80*/  LOP3.LUT R10, R19, 0x7f, RZ, 0xc0, !PT ;  /* 0x0000007f130a7812 */ /* 0x000fe400078ec0ff */
[----:B0-----:R-:W-:-:S04]  /*af90*/  ISETP.NE.U32.AND P0, PT, R2, RZ, PT ;  /* 0x000000ff0200720c */ /* 0x001fc80003f05070 */
[----:B------:R-:W-:-:S13]  /*afa0*/  ISETP.NE.AND.EX P0, PT, R3, RZ, PT, P0 ;  /* 0x000000ff0300720c */ /* 0x000fda0003f05300 */
[----:B------:R-:W0:Y:S02]  /*afb0*/  @P0 LDC.64 R2, c[0x0][0x9f8] ;  /* 0x00027e00ff020b82 */ /* 0x000e240000000a00 */
[----:B0-----:R-:W-:-:S05]  /*afc0*/  @P0 IMAD.WIDE R2, R18, 0x4, R2 ;  /* 0x0000000412020825 */ /* 0x001fca00078e0202 */
[----:B------:R0:W2:Y:S01]  /*afd0*/  @P0 LDG.E R12, desc[UR38][R2.64] ;  /* 0x00000026020c0981 */ /* 0x0000a2000c1e1900 */
[C---:B------:R-:W-:Y:S01]  /*afe0*/  IMAD.SHL.U32 R0, R19.reuse, 0x80, RZ ;  /* 0x0000008013007824 */ /* 0x040fe200078e00ff */
[----:B------:R-:W-:Y:S01]  /*aff0*/  SHF.R.U32.HI R7, RZ, 0x5, R10 ;  /* 0x00000005ff077819 */ /* 0x000fe2000001160a */
[C---:B------:R-:W-:Y:S02]  /*b000*/  IMAD.SHL.U32 R5, R19.reuse, 0x20, RZ ;  /* 0x0000002013057824 */ /* 0x040fe400078e00ff */
[----:B------:R-:W-:Y:S01]  /*b010*/  IMAD.SHL.U32 R11, R19, 0x10, RZ ;  /* 0x00000010130b7824 */ /* 0x000fe200078e00ff */
[----:B------:R-:W-:Y:S01]  /*b020*/  LOP3.LUT R4, R0, 0x380, RZ, 0xc0, !PT ;  /* 0x0000038000047812 */ /* 0x000fe200078ec0ff */
[----:B------:R-:W-:Y:S01]  /*b030*/  IMAD.SHL.U32 R18, R7, 0x200, RZ ;  /* 0x0000020007127824 */ /* 0x000fe200078e00ff */
[----:B------:R-:W-:Y:S01]  /*b040*/  LOP3.LUT R6, R5, 0x80, RZ, 0xc0, !PT ;  /* 0x0000008005067812 */ /* 0x000fe200078ec0ff */
[----:B0-----:R-:W0:Y:S02]  /*b050*/  LDC.64 R2, c[0x0][0x418] ;  /* 0x00010600ff027b82 */ /* 0x001e240000000a00 */
[----:B------:R-:W-:Y:S01]  /*b060*/  IMAD R4, R7, 0x10, R4 ;  /* 0x0000001007047824 */ /* 0x000fe200078e0204 */
[----:B------:R-:W-:Y:S01]  /*b070*/  LOP3.LUT R6, R6, 0x10, R19, 0xf8, !PT ;  /* 0x0000001006067812 */ /* 0x000fe200078ef813 */
[----:B------:R-:W-:Y:S01]  /*b080*/  IMAD.SHL.U32 R7, R19, 0x4, RZ ;  /* 0x0000000413077824 */ /* 0x000fe200078e00ff */
[----:B------:R-:W-:-:S04]  /*b090*/  LOP3.LUT R8, R18, 0x60, R5, 0xf8, !PT ;  /* 0x0000006012087812 */ /* 0x000fc800078ef805 */
[----:B------:R-:W-:Y:S02]  /*b0a0*/  LOP3.LUT R6, R6, 0x10, R7, 0x78, !PT ;  /* 0x0000001006067812 */ /* 0x000fe400078e7807 */
[----:B------:R-:W-:Y:S02]  /*b0b0*/  LOP3.LUT R7, R4, 0x70, R11, 0x78, !PT ;  /* 0x0000007004077812 */ /* 0x000fe400078e780b */
[----:B------:R-:W-:Y:S01]  /*b0c0*/  LOP3.LUT R9, R8, 0x100, R5, 0xf8, !PT ;  /* 0x0000010008097812 */ /* 0x000fe200078ef805 */
[----:B--2---:R-:W-:Y:S01]  /*b0d0*/  STL [R1+0x4], R12 ;  /* 0x0000040c01007387 */ /* 0x004fe20000100800 */
[----:B0-----:R-:W-:Y:S01]  /*b0e0*/  ISETP.NE.U32.AND P0, PT, R2, RZ, PT ;  /* 0x000000ff0200720c */ /* 0x001fe20003f05070 */
[----:B------:R-:W-:Y:S02]  /*b0f0*/  IMAD.MOV.U32 R8, RZ, RZ, R12 ;  /* 0x000000ffff087224 */ /* 0x000fe400078e000c */
[----:B------:R-:W2:Y:S01]  /*b100*/  LDL.LU R4, [R1] ;  /* 0x0000000001047983 */ /* 0x000ea20000300800 */
[----:B------:R-:W-:Y:S01]  /*b110*/  LOP3.LUT R5, R9, R6, RZ, 0xfc, !PT ;  /* 0x0000000609057212 */ /* 0x000fe200078efcff */
[----:B------:R-:W-:Y:S01]  /*b120*/  UMOV UR4, 0xffffffff ;  /* 0xffffffff00047882 */ /* 0x000fe20000000000 */
[----:B------:R-:W-:-:S02]  /*b130*/  ISETP.NE.AND.EX P2, PT, R3, RZ, PT, P0 ;  /* 0x000000ff0300720c */ /* 0x000fc40003f45300 */
[----:B------:R-:W-:Y:S01]  /*b140*/  LOP3.LUT R0, R7, 0xc00, R0, 0xf8, !PT ;  /* 0x00000c0007007812 */ /* 0x000fe200078ef800 */
[----:B------:R-:W-:Y:S01]  /*b150*/  STL [R1+0x18], R5 ;  /* 0x0000180501007387 */ /* 0x000fe20000100800 */
[----:B------:R-:W-:Y:S02]  /*b160*/  LOP3.LUT P1, RZ, R19, 0x4, RZ, 0xc0, !PT ;  /* 0x0000000413ff7812 */ /* 0x000fe4000782c0ff */
[----:B------:R-:W-:Y:S01]  /*b170*/  SHF.R.S32.HI R9, RZ, 0x1f, R8 ;  /* 0x0000001fff097819 */ /* 0x000fe20000011408 */
[----:B------:R0:W-:Y:S01]  /*b180*/  STL [R1+0x10], R0 ;  /* 0x0000100001007387 */ /* 0x0001e20000100800 */
[----:B------:R-:W-:Y:S02]  /*b190*/  SHF.R.U32.HI R6, RZ, 0x5, R19 ;  /* 0x00000005ff067819 */ /* 0x000fe40000011613 */
[----:B------:R-:W-:Y:S02]  /*b1a0*/  SEL R16, R8, RZ, !P2 ;  /* 0x000000ff08107207 */ /* 0x000fe40005000000 */
[----:B------:R-:W-:Y:S01]  /*b1b0*/  LOP3.LUT R6, R6, 0x3, RZ, 0xc0, !PT ;  /* 0x0000000306067812 */ /* 0x000fe200078ec0ff */
[----:B0-----:R-:W-:-:S05]  /*b1c0*/  IMAD.MOV.U32 R0, RZ, RZ, 0x40 ;  /* 0x00000040ff007424 */ /* 0x001fca00078e00ff */
[----:B------:R-:W-:-:S05]  /*b1d0*/  SEL R0, R0, 0xffffffc0, !P1 ;  /* 0xffffffc000007807 */ /* 0x000fca0004800000 */
[----:B------:R0:W-:Y:S01]  /*b1e0*/  STL [R1+0x14], R0 ;  /* 0x0000140001007387 */ /* 0x0001e20000100800 */
[----:B--2---:R-:W-:-:S04]  /*b1f0*/  LOP3.LUT R4, R4, 0xfffffffe, RZ, 0xc0, !PT ;  /* 0xfffffffe04047812 */ /* 0x004fc800078ec0ff */
[----:B------:R-:W-:-:S05]  /*b200*/  @P2 LOP3.LUT R4, R4, 0x1, RZ, 0xfc, !PT ;  /* 0x0000000104042812 */ /* 0x000fca00078efcff */
[----:B------:R0:W-:Y:S04]  /*b210*/  STL [R1], R4 ;  /* 0x0000000401007387 */ /* 0x0001e80000100800 */
[----:B------:R0:W-:Y:S01]  /*b220*/  STL [R1+0xc], R9 ;  /* 0x00000c0901007387 */ /* 0x0001e20000100800 */
[----:B------:R-:W-:Y:S05]  /*b230*/  BRA.DIV UR4, `(.L_x_46) ;  /* 0x0000002a04c47947 */ /* 0x000fea000b800000 */
[----:B------:R1:W2:Y:S02]  /*b240*/  SHFL.IDX PT, R14, R6, RZ, 0x1f ;  /* 0x00001fff060e7589 */ /* 0x0002a400000e0000 */
.L_x_99:
[----:B------:R-:W-:Y:S01]  /*b250*/  PLOP3.LUT P1, PT, PT, PT, PT, 0x8, 0x0 ;  /* 0x000000000000781c */ /* 0x000fe20003f2e170 */
[----:B0-----:R-:W-:Y:S01]  /*b260*/  IMAD.MOV.U32 R0, RZ, RZ, R4 ;  /* 0x000000ffff007224 */ /* 0x001fe200078e0004 */
[----:B--2---:R-:W-:-:S04]  /*b270*/  ISETP.NE.AND P0, PT, R14, RZ, PT ;  /* 0x000000ff0e00720c */ /* 0x004fc80003f05270 */
[----:B------:R-:W-:-:S07]  /*b280*/  LOP3.LUT R0, R0, 0xfffffffd, RZ, 0xc0, !PT ;  /* 0xfffffffd00007812 */ /* 0x000fce00078ec0ff */
[----:B------:R-:W-:-:S05]  /*b290*/  @P1 LOP3.LUT R0, R0, 0x2, RZ, 0xfc, !PT ;  /* 0x0000000200001812 */ /* 0x000fca00078efcff */
[----:B------:R0:W-:Y:S01]  /*b2a0*/  STL [R1], R0 ;  /* 0x0000000001007387 */ /* 0x0001e20000100800 */
[----:B------:R-:W-:Y:S05]  /*b2b0*/  @P0 BRA `(.L_x_47) ;  /* 0x00000004005c0947 */ /* 0x000fea0003800000 */
[----:B------:R-:W-:Y:S01]  /*b2c0*/  UMOV UR4, 0xffffffff ;  /* 0xffffffff00047882 */ /* 0x000fe20000000000 */
[----:B0-----:R-:W-:Y:S02]  /*b2d0*/  VIADD R0, R17, 0xffffffff ;  /* 0xffffffff11007836 */ /* 0x001fe40000000000 */
[----:B------:R-:W-:Y:S05]  /*b2e0*/  BRA.DIV UR4, `(.L_x_48) ;  /* 0x0000002a04b87947 */ /* 0x000fea000b800000 */
[----:B------:R-:W-:-:S13]  /*b2f0*/  ELECT P6, URZ, PT ;  /* 0x00000000003f782f */ /* 0x000fda00038c0000 */
.L_x_102:
[----:B------:R-:W-:Y:S05]  /*b300*/  @!P6 BRA `(.L_x_47) ;  /* 0x000000040048e947 */ /* 0x000fea0003800000 */
[----:B------:R-:W-:Y:S01]  /*b310*/  IMAD.MOV.U32 R16, RZ, RZ, R8 ;  /* 0x000000ffff107224 */ /* 0x000fe200078e0008 */
[----:B------:R-:W-:Y:S06]  /*b320*/  @!P2 BRA `(.L_x_49) ;  /* 0x000000000044a947 */ /* 0x000fec0003800000 */
[----:B------:R-:W0:Y:S01]  /*b330*/  LDC R7, c[0x0][0x43c] ;  /* 0x00010f00ff077b82 */ /* 0x000e220000000800 */
[----:B------:R-:W-:Y:S01]  /*b340*/  ULDC.64 UR4, c[0x0][0x428] ;  /* 0x00010a0000047ab9 */ /* 0x000fe20000000a00 */
[----:B0-----:R-:W-:-:S13]  /*b350*/  ISETP.NE.AND P0, PT, R7, 0x1, PT ;  /* 0x000000010700780c */ /* 0x001fda0003f05270 */
[----:B------:R-:W1:Y:S02]  /*b360*/  @P0 LDC.64 R4, c[0x0][0x440] ;  /* 0x00011000ff040b82 */ /* 0x000e640000000a00 */
[----:B-1----:R-:W-:-:S04]  /*b370*/  @P0 IMAD.HI.U32 R6, R0, R4, RZ ;  /* 0x0000000400060227 */ /* 0x002fc800078e00ff */
[----:B------:R-:W-:Y:S01]  /*b380*/  IMAD.MOV.U32 R4, RZ, RZ, R0 ;  /* 0x000000ffff047224 */ /* 0x000fe200078e0000 */
[----:B------:R-:W-:Y:S01]  /*b390*/  @P0 SHF.R.U32.HI R4, RZ, R5, R6 ;  /* 0x00000005ff040219 */ /* 0x000fe20000011606 */
[----:B------:R-:W-:-:S04]  /*b3a0*/  IMAD R6, R9, UR4, RZ ;  /* 0x0000000409067c24 */ /* 0x000fc8000f8e02ff */
[----:B------:R-:W-:Y:S02]  /*b3b0*/  IMAD.MOV R5, RZ, RZ, -R4 ;  /* 0x000000ffff057224 */ /* 0x000fe400078e0a04 */
[----:B------:R-:W-:Y:S02]  /*b3c0*/  IMAD R6, R8, UR5, R6 ;  /* 0x0000000508067c24 */ /* 0x000fe4000f8e0206 */
[----:B------:R-:W-:Y:S01]  /*b3d0*/  IMAD R0, R7, R5, R0 ;  /* 0x0000000507007224 */ /* 0x000fe200078e0200 */
[----:B------:R-:W-:-:S03]  /*b3e0*/  SHF.R.S32.HI R5, RZ, 0x1f, R4 ;  /* 0x0000001fff057819 */ /* 0x000fc60000011404 */
[----:B------:R-:W-:-:S04]  /*b3f0*/  IMAD.WIDE.U32 R4, R8, UR4, R4 ;  /* 0x0000000408047c25 */ /* 0x000fc8000f8e0004 */
[----:B------:R-:W-:Y:S01]  /*b400*/  IMAD.IADD R6, R5, 0x1, R6 ;  /* 0x0000000105067824 */ /* 0x000fe200078e0206 */
[----:B------:R-:W-:-:S04]  /*b410*/  LEA R2, P0, R4, R2, 0x2 ;  /* 0x0000000204027211 */ /* 0x000fc800078010ff */
[----:B------:R-:W-:-:S05]  /*b420*/  LEA.HI.X R3, R4, R3, R6, 0x2, P0 ;  /* 0x0000000304037211 */ /* 0x000fca00000f1406 */
[----:B------:R0:W5:Y:S04]  /*b430*/  LDG.E R16, desc[UR38][R2.64] ;  /* 0x0000002602107981 */ /* 0x000168000c1e1900 */
.L_x_49:
[----:B0-----:R-:W-:Y:S01]  /*b440*/  IMAD.MOV.U32 R2, RZ, RZ, 0x1 ;  /* 0x00000001ff027424 */ /* 0x001fe200078e00ff */
[----:B------:R-:W-:-:S04]  /*b450*/  ISETP.NE.AND P1, PT, R10, RZ, PT ;  /* 0x000000ff0a00720c */ /* 0x000fc80003f25270 */
[----:B------:R-:W-:-:S04]  /*b460*/  SHF.L.U32 R2, R2, 0x1f, RZ ;  /* 0x0000001f02027819 */ /* 0x000fc800000006ff */
[----:B------:R-:W0:Y:S02]  /*b470*/  SYNCS.PHASECHK.TRANS64.TRYWAIT P0, [UR40+0x29880], R2 ;  /* 0x02988002ff0075a7 */ /* 0x000e240008000168 */
[----:B0-----:R-:W-:Y:S05]  /*b480*/  @!P0 BRA `(.L_x_50) ;  /* 0x0000002800708947 */ /* 0x001fea0003800000 */
.L_x_103:
[----:B------:R-:W-:Y:S05]  /*b490*/  @P1 BRA `(.L_x_51) ;  /* 0x0000000000141947 */ /* 0x000fea0003800000 */
[----:B------:R-:W-:Y:S01]  /*b4a0*/  LOP3.LUT P0, RZ, R19, 0x1f, RZ, 0xc0, !PT ;  /* 0x0000001f13ff7812 */ /* 0x000fe2000780c0ff */
[----:B0-----:R-:W-:-:S04]  /*b4b0*/  IMAD.MOV.U32 R3, RZ, RZ, 0x5000 ;  /* 0x00005000ff037424 */ /* 0x001fc800078e00ff */
[----:B------:R2:W-:Y:S08]  /*b4c0*/  SYNCS.ARRIVE.TRANS64 RZ, [UR40+0x29870], R3 ;  /* 0x02987003ffff79a7 */ /* 0x0005f00008000028 */
[----:B--2---:R-:W-:Y:S05]  /*b4d0*/  @!P0 BRA `(.L_x_51) ;  /* 0x0000000000048947 */ /* 0x004fea0003800000 */
[----:B------:R-:W-:Y:S01]  /*b4e0*/  BPT.TRAP 0x1 ;  /* 0x000000040000795c */ /* 0x000fe20000300000 */
.L_x_51:
[----:B------:R-:W-:Y:S01]  /*b4f0*/  IMAD R0, R0, 0xa0, RZ ;  /* 0x000000a000007824 */ /* 0x000fe200078e02ff */
[----:B------:R-:W-:Y:S01]  /*b500*/  ULDC.64 UR4, c[0x0][0x198] ;  /* 0x0000660000047ab9 */ /* 0x000fe20000000a00 */
[----:B-----5:R-:W-:Y:S01]  /*b510*/  R2UR UR13, R16 ;  /* 0x00000000100d72ca */ /* 0x020fe200000e0000 */
[----:B------:R-:W-:Y:S02]  /*b520*/  UIADD3 UR4, UP0, UR4, 0x470, URZ ;  /* 0x0000047004047890 */ /* 0x000fe4000ff1e03f */
[----:B------:R-:W-:Y:S01]  /*b530*/  R2UR UR11, R0 ;  /* 0x00000000000b72ca */ /* 0x000fe200000e0000 */
[----:B------:R-:W-:Y:S02]  /*b540*/  UIADD3 UR8, UR40, 0xa400, URZ ;  /* 0x0000a40028087890 */ /* 0x000fe4000fffe03f */
[----:B------:R-:W-:Y:S02]  /*b550*/  UIADD3 UR9, UR40, 0x29870, URZ ;  /* 0x0002987028097890 */ /* 0x000fe4000fffe03f */
[----:B------:R-:W-:Y:S01]  /*b560*/  UIADD3.X UR5, URZ, UR5, URZ, UP0, !UPT ;  /* 0x000000053f057290 */ /* 0x000fe200087fe43f */
[----:B------:R-:W-:Y:S01]  /*b570*/  UMOV UR6, 0x0 ;  /* 0x0000000000067882 */ /* 0x000fe20000000000 */
[----:B------:R-:W-:Y:S01]  /*b580*/  UMOV UR7, 0x14f00000 ;  /* 0x14f0000000077882 */ /* 0x000fe20000000000 */
[----:B------:R-:W-:Y:S01]  /*b590*/  UMOV UR10, URZ ;  /* 0x0000003f000a7c82 */ /* 0x000fe20008000000 */
[----:B------:R-:W-:-:S05]  /*b5a0*/  UMOV UR12, UR36 ;  /* 0x00000024000c7c82 */ /* 0x000fca0008000000 */
[----:B------:R2:W-:Y:S01]  /*b5b0*/  UTMALDG.4D [UR8], [UR4], desc[UR6] ;  /* 0x00000608040075b4 */ /* 0x0005e20008019000 */
[----:B------:R-:W3:Y:S02]  /*b5c0*/  SYNCS.PHASECHK.TRANS64.TRYWAIT P0, [UR40+0x29840], R2 ;  /* 0x02984002ff0075a7 */ /* 0x000ee40008000168 */
[----:B--23--:R-:W-:Y:S05]  /*b5d0*/  @!P0 BRA `(.L_x_52) ;  /* 0x0000002800348947 */ /* 0x00cfea0003800000 */
.L_x_104:
[----:B------:R-:W-:Y:S05]  /*b5e0*/  @P1 BRA `(.L_x_53) ;  /* 0x0000000000141947 */ /* 0x000fea0003800000 */
[----:B------:R-:W-:Y:S01]  /*b5f0*/  LOP3.LUT P0, RZ, R19, 0x1f, RZ, 0xc0, !PT ;  /* 0x0000001f13ff7812 */ /* 0x000fe2000780c0ff */
[----:B0-----:R-:W-:-:S04]  /*b600*/  IMAD.MOV.U32 R2, RZ, RZ, 0x7800 ;  /* 0x00007800ff027424 */ /* 0x001fc800078e00ff */
[----:B------:R2:W-:Y:S08]  /*b610*/  SYNCS.ARRIVE.TRANS64 RZ, [UR40+0x29830], R2 ;  /* 0x02983002ffff79a7 */ /* 0x0005f00008000028 */
[----:B--2---:R-:W-:Y:S05]  /*b620*/  @!P0 BRA `(.L_x_53) ;  /* 0x0000000000048947 */ /* 0x004fea0003800000 */
[----:B------:R-:W-:Y:S01]  /*b630*/  BPT.TRAP 0x1 ;  /* 0x000000040000795c */ /* 0x000fe20000300000 */
.L_x_53:
[----:B0-----:R-:W2:Y:S01]  /*b640*/  LDL.LU R2, [R1] ;  /* 0x0000000001027983 */ /* 0x001ea20000300800 */
[----:B------:R-:W-:Y:S01]  /*b650*/  PLOP3.LUT P0, PT, PT, PT, PT, 0x80, 0x0 ;  /* 0x000000000000781c */ /* 0x000fe20003f0f070 */
[----:B------:R-:W-:Y:S01]  /*b660*/  ULDC.64 UR4, c[0x0][0x198] ;  /* 0x0000660000047ab9 */ /* 0x000fe20000000a00 */
[----:B------:R-:W-:Y:S01]  /*b670*/  R2UR UR11, R0 ;  /* 0x00000000000b72ca */ /* 0x000fe200000e0000 */
[----:B------:R-:W-:Y:S01]  /*b680*/  UIADD3 UR4, UP0, UR4, 0x370, URZ ;  /* 0x0000037004047890 */ /* 0x000fe2000ff1e03f */
[----:B------:R-:W-:Y:S01]  /*b690*/  R2UR UR13, R16 ;  /* 0x00000000100d72ca */ /* 0x000fe200000e0000 */
[----:B------:R-:W-:Y:S02]  /*b6a0*/  UIADD3 UR8, UR40, 0x1a400, URZ ;  /* 0x0001a40028087890 */ /* 0x000fe4000fffe03f */
[----:B------:R-:W-:Y:S02]  /*b6b0*/  UIADD3 UR9, UR40, 0x29830, URZ ;  /* 0x0002983028097890 */ /* 0x000fe4000fffe03f */
[----:B------:R-:W-:-:S02]  /*b6c0*/  UIADD3.X UR5, URZ, UR5, URZ, UP0, !UPT ;  /* 0x000000053f057290 */ /* 0x000fc400087fe43f */
[----:B------:R-:W-:Y:S02]  /*b6d0*/  UIADD3 UR16, UR40, 0x1cc00, URZ ;  /* 0x0001cc0028107890 */ /* 0x000fe4000fffe03f */
[----:B------:R-:W-:Y:S01]  /*b6e0*/  UIADD3 UR32, UR40, 0x1f400, URZ ;  /* 0x0001f40028207890 */ /* 0x000fe2000fffe03f */
[----:B------:R-:W-:Y:S01]  /*b6f0*/  UMOV UR6, 0x0 ;  /* 0x0000000000067882 */ /* 0x000fe20000000000 */
[----:B------:R-:W-:Y:S01]  /*b700*/  UMOV UR7, 0x14f00000 ;  /* 0x14f0000000077882 */ /* 0x000fe20000000000 */
[----:B------:R-:W-:Y:S01]  /*b710*/  UMOV UR10, URZ ;  /* 0x0000003f000a7c82 */ /* 0x000fe20008000000 */
[----:B------:R-:W-:Y:S01]  /*b720*/  UMOV UR12, UR36 ;  /* 0x00000024000c7c82 */ /* 0x000fe20008000000 */
[----:B------:R-:W-:Y:S01]  /*b730*/  UMOV UR18, 0x40 ;  /* 0x0000004000127882 */ /* 0x000fe20000000000 */
[----:B------:R-:W-:Y:S01]  /*b740*/  UMOV UR20, UR36 ;  /* 0x0000002400147c82 */ /* 0x000fe20008000000 */
[----:B------:R-:W-:Y:S01]  /*b750*/  UMOV UR17, UR9 ;  /* 0x0000000900117c82 */ /* 0x000fe20008000000 */
[----:B------:R-:W-:Y:S01]  /*b760*/  UMOV UR19, UR11 ;  /* 0x0000000b00137c82 */ /* 0x000fe20008000000 */
[----:B------:R-:W-:Y:S01]  /*b770*/  UMOV UR21, UR13 ;  /* 0x0000000d00157c82 */ /* 0x000fe20008000000 */
[----:B------:R-:W-:Y:S01]  /*b780*/  UMOV UR34, 0x80 ;  /* 0x0000008000227882 */ /* 0x000fe20000000000 */
[----:B------:R-:W-:Y:S01]  /*b790*/  UMOV UR33, UR9 ;  /* 0x0000000900217c82 */ /* 0x000fe20008000000 */
[----:B------:R-:W-:Y:S01]  /*b7a0*/  UMOV UR35, UR11 ;  /* 0x0000000b00237c82 */ /* 0x000fe20008000000 */
[----:B------:R3:W-:Y:S01]  /*b7b0*/  UTMALDG.4D [UR8], [UR4], desc[UR6] ;  /* 0x00000608040075b4 */ /* 0x0007e20008019000 */
[----:B------:R-:W-:Y:S01]  /*b7c0*/  UMOV UR37, UR13 ;  /* 0x0000000d00257c82 */ /* 0x000fe20008000000 */
[----:B------:R3:W-:Y:S01]  /*b7d0*/  UTMALDG.4D [UR16], [UR4], desc[UR6] ;  /* 0x00000610040075b4 */ /* 0x0007e20008019000 */
[----:B------:R3:W-:Y:S01]  /*b7e0*/  UTMALDG.4D [UR32], [UR4], desc[UR6] ;  /* 0x00000620040075b4 */ /* 0x0007e20008019000 */
[----:B--2---:R-:W-:-:S04]  /*b7f0*/  LOP3.LUT R2, R2, 0xfffffffd, RZ, 0xc0, !PT ;  /* 0xfffffffd02027812 */ /* 0x004fc800078ec0ff */
[----:B------:R-:W-:-:S05]  /*b800*/  @P0 LOP3.LUT R2, R2, 0x2, RZ, 0xfc, !PT ;  /* 0x0000000202020812 */ /* 0x000fca00078efcff */
[----:B------:R3:W-:Y:S01]  /*b810*/  STL [R1], R2 ;  /* 0x0000000201007387 */ /* 0x0007e20000100800 */
[----:B------:R-:W-:Y:S01]  /*b820*/  NOP ;  /* 0x0000000000007918 */ /* 0x000fe20000000000 */
.L_x_47:
[----:B------:R-:W-:Y:S05]  /*b830*/  WARPSYNC.ALL ;  /* 0x0000000000007948 */ /* 0x000fea0003800000 */
[----:B---3--:R-:W-:Y:S01]  /*b840*/  UIADD3 UR4, UR40, 0x14400, URZ ;  /* 0x0001440028047890 */ /* 0x008fe2000fffe03f */
[----:B------:R-:W-:Y:S03]  /*b850*/  BAR.SYNC.DEFER_BLOCKING 0x8, 0x180 ;  /* 0x0206000000007b1d */ /* 0x000fe60000010000 */
        /* <DEDUP_REMOVED lines=8> */
[----:B------:R-:W2:Y:S01]  /*b8e0*/  LDC.64 R2, c[0x4][R2] ;  /* 0x0100000002027b82 */ /* 0x000ea20000000a00 */
[----:B------:R-:W-:Y:S02]  /*b8f0*/  IMAD.U32 R5, RZ, RZ, UR7 ;  /* 0x00000007ff057e24 */ /* 0x000fe4000f8e00ff */
[----:B-1----:R-:W-:Y:S02]  /*b900*/  IMAD.U32 R6, RZ, RZ, UR8 ;  /* 0x00000008ff067e24 */ /* 0x002fe4000f8e00ff */
[----:B------:R-:W-:-:S02]  /*b910*/  IMAD.U32 R7, RZ, RZ, UR9 ;  /* 0x00000009ff077e24 */ /* 0x000fc4000f8e00ff */
[----:B------:R-:W-:Y:S02]  /*b920*/  IMAD.U32 R10, RZ, RZ, UR4 ;  /* 0x00000004ff0a7e24 */ /* 0x000fe4000f8e00ff */
[----:B------:R-:W-:Y:S02]  /*b930*/  IMAD.U32 R11, RZ, RZ, UR5 ;  /* 0x00000005ff0b7e24 */ /* 0x000fe4000f8e00ff */
[----:B------:R-:W-:Y:S02]  /*b940*/  IMAD.MOV.U32 R8, RZ, RZ, 0x70 ;  /* 0x00000070ff087424 */ /* 0x000fe400078e00ff */
[----:B------:R-:W-:Y:S02]  /*b950*/  IMAD.MOV.U32 R12, RZ, RZ, 0x1 ;  /* 0x00000001ff0c7424 */ /* 0x000fe400078e00ff */
[----:B------:R-:W-:-:S07]  /*b960*/  IMAD.MOV.U32 R13, RZ, RZ, RZ ;  /* 0x000000ffff0d7224 */ /* 0x000fce00078e00ff */
[----:B------:R-:W-:-:S07]  /*b970*/  LEPC R20, `(.L_x_54) ;  /* 0x000000001014794e */ /* 0x000fce0000000000 */
[----:B0-2---:R-:W-:Y:S05]  /*b980*/  CALL.ABS.NOINC R2 ;  /* 0x0000000002007343 */ /* 0x005fea0003c00000 */
.L_x_54:
[----:B0-----:R-:W-:Y:S01]  /*b990*/  SHF.R.U32.HI R0, RZ, 0x3, R19 ;  /* 0x00000003ff007819 */ /* 0x001fe20000011613 */
[C---:B------:R-:W-:Y:S01]  /*b9a0*/  IMAD.SHL.U32 R8, R19.reuse, 0x10, RZ ;  /* 0x0000001013087824 */ /* 0x040fe200078e00ff */
[----:B-1----:R-:W0:Y:S01]  /*b9b0*/  S2R R6, SR_CTAID.Z ;  /* 0x0000000000067919 */ /* 0x002e220000002700 */
[C---:B------:R-:W-:Y:S01]  /*b9c0*/  IMAD.SHL.U32 R2, R19.reuse, 0x10, RZ ;  /* 0x0000001013027824 */ /* 0x040fe200078e00ff */
[----:B------:R-:W1:Y:S01]  /*b9d0*/  LDC R9, c[0x0][0x448] ;  /* 0x00011200ff097b82 */ /* 0x000e620000000800 */
[----:B------:R-:W-:Y:S01]  /*b9e0*/  IMAD.SHL.U32 R3, R0, 0x80, RZ ;  /* 0x0000008000037824 */ /* 0x000fe200078e00ff */
[----:B------:R-:W-:Y:S01]  /*b9f0*/  LOP3.LUT R8, R8, 0x30, RZ, 0xe2, !PT ;  /* 0x0000003008087812 */ /* 0x000fe200078ee2ff */
[----:B------:R-:W-:Y:S01]  /*ba00*/  IMAD.SHL.U32 R0, R0, 0x10, RZ ;  /* 0x0000001000007824 */ /* 0x000fe200078e00ff */
[----:B------:R-:W-:Y:S01]  /*ba10*/  USHF.R.S32.HI UR4, URZ, 0x1f, UR36 ;  /* 0x0000001f3f047899 */ /* 0x000fe20008011424 */
[----:B------:R-:W2:Y:S01]  /*ba20*/  S2R R10, SR_CTAID.X ;  /* 0x00000000000a7919 */ /* 0x000ea20000002500 */
[----:B------:R-:W-:Y:S01]  /*ba30*/  LOP3.LUT R3, R8, 0x180, R3, 0xf8, !PT ;  /* 0x0000018008037812 */ /* 0x000fe200078ef803 */
[----:B------:R-:W-:Y:S01]  /*ba40*/  ULDC.64 UR8, c[0x0][0x2d8] ;  /* 0x0000b60000087ab9 */ /* 0x000fe20000000a00 */
[----:B------:R-:W-:Y:S01]  /*ba50*/  LOP3.LUT R11, R19, 0x7f, RZ, 0xc0, !PT ;  /* 0x0000007f130b7812 */ /* 0x000fe200078ec0ff */
[----:B------:R-:W-:Y:S01]  /*ba60*/  UIMAD UR6, UR4, UR8, URZ ;  /* 0x00000008040672a4 */ /* 0x000fe2000f8e023f */
[----:B------:R-:W-:Y:S01]  /*ba70*/  LOP3.LUT R0, R3, 0x30, R0, 0x78, !PT ;  /* 0x0000003003007812 */ /* 0x000fe200078e7800 */
[----:B------:R-:W-:Y:S01]  /*ba80*/  UIMAD.WIDE.U32 UR4, UR36, UR8, URZ ;  /* 0x00000008240472a5 */ /* 0x000fe2000f8e003f */
[----:B------:R-:W-:Y:S01]  /*ba90*/  LOP3.LUT R3, R2, 0x40, RZ, 0xc0, !PT ;  /* 0x0000004002037812 */ /* 0x000fe200078ec0ff */
[----:B------:R-:W-:-:S03]  /*baa0*/  UIMAD UR6, UR36, UR9, UR6 ;  /* 0x00000009240672a4 */ /* 0x000fc6000f8e0206 */
[----:B------:R-:W-:Y:S01]  /*bab0*/  IADD3 R0, R0, R3, R18 ;  /* 0x0000000300007210 */ /* 0x000fe20007ffe012 */
[----:B------:R-:W-:Y:S01]  /*bac0*/  UIADD3 UR5, UR5, UR6, URZ ;  /* 0x0000000605057290 */ /* 0x000fe2000fffe03f */
[----:B------:R-:W3:Y:S01]  /*bad0*/  LDC.64 R2, c[0x0][0x2e0] ;  /* 0x0000b800ff027b82 */ /* 0x000ee20000000a00 */
[----:B-1----:R-:W-:Y:S02]  /*bae0*/  ISETP.NE.AND P0, PT, R9, 0x1, PT ;  /* 0x000000010900780c */ /* 0x002fe40003f05270 */
[----:B0-----:R-:W-:-:S05]  /*baf0*/  SHF.R.S32.HI R5, RZ, 0x1f, R6 ;  /* 0x0000001fff057819 */ /* 0x001fca0000011406 */
[----:B---3--:R-:W-:-:S06]  /*bb00*/  IMAD R4, R5, R2, RZ ;  /* 0x0000000205047224 */ /* 0x008fcc00078e02ff */
[----:B------:R-:W0:Y:S01]  /*bb10*/  @P0 LDC R5, c[0x0][0x44c] ;  /* 0x00011300ff050b82 */ /* 0x000e220000000800 */
[C---:B------:R-:W-:Y:S02]  /*bb20*/  IMAD R4, R6.reuse, R3, R4 ;  /* 0x0000000306047224 */ /* 0x040fe400078e0204 */
[----:B------:R-:W-:Y:S01]  /*bb30*/  IMAD.WIDE.U32 R2, R6, R2, UR4 ;  /* 0x0000000406027e25 */ /* 0x000fe2000f8e0002 */
[----:B------:R-:W-:-:S03]  /*bb40*/  ULDC.64 UR4, c[0x0][0x2d0] ;  /* 0x0000b40000047ab9 */ /* 0x000fc60000000a00 */
[----:B------:R-:W-:Y:S02]  /*bb50*/  IMAD.IADD R3, R3, 0x1, R4 ;  /* 0x0000000103037824 */ /* 0x000fe400078e0204 */
[----:B------:R-:W1:Y:S01]  /*bb60*/  @P0 LDC R4, c[0x0][0x450] ;  /* 0x00011400ff040b82 */ /* 0x000e620000000800 */
[----:B------:R-:W-:-:S05]  /*bb70*/  IMAD.SHL.U32 R6, R19, 0x20, RZ ;  /* 0x0000002013067824 */ /* 0x000fca00078e00ff */
[----:B------:R-:W-:-:S04]  /*bb80*/  LOP3.LUT R6, R6, 0x60, RZ, 0xc0, !PT ;  /* 0x0000006006067812 */ /* 0x000fc800078ec0ff */
[----:B------:R-:W-:-:S05]  /*bb90*/  LEA.HI R6, R11, R6, RZ, 0x1e ;  /* 0x000000060b067211 */ /* 0x000fca00078ff0ff */
[----:B--2---:R-:W-:-:S04]  /*bba0*/  IMAD R6, R10, 0x80, R6 ;  /* 0x000000800a067824 */ /* 0x004fc800078e0206 */
[----:B0-----:R-:W-:-:S04]  /*bbb0*/  @P0 IMAD.HI.U32 R7, R6, R5, RZ ;  /* 0x0000000506070227 */ /* 0x001fc800078e00ff */
[----:B------:R-:W-:Y:S01]  /*bbc0*/  IMAD.MOV.U32 R5, RZ, RZ, R6 ;  /* 0x000000ffff057224 */ /* 0x000fe200078e0006 */
[----:B-1----:R-:W-:Y:S02]  /*bbd0*/  @P0 SHF.R.U32.HI R5, RZ, R4, R7 ;  /* 0x00000004ff050219 */ /* 0x002fe40000011607 */
[----:B------:R-:W-:-:S03]  /*bbe0*/  SHF.R.U32.HI R7, RZ, 0x2, R11 ;  /* 0x00000002ff077819 */ /* 0x000fc6000001160b */
[----:B------:R-:W-:Y:S02]  /*bbf0*/  IMAD.MOV R4, RZ, RZ, -R5 ;  /* 0x000000ffff047224 */ /* 0x000fe400078e0a05 */
[----:B------:R-:W-:-:S04]  /*bc00*/  IMAD.WIDE.U32 R2, R5, UR4, R2 ;  /* 0x0000000405027c25 */ /* 0x000fc8000f8e0002 */
[----:B------:R-:W-:Y:S01]  /*bc10*/  IMAD R4, R9, R4, R6 ;  /* 0x0000000409047224 */ /* 0x000fe200078e0206 */
[----:B------:R-:W-:-:S05]  /*bc20*/  SHF.R.S32.HI R6, RZ, 0x1f, R5 ;  /* 0x0000001fff067819 */ /* 0x000fca0000011405 */
[----:B------:R-:W-:-:S04]  /*bc30*/  IMAD R6, R6, UR4, RZ ;  /* 0x0000000406067c24 */ /* 0x000fc8000f8e02ff */
[----:B------:R-:W-:Y:S01]  /*bc40*/  IMAD R5, R5, UR5, R6 ;  /* 0x0000000505057c24 */ /* 0x000fe2000f8e0206 */
[----:B------:R-:W-:-:S03]  /*bc50*/  ULDC.64 UR4, c[0x0][0x2c8] ;  /* 0x0000b20000047ab9 */ /* 0x000fc60000000a00 */
[----:B------:R-:W-:Y:S01]  /*bc60*/  IMAD.IADD R3, R3, 0x1, R5 ;  /* 0x0000000103037824 */ /* 0x000fe200078e0205 */
[----:B------:R-:W-:Y:S01]  /*bc70*/  SHF.R.S32.HI R5, RZ, 0x1f, R4 ;  /* 0x0000001fff057819 */ /* 0x000fe20000011404 */
[----:B------:R-:W-:-:S04]  /*bc80*/  IMAD.WIDE.U32 R2, R4, UR4, R2 ;  /* 0x0000000404027c25 */ /* 0x000fc8000f8e0002 */
[----:B------:R-:W-:-:S04]  /*bc90*/  IMAD R5, R5, UR4, RZ ;  /* 0x0000000405057c24 */ /* 0x000fc8000f8e02ff */
[----:B------:R-:W-:Y:S01]  /*bca0*/  IMAD R5, R4, UR5, R5 ;  /* 0x0000000504057c24 */ /* 0x000fe2000f8e0205 */
[----:B------:R-:W-:Y:S02]  /*bcb0*/  ULDC.64 UR4, c[0x0][0x280] ;  /* 0x0000a00000047ab9 */ /* 0x000fe40000000a00 */
[----:B------:R-:W-:Y:S01]  /*bcc0*/  IADD3 R6, P0, R2, UR4, RZ ;  /* 0x0000000402067c10 */ /* 0x000fe2000ff1e0ff */
[----:B------:R-:W-:Y:S01]  /*bcd0*/  VIADD R2, R8, 0x40 ;  /* 0x0000004008027836 */ /* 0x000fe20000000000 */
[----:B------:R-:W-:Y:S02]  /*bce0*/  ULDC UR4, c[0x0][0x2b8] ;  /* 0x0000ae0000047ab9 */ /* 0x000fe40000000800 */
[----:B------:R-:W-:Y:S02]  /*bcf0*/  IADD3.X R5, R3, UR5, R5, P0, !PT ;  /* 0x0000000503057c10 */ /* 0x000fe400087fe405 */
[----:B------:R-:W-:Y:S01]  /*bd00*/  ISETP.GE.AND P0, PT, R2, UR4, PT ;  /* 0x0000000402007c0c */ /* 0x000fe2000bf06270 */
[C---:B------:R-:W-:Y:S01]  /*bd10*/  VIADD R2, R8.reuse, 0x80 ;  /* 0x0000008008027836 */ /* 0x040fe20000000000 */
[----:B------:R-:W-:-:S04]  /*bd20*/  ISETP.GE.AND P2, PT, R8, UR4, PT ;  /* 0x0000000408007c0c */ /* 0x000fc8000bf46270 */
[----:B------:R-:W-:Y:S01]  /*bd30*/  ISETP.GE.AND P1, PT, R2, UR4, PT ;  /* 0x0000000402007c0c */ /* 0x000fe2000bf26270 */
[----:B------:R-:W-:-:S03]  /*bd40*/  UMOV UR4, 0xffffffff ;  /* 0xffffffff00047882 */ /* 0x000fc60000000000 */
[----:B------:R-:W-:Y:S09]  /*bd50*/  BRA.DIV UR4, `(.L_x_55) ;  /* 0x00000022046c7947 */ /* 0x000ff2000b800000 */
[----:B------:R-:W0:Y:S01]  /*bd60*/  SHFL.IDX PT, R3, R6, RZ, 0x1c1f ;  /* 0x001c1fff06037589 */ /* 0x000e2200000e0000 */
[----:B------:R-:W-:Y:S01]  /*bd70*/  ULDC UR4, c[0x0][0x288] ;  /* 0x0000a20000047ab9 */ /* 0x000fe20000000800 */
[----:B------:R-:W-:Y:S02]  /*bd80*/  IMAD R7, R10, 0x80, R7 ;  /* 0x000000800a077824 */ /* 0x000fe400078e0207 */
[----:B------:R-:W1:Y:S01]  /*bd90*/  SHFL.IDX PT, R2, R5, RZ, 0x1c1f ;  /* 0x001c1fff05027589 */ /* 0x000e6200000e0000 */
[----:B------:R-:W-:Y:S02]  /*bda0*/  IMAD R4, R9, UR4, RZ ;  /* 0x0000000409047c24 */ /* 0x000fe4000f8e02ff */
[C---:B------:R-:W-:Y:S01]  /*bdb0*/  VIADD R11, R7.reuse, 0x20 ;  /* 0x00000020070b7836 */ /* 0x040fe20000000000 */
[----:B------:R-:W2:Y:S02]  /*bdc0*/  SHFL.IDX PT, R14, R6, 0x1, 0x1c1f ;  /* 0x003c1f00060e7f89 */ /* 0x000ea400000e0000 */
[----:B------:R-:W-:-:S13]  /*bdd0*/  ISETP.GE.AND P4, PT, R7, R4, PT ;  /* 0x000000040700720c */ /* 0x000fda0003f86270 */
[----:B------:R-:W-:Y:S01]  /*bde0*/  @!P4 VIADD R9, R0, UR40 ;  /* 0x000000280009cc36 */ /* 0x000fe20008000000 */
[----:B0-----:R-:W-:-:S05]  /*bdf0*/  @!P4 IADD3 R3, P3, R8, R3, RZ ;  /* 0x000000030803c210 */ /* 0x001fca0007f7e0ff */
[----:B-1----:R-:W-:Y:S01]  /*be00*/  @!P4 IMAD.X R2, RZ, RZ, R2, P3 ;  /* 0x000000ffff02c224 */ /* 0x002fe200018e0602 */
[----:B------:R-:W-:Y:S01]  /*be10*/  ISETP.GE.AND P3, PT, R11, R4, PT ;  /* 0x000000040b00720c */ /* 0x000fe20003f66270 */
[----:B------:R-:W-:-:S03]  /*be20*/  VIADD R11, R7, 0x40 ;  /* 0x00000040070b7836 */ /* 0x000fc60000000000 */
[----:B------:R-:W-:-:S04]  /*be30*/  @!P4 LOP3.LUT R3, R3, R2, RZ, 0x3c, !PT ;  /* 0x000000020303c212 */ /* 0x000fc800078e3cff */
[----:B------:R-:W-:-:S04]  /*be40*/  @!P4 LOP3.LUT R2, R3, R2, RZ, 0x3c, !PT ;  /* 0x000000020302c212 */ /* 0x000fc800078e3cff */
[----:B------:R-:W-:-:S05]  /*be50*/  @!P4 LOP3.LUT R3, R3, R2, RZ, 0x3c, !PT ;  /* 0x000000020303c212 */ /* 0x000fca00078e3cff */
[----:B------:R-:W-:Y:S04]  /*be60*/  @!P4 LDGSTS.E.BYPASS.LTC128B.128 [R9+0x14400], desc[UR38][R2.64], !P2 ;  /* 0x144000000209cfae */ /* 0x000fe8000d101d66 */
[----:B------:R-:W-:Y:S04]  /*be70*/  @!P4 LDGSTS.E.BYPASS.LTC128B.128 [R9+0x16400], desc[UR38][R2.64+0x40], !P0 ;  /* 0x164000400209cfae */ /* 0x000fe8000c101d66 */
[----:B------:R0:W-:Y:S04]  /*be80*/  @!P4 LDGSTS.E.BYPASS.LTC128B.128 [R9+0x18400], desc[UR38][R2.64+0x80], !P1 ;  /* 0x184000800209cfae */ /* 0x0001e8000c901d66 */
[----:B0-----:R-:W0:Y:S01]  /*be90*/  SHFL.IDX PT, R2, R5, 0x1, 0x1c1f ;  /* 0x003c1f0005027f89 */ /* 0x001e2200000e0000 */
[----:B--2---:R-:W-:Y:S01]  /*bea0*/  @!P3 IADD3 R3, P4, R8, R14, RZ ;  /* 0x0000000e0803b210 */ /* 0x004fe20007f9e0ff */
[----:B------:R-:W-:-:S02]  /*beb0*/  @!P3 VIADD R9, R0, UR40 ;  /* 0x000000280009bc36 */ /* 0x000fc40008000000 */
[----:B------:R-:W1:Y:S02]  /*bec0*/  SHFL.IDX PT, R14, R6, 0x2, 0x1c1f ;  /* 0x005c1f00060e7f89 */ /* 0x000e6400000e0000 */
[----:B0-----:R-:W-:-:S05]  /*bed0*/  @!P3 IMAD.X R2, RZ, RZ, R2, P4 ;  /* 0x000000ffff02b224 */ /* 0x001fca00020e0602 */
[----:B------:R-:W-:-:S04]  /*bee0*/  @!P3 LOP3.LUT R3, R3, R2, RZ, 0x3c, !PT ;  /* 0x000000020303b212 */ /* 0x000fc800078e3cff */
[----:B------:R-:W-:-:S04]  /*bef0*/  @!P3 LOP3.LUT R2, R3, R2, RZ, 0x3c, !PT ;  /* 0x000000020302b212 */ /* 0x000fc800078e3cff */
[----:B------:R-:W-:-:S05]  /*bf00*/  @!P3 LOP3.LUT R3, R3, R2, RZ, 0x3c, !PT ;  /* 0x000000020303b212 */ /* 0x000fca00078e3cff */
[----:B------:R-:W-:Y:S04]  /*bf10*/  @!P3 LDGSTS.E.BYPASS.LTC128B.128 [R9+0x14c00], desc[UR38][R2.64], !P2 ;  /* 0x14c000000209bfae */ /* 0x000fe8000d101d66 */
[----:B------:R-:W-:Y:S04]  /*bf20*/  @!P3 LDGSTS.E.BYPASS.LTC128B.128 [R9+0x16c00], desc[UR38][R2.64+0x40], !P0 ;  /* 0x16c000400209bfae */ /* 0x000fe8000c101d66 */
[----:B------:R0:W-:Y:S01]  /*bf30*/  @!P3 LDGSTS.E.BYPASS.LTC128B.128 [R9+0x18c00], desc[UR38][R2.64+0x80], !P1 ;  /* 0x18c000800209bfae */ /* 0x0001e2000c901d66 */
[----:B------:R-:W-:-:S03]  /*bf40*/  ISETP.GE.AND P3, PT, R11, R4, PT ;  /* 0x000000040b00720c */ /* 0x000fc60003f66270 */
[----:B0-----:R-:W0:Y:S10]  /*bf50*/  SHFL.IDX PT, R2, R5, 0x2, 0x1c1f ;  /* 0x005c1f0005027f89 */ /* 0x001e3400000e0000 */
[----:B-1----:R-:W-:Y:S01]  /*bf60*/  @!P3 IADD3 R3, P4, R8, R14, RZ ;  /* 0x0000000e0803b210 */ /* 0x002fe20007f9e0ff */
[----:B------:R-:W-:Y:S01]  /*bf70*/  @!P3 VIADD R21, R0, UR40 ;  /* 0x000000280015bc36 */ /* 0x000fe20008000000 */
[----:B------:R-:W1:Y:S04]  /*bf80*/  SHFL.IDX PT, R5, R5, 0x3, 0x1c1f ;  /* 0x007c1f0005057f89 */ /* 0x000e6800000e0000 */
[----:B------:R2:W3:Y:S01]  /*bf90*/  SHFL.IDX PT, R14, R6, 0x3, 0x1c1f ;  /* 0x007c1f00060e7f89 */ /* 0x0004e200000e0000 */
[----:B0-----:R-:W-:-:S05]  /*bfa0*/  @!P3 IMAD.X R2, RZ, RZ, R2, P4 ;  /* 0x000000ffff02b224 */ /* 0x001fca00020e0602 */
[----:B------:R-:W-:-:S04]  /*bfb0*/  @!P3 LOP3.LUT R3, R3, R2, RZ, 0x3c, !PT ;  /* 0x000000020303b212 */ /* 0x000fc800078e3cff */
[----:B------:R-:W-:-:S04]  /*bfc0*/  @!P3 LOP3.LUT R2, R3, R2, RZ, 0x3c, !PT ;  /* 0x000000020302b212 */ /* 0x000fc800078e3cff */
[----:B------:R-:W-:-:S05]  /*bfd0*/  @!P3 LOP3.LUT R3, R3, R2, RZ, 0x3c, !PT ;  /* 0x000000020303b212 */ /* 0x000fca00078e3cff */
[----:B------:R2:W-:Y:S04]  /*bfe0*/  @!P3 LDGSTS.E.BYPASS.LTC128B.128 [R21+0x15400], desc[UR38][R2.64], !P2 ;  /* 0x154000000215bfae */ /* 0x0005e8000d101d66 */
[----:B------:R2:W-:Y:S04]  /*bff0*/  @!P3 LDGSTS.E.BYPASS.LTC128B.128 [R21+0x17400], desc[UR38][R2.64+0x40], !P0 ;  /* 0x174000400215bfae */ /* 0x0005e8000c101d66 */
[----:B-1-3--:R2:W-:Y:S02]  /*c000*/  @!P3 LDGSTS.E.BYPASS.LTC128B.128 [R21+0x19400], desc[UR38][R2.64+0x80], !P1 ;  /* 0x194000800215bfae */ /* 0x00a5e4000c901d66 */
.L_x_113:
[----:B------:R-:W-:Y:S01]  /*c010*/  VIADD R7, R7, 0x60 ;  /* 0x0000006007077836 */ /* 0x000fe20000000000 */
[----:B------:R-:W-:Y:S04]  /*c020*/  BSSY B0, `(.L_x_56) ;  /* 0x000000c000007945 */ /* 0x000fe80003800000 */
[----:B------:R-:W-:-:S13]  /*c030*/  ISETP.GE.AND P3, PT, R7, R4, PT ;  /* 0x000000040700720c */ /* 0x000fda0003f66270 */
[----:B------:R-:W-:Y:S05]  /*c040*/  @P3 BRA `(.L_x_57) ;  /* 0x0000000000243947 */ /* 0x000fea0003800000 */
[----:B--2---:R-:W-:-:S05]  /*c050*/  IADD3 R2, P3, R8, R14, RZ ;  /* 0x0000000e08027210 */ /* 0x004fca0007f7e0ff */
[----:B------:R-:W-:Y:S02]  /*c060*/  IMAD.X R3, RZ, RZ, R5, P3 ;  /* 0x000000ffff037224 */ /* 0x000fe400018e0605 */
[----:B------:R-:W-:-:S05]  /*c070*/  VIADD R5, R0, UR40 ;  /* 0x0000002800057c36 */ /* 0x000fca0008000000 */
[----:B------:R-:W-:Y:S01]  /*c080*/  @!PT LDS RZ, [RZ] ;  /* 0x00000000fffff984 */ /* 0x000fe20000000800 */
[----:B------:R-:W-:Y:S01]  /*c090*/  @!PT LDS RZ, [RZ] ;  /* 0x00000000fffff984 */ /* 0x000fe20000000800 */
[----:B------:R-:W-:Y:S01]  /*c0a0*/  @!PT LDS RZ, [RZ] ;  /* 0x00000000fffff984 */ /* 0x000fe20000000800 */
[----:B------:R0:W-:Y:S04]  /*c0b0*/  LDGSTS.E.BYPASS.LTC128B.128 [R5+0x15c00], desc[UR38][R2.64], !P2 ;  /* 0x15c0000002057fae */ /* 0x0001e8000d101d66 */
[----:B------:R0:W-:Y:S04]  /*c0c0*/  LDGSTS.E.BYPASS.LTC128B.128 [R5+0x17c00], desc[UR38][R2.64+0x40], !P0 ;  /* 0x17c0004002057fae */ /* 0x0001e8000c101d66 */
[----:B------:R0:W-:Y:S02]  /*c0d0*/  LDGSTS.E.BYPASS.LTC128B.128 [R5+0x19c00], desc[UR38][R2.64+0x80], !P1 ;  /* 0x19c0008002057fae */ /* 0x0001e4000c901d66 */
.L_x_57:
[----:B------:R-:W-:Y:S05]  /*c0e0*/  BSYNC B0 ;  /* 0x0000000000007941 */ /* 0x000fea0003800000 */
.L_x_56:
[----:B------:R-:W-:Y:S01]  /*c0f0*/  NOP ;  /* 0x0000000000007918 */ /* 0x000fe20000000000 */
[----:B------:R-:W-:Y:S01]  /*c100*/  SYNCS.ARRIVE.TRANS64.RED.A0T1 RZ, [UR40+0x29800], RZ ;  /* 0x029800ffffff79a7 */ /* 0x000fe20008200428 */
[----:B------:R-:W-:Y:S01]  /*c110*/  IMAD.MOV.U32 R0, RZ, RZ, 0x1 ;  /* 0x00000001ff007424 */ /* 0x000fe200078e00ff */
[----:B------:R-:W-:Y:S04]  /*c120*/  ARRIVES.LDGSTSBAR.64.TRANSCNT [UR40+0x29800] ;  /* 0x02980000ff0079b0 */ /* 0x000fe80008000aa8 */
[----:B------:R-:W-:Y:S01]  /*c130*/  SHF.L.U32 R0, R0, 0x1f, RZ ;  /* 0x0000001f00007819 */ /* 0x000fe200000006ff */
[----:B------:R-:W-:Y:S01]  /*c140*/  NOP ;  /* 0x0000000000007918 */ /* 0x000fe20000000000 */
[----:B0-2---:R-:W2:Y:S01]  /*c150*/  LDL R3, [R1+0x8] ;  /* 0x0000080001037983 */ /* 0x005ea20000100800 */
[----:B------:R-:W-:Y:S01]  /*c160*/  SYNCS.ARRIVE.TRANS64.A1T0 RZ, [UR40+0x29800], RZ ;  /* 0x029800ffffff79a7 */ /* 0x000fe20008100028 */
[----:B------:R-:W-:Y:S01]  /*c170*/  VIADD R2, R17, 0xfffffffe ;  /* 0xfffffffe11027836 */ /* 0x000fe20000000000 */
[----:B------:R-:W0:Y:S04]  /*c180*/  SYNCS.PHASECHK.TRANS64.TRYWAIT P0, [UR40+0x29820], R0 ;  /* 0x02982000ff0075a7 */ /* 0x000e280008000168 */
[----:B--2---:R-:W-:Y:S01]  /*c190*/  ISETP.GE.AND P1, PT, R2, R3, PT ;  /* 0x000000030200720c */ /* 0x004fe20003f26270 */
[----:B0-----:R-:W-:-:S12]  /*c1a0*/  @!P0 BRA `(.L_x_58) ;  /* 0x0000002000bc8947 */ /* 0x001fd80003800000 */
.L_x_114:
[----:B------:R-:W-:Y:S01]  /*c1b0*/  IMAD.MOV.U32 R20, RZ, RZ, 0x1 ;  /* 0x00000001ff147424 */ /* 0x000fe200078e00ff */
[----:B------:R-:W-:Y:S06]  /*c1c0*/  @!P1 BRA `(.L_x_59) ;  /* 0x0000000c00d49947 */ /* 0x000fec0003800000 */
[----:B0-----:R-:W2:Y:S01]  /*c1d0*/  LDL R3, [R1+0x1c] ;  /* 0x00001c0001037983 */ /* 0x001ea20000100800 */
[----:B------:R-:W-:Y:S01]  /*c1e0*/  IMAD.MOV.U32 R0, RZ, RZ, 0x1 ;  /* 0x00000001ff007424 */ /* 0x000fe200078e00ff */
[C---:B--2---:R-:W-:Y:S02]  /*c1f0*/  LOP3.LUT R4, R3.reuse, 0x1, RZ, 0xfc, !PT ;  /* 0x0000000103047812 */ /* 0x044fe400078efcff */
[----:B------:R-:W-:Y:S01]  /*c200*/  LOP3.LUT R21, R3, 0x2, RZ, 0xfc, !PT ;  /* 0x0000000203157812 */ /* 0x000fe200078efcff */
[----:B------:R-:W-:Y:S02]  /*c210*/  IMAD.MOV.U32 R3, RZ, RZ, RZ ;  /* 0x000000ffff037224 */ /* 0x000fe400078e00ff */
[----:B------:R0:W-:Y:S05]  /*c220*/  STL [R1+0x20], R4 ;  /* 0x0000200401007387 */ /* 0x0001ea0000100800 */
.L_x_78:
[----:B0-----:R-:W2:Y:S01]  /*c230*/  LDL R4, [R1] ;  /* 0x0000000001047983 */ /* 0x001ea20000100800 */
[----:B------:R-:W-:Y:S01]  /*c240*/  VIADD R17, R3, 0x1 ;  /* 0x0000000103117836 */ /* 0x000fe20000000000 */
[----:B------:R-:W-:Y:S04]  /*c250*/  BSSY B0, `(.L_x_60) ;  /* 0x0000080000007945 */ /* 0x000fe80003800000 */
[----:B------:R-:W-:-:S04]  /*c260*/  ISETP.NE.AND P0, PT, R17, 0x2, PT ;  /* 0x000000021100780c */ /* 0x000fc80003f05270 */
[----:B------:R-:W-:Y:S02]  /*c270*/  SEL R5, RZ, 0x1, P0 ;  /* 0x00000001ff057807 */ /* 0x000fe40000000000 */
[----:B------:R-:W-:Y:S02]  /*c280*/  SEL R17, R17, RZ, P0 ;  /* 0x000000ff11117207 */ /* 0x000fe40000000000 */
[----:B------:R-:W-:Y:S02]  /*c290*/  LOP3.LUT R20, R0, R5, RZ, 0x3c, !PT ;  /* 0x0000000500147212 */ /* 0x000fe400078e3cff */
[----:B--2---:R-:W-:-:S13]  /*c2a0*/  LOP3.LUT P1, RZ, R4, 0x2, RZ, 0xc0, !PT ;  /* 0x0000000204ff7812 */ /* 0x004fda000782c0ff */
[----:B------:R-:W-:Y:S05]  /*c2b0*/  @!P1 BRA `(.L_x_61) ;  /* 0x0000000400e49947 */ /* 0x000fea0003800000 */
[----:B------:R-:W-:Y:S01]  /*c2c0*/  LOP3.LUT P1, RZ, R4, 0x1, RZ, 0xc0, !PT ;  /* 0x0000000104ff7812 */ /* 0x000fe2000782c0ff */
[----:B------:R-:W-:-:S12]  /*c2d0*/  IMAD.MOV.U32 R8, RZ, RZ, R2 ;  /* 0x000000ffff087224 */ /* 0x000fd800078e0002 */
[----:B------:R-:W-:Y:S05]  /*c2e0*/  @!P1 BRA `(.L_x_62) ;  /* 0x0000000000509947 */ /* 0x000fea0003800000 */
[----:B------:R-:W2:Y:S01]  /*c2f0*/  LDL R9, [R1+0xc] ;  /* 0x00000c0001097983 */ /* 0x000ea20000100800 */
[----:B------:R-:W0:Y:S01]  /*c300*/  LDC R8, c[0x0][0x43c] ;  /* 0x00010f00ff087b82 */ /* 0x000e220000000800 */
[----:B------:R-:W-:Y:S02]  /*c310*/  ULDC.64 UR4, c[0x0][0x428] ;  /* 0x00010a0000047ab9 */ /* 0x000fe40000000a00 */
[----:B------:R-:W3:Y:S01]  /*c320*/  LDL R10, [R1+0x4] ;  /* 0x00000400010a7983 */ /* 0x000ee20000100800 */
[----:B0-----:R-:W-:-:S13]  /*c330*/  ISETP.NE.AND P0, PT, R8, 0x1, PT ;  /* 0x000000010800780c */ /* 0x001fda0003f05270 */
[----:B------:R-:W0:Y:S02]  /*c340*/  @P0 LDC.64 R4, c[0x0][0x440] ;  /* 0x00011000ff040b82 */ /* 0x000e240000000a00 */
[----:B0-----:R-:W-:-:S04]  /*c350*/  @P0 IMAD.HI.U32 R6, R2, R4, RZ ;  /* 0x0000000402060227 */ /* 0x001fc800078e00ff */
[----:B------:R-:W-:Y:S01]  /*c360*/  IMAD.MOV.U32 R4, RZ, RZ, R2 ;  /* 0x000000ffff047224 */ /* 0x000fe200078e0002 */
[----:B------:R-:W-:Y:S02]  /*c370*/  @P0 SHF.R.U32.HI R4, RZ, R5, R6 ;  /* 0x00000005ff040219 */ /* 0x000fe40000011606 */
[----:B------:R-:W0:Y:S03]  /*c380*/  LDC.64 R6, c[0x0][0x418] ;  /* 0x00010600ff067b82 */ /* 0x000e260000000a00 */
[----:B------:R-:W-:-:S04]  /*c390*/  IMAD.MOV R5, RZ, RZ, -R4 ;  /* 0x000000ffff057224 */ /* 0x000fc800078e0a04 */
[----:B------:R-:W-:Y:S01]  /*c3a0*/  IMAD R8, R8, R5, R2 ;  /* 0x0000000508087224 */ /* 0x000fe200078e0202 */
[----:B------:R-:W-:Y:S01]  /*c3b0*/  SHF.R.S32.HI R5, RZ, 0x1f, R4 ;  /* 0x0000001fff057819 */ /* 0x000fe20000011404 */
[----:B--2---:R-:W-:-:S04]  /*c3c0*/  IMAD R9, R9, UR4, RZ ;  /* 0x0000000409097c24 */ /* 0x004fc8000f8e02ff */
[C---:B---3--:R-:W-:Y:S02]  /*c3d0*/  IMAD R9, R10.reuse, UR5, R9 ;  /* 0x000000050a097c24 */ /* 0x048fe4000f8e0209 */
[----:B------:R-:W-:-:S04]  /*c3e0*/  IMAD.WIDE.U32 R4, R10, UR4, R4 ;  /* 0x000000040a047c25 */ /* 0x000fc8000f8e0004 */
[----:B------:R-:W-:Y:S01]  /*c3f0*/  IMAD.IADD R9, R9, 0x1, R5 ;  /* 0x0000000109097824 */ /* 0x000fe200078e0205 */
[----:B0-----:R-:W-:-:S04]  /*c400*/  LEA R6, P0, R4, R6, 0x2 ;  /* 0x0000000604067211 */ /* 0x001fc800078010ff */
[----:B------:R-:W-:-:S05]  /*c410*/  LEA.HI.X R7, R4, R7, R9, 0x2, P0 ;  /* 0x0000000704077211 */ /* 0x000fca00000f1409 */
[----:B------:R0:W5:Y:S04]  /*c420*/  LDG.E R16, desc[UR38][R6.64] ;  /* 0x0000002606107981 */ /* 0x000168000c1e1900 */
.L_x_62:
[----:B0-----:R-:W-:Y:S01]  /*c430*/  LEA R6, R17, UR40, 0x3 ;  /* 0x0000002811067c11 */ /* 0x001fe2000f8e18ff */
[----:B------:R-:W0:Y:S01]  /*c440*/  S2R R5, SR_TID.X ;  /* 0x0000000000057919 */ /* 0x000e220000002100 */
[----:B------:R-:W-:-:S04]  /*c450*/  SHF.L.U32 R4, R20, 0x1f, RZ ;  /* 0x0000001f14047819 */ /* 0x000fc800000006ff */
[----:B------:R-:W1:Y:S01]  /*c460*/  SYNCS.PHASECHK.TRANS64.TRYWAIT P0, [R6+URZ+0x29880], R4 ;  /* 0x02988004060075a7 */ /* 0x000e62000800017f */
[----:B0-----:R-:W-:-:S04]  /*c470*/  LOP3.LUT R5, R5, 0x7f, RZ, 0xc0, !PT ;  /* 0x0000007f05057812 */ /* 0x001fc800078ec0ff */
[----:B------:R-:W-:Y:S01]  /*c480*/  ISETP.NE.AND P1, PT, R5, RZ, PT ;  /* 0x000000ff0500720c */ /* 0x000fe20003f25270 */
[----:B-1----:R-:W-:-:S12]  /*c490*/  @!P0 BRA `(.L_x_63) ;  /* 0x0000002000188947 */ /* 0x002fd80003800000 */
.L_x_115:
[----:B------:R-:W-:Y:S04]  /*c4a0*/  BSSY B1, `(.L_x_64) ;  /* 0x0000009000017945 */ /* 0x000fe80003800000 */
[----:B------:R-:W-:Y:S05]  /*c4b0*/  @P1 BRA `(.L_x_65) ;  /* 0x00000000001c1947 */ /* 0x000fea0003800000 */
[----:B------:R-:W1:Y:S01]  /*c4c0*/  S2R R7, SR_TID.X ;  /* 0x0000000000077919 */ /* 0x000e620000002100 */
[----:B------:R-:W-:-:S04]  /*c4d0*/  IMAD.MOV.U32 R5, RZ, RZ, 0x5000 ;  /* 0x00005000ff057424 */ /* 0x000fc800078e00ff */
[----:B------:R2:W-:Y:S01]  /*c4e0*/  SYNCS.ARRIVE.TRANS64 RZ, [R6+URZ+0x29870], R5 ;  /* 0x0298700506ff79a7 */ /* 0x0005e2000800003f */
[----:B-1----:R-:W-:-:S04]  /*c4f0*/  LOP3.LUT R7, R7, 0x1f, RZ, 0xc0, !PT ;  /* 0x0000001f07077812 */ /* 0x002fc800078ec0ff */
[----:B------:R-:W-:-:S13]  /*c500*/  ISETP.NE.AND P0, PT, R7, RZ, PT ;  /* 0x000000ff0700720c */ /* 0x000fda0003f05270 */
[----:B--2---:R-:W-:Y:S05]  /*c510*/  @!P0 BRA `(.L_x_65) ;  /* 0x0000000000048947 */ /* 0x004fea0003800000 */
[----:B------:R-:W-:Y:S01]  /*c520*/  BPT.TRAP 0x1 ;  /* 0x000000040000795c */ /* 0x000fe20000300000 */
.L_x_65:
[----:B------:R-:W-:Y:S05]  /*c530*/  BSYNC B1 ;  /* 0x0000000000017941 */ /* 0x000fea0003800000 */
.L_x_64:
[----:B------:R-:W-:Y:S01]  /*c540*/  IMAD R7, R8, 0xa0, RZ ;  /* 0x000000a008077824 */ /* 0x000fe200078e02ff */
[----:B------:R-:W-:Y:S01]  /*c550*/  R2UR UR32, R17 ;  /* 0x00000000112072ca */ /* 0x000fe200000e0000 */
[----:B------:R-:W-:Y:S01]  /*c560*/  IMAD.MOV.U32 R8, RZ, RZ, RZ ;  /* 0x000000ffff087224 */ /* 0x000fe200078e00ff */
[----:B------:R-:W-:Y:S01]  /*c570*/  R2UR UR33, R6 ;  /* 0x00000000062172ca */ /* 0x000fe200000e0000 */
[----:B------:R-:W-:Y:S01]  /*c580*/  ULDC.64 UR4, c[0x0][0x198] ;  /* 0x0000660000047ab9 */ /* 0x000fe20000000a00 */
[----:B------:R-:W-:Y:S01]  /*c590*/  R2UR UR35, R7 ;  /* 0x00000000072372ca */ /* 0x000fe200000e0000 */
[----:B------:R-:W-:Y:S01]  /*c5a0*/  UIADD3 UR4, UP0, UR4, 0x470, URZ ;  /* 0x0000047004047890 */ /* 0x000fe2000ff1e03f */
[----:B------:R-:W-:Y:S01]  /*c5b0*/  R2UR UR34, R8 ;  /* 0x00000000082272ca */ /* 0x000fe200000e0000 */
[----:B------:R-:W-:Y:S01]  /*c5c0*/  UMOV UR6, 0x0 ;  /* 0x0000000000067882 */ /* 0x000fe20000000000 */
[----:B------:R-:W-:Y:S01]  /*c5d0*/  PLOP3.LUT P0, PT, PT, PT, PT, 0x80, 0x0 ;  /* 0x000000000000781c */ /* 0x000fe20003f0f070 */
[----:B------:R-:W-:Y:S01]  /*c5e0*/  UIADD3.X UR5, URZ, UR5, URZ, UP0, !UPT ;  /* 0x000000053f057290 */ /* 0x000fe200087fe43f */
[----:B------:R-:W-:-:S03]  /*c5f0*/  UMOV UR7, 0x14f00000 ;  /* 0x14f0000000077882 */ /* 0x000fc60000000000 */
[----:B------:R-:W-:Y:S02]  /*c600*/  UIMAD UR32, UR32, 0x5000, UR40 ;  /* 0x00005000202078a4 */ /* 0x000fe4000f8e0228 */
[----:B------:R-:W-:Y:S02]  /*c610*/  UIADD3 UR33, UR33, 0x29870, URZ ;  /* 0x0002987021217890 */ /* 0x000fe4000fffe03f */
[----:B------:R-:W-:-:S12]  /*c620*/  UIADD3 UR32, UR32, 0xa400, URZ ;  /* 0x0000a40020207890 */ /* 0x000fd8000fffe03f */
.L_x_66:
[----:B------:R-:W-:-:S13]  /*c630*/  @P0 ELECT P2, URZ, PT ;  /* 0x00000000003f082f */ /* 0x000fda0003840000 */
[----:B-----5:R-:W-:Y:S02]  /*c640*/  @P2 R2UR UR37, R16 ;  /* 0x00000000102522ca */ /* 0x020fe400000e0000 */
[----:B------:R-:W-:-:S11]  /*c650*/  @P2 PLOP3.LUT P0, PT, P2, PT, PT, 0x8, 0x0 ;  /* 0x000000000000281c */ /* 0x000fd6000170e170 */
[----:B------:R1:W-:Y:S01]  /*c660*/  UTMALDG.4D [UR32], [UR4], desc[UR6] ;  /* 0x00000620040075b4 */ /* 0x0003e20008019000 */
[----:B------:R-:W-:Y:S01]  /*c670*/  PLOP3.LUT P2, PT, PT, PT, PT, 0x8, 0x0 ;  /* 0x000000000000781c */ /* 0x000fe20003f4e170 */
[----:B-1----:R-:W-:-:S12]  /*c680*/  @P0 BRA.U.ANY `(.L_x_66) ;  /* 0xfffffffd00e80947 */ /* 0x002fd8000393ffff */
[----:B------:R-:W1:Y:S02]  /*c690*/  SYNCS.PHASECHK.TRANS64.TRYWAIT P0, [R6+URZ+0x29840], R4 ;  /* 0x02984004060075a7 */ /* 0x000e64000800017f */
[----:B-1----:R-:W-:Y:S05]  /*c6a0*/  @!P0 BRA `(.L_x_67) ;  /* 0x0000001c00a88947 */ /* 0x002fea0003800000 */
.L_x_116:
[----:B------:R-:W-:Y:S01]  /*c6b0*/  BSSY B1, `(.L_x_68) ;  /* 0x000000b000017945 */ /* 0x000fe20003800000 */
[----:B01----:R-:W-:Y:S02]  /*c6c0*/  IMAD.MOV.U32 R4, RZ, RZ, 0x0 ;  /* 0x00000000ff047424 */ /* 0x003fe400078e00ff */
[----:B------:R-:W-:Y:S01]  /*c6d0*/  IMAD.MOV.U32 R5, RZ, RZ, 0x14f00000 ;  /* 0x14f00000ff057424 */ /* 0x000fe200078e00ff */
[----:B------:R-:W-:Y:S06]  /*c6e0*/  @P1 BRA `(.L_x_69) ;  /* 0x00000000001c1947 */ /* 0x000fec0003800000 */
[----:B------:R-:W0:Y:S01]  /*c6f0*/  S2R R10, SR_TID.X ;  /* 0x00000000000a7919 */ /* 0x000e220000002100 */
[----:B------:R-:W-:-:S04]  /*c700*/  IMAD.MOV.U32 R9, RZ, RZ, 0x7800 ;  /* 0x00007800ff097424 */ /* 0x000fc800078e00ff */
[----:B------:R1:W-:Y:S01]  /*c710*/  SYNCS.ARRIVE.TRANS64 RZ, [R6+URZ+0x29830], R9 ;  /* 0x0298300906ff79a7 */ /* 0x0003e2000800003f */
[----:B0-----:R-:W-:-:S04]  /*c720*/  LOP3.LUT R10, R10, 0x1f, RZ, 0xc0, !PT ;  /* 0x0000001f0a0a7812 */ /* 0x001fc800078ec0ff */
[----:B------:R-:W-:-:S13]  /*c730*/  ISETP.NE.AND P0, PT, R10, RZ, PT ;  /* 0x000000ff0a00720c */ /* 0x000fda0003f05270 */
[----:B-1----:R-:W-:Y:S05]  /*c740*/  @!P0 BRA `(.L_x_69) ;  /* 0x0000000000048947 */ /* 0x002fea0003800000 */
[----:B------:R-:W-:Y:S01]  /*c750*/  BPT.TRAP 0x1 ;  /* 0x000000040000795c */ /* 0x000fe20000300000 */
.L_x_69:
[----:B------:R-:W-:Y:S05]  /*c760*/  BSYNC B1 ;  /* 0x0000000000017941 */ /* 0x000fea0003800000 */
.L_x_68:
[----:B------:R-:W-:Y:S01]  /*c770*/  R2UR UR4, R17 ;  /* 0x00000000110472ca */ /* 0x000fe200000e0000 */
[----:B------:R-:W-:Y:S01]  /*c780*/  ULDC.64 UR6, c[0x0][0x198] ;  /* 0x0000660000067ab9 */ /* 0x000fe20000000a00 */
[----:B------:R-:W-:Y:S01]  /*c790*/  R2UR UR9, R6 ;  /* 0x00000000060972ca */ /* 0x000fe200000e0000 */
[----:B------:R-:W-:Y:S01]  /*c7a0*/  UIADD3 UR6, UP0, UR6, 0x370, URZ ;  /* 0x0000037006067890 */ /* 0x000fe2000ff1e03f */
[----:B------:R-:W-:Y:S02]  /*c7b0*/  R2UR UR10, R8 ;  /* 0x00000000080a72ca */ /* 0x000fe400000e0000 */
[----:B------:R-:W-:Y:S01]  /*c7c0*/  R2UR UR14, R4 ;  /* 0x00000000040e72ca */ /* 0x000fe200000e0000 */
[----:B------:R-:W-:Y:S01]  /*c7d0*/  UIADD3.X UR7, URZ, UR7, URZ, UP0, !UPT ;  /* 0x000000073f077290 */ /* 0x000fe200087fe43f */
[----:B------:R-:W-:Y:S02]  /*c7e0*/  R2UR UR15, R5 ;  /* 0x00000000050f72ca */ /* 0x000fe400000e0000 */
[----:B------:R-:W-:-:S02]  /*c7f0*/  R2UR UR11, R7 ;  /* 0x00000000070b72ca */ /* 0x000fc400000e0000 */
[----:B------:R-:W-:Y:S01]  /*c800*/  PLOP3.LUT P0, PT, PT, PT, PT, 0x80, 0x0 ;  /* 0x000000000000781c */ /* 0x000fe20003f0f070 */
[----:B------:R-:W-:Y:S02]  /*c810*/  UIMAD UR4, UR4, 0x7800, UR40 ;  /* 0x00007800040478a4 */ /* 0x000fe4000f8e0228 */
[----:B------:R-:W-:Y:S02]  /*c820*/  UIADD3 UR9, UR9, 0x29830, URZ ;  /* 0x0002983009097890 */ /* 0x000fe4000fffe03f */
[----:B------:R-:W-:-:S12]  /*c830*/  UIADD3 UR8, UR4, 0x1a400, URZ ;  /* 0x0001a40004087890 */ /* 0x000fd8000fffe03f */
.L_x_70:
[----:B------:R-:W-:-:S13]  /*c840*/  @P0 ELECT P1, URZ, PT ;  /* 0x00000000003f082f */ /* 0x000fda0003820000 */
[----:B------:R-:W-:Y:S01]  /*c850*/  @P1 R2UR UR13, R16 ;  /* 0x00000000100d12ca */ /* 0x000fe200000e0000 */
[----:B------:R-:W-:Y:S01]  /*c860*/  UMOV UR12, UR36 ;  /* 0x00000024000c7c82 */ /* 0x000fe20008000000 */
[----:B------:R-:W-:-:S11]  /*c870*/  @P1 PLOP3.LUT P0, PT, P1, PT, PT, 0x8, 0x0 ;  /* 0x000000000000181c */ /* 0x000fd60000f0e170 */
[----:B------:R0:W-:Y:S01]  /*c880*/  UTMALDG.4D [UR8], [UR6], desc[UR14] ;  /* 0x00000e08060075b4 */ /* 0x0001e20008019000 */
[----:B------:R-:W-:Y:S01]  /*c890*/  PLOP3.LUT P1, PT, PT, PT, PT, 0x8, 0x0 ;  /* 0x000000000000781c */ /* 0x000fe20003f2e170 */
[----:B0-----:R-:W-:-:S12]  /*c8a0*/  @P0 BRA.U.ANY `(.L_x_70) ;  /* 0xfffffffd00e40947 */ /* 0x001fd8000393ffff */
[----:B------:R-:W-:Y:S01]  /*c8b0*/  R2UR UR14, R4 ;  /* 0x00000000040e72ca */ /* 0x000fe200000e0000 */
[----:B------:R-:W-:Y:S01]  /*c8c0*/  UIADD3 UR8, UR4, 0x1cc00, URZ ;  /* 0x0001cc0004087890 */ /* 0x000fe2000fffe03f */
[----:B------:R-:W-:Y:S01]  /*c8d0*/  R2UR UR15, R5 ;  /* 0x00000000050f72ca */ /* 0x000fe200000e0000 */
[----:B------:R-:W-:Y:S01]  /*c8e0*/  UMOV UR10, 0x40 ;  /* 0x00000040000a7882 */ /* 0x000fe20000000000 */
[----:B------:R-:W-:Y:S02]  /*c8f0*/  R2UR UR11, R7 ;  /* 0x00000000070b72ca */ /* 0x000fe400000e0000 */
[----:B------:R-:W-:-:S13]  /*c900*/  PLOP3.LUT P0, PT, PT, PT, PT, 0x80, 0x0 ;  /* 0x000000000000781c */ /* 0x000fda0003f0f070 */
.L_x_71:
        /* <DEDUP_REMOVED lines=13> */
.L_x_72:
[----:B------:R-:W-:-:S13]  /*c9e0*/  @P0 ELECT P1, URZ, PT ;  /* 0x00000000003f082f */ /* 0x000fda0003820000 */
[----:B------:R-:W-:Y:S01]  /*c9f0*/  @P1 R2UR UR13, R16 ;  /* 0x00000000100d12ca */ /* 0x000fe200000e0000 */
[----:B------:R-:W-:Y:S01]  /*ca00*/  UMOV UR12, UR36 ;  /* 0x00000024000c7c82 */ /* 0x000fe20008000000 */
[----:B------:R-:W-:-:S11]  /*ca10*/  @P1 PLOP3.LUT P0, PT, P1, PT, PT, 0x8, 0x0 ;  /* 0x000000000000181c */ /* 0x000fd60000f0e170 */
[----:B------:R0:W-:Y:S01]  /*ca20*/  UTMALDG.4D [UR8], [UR6], desc[UR14] ;  /* 0x00000e08060075b4 */ /* 0x0001e20008019000 */
[----:B------:R-:W-:Y:S01]  /*ca30*/  PLOP3.LUT P1, PT, PT, PT, PT, 0x8, 0x0 ;  /* 0x000000000000781c */ /* 0x000fe20003f2e170 */
[----:B0-----:R-:W-:-:S12]  /*ca40*/  @P0 BRA.U.ANY `(.L_x_72) ;  /* 0xfffffffd00e40947 */ /* 0x001fd8000393ffff */
.L_x_61:
[----:B------:R-:W-:Y:S05]  /*ca50*/  BSYNC B0 ;  /* 0x0000000000007941 */ /* 0x000fea0003800000 */
.L_x_60:
[----:B------:R-:W2:Y:S02]  /*ca60*/  LDL R4, [R1+0x20] ;  /* 0x0000200001047983 */ /* 0x000ea40000100800 */
[----:B--2---:R-:W-:-:S13]  /*ca70*/  ISETP.NE.AND P0, PT, R4, 0x3, PT ;  /* 0x000000030400780c */ /* 0x004fda0003f05270 */
[----:B------:R-:W-:Y:S05]  /*ca80*/  @!P0 BRA `(.L_x_73) ;  /* 0x0000000000048947 */ /* 0x000fea0003800000 */
[----:B------:R-:W-:Y:S01]  /*ca90*/  BPT.TRAP 0x1 ;  /* 0x000000040000795c */ /* 0x000fe20000300000 */
.L_x_73:
[----:B------:R-:W-:Y:S02]  /*caa0*/  LOP3.LUT R5, R0, 0x1, RZ, 0x3c, !PT ;  /* 0x0000000100057812 */ /* 0x000fe400078e3cff */
[----:B------:R-:W-:Y:S02]  /*cab0*/  LEA R18, R3, UR40, 0x3 ;  /* 0x0000002803127c11 */ /* 0x000fe4000f8e18ff */
[----:B------:R-:W-:Y:S02]  /*cac0*/  SHF.L.U32 R5, R5, 0x1f, RZ ;  /* 0x0000001f05057819 */ /* 0x000fe400000006ff */
[----:B------:R-:W-:Y:S02]  /*cad0*/  ISETP.NE.AND P1, PT, R21, 0x3, PT ;  /* 0x000000031500780c */ /* 0x000fe40003f25270 */
[----:B------:R-:W0:Y:S02]  /*cae0*/  SYNCS.PHASECHK.TRANS64.TRYWAIT P0, [R18+URZ+0x29870], R5 ;  /* 0x02987005120075a7 */ /* 0x000e24000800017f */
[----:B0-----:R-:W-:Y:S09]  /*caf0*/  @!P0 BRA `(.L_x_74) ;  /* 0x0000001800a88947 */ /* 0x001ff20003800000 */
.L_x_117:
[----:B------:R-:W-:Y:S05]  /*cb00*/  @!P1 BRA `(.L_x_75) ;  /* 0x0000000000049947 */ /* 0x000fea0003800000 */
[----:B------:R-:W-:Y:S01]  /*cb10*/  BPT.TRAP 0x1 ;  /* 0x000000040000795c */ /* 0x000fe20000300000 */
.L_x_75:
[----:B0-----:R-:W-:Y:S01]  /*cb20*/  SHF.L.U32 R5, R0, 0x1f, RZ ;  /* 0x0000001f00057819 */ /* 0x001fe200000006ff */
[----:B------:R-:W-:-:S03]  /*cb30*/  IMAD R12, R3, 0x5000, RZ ;  /* 0x00005000030c7824 */ /* 0x000fc600078e02ff */
[----:B------:R-:W0:Y:S02]  /*cb40*/  SYNCS.PHASECHK.TRANS64.TRYWAIT P0, [R18+URZ+0x29860], R5 ;  /* 0x02986005120075a7 */ /* 0x000e24000800017f */
[----:B0-----:R-:W-:Y:S05]  /*cb50*/  @!P0 BRA `(.L_x_76) ;  /* 0x0000001800a48947 */ /* 0x001fea0003800000 */
.L_x_118:
[----:B------:R-:W2:Y:S04]  /*cb60*/  LDL R0, [R1+0x10] ;  /* 0x0000100001007983 */ /* 0x000ea80000100800 */
[----:B------:R-:W3:Y:S04]  /*cb70*/  LDL R6, [R1+0x14] ;  /* 0x0000140001067983 */ /* 0x000ee80000100800 */
[----:B------:R-:W4:Y:S01]  /*cb80*/  LDL R13, [R1+0x18] ;  /* 0x00001800010d7983 */ /* 0x000f220000100800 */
[----:B------:R-:W-:Y:S05]  /*cb90*/  WARPSYNC.ALL ;  /* 0x0000000000007948 */ /* 0x000fea0003800000 */
[----:B--2---:R-:W-:-:S05]  /*cba0*/  LOP3.LUT R0, R12, R0, RZ, 0xfc, !PT ;  /* 0x000000000c007212 */ /* 0x004fca00078efcff */
[----:B------:R-:W1:Y:S01]  /*cbb0*/  LDSM.16.MT88.4 R8, [R0+UR40+0xa400] ;  /* 0x00a400280008783b */ /* 0x000e620008004200 */
[----:B------:R-:W-:Y:S01]  /*cbc0*/  VIADD R3, R0, UR40 ;  /* 0x0000002800037c36 */ /* 0x000fe20008000000 */
[----:B----4-:R-:W-:-:S03]  /*cbd0*/  LOP3.LUT R19, R12, R13, RZ, 0xfc, !PT ;  /* 0x0000000d0c137212 */ /* 0x010fc600078efcff */
[----:B---3--:R-:W-:Y:S02]  /*cbe0*/  IMAD.IADD R3, R6, 0x1, R3 ;  /* 0x0000000106037824 */ /* 0x008fe400078e0203 */
[----:B------:R-:W-:Y:S01]  /*cbf0*/  VIADD R19, R19, UR40 ;  /* 0x0000002813137c36 */ /* 0x000fe20008000000 */
[C-C-:B-1----:R-:W-:Y:S02]  /*cc00*/  PRMT R4, R8.reuse, 0x6420, R9.reuse ;  /* 0x0000642008047816 */ /* 0x142fe40000000009 */
[----:B0-----:R-:W-:Y:S02]  /*cc10*/  PRMT R5, R8, 0x7531, R9 ;  /* 0x0000753108057816 */ /* 0x001fe40000000009 */
[C-C-:B------:R-:W-:Y:S02]  /*cc20*/  PRMT R6, R10.reuse, 0x6420, R11.reuse ;  /* 0x000064200a067816 */ /* 0x140fe4000000000b */
[----:B------:R-:W-:Y:S02]  /*cc30*/  PRMT R7, R10, 0x7531, R11 ;  /* 0x000075310a077816 */ /* 0x000fe4000000000b */
[----:B------:R-:W0:Y:S04]  /*cc40*/  LDSM.16.MT88.4 R8, [R3+0xa400] ;  /* 0x00a400000308783b */ /* 0x000e280000004200 */
[----:B------:R-:W-:Y:S01]  /*cc50*/  STSM.16.M88.4 [R19+0x400], R4 ;  /* 0x0004000413007844 */ /* 0x000fe20000000200 */
[----:B0-----:R-:W-:-:S02]  /*cc60*/  PRMT R12, R8, 0x6420, R9 ;  /* 0x00006420080c7816 */ /* 0x001fc40000000009 */
[----:B------:R-:W-:Y:S02]  /*cc70*/  PRMT R13, R8, 0x7531, R9 ;  /* 0x00007531080d7816 */ /* 0x000fe40000000009 */
[C-C-:B------:R-:W-:Y:S02]  /*cc80*/  PRMT R14, R10.reuse, 0x6420, R11.reuse ;  /* 0x000064200a0e7816 */ /* 0x140fe4000000000b */
[----:B------:R-:W-:-:S05]  /*cc90*/  PRMT R15, R10, 0x7531, R11 ;  /* 0x000075310a0f7816 */ /* 0x000fca000000000b */
[----:B------:R-:W-:Y:S04]  /*cca0*/  STSM.16.M88.4 [R19+0xc00], R12 ;  /* 0x000c000c13007844 */ /* 0x000fe80000000200 */
[----:B------:R-:W0:Y:S02]  /*ccb0*/  LDSM.16.MT88.4 R8, [R0+UR40+0xb400] ;  /* 0x00b400280008783b */ /* 0x000e240008004200 */
[C-C-:B0-----:R-:W-:Y:S02]  /*ccc0*/  PRMT R4, R8.reuse, 0x6420, R9.reuse ;  /* 0x0000642008047816 */ /* 0x141fe40000000009 */
[----:B------:R-:W-:Y:S02]  /*ccd0*/  PRMT R5, R8, 0x7531, R9 ;  /* 0x0000753108057816 */ /* 0x000fe40000000009 */
[----:B------:R-:W-:-:S02]  /*cce0*/  PRMT R6, R10, 0x6420, R11 ;  /* 0x000064200a067816 */ /* 0x000fc4000000000b */
[----:B------:R-:W-:Y:S02]  /*ccf0*/  PRMT R7, R10, 0x7531, R11 ;  /* 0x000075310a077816 */ /* 0x000fe4000000000b */
[----:B------:R-:W0:Y:S04]  /*cd00*/  LDSM.16.MT88.4 R8, [R3+0xb400] ;  /* 0x00b400000308783b */ /* 0x000e280000004200 */
[----:B------:R-:W-:Y:S01]  /*cd10*/  STSM.16.M88.4 [R19+0x1400], R4 ;  /* 0x0014000413007844 */ /* 0x000fe20000000200 */
[C-C-:B0-----:R-:W-:Y:S02]  /*cd20*/  PRMT R12, R8.reuse, 0x6420, R9.reuse ;  /* 0x00006420080c7816 */ /* 0x141fe40000000009 */
[----:B------:R-:W-:Y:S02]  /*cd30*/  PRMT R13, R8, 0x7531, R9 ;  /* 0x00007531080d7816 */ /* 0x000fe40000000009 */
[----:B------:R-:W-:-:S02]  /*cd40*/  PRMT R14, R10, 0x6420, R11 ;  /* 0x000064200a0e7816 */ /* 0x000fc4000000000b */
        /* <DEDUP_REMOVED lines=20> */
[----:B------:R0:W-:Y:S02]  /*ce90*/  STSM.16.M88.4 [R19+0x3400], R4 ;  /* 0x0034000413007844 */ /* 0x0001e40000000200 */
[C-C-:B0-----:R-:W-:Y:S02]  /*cea0*/  PRMT R4, R8.reuse, 0x6420, R9.reuse ;  /* 0x0000642008047816 */ /* 0x141fe40000000009 */
[----:B------:R-:W-:-:S02]  /*ceb0*/  PRMT R5, R8, 0x7531, R9 ;  /* 0x0000753108057816 */ /* 0x000fc40000000009 */
[C-C-:B------:R-:W-:Y:S02]  /*cec0*/  PRMT R6, R10.reuse, 0x6420, R11.reuse ;  /* 0x000064200a067816 */ /* 0x140fe4000000000b */
[----:B------:R-:W-:-:S05]  /*ced0*/  PRMT R7, R10, 0x7531, R11 ;  /* 0x000075310a077816 */ /* 0x000fca000000000b */
[----:B------:R-:W-:Y:S04]  /*cee0*/  STSM.16.M88.4 [R19+0x3c00], R4 ;  /* 0x003c000413007844 */ /* 0x000fe80000000200 */
[----:B------:R-:W0:Y:S04]  /*cef0*/  LDSM.16.MT88.4 R12, [R0+UR40+0xe400] ;  /* 0x00e40028000c783b */ /* 0x000e280008004200 */
[----:B------:R-:W1:Y:S01]  /*cf00*/  LDSM.16.MT88.4 R4, [R3+0xe400] ;  /* 0x00e400000304783b */ /* 0x000e620000004200 */
[C-C-:B0-----:R-:W-:Y:S02]  /*cf10*/  PRMT R8, R12.reuse, 0x6420, R13.reuse ;  /* 0x000064200c087816 */ /* 0x141fe4000000000d */
[----:B------:R-:W-:-:S02]  /*cf20*/  PRMT R9, R12, 0x7531, R13 ;  /* 0x000075310c097816 */ /* 0x000fc4000000000d */
[C-C-:B------:R-:W-:Y:S02]  /*cf30*/  PRMT R10, R14.reuse, 0x6420, R15.reuse ;  /* 0x000064200e0a7816 */ /* 0x140fe4000000000f */
[----:B------:R-:W-:-:S05]  /*cf40*/  PRMT R11, R14, 0x7531, R15 ;  /* 0x000075310e0b7816 */ /* 0x000fca000000000f */
[----:B------:R1:W-:Y:S02]  /*cf50*/  STSM.16.M88.4 [R19+0x4400], R8 ;  /* 0x0044000813007844 */ /* 0x0003e40000000200 */
[C-C-:B-1----:R-:W-:Y:S02]  /*cf60*/  PRMT R8, R4.reuse, 0x6420, R5.reuse ;  /* 0x0000642004087816 */ /* 0x142fe40000000005 */
[----:B------:R-:W-:Y:S02]  /*cf70*/  PRMT R9, R4, 0x7531, R5 ;  /* 0x0000753104097816 */ /* 0x000fe40000000005 */
[C-C-:B------:R-:W-:Y:S02]  /*cf80*/  PRMT R10, R6.reuse, 0x6420, R7.reuse ;  /* 0x00006420060a7816 */ /* 0x140fe40000000007 */
[----:B------:R-:W-:-:S05]  /*cf90*/  PRMT R11, R6, 0x7531, R7 ;  /* 0x00007531060b7816 */ /* 0x000fca0000000007 */
[----:B------:R0:W-:Y:S01]  /*cfa0*/  STSM.16.M88.4 [R19+0x4c00], R8 ;  /* 0x004c000813007844 */ /* 0x0001e20000000200 */
[----:B------:R-:W-:Y:S01]  /*cfb0*/  @!PT LDS RZ, [RZ] ;  /* 0x00000000fffff984 */ /* 0x000fe20000000800 */
[----:B------:R-:W-:Y:S01]  /*cfc0*/  @!PT LDS RZ, [RZ] ;  /* 0x00000000fffff984 */ /* 0x000fe20000000800 */
[----:B------:R-:W-:Y:S01]  /*cfd0*/  @!PT LDS RZ, [RZ] ;  /* 0x00000000fffff984 */ /* 0x000fe20000000800 */
[----:B------:R-:W-:Y:S01]  /*cfe0*/  @!PT LDS RZ, [RZ] ;  /* 0x00000000fffff984 */ /* 0x000fe20000000800 */
[----:B------:R1:W-:Y:S06]  /*cff0*/  MEMBAR.ALL.CTA ;  /* 0x0000000000007992 */ /* 0x0003ec0000008000 */
[----:B-1----:R-:W1:Y:S01]  /*d000*/  FENCE.VIEW.ASYNC.S ;  /* 0x00000000000073c6 */ /* 0x002e620000000000 */
[----:B------:R-:W-:Y:S05]  /*d010*/  @!P1 BRA `(.L_x_77) ;  /* 0x0000000000049947 */ /* 0x000fea0003800000 */
[----:B------:R-:W-:Y:S01]  /*d020*/  BPT.TRAP 0x1 ;  /* 0x000000040000795c */ /* 0x000fe20000300000 */
.L_x_77:
[----:B------:R-:W2:Y:S01]  /*d030*/  LDL R3, [R1+0x8] ;  /* 0x0000080001037983 */ /* 0x000ea20000100800 */
[----:B-1----:R-:W-:Y:S01]  /*d040*/  SYNCS.ARRIVE.TRANS64.A1T0 RZ, [R18+URZ+0x29850], RZ ;  /* 0x029850ff12ff79a7 */ /* 0x002fe2000810003f */
[----:B------:R-:W1:Y:S02]  /*d050*/  S2R R0, SR_TID.X ;  /* 0x0000000000007919 */ /* 0x000e640000002100 */
[----:B-1----:R-:W-:Y:S01]  /*d060*/  LOP3.LUT R0, R0, 0x7f, RZ, 0xc0, !PT ;  /* 0x0000007f00007812 */ /* 0x002fe200078ec0ff */
[----:B------:R-:W-:Y:S03]  /*d070*/  BAR.SYNC.DEFER_BLOCKING 0x2, 0x80 ;  /* 0x0082000000007b1d */ /* 0x000fe60000010000 */
[----:B------:R-:W-:-:S13]  /*d080*/  ISETP.NE.AND P0, PT, R0, RZ, PT ;  /* 0x000000ff0000720c */ /* 0x000fda0003f05270 */
[----:B------:R-:W-:-:S05]  /*d090*/  @!P0 VIADD R0, R18, 0x29880 ;  /* 0x0002988012008836 */ /* 0x000fca0000000000 */
[----:B------:R-:W-:-:S04]  /*d0a0*/  @!P0 PRMT R0, RZ, 0x654, R0 ;  /* 0x00000654ff008816 */ /* 0x000fc80000000000 */
[----:B------:R1:W-:Y:S02]  /*d0b0*/  @!P0 SYNCS.ARRIVE.TRANS64.RED.A1T0 RZ, [R0+URZ], RZ ;  /* 0x000000ff00ff89a7 */ /* 0x0003e4000810043f */
[----:B-1----:R-:W-:Y:S01]  /*d0c0*/  IMAD.MOV.U32 R0, RZ, RZ, R20 ;  /* 0x000000ffff007224 */ /* 0x002fe200078e0014 */
[C---:B--2---:R-:W-:Y:S01]  /*d0d0*/  ISETP.GT.AND P0, PT, R2.reuse, R3, PT ;  /* 0x000000030200720c */ /* 0x044fe20003f04270 */
[----:B------:R-:W-:Y:S02]  /*d0e0*/  VIADD R2, R2, 0xffffffff ;  /* 0xffffffff02027836 */ /* 0x000fe40000000000 */
[----:B------:R-:W-:-:S10]  /*d0f0*/  IMAD.MOV.U32 R3, RZ, RZ, R17 ;  /* 0x000000ffff037224 */ /* 0x000fd400078e0011 */
[----:B------:R-:W-:Y:S05]  /*d100*/  @P0 BRA `(.L_x_78) ;  /* 0xfffffff000480947 */ /* 0x000fea000383ffff */
[----:B------:R-:W-:Y:S05]  /*d110*/  BRA `(.L_x_79) ;  /* 0x0000000000047947 */ /* 0x000fea0003800000 */
.L_x_59:
[----:B------:R-:W-:-:S07]  /*d120*/  IMAD.MOV.U32 R17, RZ, RZ, RZ ;  /* 0x000000ffff117224 */ /* 0x000fce00078e00ff */
.L_x_79:
[----:B------:R-:W0:Y:S02]  /*d130*/  LDL R2, [R1+0x1c] ;  /* 0x00001c0001027983 */ /* 0x000e240000100800 */
[----:B0-----:R-:W-:-:S04]  /*d140*/  LOP3.LUT R0, R2, 0x1, RZ, 0xfc, !PT ;  /* 0x0000000102007812 */ /* 0x001fc800078efcff */
[----:B------:R-:W-:-:S13]  /*d150*/  ISETP.NE.AND P0, PT, R0, 0x3, PT ;  /* 0x000000030000780c */ /* 0x000fda0003f05270 */
[----:B------:R-:W-:Y:S05]  /*d160*/  @!P0 BRA `(.L_x_80) ;  /* 0x0000000000048947 */ /* 0x000fea0003800000 */
[----:B------:R-:W-:Y:S01]  /*d170*/  BPT.TRAP 0x1 ;  /* 0x000000040000795c */ /* 0x000fe20000300000 */
.L_x_80:
[----:B------:R-:W-:Y:S01]  /*d180*/  LOP3.LUT R0, R20, 0x1, RZ, 0x3c, !PT ;  /* 0x0000000114007812 */ /* 0x000fe200078e3cff */
[----:B------:R-:W-:Y:S01]  /*d190*/  BSSY B0, `(.L_x_81) ;  /* 0x0000007000007945 */ /* 0x000fe20003800000 */
[----:B------:R-:W-:Y:S02]  /*d1a0*/  LEA R3, R17, UR40, 0x3 ;  /* 0x0000002811037c11 */ /* 0x000fe4000f8e18ff */
[----:B------:R-:W-:Y:S02]  /*d1b0*/  SHF.L.U32 R0, R0, 0x1f, RZ ;  /* 0x0000001f00007819 */ /* 0x000fe400000006ff */
[----:B------:R-:W-:Y:S02]  /*d1c0*/  LOP3.LUT R2, R2, 0x2, RZ, 0xfc, !PT ;  /* 0x0000000202027812 */ /* 0x000fe400078efcff */
[----:B------:R-:W0:Y:S02]  /*d1d0*/  SYNCS.PHASECHK.TRANS64.TRYWAIT P0, [R3+URZ+0x29870], R0 ;  /* 0x02987000030075a7 */ /* 0x000e24000800017f */
[----:B------:R-:W-:Y:S01]  /*d1e0*/  ISETP.NE.AND P1, PT, R2, 0x3, PT ;  /* 0x000000030200780c */ /* 0x000fe20003f25270 */
[----:B0-----:R-:W-:-:S12]  /*d1f0*/  @!P0 BRA `(.L_x_82) ;  /* 0x0000001400108947 */ /* 0x001fd80003800000 */
.L_x_119:
[----:B------:R-:W-:Y:S05]  /*d200*/  BSYNC B0 ;  /* 0x0000000000007941 */ /* 0x000fea0003800000 */
.L_x_81:
[----:B------:R-:W-:Y:S05]  /*d210*/  @!P1 BRA `(.L_x_83) ;  /* 0x0000000000049947 */ /* 0x000fea0003800000 */
[----:B------:R-:W-:Y:S01]  /*d220*/  BPT.TRAP 0x1 ;  /* 0x000000040000795c */ /* 0x000fe20000300000 */
.L_x_83:
[----:B0-----:R-:W2:Y:S01]  /*d230*/  LDL.LU R0, [R1+0x10] ;  /* 0x0000100001007983 */ /* 0x001ea20000300800 */
[----:B------:R-:W-:Y:S01]  /*d240*/  SHF.L.U32 R2, R20, 0x1f, RZ ;  /* 0x0000001f14027819 */ /* 0x000fe200000006ff */
[----:B------:R-:W-:-:S03]  /*d250*/  IMAD R12, R17, 0x5000, RZ ;  /* 0x00005000110c7824 */ /* 0x000fc600078e02ff */
[----:B------:R-:W0:Y:S02]  /*d260*/  SYNCS.PHASECHK.TRANS64.TRYWAIT P0, [R3+URZ+0x29860], R2 ;  /* 0x02986002030075a7 */ /* 0x000e24000800017f */
[----:B--2---:R-:W-:Y:S01]  /*d270*/  LOP3.LUT R0, R12, R0, RZ, 0xfc, !PT ;  /* 0x000000000c007212 */ /* 0x004fe200078efcff */
[----:B0-----:R-:W-:Y:S06]  /*d280*/  @!P0 BRA `(.L_x_84) ;  /* 0x0000001400008947 */ /* 0x001fec0003800000 */
.L_x_120:
[----:B------:R-:W2:Y:S04]  /*d290*/  LDL.LU R4, [R1+0x14] ;  /* 0x0000140001047983 */ /* 0x000ea80000300800 */
[----:B------:R-:W3:Y:S01]  /*d2a0*/  LDL.LU R13, [R1+0x18] ;  /* 0x00001800010d7983 */ /* 0x000ee20000300800 */
[----:B0-----:R-:W-:Y:S01]  /*d2b0*/  VIADD R2, R0, UR40 ;  /* 0x0000002800027c36 */ /* 0x001fe20008000000 */
[----:B------:R-:W-:Y:S05]  /*d2c0*/  WARPSYNC.ALL ;  /* 0x0000000000007948 */ /* 0x000fea0003800000 */
[----:B------:R-:W0:Y:S02]  /*d2d0*/  LDSM.16.MT88.4 R8, [R0+UR40+0xa400] ;  /* 0x00a400280008783b */ /* 0x000e240008004200 */
[----:B0-----:R-:W-:-:S02]  /*d2e0*/  PRMT R14, R10, 0x6420, R11 ;  /* 0x000064200a0e7816 */ /* 0x001fc4000000000b */
[----:B------:R-:W-:Y:S01]  /*d2f0*/  PRMT R15, R10, 0x7531, R11 ;  /* 0x000075310a0f7816 */ /* 0x000fe2000000000b */
[----:B--2---:R-:W-:Y:S01]  /*d300*/  IMAD.IADD R2, R4, 0x1, R2 ;  /* 0x0000000104027824 */ /* 0x004fe200078e0202 */
[----:B---3--:R-:W-:-:S04]  /*d310*/  LOP3.LUT R16, R12, R13, RZ, 0xfc, !PT ;  /* 0x0000000d0c107212 */ /* 0x008fc800078efcff */
[----:B------:R-:W0:Y:S01]  /*d320*/  LDSM.16.MT88.4 R4, [R2+0xa400] ;  /* 0x00a400000204783b */ /* 0x000e220000004200 */
[C-C-:B------:R-:W-:Y:S02]  /*d330*/  PRMT R12, R8.reuse, 0x6420, R9.reuse ;  /* 0x00006420080c7816 */ /* 0x140fe40000000009 */
[----:B------:R-:W-:Y:S01]  /*d340*/  PRMT R13, R8, 0x7531, R9 ;  /* 0x00007531080d7816 */ /* 0x000fe20000000009 */
[----:B------:R-:W-:-:S05]  /*d350*/  VIADD R16, R16, UR40 ;  /* 0x0000002810107c36 */ /* 0x000fca0008000000 */
[----:B------:R-:W-:Y:S01]  /*d360*/  STSM.16.M88.4 [R16+0x400], R12 ;  /* 0x0004000c10007844 */ /* 0x000fe20000000200 */
[C-C-:B0-----:R-:W-:Y:S02]  /*d370*/  PRMT R8, R4.reuse, 0x6420, R5.reuse ;  /* 0x0000642004087816 */ /* 0x141fe40000000005 */
[----:B------:R-:W-:Y:S02]  /*d380*/  PRMT R9, R4, 0x7531, R5 ;  /* 0x0000753104097816 */ /* 0x000fe40000000005 */
        /* <DEDUP_REMOVED lines=8> */
[----:B------:R-:W-:Y:S02]  /*d410*/  PRMT R15, R10, 0x7531, R11 ;  /* 0x000075310a0f7816 */ /* 0x000fe4000000000b */
[C-C-:B-1----:R-:W-:Y:S02]  /*d420*/  PRMT R8, R4.reuse, 0x6420, R5.reuse ;  /* 0x0000642004087816 */ /* 0x142fe40000000005 */
[----:B------:R-:W-:Y:S01]  /*d430*/  PRMT R9, R4, 0x7531, R5 ;  /* 0x0000753104097816 */ /* 0x000fe20000000005 */
[----:B------:R-:W-:Y:S01]  /*d440*/  STSM.16.M88.4 [R16+0x1400], R12 ;  /* 0x0014000c10007844 */ /* 0x000fe20000000200 */
        /* <DEDUP_REMOVED lines=35> */
[----:B------:R0:W-:Y:S01]  /*d680*/  STSM.16.M88.4 [R16+0x4400], R12 ;  /* 0x0044000c10007844 */ /* 0x0001e20000000200 */
        /* <DEDUP_REMOVED lines=11> */
.L_x_85:
[----:B------:R-:W2:Y:S01]  /*d740*/  S2R R0, SR_TID.X ;  /* 0x0000000000007919 */ /* 0x000ea20000002100 */
[----:B-1----:R-:W-:Y:S01]  /*d750*/  SYNCS.ARRIVE.TRANS64.A1T0 RZ, [R3+URZ+0x29850], RZ ;  /* 0x029850ff03ff79a7 */ /* 0x002fe2000810003f */
[----:B------:R-:W-:Y:S01]  /*d760*/  IMAD.MOV.U32 R2, RZ, RZ, RZ ;  /* 0x000000ffff027224 */ /* 0x000fe200078e00ff */
[----:B--2---:R-:W-:Y:S01]  /*d770*/  LOP3.LUT R0, R0, 0x7f, RZ, 0xc0, !PT ;  /* 0x0000007f00007812 */ /* 0x004fe200078ec0ff */
[----:B------:R-:W-:Y:S03]  /*d780*/  BAR.SYNC.DEFER_BLOCKING 0x2, 0x80 ;  /* 0x0082000000007b1d */ /* 0x000fe60000010000 */
[----:B------:R-:W-:-:S13]  /*d790*/  ISETP.NE.AND P0, PT, R0, RZ, PT ;  /* 0x000000ff0000720c */ /* 0x000fda0003f05270 */
[----:B------:R-:W-:-:S05]  /*d7a0*/  @!P0 VIADD R0, R3, 0x29880 ;  /* 0x0002988003008836 */ /* 0x000fca0000000000 */
[----:B------:R-:W-:-:S04]  /*d7b0*/  @!P0 PRMT R0, RZ, 0x654, R0 ;  /* 0x00000654ff008816 */ /* 0x000fc80000000000 */
[----:B------:R1:W-:Y:S02]  /*d7c0*/  @!P0 SYNCS.ARRIVE.TRANS64.RED.A1T0 RZ, [R0+URZ], RZ ;  /* 0x000000ff00ff89a7 */ /* 0x0003e4000810043f */
[----:B-1----:R-:W-:-:S05]  /*d7d0*/  VIADD R0, R17, 0x1 ;  /* 0x0000000111007836 */ /* 0x002fca0000000000 */
[----:B------:R-:W-:-:S04]  /*d7e0*/  ISETP.NE.AND P0, PT, R0, 0x2, PT ;  /* 0x000000020000780c */ /* 0x000fc80003f05270 */
[----:B------:R-:W-:Y:S02]  /*d7f0*/  SEL R3, RZ, 0x1, P0 ;  /* 0x00000001ff037807 */ /* 0x000fe40000000000 */
[----:B------:R-:W-:Y:S02]  /*d800*/  SEL R0, R0, RZ, P0 ;  /* 0x000000ff00007207 */ /* 0x000fe40000000000 */
[----:B------:R-:W-:-:S07]  /*d810*/  LOP3.LUT R20, R20, R3, RZ, 0x3c, !PT ;  /* 0x0000000314147212 */ /* 0x000fce00078e3cff */
.L_x_40:
[----:B------:R-:W0:Y:S01]  /*d820*/  S2R R4, SR_CgaCtaId ;  /* 0x0000000000047919 */ /* 0x000e220000008800 */
[----:B------:R-:W-:Y:S02]  /*d830*/  MOV R3, 0x400 ;  /* 0x0000040000037802 */ /* 0x000fe40000000f00 */
[----:B------:R-:W-:Y:S02]  /*d840*/  SHF.L.U32 R2, R2, 0x1f, RZ ;  /* 0x0000001f02027819 */ /* 0x000fe400000006ff */
[----:B0-----:R-:W-:-:S04]  /*d850*/  LEA R9, R4, R3, 0x18 ;  /* 0x0000000304097211 */ /* 0x001fc800078ec0ff */
[----:B------:R-:W0:Y:S02]  /*d860*/  SYNCS.PHASECHK.TRANS64.TRYWAIT P0, [R9+URZ+0x29820], R2 ;  /* 0x02982002090075a7 */ /* 0x000e24000800017f */
[----:B0-----:R-:W-:Y:S05]  /*d870*/  @!P0 BRA `(.L_x_86) ;  /* 0x0000000c00988947 */ /* 0x001fea0003800000 */
.L_x_121:
[----:B------:R-:W1:Y:S02]  /*d880*/  S2R R3, SR_TID.X ;  /* 0x0000000000037919 */ /* 0x000e640000002100 */
[----:B-1----:R-:W-:-:S04]  /*d890*/  SHF.R.U32.HI R3, RZ, 0x5, R3 ;  /* 0x00000005ff037819 */ /* 0x002fc80000011603 */
[----:B------:R-:W-:-:S05]  /*d8a0*/  LOP3.LUT R3, R3, 0x3, RZ, 0xc0, !PT ;  /* 0x0000000303037812 */ /* 0x000fca00078ec0ff */
[----:B0-----:R-:W0:Y:S02]  /*d8b0*/  SHFL.IDX PT, R2, R3, RZ, 0x1f ;  /* 0x00001fff03027589 */ /* 0x001e2400000e0000 */
[----:B0-----:R-:W-:-:S13]  /*d8c0*/  ISETP.NE.AND P0, PT, R2, RZ, PT ;  /* 0x000000ff0200720c */ /* 0x001fda0003f05270 */
[----:B------:R-:W-:Y:S05]  /*d8d0*/  @P0 BRA `(.L_x_10) ;  /* 0x00000000009c0947 */ /* 0x000fea0003800000 */
[----:B------:R-:W-:-:S13]  /*d8e0*/  ELECT P0, URZ, PT ;  /* 0x00000000003f782f */ /* 0x000fda0003800000 */
[----:B------:R-:W-:Y:S05]  /*d8f0*/  @!P0 BRA `(.L_x_10) ;  /* 0x0000000000948947 */ /* 0x000fea0003800000 */
[----:B------:R-:W2:Y:S02]  /*d900*/  LDL.LU R3, [R1+0x1c] ;  /* 0x00001c0001037983 */ /* 0x000ea40000300800 */
[----:B--2---:R-:W-:-:S04]  /*d910*/  LOP3.LUT R2, R3, 0x2, RZ, 0xfc, !PT ;  /* 0x0000000203027812 */ /* 0x004fc800078efcff */
[----:B------:R-:W-:-:S13]  /*d920*/  ISETP.NE.AND P0, PT, R2, 0x3, PT ;  /* 0x000000030200780c */ /* 0x000fda0003f05270 */
[----:B------:R-:W-:Y:S05]  /*d930*/  @!P0 BRA `(.L_x_87) ;  /* 0x0000000000048947 */ /* 0x000fea0003800000 */
[----:B------:R-:W-:Y:S01]  /*d940*/  BPT.TRAP 0x1 ;  /* 0x000000040000795c */ /* 0x000fe20000300000 */
.L_x_87:
[----:B------:R-:W-:Y:S01]  /*d950*/  VIADD R7, R9, 0x29840 ;  /* 0x0002984009077836 */ /* 0x000fe20000000000 */
[----:B------:R-:W-:Y:S01]  /*d960*/  SHF.L.U32 R4, R20, 0x1f, RZ ;  /* 0x0000001f14047819 */ /* 0x000fe200000006ff */
[C---:B------:R-:W-:Y:S02]  /*d970*/  VIADD R2, R0.reuse, 0x1 ;  /* 0x0000000100027836 */ /* 0x040fe40000000000 */
[----:B------:R-:W-:-:S03]  /*d980*/  IMAD R5, R0, 0x8, R7 ;  /* 0x0000000800057824 */ /* 0x000fc600078e0207 */
[----:B------:R-:W-:Y:S01]  /*d990*/  ISETP.NE.AND P2, PT, R2, 0x2, PT ;  /* 0x000000020200780c */ /* 0x000fe20003f45270 */
[----:B------:R-:W0:Y:S03]  /*d9a0*/  SYNCS.PHASECHK.TRANS64.TRYWAIT P1, [R5+URZ], R4 ;  /* 0x00000004050075a7 */ /* 0x000e26000802017f */
[----:B------:R-:W-:-:S04]  /*d9b0*/  SEL R3, RZ, 0x1, P2 ;  /* 0x00000001ff037807 */ /* 0x000fc80001000000 */
[----:B------:R-:W-:Y:S02]  /*d9c0*/  LOP3.LUT R20, R20, R3, RZ, 0x3c, !PT ;  /* 0x0000000314147212 */ /* 0x000fe400078e3cff */
[----:B------:R-:W-:Y:S02]  /*d9d0*/  SEL R3, R2, RZ, P2 ;  /* 0x000000ff02037207 */ /* 0x000fe40001000000 */
[----:B------:R-:W-:-:S03]  /*d9e0*/  SHF.L.U32 R2, R20, 0x1f, RZ ;  /* 0x0000001f14027819 */ /* 0x000fc600000006ff */
[----:B------:R-:W-:Y:S01]  /*d9f0*/  IMAD R7, R3, 0x8, R7 ;  /* 0x0000000803077824 */ /* 0x000fe200078e0207 */
[----:B0-----:R-:W-:Y:S06]  /*da00*/  @!P1 BRA `(.L_x_88) ;  /* 0x0000000c00489947 */ /* 0x001fec0003800000 */
.L_x_122:
[----:B------:R-:W1:Y:S02]  /*da10*/  SYNCS.PHASECHK.TRANS64.TRYWAIT P1, [R7+URZ], R2 ;  /* 0x00000002070075a7 */ /* 0x000e64000802017f */
[----:B-1----:R-:W-:Y:S05]  /*da20*/  @!P1 BRA `(.L_x_89) ;  /* 0x0000000c00549947 */ /* 0x002fea0003800000 */
.L_x_123:
[----:B------:R-:W-:Y:S05]  /*da30*/  @!P0 BRA `(.L_x_90) ;  /* 0x0000000000048947 */ /* 0x000fea0003800000 */
[----:B------:R-:W-:Y:S01]  /*da40*/  BPT.TRAP 0x1 ;  /* 0x000000040000795c */ /* 0x000fe20000300000 */
.L_x_90:
[----:B0-----:R-:W-:-:S04]  /*da50*/  IMAD R5, R0, 0x8, R9 ;  /* 0x0000000800057824 */ /* 0x001fc800078e0209 */
[----:B------:R-:W0:Y:S02]  /*da60*/  SYNCS.PHASECHK.TRANS64.TRYWAIT P1, [R5+URZ+0x29860], R4 ;  /* 0x02986004050075a7 */ /* 0x000e24000802017f */
[----:B0-----:R-:W-:Y:S05]  /*da70*/  @!P1 BRA `(.L_x_91) ;  /* 0x0000000c00549947 */ /* 0x001fea0003800000 */
.L_x_124:
[----:B------:R-:W-:Y:S05]  /*da80*/  @!P0 BRA `(.L_x_92) ;  /* 0x0000000000048947 */ /* 0x000fea0003800000 */
[----:B------:R-:W-:Y:S01]  /*da90*/  BPT.TRAP 0x1 ;  /* 0x000000040000795c */ /* 0x000fe20000300000 */
.L_x_92:
[----:B------:R-:W-:-:S04]  /*daa0*/  IMAD R3, R3, 0x8, R9 ;  /* 0x0000000803037824 */ /* 0x000fc800078e0209 */
[----:B------:R-:W2:Y:S02]  /*dab0*/  SYNCS.PHASECHK.TRANS64.TRYWAIT P1, [R3+URZ+0x29860], R2 ;  /* 0x02986002030075a7 */ /* 0x000ea4000802017f */
[----:B--2---:R-:W-:Y:S05]  /*dac0*/  @!P1 BRA `(.L_x_93) ;  /* 0x0000000c00549947 */ /* 0x004fea0003800000 */
.L_x_125:
[----:B------:R-:W-:Y:S05]  /*dad0*/  @!P0 BRA `(.L_x_94) ;  /* 0x0000000000048947 */ /* 0x000fea0003800000 */
[----:B------:R-:W-:Y:S01]  /*dae0*/  BPT.TRAP 0x1 ;  /* 0x000000040000795c */ /* 0x000fe20000300000 */
.L_x_94:
[----:B------:R-:W3:Y:S02]  /*daf0*/  SYNCS.PHASECHK.TRANS64.TRYWAIT P0, [R5+URZ+0x29880], R4 ;  /* 0x02988004050075a7 */ /* 0x000ee4000800017f */
[----:B---3--:R-:W-:Y:S05]  /*db00*/  @!P0 BRA `(.L_x_95) ;  /* 0x0000000c00588947 */ /* 0x008fea0003800000 */
.L_x_96:
[----:B----4-:R4:W0:Y:S02]  /*db10*/  SYNCS.PHASECHK.TRANS64.TRYWAIT P0, [R3+URZ+0x29880], R2 ;  /* 0x02988002030075a7 */ /* 0x010824000800017f */
[----:B0-----:R-:W-:Y:S05]  /*db20*/  @!P0 NANOSLEEP.SYNCS 0x989680 ;  /* 0x009896800000895d */ /* 0x001fea0003900000 */
[----:B------:R-:W0:Y:S02]  /*db30*/  @!P0 SYNCS.PHASECHK.TRANS64 P0, [R3+URZ+0x29880], R2 ;  /* 0x02988002030085a7 */ /* 0x000e24000800007f */
[----:B0-----:R-:W-:Y:S05]  /*db40*/  @!P0 BRA `(.L_x_96) ;  /* 0xfffffffc00f08947 */ /* 0x001fea000383ffff */
.L_x_10:
[----:B------:R-:W-:Y:S05]  /*db50*/  BSYNC B6 ;  /* 0x0000000000067941 */ /* 0x000fea0003800000 */
.L_x_7:
[----:B------:R-:W-:Y:S05]  /*db60*/  EXIT ;  /* 0x000000000000794d */ /* 0x000fea0003800000 */
.L_x_14:
[----:B0-----:R-:W-:-:S04]  /*db70*/  IMAD.U32 R0, RZ, RZ, UR40 ;  /* 0x00000028ff007e24 */ /* 0x001fc8000f8e00ff */
[----:B------:R0:W1:Y:S03]  /*db80*/  SYNCS.PHASECHK.TRANS64.TRYWAIT P1, [R0+URZ+0x29800], R3 ;  /* 0x02980003000075a7 */ /* 0x000066000802017f */
[----:B-1----:R-:W-:Y:S05]  /*db90*/  @!P1 NANOSLEEP.SYNCS 0x989680 ;  /* 0x009896800000995d */ /* 0x002fea0003900000 */
[----:B------:R-:W1:Y:S02]  /*dba0*/  @!P1 SYNCS.PHASECHK.TRANS64 P1, [R0+URZ+0x29800], R3 ;  /* 0x02980003000095a7 */ /* 0x000e64000802007f */
[----:B-1----:R-:W-:Y:S05]  /*dbb0*/  @!P1 BRA `(.L_x_14) ;  /* 0xfffffffc00ec9947 */ /* 0x002fea000383ffff */
[----:B------:R-:W-:Y:S05]  /*dbc0*/  BRA `(.L_x_97) ;  /* 0xffffff3800687947 */ /* 0x000fea000383ffff */
.L_x_18:
[----:B0-----:R-:W-:-:S04]  /*dbd0*/  IMAD.U32 R0, RZ, RZ, UR40 ;  /* 0x00000028ff007e24 */ /* 0x001fc8000f8e00ff */
[----:B------:R0:W2:Y:S03]  /*dbe0*/  SYNCS.PHASECHK.TRANS64.TRYWAIT P2, [R0+URZ+0x29830], R3 ;  /* 0x02983003000075a7 */ /* 0x0000a6000804017f */
[----:B--2---:R-:W-:Y:S05]  /*dbf0*/  @!P2 NANOSLEEP.SYNCS 0x989680 ;  /* 0x009896800000a95d */ /* 0x004fea0003900000 */
[----:B------:R-:W2:Y:S02]  /*dc00*/  @!P2 SYNCS.PHASECHK.TRANS64 P2, [R0+URZ+0x29830], R3 ;  /* 0x029830030000a5a7 */ /* 0x000ea4000804007f */
[----:B--2---:R-:W-:Y:S05]  /*dc10*/  @!P2 BRA `(.L_x_18) ;  /* 0xfffffffc00eca947 */ /* 0x004fea000383ffff */
[----:B------:R-:W-:Y:S05]  /*dc20*/  BRA `(.L_x_17) ;  /* 0xffffff3800807947 */ /* 0x000fea000383ffff */
.L_x_23:
[----:B-1----:R-:W-:-:S04]  /*dc30*/  IMAD.U32 R14, RZ, RZ, UR4 ;  /* 0x00000004ff0e7e24 */ /* 0x002fc8000f8e00ff */
[----:B------:R1:W2:Y:S03]  /*dc40*/  SYNCS.PHASECHK.TRANS64.TRYWAIT P2, [R14+URZ+0x29830], R3 ;  /* 0x029830030e0075a7 */ /* 0x0002a6000804017f */
[----:B--2---:R-:W-:Y:S05]  /*dc50*/  @!P2 NANOSLEEP.SYNCS 0x989680 ;  /* 0x009896800000a95d */ /* 0x004fea0003900000 */
[----:B------:R-:W2:Y:S02]  /*dc60*/  @!P2 SYNCS.PHASECHK.TRANS64 P2, [R14+URZ+0x29830], R3 ;  /* 0x029830030e00a5a7 */ /* 0x000ea4000804007f */
[----:B--2---:R-:W-:Y:S05]  /*dc70*/  @!P2 BRA `(.L_x_23) ;  /* 0xfffffffc00eca947 */ /* 0x004fea000383ffff */
[----:B------:R-:W-:Y:S05]  /*dc80*/  BRA `(.L_x_20) ;  /* 0xffffff6c00707947 */ /* 0x000fea000383ffff */
.L_x_27:
[----:B-1----:R-:W-:-:S04]  /*dc90*/  IMAD.U32 R12, RZ, RZ, UR4 ;  /* 0x00000004ff0c7e24 */ /* 0x002fc8000f8e00ff */
[----:B------:R1:W2:Y:S03]  /*dca0*/  SYNCS.PHASECHK.TRANS64.TRYWAIT P2, [R12+URZ+0x29850], R3 ;  /* 0x029850030c0075a7 */ /* 0x0002a6000804017f */
[----:B--2---:R-:W-:Y:S05]  /*dcb0*/  @!P2 NANOSLEEP.SYNCS 0x989680 ;  /* 0x009896800000a95d */ /* 0x004fea0003900000 */
[----:B------:R-:W2:Y:S02]  /*dcc0*/  @!P2 SYNCS.PHASECHK.TRANS64 P2, [R12+URZ+0x29850], R3 ;  /* 0x029850030c00a5a7 */ /* 0x000ea4000804007f */
[----:B--2---:R-:W-:Y:S05]  /*dcd0*/  @!P2 BRA `(.L_x_27) ;  /* 0xfffffffc00eca947 */ /* 0x004fea000383ffff */
[----:B------:R-:W-:Y:S05]  /*dce0*/  BRA `(.L_x_24) ;  /* 0xffffff7800947947 */ /* 0x000fea000383ffff */
.L_x_33:
[----:B-1----:R-:W-:-:S04]  /*dcf0*/  IMAD.U32 R5, RZ, RZ, UR5 ;  /* 0x00000005ff057e24 */ /* 0x002fc8000f8e00ff */
[----:B------:R1:W2:Y:S03]  /*dd00*/  SYNCS.PHASECHK.TRANS64.TRYWAIT P1, [R5+URZ+0x29850], R8 ;  /* 0x02985008050075a7 */ /* 0x0002a6000802017f */
[----:B--2---:R-:W-:Y:S05]  /*dd10*/  @!P1 NANOSLEEP.SYNCS 0x989680 ;  /* 0x009896800000995d */ /* 0x004fea0003900000 */
[----:B------:R-:W2:Y:S02]  /*dd20*/  @!P1 SYNCS.PHASECHK.TRANS64 P1, [R5+URZ+0x29850], R8 ;  /* 0x02985008050095a7 */ /* 0x000ea4000802007f */
[----:B--2---:R-:W-:Y:S05]  /*dd30*/  @!P1 BRA `(.L_x_33) ;  /* 0xfffffffc00ec9947 */ /* 0x004fea000383ffff */
[----:B------:R-:W-:Y:S05]  /*dd40*/  BRA `(.L_x_32) ;  /* 0xffffff98005c7947 */ /* 0x000fea000383ffff */
.L_x_46:
[----:B------:R-:W-:Y:S02]  /*dd50*/  IMAD.MOV.U32 R13, RZ, RZ, R6 ;  /* 0x000000ffff0d7224 */ /* 0x000fe400078e0006 */
[----:B------:R-:W-:Y:S02]  /*dd60*/  IMAD.MOV.U32 R12, RZ, RZ, RZ ;  /* 0x000000ffff0c7224 */ /* 0x000fe400078e00ff */
[----:B------:R-:W-:Y:S02]  /*dd70*/  IMAD.MOV.U32 R11, RZ, RZ, 0x1f ;  /* 0x0000001fff0b7424 */ /* 0x000fe400078e00ff */
[----:B------:R-:W-:-:S07]  /*dd80*/  IMAD.MOV.U32 R15, RZ, RZ, -0x1 ;  /* 0xffffffffff0f7424 */ /* 0x000fce00078e00ff */
[----:B0-----:R-:W-:Y:S05]  /*dd90*/  WARPSYNC.COLLECTIVE R15, `(.L_x_98) ;  /* 0x000000000f087348 */ /* 0x001fea0003c00000 */
[----:B------:R1:W2:Y:S02]  /*dda0*/  SHFL.IDX P6, R14, R13, R12, R11 ;  /* 0x0000000c0d0e7389 */ /* 0x0002a400000c000b */
[----:B012---:R-:W-:Y:S01]  /*ddb0*/  ENDCOLLECTIVE ;  /* 0x000000000000791b */ /* 0x007fe20003800000 */
.L_x_98:
[----:B------:R-:W-:Y:S05]  /*ddc0*/  BRA `(.L_x_99) ;  /* 0xffffffd400207947 */ /* 0x000fea000383ffff */
.L_x_48:
[----:B------:R-:W-:Y:S01]  /*ddd0*/  BSSY B0, `(.L_x_100) ;  /* 0x0000006000007945 */ /* 0x000fe20003800000 */
[----:B------:R-:W-:-:S07]  /*dde0*/  IMAD.MOV.U32 R15, RZ, RZ, -0x1 ;  /* 0xffffffffff0f7424 */ /* 0x000fce00078e00ff */
[----:B-1----:R-:W-:Y:S05]  /*ddf0*/  WARPSYNC.COLLECTIVE R15, `(.L_x_101) ;  /* 0x000000000f0c7348 */ /* 0x002fea0003c00000 */
[----:B------:R-:W-:Y:S02]  /*de00*/  ELECT P6, UR62, PT ;  /* 0x00000000003e782f */ /* 0x000fe400038c0000 */
[----:B------:R-:W-:Y:S01]  /*de10*/  MOV R14, UR62 ;  /* 0x0000003e000e7c02 */ /* 0x000fe20008000f00 */
[----:B-1----:R-:W-:Y:S10]  /*de20*/  ENDCOLLECTIVE ;  /* 0x000000000000791b */ /* 0x002ff40003800000 */
.L_x_101:
[----:B------:R-:W-:Y:S05]  /*de30*/  BSYNC B0 ;  /* 0x0000000000007941 */ /* 0x000fea0003800000 */
.L_x_100:
[----:B------:R-:W-:Y:S05]  /*de40*/  BRA `(.L_x_102) ;  /* 0xffffffd4002c7947 */ /* 0x000fea000383ffff */
.L_x_50:
[----:B0-----:R-:W-:-:S04]  /*de50*/  IMAD.U32 R3, RZ, RZ, UR40 ;  /* 0x00000028ff037e24 */ /* 0x001fc8000f8e00ff */
[----:B------:R0:W2:Y:S03]  /*de60*/  SYNCS.PHASECHK.TRANS64.TRYWAIT P0, [R3+URZ+0x29880], R2 ;  /* 0x02988002030075a7 */ /* 0x0000a6000800017f */
[----:B--2---:R-:W-:Y:S05]  /*de70*/  @!P0 NANOSLEEP.SYNCS 0x989680 ;  /* 0x009896800000895d */ /* 0x004fea0003900000 */
[----:B------:R-:W2:Y:S02]  /*de80*/  @!P0 SYNCS.PHASECHK.TRANS64 P0, [R3+URZ+0x29880], R2 ;  /* 0x02988002030085a7 */ /* 0x000ea4000800007f */
[----:B--2---:R-:W-:Y:S05]  /*de90*/  @!P0 BRA `(.L_x_50) ;  /* 0xfffffffc00ec8947 */ /* 0x004fea000383ffff */
[----:B------:R-:W-:Y:S05]  /*dea0*/  BRA `(.L_x_103) ;  /* 0xffffffd400787947 */ /* 0x000fea000383ffff */
.L_x_52:
[----:B0-----:R-:W-:-:S04]  /*deb0*/  IMAD.U32 R3, RZ, RZ, UR40 ;  /* 0x00000028ff037e24 */ /* 0x001fc8000f8e00ff */
[----:B------:R0:W2:Y:S03]  /*dec0*/  SYNCS.PHASECHK.TRANS64.TRYWAIT P0, [R3+URZ+0x29840], R2 ;  /* 0x02984002030075a7 */ /* 0x0000a6000800017f */
[----:B--2---:R-:W-:Y:S05]  /*ded0*/  @!P0 NANOSLEEP.SYNCS 0x989680 ;  /* 0x009896800000895d */ /* 0x004fea0003900000 */
[----:B------:R-:W2:Y:S02]  /*dee0*/  @!P0 SYNCS.PHASECHK.TRANS64 P0, [R3+URZ+0x29840], R2 ;  /* 0x02984002030085a7 */ /* 0x000ea4000800007f */
[----:B--2---:R-:W-:Y:S05]  /*def0*/  @!P0 BRA `(.L_x_52) ;  /* 0xfffffffc00ec8947 */ /* 0x004fea000383ffff */
[----:B------:R-:W-:Y:S05]  /*df00*/  BRA `(.L_x_104) ;  /* 0xffffffd400b47947 */ /* 0x000fea000383ffff */
.L_x_55:
[----:B------:R-:W-:Y:S02]  /*df10*/  IMAD.MOV.U32 R13, RZ, RZ, R5 ;  /* 0x000000ffff0d7224 */ /* 0x000fe400078e0005 */
[----:B------:R-:W-:Y:S02]  /*df20*/  IMAD.MOV.U32 R12, RZ, RZ, RZ ;  /* 0x000000ffff0c7224 */ /* 0x000fe400078e00ff */
[----:B------:R-:W-:Y:S02]  /*df30*/  IMAD.MOV.U32 R11, RZ, RZ, 0x1c1f ;  /* 0x00001c1fff0b7424 */ /* 0x000fe400078e00ff */
[----:B------:R-:W-:Y:S02]  /*df40*/  IMAD.MOV.U32 R15, RZ, RZ, -0x1 ;  /* 0xffffffffff0f7424 */ /* 0x000fe400078e00ff */
[----:B------:R-:W-:-:S07]  /*df50*/  IMAD R7, R10, 0x80, R7 ;  /* 0x000000800a077824 */ /* 0x000fce00078e0207 */
[----:B------:R-:W-:Y:S05]  /*df60*/  WARPSYNC.COLLECTIVE R15, `(.L_x_105) ;  /* 0x000000000f087348 */ /* 0x000fea0003c00000 */
[----:B------:R0:W1:Y:S02]  /*df70*/  SHFL.IDX P6, R14, R13, R12, R11 ;  /* 0x0000000c0d0e7389 */ /* 0x00006400000c000b */
[----:B01----:R-:W-:Y:S01]  /*df80*/  ENDCOLLECTIVE ;  /* 0x000000000000791b */ /* 0x003fe20003800000 */
.L_x_105:
[----:B------:R-:W-:Y:S02]  /*df90*/  VIADD R21, R7, 0x40 ;  /* 0x0000004007157836 */ /* 0x000fe40000000000 */
[----:B------:R-:W-:Y:S02]  /*dfa0*/  IMAD.MOV.U32 R13, RZ, RZ, R6 ;  /* 0x000000ffff0d7224 */ /* 0x000fe400078e0006 */
[----:B------:R-:W-:-:S07]  /*dfb0*/  IMAD.MOV.U32 R2, RZ, RZ, R14 ;  /* 0x000000ffff027224 */ /* 0x000fce00078e000e */
[----:B------:R-:W-:Y:S05]  /*dfc0*/  WARPSYNC.COLLECTIVE R15, `(.L_x_106) ;  /* 0x000000000f087348 */ /* 0x000fea0003c00000 */
[----:B------:R0:W1:Y:S02]  /*dfd0*/  SHFL.IDX P6, R14, R13, R12, R11 ;  /* 0x0000000c0d0e7389 */ /* 0x00006400000c000b */
[----:B01----:R-:W-:Y:S01]  /*dfe0*/  ENDCOLLECTIVE ;  /* 0x000000000000791b */ /* 0x003fe20003800000 */
.L_x_106:
[----:B------:R-:W-:Y:S02]  /*dff0*/  ULDC UR4, c[0x0][0x288] ;  /* 0x0000a20000047ab9 */ /* 0x000fe40000000800 */
[----:B------:R-:W-:-:S05]  /*e000*/  IMAD R4, R9, UR4, RZ ;  /* 0x0000000409047c24 */ /* 0x000fca000f8e02ff */
[C---:B------:R-:W-:Y:S01]  /*e010*/  ISETP.GE.AND P4, PT, R7.reuse, R4, PT ;  /* 0x000000040700720c */ /* 0x040fe20003f86270 */
[----:B------:R-:W-:Y:S02]  /*e020*/  VIADD R11, R7, 0x20 ;  /* 0x00000020070b7836 */ /* 0x000fe40000000000 */
[----:B------:R-:W-:Y:S02]  /*e030*/  IMAD.MOV.U32 R13, RZ, RZ, R5 ;  /* 0x000000ffff0d7224 */ /* 0x000fe400078e0005 */
[----:B------:R-:W-:-:S08]  /*e040*/  IMAD.MOV.U32 R12, RZ, RZ, 0x1 ;  /* 0x00000001ff0c7424 */ /* 0x000fd000078e00ff */
[----:B------:R-:W-:Y:S02]  /*e050*/  @!P4 VIADD R9, R0, UR40 ;  /* 0x000000280009cc36 */ /* 0x000fe40008000000 */
[----:B------:R-:W-:-:S05]  /*e060*/  IMAD.MOV.U32 R3, RZ, RZ, R14 ;  /* 0x000000ffff037224 */ /* 0x000fca00078e000e */
[----:B------:R-:W-:-:S05]  /*e070*/  @!P4 IADD3 R3, P3, R8, R3, RZ ;  /* 0x000000030803c210 */ /* 0x000fca0007f7e0ff */
[----:B------:R-:W-:Y:S01]  /*e080*/  @!P4 IMAD.X R2, RZ, RZ, R2, P3 ;  /* 0x000000ffff02c224 */ /* 0x000fe200018e0602 */
[----:B------:R-:W-:Y:S01]  /*e090*/  ISETP.GE.AND P3, PT, R11, R4, PT ;  /* 0x000000040b00720c */ /* 0x000fe20003f66270 */
[----:B------:R-:W-:-:S03]  /*e0a0*/  IMAD.MOV.U32 R11, RZ, RZ, 0x1c1f ;  /* 0x00001c1fff0b7424 */ /* 0x000fc600078e00ff */
[----:B------:R-:W-:-:S09]  /*e0b0*/  @!P4 LOP3.LUT R3, R3, R2, RZ, 0x3c, !PT ;  /* 0x000000020303c212 */ /* 0x000fd200078e3cff */
[----:B------:R-:W-:Y:S05]  /*e0c0*/  WARPSYNC.COLLECTIVE R15, `(.L_x_107) ;  /* 0x000000000f087348 */ /* 0x000fea0003c00000 */
[----:B------:R0:W1:Y:S02]  /*e0d0*/  SHFL.IDX P6, R14, R13, R12, R11 ;  /* 0x0000000c0d0e7389 */ /* 0x00006400000c000b */
[----:B01----:R-:W-:Y:S01]  /*e0e0*/  ENDCOLLECTIVE ;  /* 0x000000000000791b */ /* 0x003fe20003800000 */
.L_x_107:
[----:B------:R-:W-:-:S04]  /*e0f0*/  @!P4 LOP3.LUT R2, R3, R2, RZ, 0x3c, !PT ;  /* 0x000000020302c212 */ /* 0x000fc800078e3cff */
[----:B------:R-:W-:-:S05]  /*e100*/  @!P4 LOP3.LUT R3, R3, R2, RZ, 0x3c, !PT ;  /* 0x000000020303c212 */ /* 0x000fca00078e3cff */
[----:B------:R-:W-:Y:S01]  /*e110*/  @!PT LDS RZ, [RZ] ;  /* 0x00000000fffff984 */ /* 0x000fe20000000800 */
[----:B------:R-:W-:Y:S01]  /*e120*/  @!PT LDS RZ, [RZ] ;  /* 0x00000000fffff984 */ /* 0x000fe20000000800 */
[----:B------:R-:W-:Y:S01]  /*e130*/  @!PT LDS RZ, [RZ] ;  /* 0x00000000fffff984 */ /* 0x000fe20000000800 */
[----:B------:R-:W-:Y:S01]  /*e140*/  @!P4 LDGSTS.E.BYPASS.LTC128B.128 [R9+0x14400], desc[UR38][R2.64], !P2 ;  /* 0x144000000209cfae */ /* 0x000fe2000d101d66 */
[----:B------:R-:W-:-:S03]  /*e150*/  IMAD.MOV.U32 R13, RZ, RZ, R6 ;  /* 0x000000ffff0d7224 */ /* 0x000fc600078e0006 */
[----:B------:R-:W-:Y:S04]  /*e160*/  @!P4 LDGSTS.E.BYPASS.LTC128B.128 [R9+0x16400], desc[UR38][R2.64+0x40], !P0 ;  /* 0x164000400209cfae */ /* 0x000fe8000c101d66 */
[----:B------:R0:W-:Y:S02]  /*e170*/  @!P4 LDGSTS.E.BYPASS.LTC128B.128 [R9+0x18400], desc[UR38][R2.64+0x80], !P1 ;  /* 0x184000800209cfae */ /* 0x0001e4000c901d66 */
[----:B0-----:R-:W-:-:S07]  /*e180*/  IMAD.MOV.U32 R2, RZ, RZ, R14 ;  /* 0x000000ffff027224 */ /* 0x001fce00078e000e */
[----:B------:R-:W-:Y:S05]  /*e190*/  WARPSYNC.COLLECTIVE R15, `(.L_x_108) ;  /* 0x000000000f087348 */ /* 0x000fea0003c00000 */
[----:B------:R0:W1:Y:S02]  /*e1a0*/  SHFL.IDX P6, R14, R13, R12, R11 ;  /* 0x0000000c0d0e7389 */ /* 0x00006400000c000b */
[----:B01----:R-:W-:Y:S01]  /*e1b0*/  ENDCOLLECTIVE ;  /* 0x000000000000791b */ /* 0x003fe20003800000 */
.L_x_108:
[----:B------:R-:W-:Y:S02]  /*e1c0*/  @!P3 VIADD R9, R0, UR40 ;  /* 0x000000280009bc36 */ /* 0x000fe40008000000 */
[----:B------:R-:W-:Y:S02]  /*e1d0*/  IMAD.MOV.U32 R13, RZ, RZ, R5 ;  /* 0x000000ffff0d7224 */ /* 0x000fe400078e0005 */
[----:B------:R-:W-:Y:S01]  /*e1e0*/  IMAD.MOV.U32 R12, RZ, RZ, 0x2 ;  /* 0x00000002ff0c7424 */ /* 0x000fe200078e00ff */
[----:B------:R-:W-:-:S13]  /*e1f0*/  @!P3 IADD3 R3, P4, R8, R14, RZ ;  /* 0x0000000e0803b210 */ /* 0x000fda0007f9e0ff */
[----:B------:R-:W-:Y:S05]  /*e200*/  WARPSYNC.COLLECTIVE R15, `(.L_x_109) ;  /* 0x000000000f087348 */ /* 0x000fea0003c00000 */
[----:B------:R0:W1:Y:S02]  /*e210*/  SHFL.IDX P6, R14, R13, R12, R11 ;  /* 0x0000000c0d0e7389 */ /* 0x00006400000c000b */
[----:B01----:R-:W-:Y:S01]  /*e220*/  ENDCOLLECTIVE ;  /* 0x000000000000791b */ /* 0x003fe20003800000 */
.L_x_109:
[----:B------:R-:W-:-:S05]  /*e230*/  @!P3 IMAD.X R2, RZ, RZ, R2, P4 ;  /* 0x000000ffff02b224 */ /* 0x000fca00020e0602 */
[----:B------:R-:W-:-:S04]  /*e240*/  @!P3 LOP3.LUT R3, R3, R2, RZ, 0x3c, !PT ;  /* 0x000000020303b212 */ /* 0x000fc800078e3cff */
[----:B------:R-:W-:Y:S01]  /*e250*/  @!P3 LOP3.LUT R2, R3, R2, RZ, 0x3c, !PT ;  /* 0x000000020302b212 */ /* 0x000fe200078e3cff */
[----:B------:R-:W-:-:S03]  /*e260*/  IMAD.MOV.U32 R13, RZ, RZ, R6 ;  /* 0x000000ffff0d7224 */ /* 0x000fc600078e0006 */
[----:B------:R-:W-:-:S05]  /*e270*/  @!P3 LOP3.LUT R3, R3, R2, RZ, 0x3c, !PT ;  /* 0x000000020303b212 */ /* 0x000fca00078e3cff */
[----:B------:R-:W-:Y:S01]  /*e280*/  @!PT LDS RZ, [RZ] ;  /* 0x00000000fffff984 */ /* 0x000fe20000000800 */
[----:B------:R-:W-:Y:S01]  /*e290*/  @!PT LDS RZ, [RZ] ;  /* 0x00000000fffff984 */ /* 0x000fe20000000800 */
[----:B------:R-:W-:Y:S01]  /*e2a0*/  @!PT LDS RZ, [RZ] ;  /* 0x00000000fffff984 */ /* 0x000fe20000000800 */
[----:B------:R-:W-:Y:S04]  /*e2b0*/  @!P3 LDGSTS.E.BYPASS.LTC128B.128 [R9+0x14c00], desc[UR38][R2.64], !P2 ;  /* 0x14c000000209bfae */ /* 0x000fe8000d101d66 */
[----:B------:R-:W-:Y:S04]  /*e2c0*/  @!P3 LDGSTS.E.BYPASS.LTC128B.128 [R9+0x16c00], desc[UR38][R2.64+0x40], !P0 ;  /* 0x16c000400209bfae */ /* 0x000fe8000c101d66 */
[----:B------:R0:W-:Y:S01]  /*e2d0*/  @!P3 LDGSTS.E.BYPASS.LTC128B.128 [R9+0x18c00], desc[UR38][R2.64+0x80], !P1 ;  /* 0x18c000800209bfae */ /* 0x0001e2000c901d66 */
[----:B------:R-:W-:Y:S01]  /*e2e0*/  ISETP.GE.AND P3, PT, R21, R4, PT ;  /* 0x000000041500720c */ /* 0x000fe20003f66270 */
[----:B0-----:R-:W-:-:S12]  /*e2f0*/  IMAD.MOV.U32 R2, RZ, RZ, R14 ;  /* 0x000000ffff027224 */ /* 0x001fd800078e000e */
[----:B------:R-:W-:Y:S05]  /*e300*/  WARPSYNC.COLLECTIVE R15, `(.L_x_110) ;  /* 0x000000000f087348 */ /* 0x000fea0003c00000 */
[----:B------:R0:W1:Y:S02]  /*e310*/  SHFL.IDX P6, R14, R13, R12, R11 ;  /* 0x0000000c0d0e7389 */ /* 0x00006400000c000b */
[----:B01----:R-:W-:Y:S01]  /*e320*/  ENDCOLLECTIVE ;  /* 0x000000000000791b */ /* 0x003fe20003800000 */
.L_x_110:
[----:B------:R-:W-:Y:S02]  /*e330*/  @!P3 VIADD R21, R0, UR40 ;  /* 0x000000280015bc36 */ /* 0x000fe40008000000 */
[----:B------:R-:W-:Y:S02]  /*e340*/  IMAD.MOV.U32 R13, RZ, RZ, R5 ;  /* 0x000000ffff0d7224 */ /* 0x000fe400078e0005 */
[----:B------:R-:W-:Y:S01]  /*e350*/  IMAD.MOV.U32 R12, RZ, RZ, 0x3 ;  /* 0x00000003ff0c7424 */ /* 0x000fe200078e00ff */
[----:B------:R-:W-:-:S13]  /*e360*/  @!P3 IADD3 R3, P4, R8, R14, RZ ;  /* 0x0000000e0803b210 */ /* 0x000fda0007f9e0ff */
[----:B------:R-:W-:Y:S05]  /*e370*/  WARPSYNC.COLLECTIVE R15, `(.L_x_111) ;  /* 0x000000000f087348 */ /* 0x000fea0003c00000 */
[----:B------:R0:W1:Y:S02]  /*e380*/  SHFL.IDX P6, R14, R13, R12, R11 ;  /* 0x0000000c0d0e7389 */ /* 0x00006400000c000b */
[----:B01----:R-:W-:Y:S01]  /*e390*/  ENDCOLLECTIVE ;  /* 0x000000000000791b */ /* 0x003fe20003800000 */
.L_x_111:
        /* <DEDUP_REMOVED lines=8> */
[----:B------:R0:W-:Y:S01]  /*e420*/  @!P3 LDGSTS.E.BYPASS.LTC128B.128 [R21+0x15400], desc[UR38][R2.64], !P2 ;  /* 0x154000000215bfae */ /* 0x0001e2000d101d66 */
[----:B------:R-:W-:-:S03]  /*e430*/  IMAD.MOV.U32 R5, RZ, RZ, R14 ;  /* 0x000000ffff057224 */ /* 0x000fc600078e000e */
[----:B------:R0:W-:Y:S04]  /*e440*/  @!P3 LDGSTS.E.BYPASS.LTC128B.128 [R21+0x17400], desc[UR38][R2.64+0x40], !P0 ;  /* 0x174000400215bfae */ /* 0x0001e8000c101d66 */
[----:B------:R0:W-:Y:S02]  /*e450*/  @!P3 LDGSTS.E.BYPASS.LTC128B.128 [R21+0x19400], desc[UR38][R2.64+0x80], !P1 ;  /* 0x194000800215bfae */ /* 0x0001e4000c901d66 */
[----:B0-----:R-:W-:Y:S05]  /*e460*/  WARPSYNC.COLLECTIVE R15, `(.L_x_112) ;  /* 0x000000000f087348 */ /* 0x001fea0003c00000 */
[----:B------:R1:W2:Y:S02]  /*e470*/  SHFL.IDX P6, R14, R13, R12, R11 ;  /* 0x0000000c0d0e7389 */ /* 0x0002a400000c000b */
[----:B012---:R-:W-:Y:S01]  /*e480*/  ENDCOLLECTIVE ;  /* 0x000000000000791b */ /* 0x007fe20003800000 */
.L_x_112:
[----:B------:R-:W-:Y:S05]  /*e490*/  BRA `(.L_x_113) ;  /* 0xffffffd800dc7947 */ /* 0x000fea000383ffff */
.L_x_58:
[----:B0-----:R-:W-:-:S04]  /*e4a0*/  IMAD.U32 R3, RZ, RZ, UR40 ;  /* 0x00000028ff037e24 */ /* 0x001fc8000f8e00ff */
[----:B------:R0:W1:Y:S03]  /*e4b0*/  SYNCS.PHASECHK.TRANS64.TRYWAIT P0, [R3+URZ+0x29820], R0 ;  /* 0x02982000030075a7 */ /* 0x000066000800017f */
[----:B-1----:R-:W-:Y:S05]  /*e4c0*/  @!P0 NANOSLEEP.SYNCS 0x989680 ;  /* 0x009896800000895d */ /* 0x002fea0003900000 */
[----:B------:R-:W1:Y:S02]  /*e4d0*/  @!P0 SYNCS.PHASECHK.TRANS64 P0, [R3+URZ+0x29820], R0 ;  /* 0x02982000030085a7 */ /* 0x000e64000800007f */
[----:B-1----:R-:W-:Y:S05]  /*e4e0*/  @!P0 BRA `(.L_x_58) ;  /* 0xfffffffc00ec8947 */ /* 0x002fea000383ffff */
[----:B------:R-:W-:Y:S05]  /*e4f0*/  BRA `(.L_x_114) ;  /* 0xffffffdc002c7947 */ /* 0x000fea000383ffff */
.L_x_63:
[----:B0-----:R0:W1:Y:S02]  /*e500*/  SYNCS.PHASECHK.TRANS64.TRYWAIT P0, [R6+URZ+0x29880], R4 ;  /* 0x02988004060075a7 */ /* 0x001064000800017f */
[----:B-1----:R-:W-:Y:S05]  /*e510*/  @!P0 NANOSLEEP.SYNCS 0x989680 ;  /* 0x009896800000895d */ /* 0x002fea0003900000 */
[----:B------:R-:W1:Y:S02]  /*e520*/  @!P0 SYNCS.PHASECHK.TRANS64 P0, [R6+URZ+0x29880], R4 ;  /* 0x02988004060085a7 */ /* 0x000e64000800007f */
[----:B-1----:R-:W-:Y:S05]  /*e530*/  @!P0 BRA `(.L_x_63) ;  /* 0xfffffffc00f08947 */ /* 0x002fea000383ffff */
[----:B------:R-:W-:Y:S05]  /*e540*/  BRA `(.L_x_115) ;  /* 0xffffffdc00d47947 */ /* 0x000fea000383ffff */
.L_x_67:
[----:B-1----:R1:W2:Y:S02]  /*e550*/  SYNCS.PHASECHK.TRANS64.TRYWAIT P0, [R6+URZ+0x29840], R4 ;  /* 0x02984004060075a7 */ /* 0x0022a4000800017f */
[----:B--2---:R-:W-:Y:S05]  /*e560*/  @!P0 NANOSLEEP.SYNCS 0x989680 ;  /* 0x009896800000895d */ /* 0x004fea0003900000 */
[----:B------:R-:W2:Y:S02]  /*e570*/  @!P0 SYNCS.PHASECHK.TRANS64 P0, [R6+URZ+0x29840], R4 ;  /* 0x02984004060085a7 */ /* 0x000ea4000800007f */
[----:B--2---:R-:W-:Y:S05]  /*e580*/  @!P0 BRA `(.L_x_67) ;  /* 0xfffffffc00f08947 */ /* 0x004fea000383ffff */
[----:B------:R-:W-:Y:S05]  /*e590*/  BRA `(.L_x_116) ;  /* 0xffffffe000447947 */ /* 0x000fea000383ffff */
.L_x_74:
[----:B0-----:R0:W1:Y:S02]  /*e5a0*/  SYNCS.PHASECHK.TRANS64.TRYWAIT P0, [R18+URZ+0x29870], R5 ;  /* 0x02987005120075a7 */ /* 0x001064000800017f */
[----:B-1----:R-:W-:Y:S05]  /*e5b0*/  @!P0 NANOSLEEP.SYNCS 0x989680 ;  /* 0x009896800000895d */ /* 0x002fea0003900000 */
[----:B------:R-:W1:Y:S02]  /*e5c0*/  @!P0 SYNCS.PHASECHK.TRANS64 P0, [R18+URZ+0x29870], R5 ;  /* 0x02987005120085a7 */ /* 0x000e64000800007f */
[----:B-1----:R-:W-:Y:S05]  /*e5d0*/  @!P0 BRA `(.L_x_74) ;  /* 0xfffffffc00f08947 */ /* 0x002fea000383ffff */
[----:B------:R-:W-:Y:S05]  /*e5e0*/  BRA `(.L_x_117) ;  /* 0xffffffe400447947 */ /* 0x000fea000383ffff */
.L_x_76:
[----:B0-----:R0:W1:Y:S02]  /*e5f0*/  SYNCS.PHASECHK.TRANS64.TRYWAIT P0, [R18+URZ+0x29860], R5 ;  /* 0x02986005120075a7 */ /* 0x001064000800017f */
[----:B-1----:R-:W-:Y:S05]  /*e600*/  @!P0 NANOSLEEP.SYNCS 0x989680 ;  /* 0x009896800000895d */ /* 0x002fea0003900000 */
[----:B------:R-:W1:Y:S02]  /*e610*/  @!P0 SYNCS.PHASECHK.TRANS64 P0, [R18+URZ+0x29860], R5 ;  /* 0x02986005120085a7 */ /* 0x000e64000800007f */
[----:B-1----:R-:W-:Y:S05]  /*e620*/  @!P0 BRA `(.L_x_76) ;  /* 0xfffffffc00f08947 */ /* 0x002fea000383ffff */
[----:B------:R-:W-:Y:S05]  /*e630*/  BRA `(.L_x_118) ;  /* 0xffffffe400487947 */ /* 0x000fea000383ffff */
.L_x_82:
[----:B0-----:R0:W1:Y:S02]  /*e640*/  SYNCS.PHASECHK.TRANS64.TRYWAIT P0, [R3+URZ+0x29870], R0 ;  /* 0x02987000030075a7 */ /* 0x001064000800017f */
[----:B-1----:R-:W-:Y:S05]  /*e650*/  @!P0 NANOSLEEP.SYNCS 0x989680 ;  /* 0x009896800000895d */ /* 0x002fea0003900000 */
[----:B------:R-:W1:Y:S02]  /*e660*/  @!P0 SYNCS.PHASECHK.TRANS64 P0, [R3+URZ+0x29870], R0 ;  /* 0x02987000030085a7 */ /* 0x000e64000800007f */
[----:B-1----:R-:W-:Y:S05]  /*e670*/  @!P0 BRA `(.L_x_82) ;  /* 0xfffffffc00f08947 */ /* 0x002fea000383ffff */
[----:B------:R-:W-:Y:S05]  /*e680*/  BRA `(.L_x_119) ;  /* 0xffffffe800dc7947 */ /* 0x000fea000383ffff */
.L_x_84:
[----:B0-----:R0:W1:Y:S02]  /*e690*/  SYNCS.PHASECHK.TRANS64.TRYWAIT P0, [R3+URZ+0x29860], R2 ;  /* 0x02986002030075a7 */ /* 0x001064000800017f */
[----:B-1----:R-:W-:Y:S05]  /*e6a0*/  @!P0 NANOSLEEP.SYNCS 0x989680 ;  /* 0x009896800000895d */ /* 0x002fea0003900000 */
[----:B------:R-:W1:Y:S02]  /*e6b0*/  @!P0 SYNCS.PHASECHK.TRANS64 P0, [R3+URZ+0x29860], R2 ;  /* 0x02986002030085a7 */ /* 0x000e64000800007f */
[----:B-1----:R-:W-:Y:S05]  /*e6c0*/  @!P0 BRA `(.L_x_84) ;  /* 0xfffffffc00f08947 */ /* 0x002fea000383ffff */
[----:B------:R-:W-:Y:S05]  /*e6d0*/  BRA `(.L_x_120) ;  /* 0xffffffe800ec7947 */ /* 0x000fea000383ffff */
.L_x_86:
[----:B0-----:R0:W1:Y:S02]  /*e6e0*/  SYNCS.PHASECHK.TRANS64.TRYWAIT P0, [R9+URZ+0x29820], R2 ;  /* 0x02982002090075a7 */ /* 0x001064000800017f */
[----:B-1----:R-:W-:Y:S05]  /*e6f0*/  @!P0 NANOSLEEP.SYNCS 0x989680 ;  /* 0x009896800000895d */ /* 0x002fea0003900000 */
[----:B------:R-:W1:Y:S02]  /*e700*/  @!P0 SYNCS.PHASECHK.TRANS64 P0, [R9+URZ+0x29820], R2 ;  /* 0x02982002090085a7 */ /* 0x000e64000800007f */
[----:B-1----:R-:W-:Y:S05]  /*e710*/  @!P0 BRA `(.L_x_86) ;  /* 0xfffffffc00f08947 */ /* 0x002fea000383ffff */
[----:B------:R-:W-:Y:S05]  /*e720*/  BRA `(.L_x_121) ;  /* 0xfffffff000547947 */ /* 0x000fea000383ffff */
.L_x_88:
[----:B0-----:R0:W1:Y:S02]  /*e730*/  SYNCS.PHASECHK.TRANS64.TRYWAIT P1, [R5+URZ], R4 ;  /* 0x00000004050075a7 */ /* 0x001064000802017f */
[----:B-1----:R-:W-:Y:S05]  /*e740*/  @!P1 NANOSLEEP.SYNCS 0x989680 ;  /* 0x009896800000995d */ /* 0x002fea0003900000 */
[----:B------:R-:W1:Y:S02]  /*e750*/  @!P1 SYNCS.PHASECHK.TRANS64 P1, [R5+URZ], R4 ;  /* 0x00000004050095a7 */ /* 0x000e64000802007f */
[----:B-1----:R-:W-:Y:S05]  /*e760*/  @!P1 BRA `(.L_x_88) ;  /* 0xfffffffc00f09947 */ /* 0x002fea000383ffff */
[----:B------:R-:W-:Y:S05]  /*e770*/  BRA `(.L_x_122) ;  /* 0xfffffff000a47947 */ /* 0x000fea000383ffff */
.L_x_89:
[----:B-1----:R1:W2:Y:S02]  /*e780*/  SYNCS.PHASECHK.TRANS64.TRYWAIT P1, [R7+URZ], R2 ;  /* 0x00000002070075a7 */ /* 0x0022a4000802017f */
[----:B--2---:R-:W-:Y:S05]  /*e790*/  @!P1 NANOSLEEP.SYNCS 0x989680 ;  /* 0x009896800000995d */ /* 0x004fea0003900000 */
[----:B------:R-:W2:Y:S02]  /*e7a0*/  @!P1 SYNCS.PHASECHK.TRANS64 P1, [R7+URZ], R2 ;  /* 0x00000002070095a7 */ /* 0x000ea4000802007f */
[----:B--2---:R-:W-:Y:S05]  /*e7b0*/  @!P1 BRA `(.L_x_89) ;  /* 0xfffffffc00f09947 */ /* 0x004fea000383ffff */
[----:B------:R-:W-:Y:S05]  /*e7c0*/  BRA `(.L_x_123) ;  /* 0xfffffff000987947 */ /* 0x000fea000383ffff */
.L_x_91:
[----:B0-----:R0:W2:Y:S02]  /*e7d0*/  SYNCS.PHASECHK.TRANS64.TRYWAIT P1, [R5+URZ+0x29860], R4 ;  /* 0x02986004050075a7 */ /* 0x0010a4000802017f */
[----:B--2---:R-:W-:Y:S05]  /*e7e0*/  @!P1 NANOSLEEP.SYNCS 0x989680 ;  /* 0x009896800000995d */ /* 0x004fea0003900000 */
[----:B------:R-:W2:Y:S02]  /*e7f0*/  @!P1 SYNCS.PHASECHK.TRANS64 P1, [R5+URZ+0x29860], R4 ;  /* 0x02986004050095a7 */ /* 0x000ea4000802007f */
[----:B--2---:R-:W-:Y:S05]  /*e800*/  @!P1 BRA `(.L_x_91) ;  /* 0xfffffffc00f09947 */ /* 0x004fea000383ffff */
[----:B------:R-:W-:Y:S05]  /*e810*/  BRA `(.L_x_124) ;  /* 0xfffffff000987947 */ /* 0x000fea000383ffff */
.L_x_93:
[----:B--2---:R2:W3:Y:S02]  /*e820*/  SYNCS.PHASECHK.TRANS64.TRYWAIT P1, [R3+URZ+0x29860], R2 ;  /* 0x02986002030075a7 */ /* 0x0044e4000802017f */
[----:B---3--:R-:W-:Y:S05]  /*e830*/  @!P1 NANOSLEEP.SYNCS 0x989680 ;  /* 0x009896800000995d */ /* 0x008fea0003900000 */
[----:B------:R-:W3:Y:S02]  /*e840*/  @!P1 SYNCS.PHASECHK.TRANS64 P1, [R3+URZ+0x29860], R2 ;  /* 0x02986002030095a7 */ /* 0x000ee4000802007f */
[----:B---3--:R-:W-:Y:S05]  /*e850*/  @!P1 BRA `(.L_x_93) ;  /* 0xfffffffc00f09947 */ /* 0x008fea000383ffff */
[----:B------:R-:W-:Y:S05]  /*e860*/  BRA `(.L_x_125) ;  /* 0xfffffff000987947 */ /* 0x000fea000383ffff */
.L_x_95:
[----:B---3--:R3:W4:Y:S02]  /*e870*/  SYNCS.PHASECHK.TRANS64.TRYWAIT P0, [R5+URZ+0x29880], R4 ;  /* 0x02988004050075a7 */ /* 0x008724000800017f */
[----:B----4-:R-:W-:Y:S05]  /*e880*/  @!P0 NANOSLEEP.SYNCS 0x989680 ;  /* 0x009896800000895d */ /* 0x010fea0003900000 */
[----:B------:R-:W4:Y:S02]  /*e890*/  @!P0 SYNCS.PHASECHK.TRANS64 P0, [R5+URZ+0x29880], R4 ;  /* 0x02988004050085a7 */ /* 0x000f24000800007f */
[----:B----4-:R-:W-:Y:S05]  /*e8a0*/  @!P0 BRA `(.L_x_95) ;  /* 0xfffffffc00f08947 */ /* 0x010fea000383ffff */
[----:B------:R-:W-:Y:S05]  /*e8b0*/  BRA `(.L_x_96) ;  /* 0xfffffff000947947 */ /* 0x000fea000383ffff */
.L_x_126:
[----:B------:R-:W-:-:S00]  /*e8c0*/  BRA `(.L_x_126) ;  /* 0xfffffffc00fc7947 */ /* 0x000fc0000383ffff */
[----:B------:R-:W-:-:S00]  /*e8d0*/  NOP ;  /* 0x0000000000007918 */ /* 0x000fc00000000000 */
        /* <DEDUP_REMOVED lines=10> */
.L_x_2844:


//--------------------- .text._ZN7cutlass13device_kernelIN5flash11enable_sm90INS1_16FlashAttnFwdSm90INS1_25CollectiveMainloopFwdSm90ILi2EN4cute5tupleIJNS5_1CILi1EEES8_S8_EEENS6_IJNS7_ILi128EEENS7_ILi160EEENS7_ILi192EEEEEELi128ENS_12float_e4m3_tEfNS_4arch4Sm90ELb0ELb0ELb0ELb1ELb0ELb0ELb0ELb1ELb1ELb1ELb1ELb0EEENS1_21CollectiveEpilogueFwdINS6_IJSA_SA_SB_EEES9_NS_10bfloat16_tESG_Li256ELb1ELb1ELb1ELb1EEENS1_36VarlenDynamicPersistentTileSchedulerILi128ELi160ELi256ELi128ELb1ELb1ELb1ELb0ELb1ELb1EEEEEEEEEvNT_6ParamsE --------------------------
	.section	.text._ZN7cutlass13device_kernelIN5flash11enable_sm90INS1_16FlashAttnFwdSm90INS1_25CollectiveMainloopFwdSm90ILi2EN4cute5tupleIJNS5_1CILi1EEES8_S8_EEENS6_IJNS7_ILi128EEENS7_ILi160EEENS7_ILi192EEEEEELi128ENS_12float_e4m3_tEfNS_4arch4Sm90ELb0ELb0ELb0ELb1ELb0ELb0ELb0ELb1ELb1ELb1ELb1ELb0EEENS1_21CollectiveEpilogueFwdINS6_IJSA_SA_SB_EEES9_NS_10bfloat16_tESG_Li256ELb1ELb1ELb1ELb1EEENS1_36VarlenDynamicPersistentTileSchedulerILi128ELi160ELi256ELi128ELb1ELb1ELb1ELb0ELb1ELb1EEEEEEEEEvNT_6ParamsE,"ax",@progbits
	.align	128
.text._ZN7cutlass13device_kernelIN5flash11enable_sm90INS1_16FlashAttnFwdSm90INS1_25CollectiveMainloopFwdSm90ILi2EN4cute5tupleIJNS5_1CILi1EEES8_S8_EEENS6_IJNS7_ILi128EEENS7_ILi160EEENS7_ILi192EEEEEELi128ENS_12float_e4m3_tEfNS_4arch4Sm90ELb0ELb0ELb0ELb1ELb0ELb0ELb0ELb1ELb1ELb1ELb1ELb0EEENS1_21CollectiveEpilogueFwdINS6_IJSA_SA_SB_EEES9_NS_10bfloat16_tESG_Li256ELb1ELb1ELb1ELb1EEENS1_36VarlenDynamicPersistentTileSchedulerILi128ELi160ELi256ELi128ELb1ELb1ELb1ELb0ELb1ELb1EEEEEEEEEvNT_6ParamsE:
        .type           _ZN7cutlass13device_kernelIN5flash11enable_sm90INS1_16FlashAttnFwdSm90INS1_25CollectiveMainloopFwdSm90ILi2EN4cute5tupleIJNS5_1CILi1EEES8_S8_EEENS6_IJNS7_ILi128EEENS7_ILi160EEENS7_ILi192EEEEEELi128ENS_12float_e4m3_tEfNS_4arch4Sm90ELb0ELb0ELb0ELb1ELb0ELb0ELb0ELb1ELb1ELb1ELb1ELb0EEENS1_21CollectiveEpilogueFwdINS6_IJSA_SA_SB_EEES9_NS_10bfloat16_tESG_Li256ELb1ELb1ELb1ELb1EEENS1_36VarlenDynamicPersistentTileSchedulerILi128ELi160ELi256ELi128ELb1ELb1ELb1ELb0ELb1ELb1EEEEEEEEEvNT_6ParamsE,@function
        .size           _ZN7cutlass13device_kernelIN5flash11enable_sm90INS1_16FlashAttnFwdSm90INS1_25CollectiveMainloopFwdSm90ILi2EN4cute5tupleIJNS5_1CILi1EEES8_S8_EEENS6_IJNS7_ILi128EEENS7_ILi160EEENS7_ILi192EEEEEELi128ENS_12float_e4m3_tEfNS_4arch4Sm90ELb0ELb0ELb0ELb1ELb0ELb0ELb0ELb1ELb1ELb1ELb1ELb0EEENS1_21CollectiveEpilogueFwdINS6_IJSA_SA_SB_EEES9_NS_10bfloat16_tESG_Li256ELb1ELb1ELb1ELb1EEENS1_36VarlenDynamicPersistentTileSchedulerILi128ELi160ELi256ELi128ELb1ELb1ELb1ELb0ELb1ELb1EEEEEEEEEvNT_6ParamsE,(.L_x_2845 - _ZN7cutlass13device_kernelIN5flash11enable_sm90INS1_16FlashAttnFwdSm90INS1_25CollectiveMainloopFwdSm90ILi2EN4cute5tupleIJNS5_1CILi1EEES8_S8_EEENS6_IJNS7_ILi128EEENS7_ILi160EEENS7_ILi192EEEEEELi128ENS_12float_e4m3_tEfNS_4arch4Sm90ELb0ELb0ELb0ELb1ELb0ELb0ELb0ELb1ELb1ELb1ELb1ELb0EEENS1_21CollectiveEpilogueFwdINS6_IJSA_SA_SB_EEES9_NS_10bfloat16_tESG_Li256ELb1ELb1ELb1ELb1EEENS1_36VarlenDynamicPersistentTileSchedulerILi128ELi160ELi256ELi128ELb1ELb1ELb1ELb0ELb1ELb1EEEEEEEEEvNT_6ParamsE)
        .other          _ZN7cutlass13device_kernelIN5flash11enable_sm90INS1_16FlashAttnFwdSm90INS1_25CollectiveMainloopFwdSm90ILi2EN4cute5tupleIJNS5_1CILi1EEES8_S8_EEENS6_IJNS7_ILi128EEENS7_ILi160EEENS7_ILi192EEEEEELi128ENS_12float_e4m3_tEfNS_4arch4Sm90ELb0ELb0ELb0ELb1ELb0ELb0ELb0ELb1ELb1ELb1ELb1ELb0EEENS1_21CollectiveEpilogueFwdINS6_IJSA_SA_SB_EEES9_NS_10bfloat16_tESG_Li256ELb1ELb1ELb1ELb1EEENS1_36VarlenDynamicPersistentTileSchedulerILi128ELi160ELi256ELi128ELb1ELb1ELb1ELb0ELb1ELb1EEEEEEEEEvNT_6ParamsE,@"STO_CUDA_ENTRY STV_DEFAULT"
_ZN7cutlass13device_kernelIN5flash11enable_sm90INS1_16FlashAttnFwdSm90INS1_25CollectiveMainloopFwdSm90ILi2EN4cute5tupleIJNS5_1CILi1EEES8_S8_EEENS6_IJNS7_ILi128EEENS7_ILi160EEENS7_ILi192EEEEEELi128ENS_12float_e4m3_tEfNS_4arch4Sm90ELb0ELb0ELb0ELb1ELb0ELb0ELb0ELb1ELb1ELb1ELb1ELb0EEENS1_21CollectiveEpilogueFwdINS6_IJSA_SA_SB_EEES9_NS_10bfloat16_tESG_Li256ELb1ELb1ELb1ELb1EEENS1_36VarlenDynamicPersistentTileSchedulerILi128ELi160ELi256ELi128ELb1ELb1ELb1ELb0ELb1ELb1EEEEEEEEEvNT_6ParamsE:
[----:B------:R-:W0:Y:S02]  /*0000*/  LDC R1, c[0x0][0x28] ;  /* 0x00000a00ff017b82 */ /* 0x000e240000000800 */
[----:B0-----:R-:W-:Y:S01]  /*0010*/  VIADD R1, R1, 0xffffffc8 ;  /* 0xffffffc801017836 */ /* 0x001fe20000000000 */
[----:B------:R-:W0:Y:S01]  /*0020*/  S2R R3, SR_TID.X ;  /* 0x0000000000037919 */ /* 0x000e220000002100 */
[----:B------:R-:W-:Y:S01]  /*0030*/  ELECT P0, URZ, PT ;  /* 0x00000000003f782f */ /* 0x000fe20003800000 */
[----:B------:R-:W-:Y:S01]  /*0040*/  BSSY B0, `(.L_x_127) ;  /* 0x000000e000007945 */ /* 0x000fe20003800000 */
[--C-:B0-----:R-:W-:Y:S02]  /*0050*/  SHF.R.U32.HI R0, RZ, 0x5, R3.reuse ;  /* 0x00000005ff007819 */ /* 0x101fe40000011603 */
[----:B------:R-:W-:-:S03]  /*0060*/  SHF.R.U32.HI R3, RZ, 0x7, R3 ;  /* 0x00000007ff037819 */ /* 0x000fc60000011603 */
        /* <DEDUP_REMOVED lines=11> */
.L_x_128:
[----:B------:R-:W-:Y:S05]  /*0120*/  BSYNC B0 ;  /* 0x0000000000007941 */ /* 0x000fea0003800000 */
.L_x_127:
[----:B------:R-:W-:Y:S01]  /*0130*/  VOTEU.ANY UP0, P0 ;  /* 0x00000000003f7886 */ /* 0x000fe20000000100 */
[----:B------:R-:W0:Y:S01]  /*0140*/  SHFL.IDX PT, R3, R3, RZ, 0x1f ;  /* 0x00001fff03037589 */ /* 0x000e2200000e0000 */
[----:B------:R-:W-:Y:S01]  /*0150*/  UMOV UR4, 0x80 ;  /* 0x0000008000047882 */ /* 0x000fe20000000000 */
[----:B------:R-:W-:Y:S01]  /*0160*/  UMOV UR7, 0x100 ;  /* 0x0000010000077882 */ /* 0x000fe20000000000 */
[----:B------:R-:W-:Y:S01]  /*0170*/  VOTEU.ANY UP1, P0 ;  /* 0x00000000003f7886 */ /* 0x000fe20000020100 */
[----:B------:R-:W1:Y:S01]  /*0180*/  @UP0 S2UR UR8, SR_CgaCtaId ;  /* 0x00000000000809c3 */ /* 0x000e620000008800 */
[----:B------:R-:W2:Y:S01]  /*0190*/  SHFL.IDX PT, R2, R0, RZ, 0x1f ;  /* 0x00001fff00027589 */ /* 0x000ea200000e0000 */
[----:B------:R-:W-:Y:S01]  /*01a0*/  @UP0 UMOV UR6, 0x400 ;  /* 0x0000040000060882 */ /* 0x000fe20000000000 */
[----:B------:R-:W-:-:S04]  /*01b0*/  @UP0 UIADD3 UR4, -UR4, 0x100000, URZ ;  /* 0x0010000004040890 */ /* 0x000fc8000fffe13f */
[----:B------:R-:W-:Y:S02]  /*01c0*/  @UP0 USHF.L.U32 UR5, UR4, 0xb, URZ ;  /* 0x0000000b04050899 */ /* 0x000fe4000800063f */
[----:B------:R-:W-:Y:S01]  /*01d0*/  @UP0 USHF.L.U32 UR4, UR4, 0x1, URZ ;  /* 0x0000000104040899 */ /* 0x000fe2000800063f */
[----:B------:R-:W-:Y:S01]  /*01e0*/  VOTEU.ANY UP2, P0 ;  /* 0x00000000003f7886 */ /* 0x000fe20000040100 */
[----:B0-----:R-:W-:Y:S01]  /*01f0*/  R2UR UR9, R3 ;  /* 0x00000000030972ca */ /* 0x001fe200000e0000 */
[----:B-1----:R-:W-:Y:S01]  /*0200*/  @UP0 ULEA UR8, UR8, UR6, 0x18 ;  /* 0x0000000608080291 */ /* 0x002fe2000f8ec03f */
[----:B--2---:R-:W-:Y:S01]  /*0210*/  ISETP.NE.AND P1, PT, R2, RZ, PT ;  /* 0x000000ff0200720c */ /* 0x004fe20003f25270 */
[----:B------:R-:W-:-:S04]  /*0220*/  @UP0 UIADD3 UR6, -UR7, 0x100000, URZ ;  /* 0x0010000007060890 */ /* 0x000fc8000fffe13f */
[----:B------:R-:W-:Y:S02]  /*0230*/  @UP0 USHF.L.U32 UR7, UR6, 0xb, URZ ;  /* 0x0000000b06070899 */ /* 0x000fe4000800063f */
[----:B------:R-:W-:-:S04]  /*0240*/  @UP0 USHF.L.U32 UR6, UR6, 0x1, URZ ;  /* 0x0000000106060899 */ /* 0x000fc8000800063f */
[----:B------:R-:W-:Y:S01]  /*0250*/  UISETP.NE.AND UP0, UPT, UR9, URZ, UPT ;  /* 0x0000003f0900728c */ /* 0x000fe2000bf05270 */
[----:B------:R-:W0:Y:S02]  /*0260*/  FENCE.VIEW.ASYNC.S ;  /* 0x00000000000073c6 */ /* 0x000e240000000000 */
[----:B0-----:R0:W1:Y:S05]  /*0270*/  @UP1 SYNCS.EXCH.64 URZ, [UR8+0x29800], UR4 ;  /* 0x02980004083f15b2 */ /* 0x00106a0008000100 */
[----:B------:R0:W2:Y:S01]  /*0280*/  @UP2 SYNCS.EXCH.64 URZ, [UR8+0x29820], UR6 ;  /* 0x02982006083f25b2 */ /* 0x0000a20008000100 */
        /* <DEDUP_REMOVED lines=17> */
[----:B------:R3:W0:Y:S02]  /*03a0*/  SYNCS.EXCH.64 URZ, [UR8+0x29848], UR6 ;  /* 0x02984806083f75b2 */ /* 0x0006240008000100 */
[----:B---3--:R-:W-:Y:S01]  /*03b0*/  NOP ;  /* 0x0000000000007918 */ /* 0x008fe20000000000 */
.L_x_129:
[----:B------:R-:W3:Y:S01]  /*03c0*/  SHFL.IDX PT, R2, R0, RZ, 0x1f ;  /* 0x00001fff00027589 */ /* 0x000ee200000e0000 */
[----:B------:R-:W-:Y:S01]  /*03d0*/  NOP ;  /* 0x0000000000007918 */ /* 0x000fe20000000000 */
[----:B---3--:R-:W-:-:S13]  /*03e0*/  ISETP.NE.AND P0, PT, R2, RZ, PT ;  /* 0x000000ff0200720c */ /* 0x008fda0003f05270 */
        /* <DEDUP_REMOVED lines=17> */
[----:B------:R3:W0:Y:S02]  /*0500*/  SYNCS.EXCH.64 URZ, [UR8+0x29868], UR6 ;  /* 0x02986806083f75b2 */ /* 0x0006240008000100 */
[----:B---3--:R-:W-:Y:S01]  /*0510*/  NOP ;  /* 0x0000000000007918 */ /* 0x008fe20000000000 */
.L_x_130:
[----:B------:R-:W3:Y:S01]  /*0520*/  SHFL.IDX PT, R2, R0, RZ, 0x1f ;  /* 0x00001fff00027589 */ /* 0x000ee200000e0000 */
[----:B------:R-:W-:Y:S01]  /*0530*/  NOP ;  /* 0x0000000000007918 */ /* 0x000fe20000000000 */
[----:B---3--:R-:W-:-:S13]  /*0540*/  ISETP.NE.AND P0, PT, R2, RZ, PT ;  /* 0x000000ff0200720c */ /* 0x008fda0003f05270 */
        /* <DEDUP_REMOVED lines=13> */
[----:B------:R3:W0:Y:S02]  /*0620*/  SYNCS.EXCH.64 URZ, [UR6+0x29888], UR4 ;  /* 0x02988804063f75b2 */ /* 0x0006240008000100 */
[----:B---3--:R-:W-:Y:S01]  /*0630*/  NOP ;  /* 0x0000000000007918 */ /* 0x008fe20000000000 */
.L_x_131:
        /* <DEDUP_REMOVED lines=22> */
.L_x_132:
        /* <DEDUP_REMOVED lines=22> */
.L_x_133:
[----:B------:R-:W-:Y:S01]  /*0900*/  PLOP3.LUT P0, PT, PT, PT, UP0, 0x80, 0x0 ;  /* 0x000000000000781c */ /* 0x000fe20003f0f008 */
[----:B------:R-:W-:Y:S01]  /*0910*/  UMOV UR38, 0x1 ;  /* 0x0000000100267882 */ /* 0x000fe20000000000 */
[----:B------:R-:W-:Y:S01]  /*0920*/  NOP ;  /* 0x0000000000007918 */ /* 0x000fe20000000000 */
[----:B------:R-:W-:Y:S01]  /*0930*/  USEL UR38, UR38, 0x2, !UP0 ;  /* 0x0000000226267887 */ /* 0x000fe2000c000000 */
[----:B------:R-:W-:Y:S01]  /*0940*/  ULDC.64 UR50, c[0x0][0x208] ;  /* 0x0000820000327ab9 */ /* 0x000fe20000000a00 */
[----:B012-4-:R-:W-:Y:S08]  /*0950*/  BAR.SYNC.DEFER_BLOCKING 0x0 ;  /* 0x0000000000007b1d */ /* 0x017ff00000010000 */
[----:B------:R-:W-:Y:S05]  /*0960*/  @!P0 BRA `(.L_x_134) ;  /* 0x000000bc00088947 */ /* 0x000fea0003800000 */
.L_x_135:
[----:B------:R-:W-:-:S08]  /*0970*/  NOP ;  /* 0x0000000000007918 */ /* 0x000fd00000000000 */
[----:B------:R-:W0:Y:S02]  /*0980*/  USETMAXREG.TRY_ALLOC.CTAPOOL UP0, 0xf0 ;  /* 0x000000f0000079c8 */ /* 0x000e240008000600 */
[----:B0-----:R-:W-:-:S13]  /*0990*/  PLOP3.LUT P0, PT, PT, PT, UP0, 0x80, 0x0 ;  /* 0x000000000000781c */ /* 0x001fda0003f0f008 */
[----:B------:R-:W-:Y:S05]  /*09a0*/  @!P0 BRA `(.L_x_135) ;  /* 0xfffffffc00f08947 */ /* 0x000fea000383ffff */
[----:B------:R-:W0:Y:S01]  /*09b0*/  S2R R2, SR_TID.X ;  /* 0x0000000000027919 */ /* 0x000e220000002100 */
[----:B------:R-:W1:Y:S01]  /*09c0*/  S2UR UR5, SR_CgaCtaId ;  /* 0x00000000000579c3 */ /* 0x000e620000008800 */
[----:B------:R-:W-:-:S07]  /*09d0*/  UMOV UR4, 0x400 ;  /* 0x0000040000047882 */ /* 0x000fce0000000000 */
[----:B------:R-:W-:Y:S06]  /*09e0*/  BAR.ARV 0x8, 0x180 ;  /* 0x0206000000007b1d */ /* 0x000fec0000002000 */
[----:B-1----:R-:W-:Y:S01]  /*09f0*/  ULEA UR4, UR5, UR4, 0x18 ;  /* 0x0000000405047291 */ /* 0x002fe2000f8ec03f */
[----:B0-----:R-:W-:-:S04]  /*0a00*/  LOP3.LUT R0, R2, 0xffffff80, RZ, 0xc0, !PT ;  /* 0xffffff8002007812 */ /* 0x001fc800078ec0ff */
[----:B------:R-:W-:-:S13]  /*0a10*/  ISETP.NE.AND P0, PT, R0, 0x80, PT ;  /* 0x000000800000780c */ /* 0x000fda0003f05270 */
[----:B------:R-:W-:Y:S08]  /*0a20*/  @!P0 BAR.ARV 0x9, 0x100 ;  /* 0x0244000000008b1d */ /* 0x000ff00000002000 */
[----:B------:R-:W-:Y:S06]  /*0a30*/  BAR.SYNC.DEFER_BLOCKING 0x5, 0x180 ;  /* 0x0146000000007b1d */ /* 0x000fec0000010000 */
[----:B------:R-:W0:Y:S01]  /*0a40*/  LDS.128 R36, [UR4+0x298d0] ;  /* 0x0298d004ff247984 */ /* 0x000e220008000c00 */
[----:B------:R-:W-:Y:S01]  /*0a50*/  ULDC UR4, c[0x0][0xc3c] ;  /* 0x00030f0000047ab9 */ /* 0x000fe20000000800 */
[----:B------:R-:W-:Y:S06]  /*0a60*/  BAR.ARV 0x4, 0x180 ;  /* 0x0106000000007b1d */ /* 0x000fec0000002000 */
[----:B0-----:R-:W-:-:S13]  /*0a70*/  ISETP.GE.AND P0, PT, R39, UR4, PT ;  /* 0x0000000427007c0c */ /* 0x001fda000bf06270 */
[----:B------:R-:W-:Y:S05]  /*0a80*/  @P0 EXIT ;  /* 0x000000000000094d */ /* 0x000fea0003800000 */
[----:B------:R-:W-:Y:S01]  /*0a90*/  VIADD R223, R2, 0xffffff80 ;  /* 0xffffff8002df7836 */ /* 0x000fe20000000000 */
[----:B------:R-:W-:Y:S01]  /*0aa0*/  R2UR UR5, R37 ;  /* 0x00000000250572ca */ /* 0x000fe200000e0000 */
[----:B------:R-:W-:Y:S01]  /*0ab0*/  ULOP3.LUT UR48, UR38, 0x1, URZ, 0xfc, !UPT ;  /* 0x0000000126307892 */ /* 0x000fe2000f8efc3f */
[----:B------:R-:W-:Y:S01]  /*0ac0*/  R2UR UR6, R38 ;  /* 0x00000000260672ca */ /* 0x000fe200000e0000 */
[----:B------:R-:W-:Y:S01]  /*0ad0*/  UMOV UR47, URZ ;  /* 0x0000003f002f7c82 */ /* 0x000fe20008000000 */
[----:B------:R-:W-:Y:S01]  /*0ae0*/  SHF.R.S32.HI R0, RZ, 0x1f, R223 ;  /* 0x0000001fff007819 */ /* 0x000fe200000114df */
[----:B------:R-:W-:Y:S01]  /*0af0*/  UMOV UR46, URZ ;  /* 0x0000003f002e7c82 */ /* 0x000fe20008000000 */
[----:B------:R-:W-:Y:S02]  /*0b00*/  UMOV UR53, URZ ;  /* 0x0000003f00357c82 */ /* 0x000fe40008000000 */
[CC--:B------:R-:W-:Y:S02]  /*0b10*/  LEA.HI R2, R0.reuse, R223.reuse, RZ, 0x7 ;  /* 0x000000df00027211 */ /* 0x0c0fe400078f38ff */
[----:B------:R-:W-:-:S02]  /*0b20*/  LEA.HI R3, R0, R223, RZ, 0x4 ;  /* 0x000000df00037211 */ /* 0x000fc400078f20ff */
[----:B------:R-:W-:Y:S02]  /*0b30*/  LOP3.LUT R4, R2, 0xffffff80, RZ, 0xc0, !PT ;  /* 0xffffff8002047812 */ /* 0x000fe400078ec0ff */
[----:B------:R-:W-:Y:S02]  /*0b40*/  SHF.R.S32.HI R6, RZ, 0x4, R3 ;  /* 0x00000004ff067819 */ /* 0x000fe40000011403 */
[----:B------:R-:W-:Y:S01]  /*0b50*/  SHF.R.S32.HI R217, RZ, 0x7, R2 ;  /* 0x00000007ffd97819 */ /* 0x000fe20000011402 */
[----:B------:R-:W-:Y:S01]  /*0b60*/  IMAD.IADD R201, R223, 0x1, -R4 ;  /* 0x00000001dfc97824 */ /* 0x000fe200078e0a04 */
[----:B------:R-:W-:Y:S02]  /*0b70*/  LEA.HI R4, R0, R223, RZ, 0x5 ;  /* 0x000000df00047211 */ /* 0x000fe400078f28ff */
[----:B------:R-:W-:Y:S02]  /*0b80*/  LEA.HI R2, R2, R217, RZ, 0x1 ;  /* 0x000000d902027211 */ /* 0x000fe400078f08ff */
[----:B------:R-:W-:Y:S01]  /*0b90*/  SHF.R.S32.HI R8, RZ, 0x1f, R201 ;  /* 0x0000001fff087819 */ /* 0x000fe200000114c9 */
[----:B------:R-:W-:Y:S01]  /*0ba0*/  IMAD.SHL.U32 R5, R4, 0x20, RZ ;  /* 0x0000002004057824 */ /* 0x000fe200078e00ff */
[----:B------:R-:W-:-:S02]  /*0bb0*/  LOP3.LUT R4, R3, 0x3fffff0, RZ, 0xc0, !PT ;  /* 0x03fffff003047812 */ /* 0x000fc400078ec0ff */
[----:B------:R-:W-:Y:S02]  /*0bc0*/  LEA.HI R3, R3, R6, RZ, 0x1 ;  /* 0x0000000603037211 */ /* 0x000fe400078f08ff */
[----:B------:R-:W-:Y:S01]  /*0bd0*/  LOP3.LUT R5, R5, 0xfffffc00, RZ, 0xc0, !PT ;  /* 0xfffffc0005057812 */ /* 0x000fe200078ec0ff */
[----:B------:R-:W-:Y:S01]  /*0be0*/  IMAD.IADD R4, R223, 0x1, -R4 ;  /* 0x00000001df047824 */ /* 0x000fe200078e0a04 */
[----:B------:R-:W-:Y:S02]  /*0bf0*/  LOP3.LUT R3, R3, 0x1ffffffe, RZ, 0xc0, !PT ;  /* 0x1ffffffe03037812 */ /* 0x000fe400078ec0ff */
[----:B------:R-:W-:Y:S01]  /*0c00*/  LEA.HI R7, R8, R201, RZ, 0x2 ;  /* 0x000000c908077211 */ /* 0x000fe200078f10ff */
[----:B------:R-:W-:Y:S01]  /*0c10*/  IMAD R4, R4, 0x40, R5 ;  /* 0x0000004004047824 */ /* 0x000fe200078e0205 */
[----:B------:R-:W-:Y:S01]  /*0c20*/  LEA.HI R5, R0, R223, RZ, 0x2 ;  /* 0x000000df00057211 */ /* 0x000fe200078f10ff */
[----:B------:R-:W-:Y:S01]  /*0c30*/  IMAD.IADD R3, R6, 0x1, -R3 ;  /* 0x0000000106037824 */ /* 0x000fe200078e0a03 */
[----:B------:R-:W-:-:S02]  /*0c40*/  SHF.R.S32.HI R9, RZ, 0x2, R7 ;  /* 0x00000002ff097819 */ /* 0x000fc40000011407 */
[----:B------:R-:W-:Y:S01]  /*0c50*/  LOP3.LUT R6, R5, 0xfffffffc, RZ, 0xc0, !PT ;  /* 0xfffffffc05067812 */ /* 0x000fe200078ec0ff */
[----:B------:R-:W-:Y:S01]  /*0c60*/  IMAD R220, R3, 0x8, R4 ;  /* 0x0000000803dc7824 */ /* 0x000fe200078e0204 */
[----:B------:R-:W-:Y:S02]  /*0c70*/  SHF.R.S32.HI R10, RZ, 0x1f, R7 ;  /* 0x0000001fff0a7819 */ /* 0x000fe40000011407 */
[----:B------:R-:W-:Y:S01]  /*0c80*/  LEA.HI R0, R0, R223, RZ, 0x3 ;  /* 0x000000df00007211 */ /* 0x000fe200078f18ff */
[----:B------:R-:W-:Y:S01]  /*0c90*/  IMAD.IADD R6, R223, 0x1, -R6 ;  /* 0x00000001df067824 */ /* 0x000fe200078e0a06 */
[----:B------:R-:W-:Y:S02]  /*0ca0*/  LEA.HI R10, R10, R9, RZ, 0x3 ;  /* 0x000000090a0a7211 */ /* 0x000fe400078f18ff */
[----:B------:R-:W-:Y:S02]  /*0cb0*/  LOP3.LUT R4, R2, 0x3fffffe, RZ, 0xc0, !PT ;  /* 0x03fffffe02047812 */ /* 0x000fe400078ec0ff */
[----:B------:R-:W-:-:S02]  /*0cc0*/  LEA.HI R3, R6, R6, RZ, 0x1 ;  /* 0x0000000606037211 */ /* 0x000fc400078f08ff */
[----:B------:R-:W-:Y:S01]  /*0cd0*/  LOP3.LUT R2, R0, 0xfffffff8, RZ, 0xc0, !PT ;  /* 0xfffffff800027812 */ /* 0x000fe200078ec0ff */
[----:B------:R-:W-:Y:S01]  /*0ce0*/  IMAD.IADD R4, R217, 0x1, -R4 ;  /* 0x00000001d9047824 */ /* 0x000fe200078e0a04 */
[----:B------:R-:W-:Y:S02]  /*0cf0*/  LOP3.LUT R3, R3, 0x1ffffffe, RZ, 0xc0, !PT ;  /* 0x1ffffffe03037812 */ /* 0x000fe400078ec0ff */
[----:B------:R-:W-:Y:S01]  /*0d00*/  LOP3.LUT R10, R10, 0xfffffff8, RZ, 0xc0, !PT ;  /* 0xfffffff80a0a7812 */ /* 0x000fe200078ec0ff */
[----:B------:R-:W-:Y:S01]  /*0d10*/  IMAD.IADD R17, R223, 0x1, -R2 ;  /* 0x00000001df117824 */ /* 0x000fe200078e0a02 */
[----:B------:R-:W-:Y:S01]  /*0d20*/  LEA.HI R8, R8, R201, RZ, 0x5 ;  /* 0x000000c908087211 */ /* 0x000fe200078f28ff */
[----:B------:R-:W-:Y:S01]  /*0d30*/  IMAD.IADD R3, R6, 0x1, -R3 ;  /* 0x0000000106037824 */ /* 0x000fe200078e0a03 */
[----:B------:R-:W-:Y:S01]  /*0d40*/  LOP3.LUT R6, R7, 0x7ffffffc, RZ, 0xc0, !PT ;  /* 0x7ffffffc07067812 */ /* 0x000fe200078ec0ff */
[----:B------:R-:W-:Y:S01]  /*0d50*/  IMAD.IADD R9, R9, 0x1, -R10 ;  /* 0x0000000109097824 */ /* 0x000fe200078e0a0a */
[----:B------:R-:W-:Y:S01]  /*0d60*/  SHF.R.S32.HI R8, RZ, 0x5, R8 ;  /* 0x00000005ff087819 */ /* 0x000fe20000011408 */
[----:B------:R-:W-:Y:S01]  /*0d70*/  IMAD.SHL.U32 R2, R17, 0x8, RZ ;  /* 0x0000000811027824 */ /* 0x000fe200078e00ff */
[----:B------:R-:W-:Y:S01]  /*0d80*/  SHF.R.S32.HI R200, RZ, 0x3, R0 ;  /* 0x00000003ffc87819 */ /* 0x000fe20000011400 */
[----:B------:R-:W-:-:S02]  /*0d90*/  IMAD.IADD R6, R201, 0x1, -R6 ;  /* 0x00000001c9067824 */ /* 0x000fc400078e0a06 */
[----:B------:R-:W-:Y:S01]  /*0da0*/  IMAD R9, R8, 0x10, R9 ;  /* 0x0000001008097824 */ /* 0x000fe200078e0209 */
[----:B------:R-:W-:Y:S01]  /*0db0*/  SHF.R.S32.HI R222, RZ, 0x1f, R2 ;  /* 0x0000001fffde7819 */ /* 0x000fe20000011402 */
[----:B------:R-:W-:Y:S02]  /*0dc0*/  IMAD.SHL.U32 R199, R6, 0x2, RZ ;  /* 0x0000000206c77824 */ /* 0x000fe400078e00ff */
[----:B------:R-:W-:Y:S02]  /*0dd0*/  VIADD R16, R2, 0x40 ;  /* 0x0000004002107836 */ /* 0x000fe40000000000 */
[C---:B------:R-:W-:Y:S02]  /*0de0*/  VIADD R198, R199.reuse, 0x8 ;  /* 0x00000008c7c67836 */ /* 0x040fe40000000000 */
[C---:B------:R-:W-:Y:S01]  /*0df0*/  VIADD R197, R199.reuse, 0x10 ;  /* 0x00000010c7c57836 */ /* 0x040fe20000000000 */
[----:B------:R-:W-:Y:S01]  /*0e00*/  SHF.R.S32.HI R221, RZ, 0x1f, R16 ;  /* 0x0000001fffdd7819 */ /* 0x000fe20000011410 */
        /* <DEDUP_REMOVED lines=24> */
[----:B------:R-:W-:Y:S01]  /*0f90*/  VIADD R18, R199, 0x78 ;  /* 0x00000078c7127836 */ /* 0x000fe20000000000 */
[----:B------:R-:W-:Y:S01]  /*0fa0*/  SHF.R.S32.HI R204, RZ, 0x1f, R22 ;  /* 0x0000001fffcc7819 */ /* 0x000fe20000011416 */
[----:B------:R-:W-:Y:S01]  /*0fb0*/  IMAD R218, R4, 0x40, R9 ;  /* 0x0000004004da7824 */ /* 0x000fe200078e0209 */
[----:B------:R-:W-:-:S02]  /*0fc0*/  SHF.R.S32.HI R203, RZ, 0x1f, R19 ;  /* 0x0000001fffcb7819 */ /* 0x000fc40000011413 */
[----:B------:R-:W-:Y:S01]  /*0fd0*/  SHF.R.S32.HI R202, RZ, 0x1f, R18 ;  /* 0x0000001fffca7819 */ /* 0x000fe20000011412 */
[----:B------:R-:W-:-:S07]  /*0fe0*/  IMAD R219, R3, 0x8, R218 ;  /* 0x0000000803db7824 */ /* 0x000fce00078e02da */
.L_x_183:
[----:B0-234-:R-:W0:Y:S01]  /*0ff0*/  LDC.64 R4, c[0x0][0xc88] ;  /* 0x00032200ff047b82 */ /* 0x01de220000000a00 */
[----:B------:R-:W-:Y:S01]  /*1000*/  ULDC.64 UR14, c[0x0][0x998] ;  /* 0x00026600000e7ab9 */ /* 0x000fe20000000a00 */
[----:B------:R-:W-:Y:S01]  /*1010*/  ULDC.64 UR12, c[0x0][0x990] ;  /* 0x00026400000c7ab9 */ /* 0x000fe20000000a00 */
[----:B------:R-:W-:Y:S01]  /*1020*/  ULDC.64 UR8, c[0x0][0xa28] ;  /* 0x00028a0000087ab9 */ /* 0x000fe20000000a00 */
[----:B------:R-:W-:Y:S01]  /*1030*/  ULDC.64 UR10, c[0x0][0xa20] ;  /* 0x00028800000a7ab9 */ /* 0x000fe20000000a00 */
[----:B------:R-:W-:Y:S01]  /*1040*/  ULOP3.LUT UR42, UR6, 0xffff, URZ, 0xc0, !UPT ;  /* 0x0000ffff062a7892 */ /* 0x000fe2000f8ec03f */
[----:B------:R-:W-:Y:S01]  /*1050*/  ULDC UR4, c[0x0][0x424] ;  /* 0x0001090000047ab9 */ /* 0x000fe20000000800 */
[----:B0-----:R-:W-:-:S06]  /*1060*/  IMAD.WIDE R4, R39, 0x4, R4 ;  /* 0x0000000427047825 */ /* 0x001fcc00078e0204 */
[----:B------:R-:W2:Y:S01]  /*1070*/  LDG.E R4, desc[UR50][R4.64] ;  /* 0x0000003204047981 */ /* 0x000ea2000c1e1900 */
[----:B------:R-:W-:Y:S01]  /*1080*/  ISETP.NE.U32.AND P1, PT, RZ, UR14, PT ;  /* 0x0000000eff007c0c */ /* 0x000fe2000bf25070 */
[----:B------:R-:W-:Y:S01]  /*1090*/  UISETP.NE.U32.AND UP0, UPT, UR8, URZ, UPT ;  /* 0x0000003f0800728c */ /* 0x000fe2000bf05070 */
[----:B------:R-:W-:Y:S01]  /*10a0*/  ISETP.NE.U32.AND P0, PT, RZ, UR12, PT ;  /* 0x0000000cff007c0c */ /* 0x000fe2000bf05070 */
[----:B------:R-:W-:Y:S01]  /*10b0*/  UISETP.NE.U32.AND UP1, UPT, UR10, URZ, UPT ;  /* 0x0000003f0a00728c */ /* 0x000fe2000bf25070 */
[----:B------:R-:W-:Y:S01]  /*10c0*/  ISETP.NE.AND.EX P1, PT, RZ, UR15, PT, P1 ;  /* 0x0000000fff007c0c */ /* 0x000fe2000bf25310 */
[----:B------:R-:W-:Y:S01]  /*10d0*/  UISETP.NE.AND.EX UP0, UPT, UR9, URZ, UPT, UP0 ;  /* 0x0000003f0900728c */ /* 0x000fe2000bf05300 */
[----:B------:R-:W-:Y:S01]  /*10e0*/  ISETP.NE.AND.EX P0, PT, RZ, UR13, PT, P0 ;  /* 0x0000000dff007c0c */ /* 0x000fe2000bf05300 */
[----:B------:R-:W-:-:S04]  /*10f0*/  UISETP.NE.AND.EX UP1, UPT, UR11, URZ, UPT, UP1 ;  /* 0x0000003f0b00728c */ /* 0x000fc8000bf25310 */
[----:B------:R-:W-:Y:S02]  /*1100*/  PLOP3.LUT P4, PT, PT, PT, UP0, 0x80, 0x0 ;  /* 0x000000000000781c */ /* 0x000fe40003f8f008 */
[----:B------:R-:W-:-:S04]  /*1110*/  PLOP3.LUT P5, PT, PT, PT, UP1, 0x80, 0x0 ;  /* 0x000000000000781c */ /* 0x000fc80003faf018 */
[----:B------:R-:W0:Y:S08]  /*1120*/  @P1 LDC.64 R8, c[0x0][0x9b8] ;  /* 0x00026e00ff081b82 */ /* 0x000e300000000a00 */
[----:B-1----:R-:W1:Y:S08]  /*1130*/  @P0 LDC.64 R6, c[0x0][0x9a8] ;  /* 0x00026a00ff060b82 */ /* 0x002e700000000a00 */
[----:B------:R-:W3:Y:S08]  /*1140*/  @P0 LDC.64 R10, c[0x0][0x9b0] ;  /* 0x00026c00ff0a0b82 */ /* 0x000ef00000000a00 */
[----:B------:R-:W4:Y:S01]  /*1150*/  @P1 LDC.64 R20, c[0x0][0x9c0] ;  /* 0x00027000ff141b82 */ /* 0x000f220000000a00 */
[----:B--2---:R-:W-:-:S13]  /*1160*/  R2UR UR36, R4 ;  /* 0x00000000042472ca */ /* 0x004fda00000e0000 */
[----:B------:R-:W-:Y:S02]  /*1170*/  USHF.R.S32.HI UR37, URZ, 0x1f, UR36 ;  /* 0x0000001f3f257899 */ /* 0x000fe40008011424 */
[----:B------:R-:W-:-:S04]  /*1180*/  @UP0 ULEA UR8, UP2, UR36, UR8, 0x2 ;  /* 0x0000000824080291 */ /* 0x000fc8000f84103f */
[----:B0-----:R-:W-:Y:S01]  /*1190*/  @P1 IMAD R4, R8, UR37, RZ ;  /* 0x0000002508041c24 */ /* 0x001fe2000f8e02ff */
[----:B------:R-:W-:Y:S02]  /*11a0*/  @UP0 ULEA.HI.X UR9, UR36, UR9, UR37, 0x2, UP2 ;  /* 0x0000000924090291 */ /* 0x000fe400090f1425 */
[C---:B-1---5:R-:W-:Y:S01]  /*11b0*/  @P0 IMAD R0, R6.reuse, UR37, RZ ;  /* 0x0000002506000c24 */ /* 0x062fe2000f8e02ff */
[----:B------:R-:W-:Y:S02]  /*11c0*/  @UP1 ULEA UR10, UP0, UR36, UR10, 0x2 ;  /* 0x0000000a240a1291 */ /* 0x000fe4000f80103f */
[----:B------:R-:W-:Y:S02]  /*11d0*/  @P1 IMAD R9, R9, UR36, R4 ;  /* 0x0000002409091c24 */ /* 0x000fe4000f8e0204 */
[----:B------:R-:W-:Y:S01]  /*11e0*/  @P0 IMAD R3, R7, UR36, R0 ;  /* 0x0000002407030c24 */ /* 0x000fe2000f8e0200 */
[----:B------:R-:W-:Y:S02]  /*11f0*/  @UP1 ULEA.HI.X UR11, UR36, UR11, UR37, 0x2, UP0 ;  /* 0x0000000b240b1291 */ /* 0x000fe400080f1425 */
[----:B------:R-:W-:-:S04]  /*1200*/  @P0 IMAD.WIDE.U32 R4, R6, UR36, RZ ;  /* 0x0000002406040c25 */ /* 0x000fc8000f8e00ff */
[----:B------:R-:W-:-:S04]  /*1210*/  @P1 IMAD.WIDE.U32 R6, R8, UR36, RZ ;  /* 0x0000002408061c25 */ /* 0x000fc8000f8e00ff */
[----:B------:R-:W-:Y:S02]  /*1220*/  @P0 IMAD.IADD R5, R5, 0x1, R3 ;  /* 0x0000000105050824 */ /* 0x000fe400078e0203 */
[----:B------:R-:W-:Y:S02]  /*1230*/  @P1 IMAD.IADD R7, R7, 0x1, R9 ;  /* 0x0000000107071824 */ /* 0x000fe400078e0209 */
[----:B---3--:R-:W-:-:S04]  /*1240*/  @P0 IMAD.WIDE.U32 R4, R10, UR42, R4 ;  /* 0x0000002a0a040c25 */ /* 0x008fc8000f8e0004 */
[----:B----4-:R-:W-:Y:S01]  /*1250*/  @P1 IMAD.WIDE.U32 R8, R20, UR42, R6 ;  /* 0x0000002a14081c25 */ /* 0x010fe2000f8e0006 */
[----:B------:R-:W-:-:S03]  /*1260*/  @P0 LEA R6, P2, R4, UR12, 0x2 ;  /* 0x0000000c04060c11 */ /* 0x000fc6000f8410ff */
[----:B------:R-:W-:Y:S02]  /*1270*/  IMAD.U32 R12, RZ, RZ, UR8 ;  /* 0x00000008ff0c7e24 */ /* 0x000fe4000f8e00ff */
[----:B------:R-:W-:Y:S02]  /*1280*/  IMAD.U32 R14, RZ, RZ, UR10 ;  /* 0x0000000aff0e7e24 */ /* 0x000fe4000f8e00ff */
[----:B------:R-:W-:Y:S02]  /*1290*/  IMAD.U32 R13, RZ, RZ, UR9 ;  /* 0x00000009ff0d7e24 */ /* 0x000fe4000f8e00ff */
[----:B------:R-:W-:Y:S02]  /*12a0*/  IMAD.U32 R15, RZ, RZ, UR11 ;  /* 0x0000000bff0f7e24 */ /* 0x000fe4000f8e00ff */
[----:B------:R-:W-:Y:S01]  /*12b0*/  @P0 IMAD R3, R11, UR42, R5 ;  /* 0x0000002a0b030c24 */ /* 0x000fe2000f8e0205 */
[----:B------:R-:W-:Y:S01]  /*12c0*/  @P1 LEA R10, P3, R8, UR14, 0x2 ;  /* 0x0000000e080a1c11 */ /* 0x000fe2000f8610ff */
[----:B------:R-:W-:Y:S01]  /*12d0*/  @P1 IMAD R5, R21, UR42, R9 ;  /* 0x0000002a15051c24 */ /* 0x000fe2000f8e0209 */
[----:B------:R-:W2:Y:S01]  /*12e0*/  @P4 LDG.E R12, desc[UR50][R12.64] ;  /* 0x000000320c0c4981 */ /* 0x000ea2000c1e1900 */
[----:B------:R-:W-:Y:S01]  /*12f0*/  IMAD.MOV.U32 R0, RZ, RZ, 0x3f800000 ;  /* 0x3f800000ff007424 */ /* 0x000fe200078e00ff */
[----:B------:R-:W-:Y:S01]  /*1300*/  @P0 LEA.HI.X R7, R4, UR13, R3, 0x2, P2 ;  /* 0x0000000d04070c11 */ /* 0x000fe200090f1403 */
[----:B------:R-:W-:Y:S01]  /*1310*/  IMAD.MOV.U32 R3, RZ, RZ, 0x3f800000 ;  /* 0x3f800000ff037424 */ /* 0x000fe200078e00ff */
[----:B------:R-:W3:Y:S01]  /*1320*/  @P5 LDG.E R14, desc[UR50][R14.64] ;  /* 0x000000320e0e5981 */ /* 0x000ee2000c1e1900 */
[----:B------:R-:W-:Y:S01]  /*1330*/  @P1 LEA.HI.X R11, R8, UR15, R5, 0x2, P3 ;  /* 0x0000000f080b1c11 */ /* 0x000fe200098f1405 */
[----:B------:R-:W-:-:S03]  /*1340*/  ULDC.64 UR8, c[0x0][0x418] ;  /* 0x0001060000087ab9 */ /* 0x000fc60000000a00 */
[----:B------:R0:W5:Y:S04]  /*1350*/  @P0 LDG.E R3, desc[UR50][R6.64] ;  /* 0x0000003206030981 */ /* 0x000168000c1e1900 */
[----:B------:R0:W5:Y:S01]  /*1360*/  @P1 LDG.E R0, desc[UR50][R10.64] ;  /* 0x000000320a001981 */ /* 0x000162000c1e1900 */
[----:B------:R-:W-:Y:S01]  /*1370*/  UISETP.NE.U32.AND UP0, UPT, UR8, URZ, UPT ;  /* 0x0000003f0800728c */ /* 0x000fe2000bf05070 */
[----:B------:R-:W-:Y:S01]  /*1380*/  UMOV UR43, UR5 ;  /* 0x00000005002b7c82 */ /* 0x000fe20008000000 */
[----:B------:R-:W-:Y:S02]  /*1390*/  ULDC UR5, c[0x0][0x2f0] ;  /* 0x0000bc0000057ab9 */ /* 0x000fe40000000800 */
[----:B------:R-:W-:Y:S01]  /*13a0*/  UISETP.NE.AND.EX UP0, UPT, UR9, URZ, UPT, UP0 ;  /* 0x0000003f0900728c */ /* 0x000fe2000bf05300 */
[----:B------:R-:W-:Y:S01]  /*13b0*/  UMOV UR54, URZ ;  /* 0x0000003f00367c82 */ /* 0x000fe20008000000 */
[----:B------:R-:W-:-:S02]  /*13c0*/  ULOP3.LUT UR8, UR6, 0xff0000, URZ, 0xc0, !UPT ;  /* 0x00ff000006087892 */ /* 0x000fc4000f8ec03f */
[----:B------:R-:W-:Y:S02]  /*13d0*/  USEL UR4, UR4, 0x1, UP0 ;  /* 0x0000000104047887 */ /* 0x000fe40008000000 */
[----:B------:R-:W-:Y:S02]  /*13e0*/  ULOP3.LUT UR6, UR6, 0xff000000, URZ, 0xc0, !UPT ;  /* 0xff00000006067892 */ /* 0x000fe4000f8ec03f */
[----:B------:R-:W-:Y:S01]  /*13f0*/  UIMAD UR4, UR4, UR5, URZ ;  /* 0x00000005040472a4 */ /* 0x000fe2000f8e023f */
[----:B--2---:R-:W-:-:S06]  /*1400*/  @P4 R2UR UR54, R12 ;  /* 0x000000000c3642ca */ /* 0x004fcc00000e0000 */
[----:B---3--:R-:W-:Y:S01]  /*1410*/  @P5 R2UR UR4, R14 ;  /* 0x000000000e0452ca */ /* 0x008fe200000e0000 */
[----:B0-----:R-:W-:-:S14]  /*1420*/  @P5 BRA `(.L_x_136) ;  /* 0x0000000000345947 */ /* 0x001fdc0003800000 */
[----:B------:R-:W-:Y:S02]  /*1430*/  ULDC.64 UR10, c[0x0][0xa08] ;  /* 0x00028200000a7ab9 */ /* 0x000fe40000000a00 */
[----:B------:R-:W-:-:S04]  /*1440*/  ISETP.NE.U32.AND P0, PT, RZ, UR10, PT ;  /* 0x0000000aff007c0c */ /* 0x000fc8000bf05070 */
[----:B------:R-:W-:-:S13]  /*1450*/  ISETP.NE.AND.EX P0, PT, RZ, UR11, PT, P0 ;  /* 0x0000000bff007c0c */ /* 0x000fda000bf05300 */
[----:B------:R-:W-:Y:S05]  /*1460*/  @!P0 BRA `(.L_x_136) ;  /* 0x0000000000248947 */ /* 0x000fea0003800000 */
[----:B------:R-:W-:Y:S02]  /*1470*/  ULDC.64 UR4, c[0x0][0xa08] ;  /* 0x0002820000047ab9 */ /* 0x000fe40000000a00 */
[----:B------:R-:W-:-:S06]  /*1480*/  UIMAD.WIDE UR4, UR36, 0x4, UR4 ;  /* 0x00000004240478a5 */ /* 0x000fcc000f8e0204 */
[----:B------:R-:W-:Y:S02]  /*1490*/  IMAD.U32 R4, RZ, RZ, UR4 ;  /* 0x00000004ff047e24 */ /* 0x000fe4000f8e00ff */
[----:B------:R-:W-:-:S05]  /*14a0*/  IMAD.U32 R5, RZ, RZ, UR5 ;  /* 0x00000005ff057e24 */ /* 0x000fca000f8e00ff */
[----:B------:R-:W2:Y:S04]  /*14b0*/  LDG.E R7, desc[UR50][R4.64] ;  /* 0x0000003204077981 */ /* 0x000ea8000c1e1900 */
[----:B------:R-:W3:Y:S01]  /*14c0*/  LDG.E R6, desc[UR50][R4.64+0x4] ;  /* 0x0000043204067981 */ /* 0x000ee2000c1e1900 */
[----:B--2---:R-:W-:Y:S02]  /*14d0*/  R2UR UR4, R7 ;  /* 0x00000000070472ca */ /* 0x004fe400000e0000 */
[----:B---3--:R-:W-:-:S13]  /*14e0*/  R2UR UR5, R6 ;  /* 0x00000000060572ca */ /* 0x008fda00000e0000 */
[----:B------:R-:W-:-:S12]  /*14f0*/  UIADD3 UR4, -UR4, UR5, URZ ;  /* 0x0000000504047290 */ /* 0x000fd8000fffe13f */
.L_x_136:
[----:B------:R-:W-:Y:S01]  /*1500*/  UIADD3 UR54, -UR54, UR4, URZ ;  /* 0x0000000436367290 */ /* 0x000fe2000fffe13f */
[----:B-----5:R-:W-:Y:S01]  /*1510*/  FMUL.FTZ R0, R3, R0 ;  /* 0x0000000003007220 */ /* 0x020fe20000410000 */
[----:B------:R-:W-:Y:S02]  /*1520*/  USHF.R.U32.HI UR4, URZ, 0x8, UR6 ;  /* 0x000000083f047899 */ /* 0x000fe40008011606 */
[----:B------:R-:W-:Y:S02]  /*1530*/  UISETP.GE.AND UP0, UPT, UR54, 0x1, UPT ;  /* 0x000000013600788c */ /* 0x000fe4000bf06270 */
[----:B------:R-:W-:Y:S02]  /*1540*/  UIADD3 UR6, UR54, 0x9f, URZ ;  /* 0x0000009f36067890 */ /* 0x000fe4000fffe03f */
[----:B------:R-:W-:Y:S02]  /*1550*/  ULEA.HI UR8, UR8, UR4, URZ, 0x10 ;  /* 0x0000000408087291 */ /* 0x000fe4000f8f803f */
[----:B------:R-:W-:Y:S01]  /*1560*/  PLOP3.LUT P0, PT, PT, PT, UP0, 0x80, 0x0 ;  /* 0x000000000000781c */ /* 0x000fe20003f0f008 */
[----:B------:R-:W-:Y:S01]  /*1570*/  UIMAD.WIDE UR6, UR6, 0x66666667, URZ ;  /* 0x66666667060678a5 */ /* 0x000fe2000f8e023f */
[----:B------:R-:W-:Y:S01]  /*1580*/  ULDC UR11, c[0x0][0x988] ;  /* 0x00026200000b7ab9 */ /* 0x000fe20000000800 */
[----:B------:R-:W-:-:S02]  /*1590*/  UMOV UR4, URZ ;  /* 0x0000003f00047c82 */ /* 0x000fc40008000000 */
[----:B------:R-:W-:Y:S02]  /*15a0*/  USHF.R.U32.HI UR5, URZ, 0x1f, UR7 ;  /* 0x0000001f3f057899 */ /* 0x000fe40008011607 */
[----:B------:R-:W-:Y:S02]  /*15b0*/  ULOP3.LUT UR39, UR8, 0xff, URZ, 0xc0, !UPT ;  /* 0x000000ff08277892 */ /* 0x000fe4000f8ec03f */
[----:B------:R-:W-:Y:S02]  /*15c0*/  USHF.R.U32.HI UR45, URZ, 0x10, UR8 ;  /* 0x000000103f2d7899 */ /* 0x000fe40008011608 */
[----:B------:R-:W-:Y:S02]  /*15d0*/  ULEA.HI.SX32 UR9, UR7, UR5, 0x1a ;  /* 0x0000000507097291 */ /* 0x000fe4000f8fd23f */
[----:B------:R-:W-:Y:S10]  /*15e0*/  @!P0 BRA `(.L_x_137) ;  /* 0x0000000000908947 */ /* 0x000ff40003800000 */
[----:B------:R-:W-:Y:S01]  /*15f0*/  UISETP.NE.AND UP0, UPT, UR45, URZ, UPT ;  /* 0x0000003f2d00728c */ /* 0x000fe2000bf05270 */
[----:B------:R-:W-:-:S03]  /*1600*/  ULDC UR4, c[0x0][0x9f0] ;  /* 0x00027c0000047ab9 */ /* 0x000fc60000000800 */
[----:B------:R-:W-:-:S03]  /*1610*/  USEL UR10, UR45, UR4, UP0 ;  /* 0x000000042d0a7287 */ /* 0x000fc60008000000 */
[----:B------:R-:W-:Y:S01]  /*1620*/  UMOV UR4, URZ ;  /* 0x0000003f00047c82 */ /* 0x000fe20008000000 */
[----:B------:R-:W-:Y:S02]  /*1630*/  UIADD3 UR6, UR9, -0x1, UR10 ;  /* 0xffffffff09067890 */ /* 0x000fe4000fffe00a */
[----:B------:R-:W-:-:S04]  /*1640*/  IMAD.U32 R5, RZ, RZ, UR10 ;  /* 0x0000000aff057e24 */ /* 0x000fc8000f8e00ff */
[----:B------:R-:W-:Y:S01]  /*1650*/  IMAD.U32 R6, RZ, RZ, UR6 ;  /* 0x00000006ff067e24 */ /* 0x000fe2000f8e00ff */
[-C--:B------:R-:W-:Y:S01]  /*1660*/  IABS R3, R5.reuse ;  /* 0x0000000500037213 */ /* 0x080fe20000000000 */
[----:B------:R-:W-:Y:S01]  /*1670*/  ULOP3.LUT UR6, UR6, UR10, URZ, 0x3c, !UPT ;  /* 0x0000000a06067292 */ /* 0x000fe2000f8e3c3f */
[----:B------:R-:W-:Y:S02]  /*1680*/  IABS R7, R5 ;  /* 0x0000000500077213 */ /* 0x000fe40000000000 */
[----:B------:R-:W-:Y:S02]  /*1690*/  R2UR UR12, R3 ;  /* 0x00000000030c72ca */ /* 0x000fe400000e0000 */
[----:B------:R-:W-:-:S05]  /*16a0*/  IABS R6, R6 ;  /* 0x0000000600067213 */ /* 0x000fca0000000000 */
[----:B------:R-:W-:-:S05]  /*16b0*/  IMAD.MOV.U32 R5, RZ, RZ, R6 ;  /* 0x000000ffff057224 */ /* 0x000fca00078e0006 */
[----:B------:R-:W-:Y:S01]  /*16c0*/  R2UR UR8, R5 ;  /* 0x00000000050872ca */ /* 0x000fe200000e0000 */
[----:B------:R-:W0:Y:S08]  /*16d0*/  I2F.RP R3, UR12 ;  /* 0x0000000c00037d06 */ /* 0x000e300008209400 */
[----:B0-----:R-:W0:Y:S02]  /*16e0*/  MUFU.RCP R3, R3 ;  /* 0x0000000300037308 */ /* 0x001e240000001000 */
[----:B0-----:R-:W-:-:S02]  /*16f0*/  VIADD R4, R3, 0xffffffe ;  /* 0x0ffffffe03047836 */ /* 0x001fc40000000000 */
[----:B------:R-:W-:-:S04]  /*1700*/  IMAD.MOV R3, RZ, RZ, -R7 ;  /* 0x000000ffff037224 */ /* 0x000fc800078e0a07 */
[----:B------:R-:W0:Y:S02]  /*1710*/  F2I.FTZ.U32.TRUNC.NTZ R4, R4 ;  /* 0x0000000400047305 */ /* 0x000e24000021f000 */
[----:B0-----:R-:W-:-:S13]  /*1720*/  R2UR UR5, R4 ;  /* 0x00000000040572ca */ /* 0x001fda00000e0000 */
[----:B------:R-:W-:-:S04]  /*1730*/  UIADD3 UR7, URZ, -UR5, URZ ;  /* 0x800000053f077290 */ /* 0x000fc8000fffe03f */
[----:B------:R-:W-:-:S04]  /*1740*/  UIMAD UR7, UR7, UR12, URZ ;  /* 0x0000000c070772a4 */ /* 0x000fc8000f8e023f */
[----:B------:R-:W-:-:S03]  /*1750*/  UIMAD.WIDE.U32 UR4, UR5, UR7, UR4 ;  /* 0x00000007050472a5 */ /* 0x000fc6000f8e0004 */
[----:B------:R-:W-:Y:S01]  /*1760*/  R2UR UR7, R3 ;  /* 0x00000000030772ca */ /* 0x000fe200000e0000 */
[----:B------:R-:W-:-:S12]  /*1770*/  UIMAD.WIDE.U32 UR4, UR5, UR8, URZ ;  /* 0x00000008050472a5 */ /* 0x000fd8000f8e003f */
[----:B------:R-:W-:-:S04]  /*1780*/  UIMAD UR4, UR5, UR7, UR8 ;  /* 0x00000007050472a4 */ /* 0x000fc8000f8e0208 */
[----:B------:R-:W-:-:S11]  /*1790*/  UISETP.GT.U32.AND UP1, UPT, UR12, UR4, UPT ;  /* 0x000000040c00728c */ /* 0x000fd6000bf24070 */
[----:B------:R-:W-:Y:S02]  /*17a0*/  @!UP1 UIADD3 UR4, UR4, -UR12, URZ ;  /* 0x8000000c04049290 */ /* 0x000fe4000fffe03f */
[----:B------:R-:W-:Y:S02]  /*17b0*/  @!UP1 UIADD3 UR5, UR5, 0x1, URZ ;  /* 0x0000000105059890 */ /* 0x000fe4000fffe03f */
[----:B------:R-:W-:Y:S02]  /*17c0*/  UISETP.GE.U32.AND UP0, UPT, UR4, UR12, UPT ;  /* 0x0000000c0400728c */ /* 0x000fe4000bf06070 */
[----:B------:R-:W-:-:S09]  /*17d0*/  UISETP.GE.AND UP1, UPT, UR6, URZ, UPT ;  /* 0x0000003f0600728c */ /* 0x000fd2000bf26270 */
[----:B------:R-:W-:Y:S02]  /*17e0*/  @UP0 UIADD3 UR5, UR5, 0x1, URZ ;  /* 0x0000000105050890 */ /* 0x000fe4000fffe03f */
[----:B------:R-:W-:-:S05]  /*17f0*/  UISETP.NE.AND UP0, UPT, UR10, URZ, UPT ;  /* 0x0000003f0a00728c */ /* 0x000fca000bf05270 */
[----:B------:R-:W-:Y:S02]  /*1800*/  UMOV UR4, UR5 ;  /* 0x0000000500047c82 */ /* 0x000fe40008000000 */
[----:B------:R-:W-:-:S04]  /*1810*/  @!UP1 UIADD3 UR4, -UR4, URZ, URZ ;  /* 0x0000003f04049290 */ /* 0x000fc8000fffe13f */
[----:B------:R-:W-:-:S12]  /*1820*/  @!UP0 ULOP3.LUT UR4, URZ, UR10, URZ, 0x33, !UPT ;  /* 0x0000000a3f048292 */ /* 0x000fd8000f8e333f */
.L_x_137:
[----:B------:R-:W-:Y:S01]  /*1830*/  UIMAD UR40, UR39, UR4, URZ ;  /* 0x00000004272872a4 */ /* 0x000fe2000f8e023f */
[----:B------:R-:W-:Y:S02]  /*1840*/  IMAD.U32 R3, RZ, RZ, UR9 ;  /* 0x00000009ff037e24 */ /* 0x000fe4000f8e00ff */
[----:B------:R-:W-:Y:S01]  /*1850*/  FMUL.FTZ R0, R0, UR11 ;  /* 0x0000000b00007c20 */ /* 0x000fe20008410000 */
[----:B------:R-:W-:Y:S01]  /*1860*/  IMAD.U32 R4, RZ, RZ, UR4 ;  /* 0x00000004ff047e24 */ /* 0x000fe2000f8e00ff */
[----:B------:R-:W-:Y:S01]  /*1870*/  PLOP3.LUT P0, PT, PT, PT, PT, 0x80, 0x0 ;  /* 0x000000000000781c */ /* 0x000fe20003f0f070 */
[----:B------:R-:W-:Y:S01]  /*1880*/  IMAD.MOV.U32 R29, RZ, RZ, RZ ;  /* 0x000000ffff1d7224 */ /* 0x000fe200078e00ff */
[----:B------:R-:W-:Y:S02]  /*1890*/  CS2R R6, SRZ ;  /* 0x0000000000067805 */ /* 0x000fe4000001ff00 */
[----:B------:R-:W-:Y:S01]  /*18a0*/  R2UR UR41, R0 ;  /* 0x00000000002972ca */ /* 0x000fe200000e0000 */
[----:B------:R-:W-:Y:S01]  /*18b0*/  IMAD.MOV.U32 R0, RZ, RZ, RZ ;  /* 0x000000ffff007224 */ /* 0x000fe200078e00ff */
[----:B------:R-:W-:-:S02]  /*18c0*/  VIADDMNMX R3, R4, UR40, R3, PT ;  /* 0x0000002804037c46 */ /* 0x000fc4000b800103 */
[----:B------:R-:W-:Y:S02]  /*18d0*/  CS2R R48, SRZ ;  /* 0x0000000000307805 */ /* 0x000fe4000001ff00 */
[----:B------:R-:W-:Y:S02]  /*18e0*/  CS2R R8, SRZ ;  /* 0x0000000000087805 */ /* 0x000fe4000001ff00 */
[----:B------:R-:W-:Y:S02]  /*18f0*/  CS2R R10, SRZ ;  /* 0x00000000000a7805 */ /* 0x000fe4000001ff00 */
[----:B------:R-:W-:Y:S01]  /*1900*/  R2UR UR52, R3 ;  /* 0x00000000033472ca */ /* 0x000fe200000e0000 */
[----:B------:R-:W-:Y:S01]  /*1910*/  IMAD.MOV.U32 R3, RZ, RZ, RZ ;  /* 0x000000ffff037224 */ /* 0x000fe200078e00ff */
[----:B------:R-:W-:Y:S02]  /*1920*/  CS2R R12, SRZ ;  /* 0x00000000000c7805 */ /* 0x000fe4000001ff00 */
[----:B------:R-:W-:-:S02]  /*1930*/  CS2R R14, SRZ ;  /* 0x00000000000e7805 */ /* 0x000fc4000001ff00 */
[----:B------:R-:W-:Y:S01]  /*1940*/  CS2R R20, SRZ ;  /* 0x0000000000147805 */ /* 0x000fe2000001ff00 */
[----:B------:R-:W-:Y:S01]  /*1950*/  IMAD.MOV.U32 R33, RZ, RZ, RZ ;  /* 0x000000ffff217224 */ /* 0x000fe200078e00ff */
[----:B------:R-:W-:Y:S01]  /*1960*/  CS2R R24, SRZ ;  /* 0x0000000000187805 */ /* 0x000fe2000001ff00 */
[----:B------:R-:W-:Y:S01]  /*1970*/  IMAD.MOV.U32 R47, RZ, RZ, RZ ;  /* 0x000000ffff2f7224 */ /* 0x000fe200078e00ff */
[----:B------:R-:W-:Y:S02]  /*1980*/  CS2R R44, SRZ ;  /* 0x00000000002c7805 */ /* 0x000fe4000001ff00 */
[----:B------:R-:W-:Y:S02]  /*1990*/  CS2R R52, SRZ ;  /* 0x0000000000347805 */ /* 0x000fe4000001ff00 */
[----:B------:R-:W-:Y:S01]  /*19a0*/  CS2R R40, SRZ ;  /* 0x0000000000287805 */ /* 0x000fe2000001ff00 */
[----:B------:R-:W-:Y:S01]  /*19b0*/  IMAD.MOV.U32 R50, RZ, RZ, RZ ;  /* 0x000000ffff327224 */ /* 0x000fe200078e00ff */
[----:B------:R-:W-:Y:S01]  /*19c0*/  CS2R R88, SRZ ;  /* 0x0000000000587805 */ /* 0x000fe2000001ff00 */
[----:B------:R-:W-:Y:S01]  /*19d0*/  UISETP.GT.AND UP0, UPT, UR52, UR40, UPT ;  /* 0x000000283400728c */ /* 0x000fe2000bf04270 */
[----:B------:R-:W-:-:S02]  /*19e0*/  CS2R R54, SRZ ;  /* 0x0000000000367805 */ /* 0x000fc4000001ff00 */
[----:B------:R-:W-:Y:S02]  /*19f0*/  CS2R R56, SRZ ;  /* 0x0000000000387805 */ /* 0x000fe4000001ff00 */
[----:B------:R-:W-:Y:S02]  /*1a00*/  CS2R R90, SRZ ;  /* 0x00000000005a7805 */ /* 0x000fe4000001ff00 */
[----:B------:R-:W-:Y:S02]  /*1a10*/  CS2R R60, SRZ ;  /* 0x00000000003c7805 */ /* 0x000fe4000001ff00 */
[----:B------:R-:W-:Y:S02]  /*1a20*/  CS2R R62, SRZ ;  /* 0x00000000003e7805 */ /* 0x000fe4000001ff00 */
[----:B------:R-:W-:Y:S02]  /*1a30*/  PLOP3.LUT P1, PT, PT, PT, UP0, 0x80, 0x0 ;  /* 0x000000000000781c */ /* 0x000fe40003f2f008 */
[----:B------:R-:W-:Y:S01]  /*1a40*/  CS2R R58, SRZ ;  /* 0x00000000003a7805 */ /* 0x000fe2000001ff00 */
[----:B------:R-:W-:Y:S01]  /*1a50*/  IMAD.MOV.U32 R64, RZ, RZ, RZ ;  /* 0x000000ffff407224 */ /* 0x000fe200078e00ff */
[----:B------:R-:W-:-:S02]  /*1a60*/  CS2R R68, SRZ ;  /* 0x0000000000447805 */ /* 0x000fc4000001ff00 */
[----:B------:R-:W-:Y:S02]  /*1a70*/  CS2R R70, SRZ ;  /* 0x0000000000467805 */ /* 0x000fe4000001ff00 */
[----:B------:R-:W-:Y:S02]  /*1a80*/  CS2R R66, SRZ ;  /* 0x0000000000427805 */ /* 0x000fe4000001ff00 */
[----:B------:R-:W-:Y:S02]  /*1a90*/  CS2R R72, SRZ ;  /* 0x0000000000487805 */ /* 0x000fe4000001ff00 */
[----:B------:R-:W-:Y:S01]  /*1aa0*/  CS2R R76, SRZ ;  /* 0x00000000004c7805 */ /* 0x000fe2000001ff00 */
[----:B------:R-:W-:Y:S01]  /*1ab0*/  IMAD.MOV.U32 R92, RZ, RZ, RZ ;  /* 0x000000ffff5c7224 */ /* 0x000fe200078e00ff */
[----:B------:R-:W-:Y:S02]  /*1ac0*/  CS2R R78, SRZ ;  /* 0x00000000004e7805 */ /* 0x000fe4000001ff00 */
[----:B------:R-:W-:-:S02]  /*1ad0*/  CS2R R74, SRZ ;  /* 0x00000000004a7805 */ /* 0x000fc4000001ff00 */
[----:B------:R-:W-:Y:S02]  /*1ae0*/  CS2R R84, SRZ ;  /* 0x0000000000547805 */ /* 0x000fe4000001ff00 */
[----:B------:R-:W-:Y:S02]  /*1af0*/  CS2R R80, SRZ ;  /* 0x0000000000507805 */ /* 0x000fe4000001ff00 */
[----:B------:R-:W-:Y:S02]  /*1b00*/  CS2R R86, SRZ ;  /* 0x0000000000567805 */ /* 0x000fe4000001ff00 */
[----:B------:R-:W-:Y:S01]  /*1b10*/  CS2R R82, SRZ ;  /* 0x0000000000527805 */ /* 0x000fe2000001ff00 */
[----:B------:R-:W-:Y:S06]  /*1b20*/  @!P1 BRA `(.L_x_138) ;  /* 0x0000006c00b09947 */ /* 0x000fec0003800000 */
[----:B------:R-:W0:Y:S01]  /*1b30*/  SHFL.IDX PT, R0, R217, RZ, 0x1f ;  /* 0x00001fffd9007589 */ /* 0x000e2200000e0000 */
[----:B------:R-:W1:Y:S01]  /*1b40*/  S2UR UR6, SR_CgaCtaId ;  /* 0x00000000000679c3 */ /* 0x000e620000008800 */
[----:B------:R-:W-:Y:S01]  /*1b50*/  UMOV UR5, 0x400 ;  /* 0x0000040000057882 */ /* 0x000fe20000000000 */
[----:B0-----:R-:W-:Y:S01]  /*1b60*/  R2UR UR44, R0 ;  /* 0x00000000002c72ca */ /* 0x001fe200000e0000 */
[----:B-1----:R-:W-:-:S04]  /*1b70*/  ULEA UR5, UR6, UR5, 0x18 ;  /* 0x0000000506057291 */ /* 0x002fc8000f8ec03f */
[----:B------:R-:W-:-:S04]  /*1b80*/  UIADD3 UR5, UR5, 0x14400, URZ ;  /* 0x0001440005057890 */ /* 0x000fc8000fffe03f */
[----:B------:R-:W-:-:S04]  /*1b90*/  ULOP3.LUT UP0, URZ, UR5, 0x9f, URZ, 0xc0, !UPT ;  /* 0x0000009f053f7892 */ /* 0x000fc8000f80c03f */
[----:B------:R-:W-:Y:S02]  /*1ba0*/  ULEA.HI UR4, UR44, UR44, URZ, 0x1 ;  /* 0x0000002c2c047291 */ /* 0x000fe4000f8f083f */
[----:B------:R-:W-:Y:S02]  /*1bb0*/  PLOP3.LUT P0, PT, PT, PT, UP0, 0x80, 0x0 ;  /* 0x000000000000781c */ /* 0x000fe40003f0f008 */
        /* <DEDUP_REMOVED lines=22> */
.L_x_139:
[----:B------:R-:W0:Y:S01]  /*1d20*/  S2UR UR5, SR_CgaCtaId ;  /* 0x00000000000579c3 */ /* 0x000e220000008800 */
[----:B------:R-:W-:Y:S01]  /*1d30*/  ULEA.HI UR4, UR47, UR47, URZ, 0x1 ;  /* 0x0000002f2f047291 */ /* 0x000fe2000f8f083f */
[----:B------:R-:W-:Y:S01]  /*1d40*/  MOV R3, 0x400 ;  /* 0x0000040000037802 */ /* 0x000fe20000000f00 */
[----:B------:R-:W-:Y:S02]  /*1d50*/  IMAD.U32 R5, RZ, RZ, UR48 ;  /* 0x00000030ff057e24 */ /* 0x000fe4000f8e00ff */
[----:B------:R-:W-:-:S03]  /*1d60*/  ULOP3.LUT UR4, UR4, 0xfffffffe, URZ, 0xc0, !UPT ;  /* 0xfffffffe04047892 */ /* 0x000fc6000f8ec03f */
[----:B------:R-:W-:Y:S01]  /*1d70*/  ISETP.NE.AND P0, PT, R5, 0x3, PT ;  /* 0x000000030500780c */ /* 0x000fe20003f05270 */
[----:B------:R-:W-:-:S06]  /*1d80*/  UIADD3 UR4, UR47, -UR4, URZ ;  /* 0x800000042f047290 */ /* 0x000fcc000fffe03f */
[----:B------:R-:W-:-:S05]  /*1d90*/  IMAD.U32 R0, RZ, RZ, UR4 ;  /* 0x00000004ff007e24 */ /* 0x000fca000f8e00ff */
[----:B------:R-:W-:Y:S01]  /*1da0*/  SHF.L.U32 R0, R0, 0x1f, RZ ;  /* 0x0000001f00007819 */ /* 0x000fe200000006ff */
[----:B0-----:R-:W-:-:S05]  /*1db0*/  IMAD.U32 R4, RZ, RZ, UR5 ;  /* 0x00000005ff047e24 */ /* 0x001fca000f8e00ff */
[----:B------:R-:W-:-:S04]  /*1dc0*/  LEA R3, R4, R3, 0x18 ;  /* 0x0000000304037211 */ /* 0x000fc800078ec0ff */
[----:B------:R-:W0:Y:S02]  /*1dd0*/  SYNCS.PHASECHK.TRANS64.TRYWAIT P1, [R3+URZ+0x29800], R0 ;  /* 0x02980000030075a7 */ /* 0x000e24000802017f */
[----:B0-----:R-:W-:Y:S05]  /*1de0*/  @!P1 BRA `(.L_x_140) ;  /* 0x0000010000549947 */ /* 0x001fea0003800000 */
.L_x_278:
[----:B------:R-:W-:Y:S05]  /*1df0*/  @!P0 BRA `(.L_x_141) ;  /* 0x0000000000048947 */ /* 0x000fea0003800000 */
[----:B------:R-:W-:Y:S01]  /*1e00*/  BPT.TRAP 0x1 ;  /* 0x000000040000795c */ /* 0x000fe20000300000 */
.L_x_141:
[----:B------:R-:W-:Y:S02]  /*1e10*/  IMAD.U32 R5, RZ, RZ, UR46 ;  /* 0x0000002eff057e24 */ /* 0x000fe4000f8e00ff */
[----:B------:R-:W-:-:S03]  /*1e20*/  IMAD.U32 R6, RZ, RZ, UR53 ;  /* 0x00000035ff067e24 */ /* 0x000fc6000f8e00ff */
[----:B------:R-:W-:Y:S01]  /*1e30*/  SHF.L.U32 R5, R5, 0x1f, RZ ;  /* 0x0000001f05057819 */ /* 0x000fe200000006ff */
[----:B------:R-:W-:-:S04]  /*1e40*/  IMAD R6, R6, 0x8, R3 ;  /* 0x0000000806067824 */ /* 0x000fc800078e0203 */
[----:B------:R1:W2:Y:S01]  /*1e50*/  SYNCS.PHASECHK.TRANS64.TRYWAIT P2, [R6+URZ+0x29830], R5 ;  /* 0x02983005060075a7 */ /* 0x0002a2000804017f */
[----:B------:R-:W-:Y:S05]  /*1e60*/  @!P0 BRA `(.L_x_142) ;  /* 0x0000000000048947 */ /* 0x000fea0003800000 */
[----:B------:R-:W-:Y:S01]  /*1e70*/  BPT.TRAP 0x1 ;  /* 0x000000040000795c */ /* 0x000fe20000300000 */
.L_x_142:
[----:B0-----:R-:W0:Y:S01]  /*1e80*/  S2R R0, SR_TID.X ;  /* 0x0000000000007919 */ /* 0x001e220000002100 */
[----:B------:R-:W-:Y:S01]  /*1e90*/  IMAD.MOV.U32 R25, RZ, RZ, RZ ;  /* 0x000000ffff197224 */ /* 0x000fe200078e00ff */
[----:B0-----:R-:W-:Y:S01]  /*1ea0*/  LOP3.LUT P1, R0, R0, 0x7f, RZ, 0xc0, !PT ;  /* 0x0000007f00007812 */ /* 0x001fe2000782c0ff */
[----:B--2---:R-:W-:-:S12]  /*1eb0*/  @P2 BRA `(.L_x_143) ;  /* 0x0000000000082947 */ /* 0x004fd80003800000 */
[----:B------:R-:W0:Y:S02]  /*1ec0*/  SYNCS.PHASECHK.TRANS64.TRYWAIT P2, [R6+URZ+0x29830], R5 ;  /* 0x02983005060075a7 */ /* 0x000e24000804017f */
[----:B0-----:R-:W-:Y:S05]  /*1ed0*/  @!P2 BRA `(.L_x_144) ;  /* 0x00000100002ca947 */ /* 0x001fea0003800000 */
.L_x_143:
[----:B------:R-:W-:Y:S05]  /*1ee0*/  WARPSYNC.ALL ;  /* 0x0000000000007948 */ /* 0x000fea0003800000 */
[----:B------:R-:W-:Y:S01]  /*1ef0*/  R2UR UR4, R3 ;  /* 0x00000000030472ca */ /* 0x000fe200000e0000 */
[----:B------:R-:W-:Y:S01]  /*1f00*/  ULOP3.LUT UR20, UR55, 0x10000, URZ, 0xfc, !UPT ;  /* 0x0001000037147892 */ /* 0x000fe2000f8efc3f */
[----:B------:R-:W-:Y:S01]  /*1f10*/  WARPGROUP.ARRIVE ;  /* 0x00000000000079c5 */ /* 0x000fe20000000000 */
[----:B------:R-:W-:Y:S01]  /*1f20*/  UMOV UR25, 0x80000020 ;  /* 0x8000002000197882 */ /* 0x000fe20000000000 */
[----:B------:R-:W-:Y:S01]  /*1f30*/  UMOV UR27, 0x80000020 ;  /* 0x80000020001b7882 */ /* 0x000fe20000000000 */
[----:B------:R-:W-:Y:S01]  /*1f40*/  UMOV UR5, UR25 ;  /* 0x0000001900057c82 */ /* 0x000fe20008000000 */
[----:B------:R-:W-:Y:S01]  /*1f50*/  UMOV UR7, 0x80000020 ;  /* 0x8000002000077882 */ /* 0x000fe20000000000 */
[----:B------:R-:W-:Y:S01]  /*1f60*/  UIADD3 UR9, UR20, 0x2, URZ ;  /* 0x0000000214097890 */ /* 0x000fe2000fffe03f */
[----:B------:R-:W-:Y:S01]  /*1f70*/  IMAD.U32 R8, RZ, RZ, UR54 ;  /* 0x00000036ff087e24 */ /* 0x000fe2000f8e00ff */
[----:B------:R-:W-:Y:S01]  /*1f80*/  UMOV UR24, UR20 ;  /* 0x0000001400187c82 */ /* 0x000fe20008000000 */
[----:B------:R-:W-:Y:S01]  /*1f90*/  UMOV UR11, 0x80000020 ;  /* 0x80000020000b7882 */ /* 0x000fe20000000000 */
[----:B------:R-:W-:Y:S01]  /*1fa0*/  UIADD3 UR13, UR20, 0x200, URZ ;  /* 0x00000200140d7890 */ /* 0x000fe2000fffe03f */
[----:B------:R-:W-:Y:S01]  /*1fb0*/  IMAD.U32 R12, RZ, RZ, UR52 ;  /* 0x00000034ff0c7e24 */ /* 0x000fe2000f8e00ff */
[----:B------:R-:W-:Y:S01]  /*1fc0*/  UIADD3 UR4, UR4, 0x1a400, URZ ;  /* 0x0001a40004047890 */ /* 0x000fe2000fffe03f */
[----:B------:R-:W-:Y:S01]  /*1fd0*/  IADD3 R7, R8, 0xa0, -R199 ;  /* 0x000000a008077810 */ /* 0x000fe20007ffe8c7 */
[----:B------:R-:W-:Y:S01]  /*1fe0*/  UMOV UR15, 0x80000020 ;  /* 0x80000020000f7882 */ /* 0x000fe20000000000 */
[----:B------:R-:W-:Y:S01]  /*1ff0*/  UMOV UR19, 0x80000020 ;  /* 0x8000002000137882 */ /* 0x000fe20000000000 */
[----:B------:R-:W-:Y:S01]  /*2000*/  USHF.R.U32.HI UR4, URZ, 0x4, UR4 ;  /* 0x000000043f047899 */ /* 0x000fe20008011604 */
[----:B------:R-:W-:Y:S01]  /*2010*/  P2R R10, PR, RZ, 0x2 ;  /* 0x00000002ff0a7803 */ /* 0x000fe20000000000 */
[----:B------:R-:W-:Y:S01]  /*2020*/  UMOV UR23, 0x80000020 ;  /* 0x8000002000177882 */ /* 0x000fe20000000000 */
[----:B------:R-:W-:Y:S01]  /*2030*/  IMAD R7, R12, -0xa0, R7 ;  /* 0xffffff600c077824 */ /* 0x000fe200078e0207 */
[----:B------:R-:W-:Y:S01]  /*2040*/  ULOP3.LUT UR4, UR4, 0x3fff, URZ, 0xc0, !UPT ;  /* 0x00003fff04047892 */ /* 0x000fe2000f8ec03f */
[----:B------:R-:W-:Y:S01]  /*2050*/  P2R R9, PR, RZ, 0x1 ;  /* 0x00000001ff097803 */ /* 0x000fe20000000000 */
[----:B------:R-:W-:-:S02]  /*2060*/  UIADD3 UR52, UR52, -0x2, URZ ;  /* 0xfffffffe34347890 */ /* 0x000fc4000fffe03f */
[----:B------:R-:W-:Y:S01]  /*2070*/  ULOP3.LUT UR49, UR4, 0x10000, URZ, 0xfc, !UPT ;  /* 0x0001000004317892 */ /* 0x000fe2000f8efc3f */
[C---:B------:R-:W-:Y:S01]  /*2080*/  ISETP.GT.AND P3, PT, R7.reuse, RZ, PT ;  /* 0x000000ff0700720c */ /* 0x040fe20003f64270 */
[----:B------:R-:W-:Y:S01]  /*2090*/  UISETP.GE.AND UP0, UPT, UR52, UR40, UPT ;  /* 0x000000283400728c */ /* 0x000fe2000bf06270 */
[C---:B------:R-:W-:Y:S01]  /*20a0*/  ISETP.GT.AND P6, PT, R7.reuse, 0x1, PT ;  /* 0x000000010700780c */ /* 0x040fe20003fc4270 */
[----:B------:R-:W-:Y:S01]  /*20b0*/  UIMAD UR28, UR53, 0x780, UR49 ;  /* 0x00000780351c78a4 */ /* 0x000fe2000f8e0231 */
[C---:B------:R-:W-:Y:S01]  /*20c0*/  ISETP.GT.AND P5, PT, R7.reuse, 0x8, PT ;  /* 0x000000080700780c */ /* 0x040fe20003fa4270 */
[----:B------:R-:W-:Y:S01]  /*20d0*/  UMOV UR4, UR24 ;  /* 0x0000001800047c82 */ /* 0x000fe20008000000 */
[C---:B------:R-:W-:Y:S01]  /*20e0*/  ISETP.GT.AND P2, PT, R7.reuse, 0x9, PT ;  /* 0x000000090700780c */ /* 0x040fe20003f44270 */
[----:B------:R-:W-:Y:S01]  /*20f0*/  UIADD3 UR6, UR28, 0x180, URZ ;  /* 0x000001801c067890 */ /* 0x000fe2000fffe03f */
[C---:B------:R-:W-:Y:S01]  /*2100*/  ISETP.GT.AND P4, PT, R7.reuse, 0x10, PT ;  /* 0x000000100700780c */ /* 0x040fe20003f84270 */
[----:B------:R-:W-:Y:S01]  /*2110*/  UIADD3 UR8, UR28, 0x200, URZ ;  /* 0x000002001c087890 */ /* 0x000fe2000fffe03f */
[C---:B------:R-:W-:Y:S01]  /*2120*/  ISETP.GT.AND P1, PT, R7.reuse, 0x79, PT ;  /* 0x000000790700780c */ /* 0x040fe20003f24270 */
[----:B------:R-:W-:Y:S01]  /*2130*/  UMOV UR26, UR28 ;  /* 0x0000001c001a7c82 */ /* 0x000fe20008000000 */
[----:B------:R-:W-:Y:S01]  /*2140*/  UIADD3 UR10, UR28, 0x2, URZ ;  /* 0x000000021c0a7890 */ /* 0x000fe2000fffe03f */
[----:B------:R-:W-:Y:S01]  /*2150*/  QGMMA.64x32x32.F32.E4M3.E4M3 R92, gdesc[UR24], RZ, !UPT, gsb0 ;  /* 0x00600000185c79f3 */ /* 0x000fe2000c0008ff */
[----:B------:R-:W-:Y:S01]  /*2160*/  UIADD3 UR26, UR28, 0x80, URZ ;  /* 0x000000801c1a7890 */ /* 0x000fe2000fffe03f */
[----:B------:R-:W-:Y:S01]  /*2170*/  ISETP.GT.AND P0, PT, R7, 0x80, PT ;  /* 0x000000800700780c */ /* 0x000fe20003f04270 */
[----:B------:R-:W-:Y:S01]  /*2180*/  UMOV UR27, 0x80000020 ;  /* 0x80000020001b7882 */ /* 0x000fe20000000000 */
[----:B------:R-:W-:-:S02]  /*2190*/  UIADD3 UR12, UR28, 0x202, URZ ;  /* 0x000002021c0c7890 */ /* 0x000fc4000fffe03f */
[----:B------:R-:W-:Y:S02]  /*21a0*/  UIADD3 UR14, UR28, 0x280, URZ ;  /* 0x000002801c0e7890 */ /* 0x000fe4000fffe03f */
[----:B------:R-:W-:Y:S02]  /*21b0*/  UIADD3 UR16, UR28, 0x282, URZ ;  /* 0x000002821c107890 */ /* 0x000fe4000fffe03f */
[----:B------:R-:W-:Y:S02]  /*21c0*/  UIADD3 UR18, UR28, 0x402, URZ ;  /* 0x000004021c127890 */ /* 0x000fe4000fffe03f */
[----:B------:R-:W-:Y:S01]  /*21d0*/  UIADD3 UR22, UR28, 0x680, URZ ;  /* 0x000006801c167890 */ /* 0x000fe2000fffe03f */
[----:B------:R-:W-:Y:S02]  /*21e0*/  WARPGROUP.DEPBAR.LE gsb0, 0x0 ;  /* 0x00008000000079c5 */ /* 0x000fe40000010000 */
[----:B------:R-:W-:-:S06]  /*21f0*/  WARPGROUP.ARRIVE ;  /* 0x00000000000079c5 */ /* 0x000fcc0000000000 */
[----:B------:R-:W-:Y:S01]  /*2200*/  QGMMA.64x32x32.F32.E4M3.E4M3 R76, gdesc[UR24], RZ, !UPT, gsb0 ;  /* 0x00600000184c79f3 */ /* 0x000fe2000c0008ff */
[----:B------:R-:W-:Y:S01]  /*2210*/  UIADD3 UR26, UR28, 0x100, URZ ;  /* 0x000001001c1a7890 */ /* 0x000fe2000fffe03f */
[----:B------:R-:W-:Y:S01]  /*2220*/  UMOV UR27, 0x80000020 ;  /* 0x80000020001b7882 */ /* 0x000fe20000000000 */
[----:B------:R-:W-:Y:S02]  /*2230*/  WARPGROUP.DEPBAR.LE gsb0, 0x0 ;  /* 0x00008000000079c5 */ /* 0x000fe40000010000 */
[----:B------:R-:W-:-:S06]  /*2240*/  WARPGROUP.ARRIVE ;  /* 0x00000000000079c5 */ /* 0x000fcc0000000000 */
[----:B------:R-:W-:Y:S01]  /*2250*/  QGMMA.64x32x32.F32.E4M3.E4M3 R60, gdesc[UR24], RZ, !UPT, gsb0 ;  /* 0x00600000183c79f3 */ /* 0x000fe2000c0008ff */
[----:B------:R-:W-:Y:S01]  /*2260*/  UMOV UR26, UR8 ;  /* 0x00000008001a7c82 */ /* 0x000fe20008000000 */
[----:B------:R-:W-:Y:S01]  /*2270*/  UMOV UR27, 0x80000020 ;  /* 0x80000020001b7882 */ /* 0x000fe20000000000 */
[----:B------:R-:W-:Y:S02]  /*2280*/  WARPGROUP.DEPBAR.LE gsb0, 0x0 ;  /* 0x00008000000079c5 */ /* 0x000fe40000010000 */
[----:B------:R-:W-:-:S06]  /*2290*/  WARPGROUP.ARRIVE ;  /* 0x00000000000079c5 */ /* 0x000fcc0000000000 */
[----:B------:R-:W-:Y:S01]  /*22a0*/  QGMMA.64x32x32.F32.E4M3.E4M3 R44, gdesc[UR4], RZ, !UPT, gsb0 ;  /* 0x00600000042c79f3 */ /* 0x000fe2000c0008ff */
[----:B------:R-:W-:Y:S01]  /*22b0*/  UMOV UR4, UR9 ;  /* 0x0000000900047c82 */ /* 0x000fe20008000000 */
[----:B------:R-:W-:Y:S01]  /*22c0*/  UMOV UR5, 0x80000020 ;  /* 0x8000002000057882 */ /* 0x000fe20000000000 */
[----:B------:R-:W-:Y:S01]  /*22d0*/  UMOV UR6, UR10 ;  /* 0x0000000a00067c82 */ /* 0x000fe20008000000 */
[----:B------:R-:W-:Y:S01]  /*22e0*/  UMOV UR7, 0x80000020 ;  /* 0x8000002000077882 */ /* 0x000fe20000000000 */
[----:B------:R-:W-:Y:S01]  /*22f0*/  UIADD3 UR10, UR28, 0x182, URZ ;  /* 0x000001821c0a7890 */ /* 0x000fe2000fffe03f */
[----:B------:R-:W-:Y:S01]  /*2300*/  UMOV UR8, UR4 ;  /* 0x0000000400087c82 */ /* 0x000fe20008000000 */
[----:B------:R-:W-:Y:S01]  /*2310*/  UMOV UR9, UR5 ;  /* 0x0000000500097c82 */ /* 0x000fe20008000000 */
        /* <DEDUP_REMOVED lines=18> */
[----:B------:R-:W-:Y:S02]  /*2440*/  WARPGROUP.DEPBAR.LE gsb0, 0x0 ;  /* 0x00008000000079c5 */ /* 0x000fe40000010000 */
[----:B------:R-:W-:-:S06]  /*2450*/  WARPGROUP.ARRIVE ;  /* 0x00000000000079c5 */ /* 0x000fcc0000000000 */
[----:B------:R-:W-:Y:S01]  /*2460*/  QGMMA.64x32x32.F32.E4M3.E4M3 R44, gdesc[UR8], R44, gsb0 ;  /* 0x00600000082c79f3 */ /* 0x000fe2000800082c */
        /* <DEDUP_REMOVED lines=9> */
[----:B------:R-:W-:Y:S01]  /*2500*/  QGMMA.64x32x32.F32.E4M3.E4M3 R28, gdesc[UR4], R28, gsb0 ;  /* 0x00600000041c79f3 */ /* 0x000fe2000800081c */
[----:B------:R-:W-:Y:S02]  /*2510*/  UIADD3 UR6, UR28, 0x480, URZ ;  /* 0x000004801c067890 */ /* 0x000fe4000fffe03f */
[----:B------:R-:W-:Y:S01]  /*2520*/  UIADD3 UR7, UR20, 0x202, URZ ;  /* 0x0000020214077890 */ /* 0x000fe2000fffe03f */
        /* <DEDUP_REMOVED lines=21> */
[----:B------:R-:W-:Y:S01]  /*2680*/  UMOV UR14, UR16 ;  /* 0x00000010000e7c82 */ /* 0x000fe20008000000 */
[----:B------:R-:W-:Y:S01]  /*2690*/  UMOV UR15, 0x80000020 ;  /* 0x80000020000f7882 */ /* 0x000fe20000000000 */
[----:B------:R-:W-:Y:S01]  /*26a0*/  UMOV UR16, UR12 ;  /* 0x0000000c00107c82 */ /* 0x000fe20008000000 */
[----:B------:R-:W-:Y:S01]  /*26b0*/  UMOV UR17, UR13 ;  /* 0x0000000d00117c82 */ /* 0x000fe20008000000 */
[----:B------:R-:W-:Y:S01]  /*26c0*/  UIADD3 UR7, UR20, 0x400, URZ ;  /* 0x0000040014077890 */ /* 0x000fe2000fffe03f */
[----:B------:R-:W-:Y:S02]  /*26d0*/  WARPGROUP.DEPBAR.LE gsb0, 0x0 ;  /* 0x00008000000079c5 */ /* 0x000fe40000010000 */
[----:B------:R-:W-:-:S06]  /*26e0*/  WARPGROUP.ARRIVE ;  /* 0x00000000000079c5 */ /* 0x000fcc0000000000 */
[----:B------:R-:W-:Y:S01]  /*26f0*/  QGMMA.64x32x32.F32.E4M3.E4M3 R28, gdesc[UR8], R28, gsb0 ;  /* 0x00600000081c79f3 */ /* 0x000fe2000800081c */
[----:B------:R-:W-:Y:S02]  /*2700*/  UIADD3 UR10, UR28, 0x500, URZ ;  /* 0x000005001c0a7890 */ /* 0x000fe4000fffe03f */
        /* <DEDUP_REMOVED lines=24> */
[----:B------:R-:W-:Y:S02]  /*2890*/  UMOV UR21, UR17 ;  /* 0x0000001100157c82 */ /* 0x000fe40008000000 */
[----:B------:R-:W-:Y:S01]  /*28a0*/  UMOV UR20, UR16 ;  /* 0x0000001000147c82 */ /* 0x000fe20008000000 */
[----:B------:R-:W-:Y:S01]  /*28b0*/  UIADD3 UR10, UR28, 0x502, URZ ;  /* 0x000005021c0a7890 */ /* 0x000fe2000fffe03f */
[----:B------:R-:W-:-:S02]  /*28c0*/  WARPGROUP.DEPBAR.LE gsb0, 0x0 ;  /* 0x00008000000079c5 */ /* 0x000fc40000010000 */
        /* <DEDUP_REMOVED lines=38> */
[----:B------:R-:W-:Y:S01]  /*2b30*/  UIADD3 UR22, UR28, 0x602, URZ ;  /* 0x000006021c167890 */ /* 0x000fe2000fffe03f */
[----:B01----:R-:W-:Y:S01]  /*2b40*/  FMNMX.FTZ R5, R92, R93, !PT ;  /* 0x0000005d5c057209 */ /* 0x003fe20007810000 */
[----:B------:R-:W-:Y:S01]  /*2b50*/  UMOV UR23, 0x80000020 ;  /* 0x8000002000177882 */ /* 0x000fe20000000000 */
        /* <DEDUP_REMOVED lines=15> */
[----:B------:R-:W-:Y:S02]  /*2c50*/  FSEL R105, R105, -INF , P5 ;  /* 0xff80000069697808 */ /* 0x000fe40002800000 */
[----:B------:R-:W-:Y:S02]  /*2c60*/  ISETP.GT.AND P4, PT, R7, 0x20, PT ;  /* 0x000000200700780c */ /* 0x000fe40003f84270 */
[----:B------:R-:W-:Y:S02]  /*2c70*/  FMNMX.FTZ R8, R104, R5, !PT ;  /* 0x0000000568087209 */ /* 0x000fe40007810000 */
[----:B------:R-:W-:-:S02]  /*2c80*/  FSEL R103, R103, -INF , P3 ;  /* 0xff80000067677808 */ /* 0x000fc40001800000 */
[----:B------:R-:W-:Y:S02]  /*2c90*/  ISETP.GT.AND P3, PT, R7, 0x21, PT ;  /* 0x000000210700780c */ /* 0x000fe40003f64270 */
[----:B------:R-:W-:Y:S02]  /*2ca0*/  FMNMX.FTZ R5, R105, R8, !PT ;  /* 0x0000000869057209 */ /* 0x000fe40007810000 */
[----:B------:R-:W-:Y:S02]  /*2cb0*/  FSEL R99, R99, -INF , P2 ;  /* 0xff80000063637808 */ /* 0x000fe40001000000 */
[C---:B------:R-:W-:Y:S02]  /*2cc0*/  ISETP.GT.AND P2, PT, R7.reuse, 0x28, PT ;  /* 0x000000280700780c */ /* 0x040fe40003f44270 */
[----:B------:R-:W-:Y:S02]  /*2cd0*/  FSEL R106, R106, -INF , P6 ;  /* 0xff8000006a6a7808 */ /* 0x000fe40003000000 */
[----:B------:R-:W-:-:S02]  /*2ce0*/  ISETP.GT.AND P6, PT, R7, 0x29, PT ;  /* 0x000000290700780c */ /* 0x000fc40003fc4270 */
[----:B------:R-:W-:Y:S02]  /*2cf0*/  FSEL R107, R107, -INF , P5 ;  /* 0xff8000006b6b7808 */ /* 0x000fe40002800000 */
[----:B------:R-:W-:Y:S02]  /*2d00*/  ISETP.GT.AND P5, PT, R7, 0x30, PT ;  /* 0x000000300700780c */ /* 0x000fe40003fa4270 */
[----:B------:R-:W-:Y:S01]  /*2d10*/  FMNMX.FTZ R21, R94, R95, !PT ;  /* 0x0000005f5e157209 */ /* 0x000fe20007810000 */
[----:B------:R-:W-:Y:S02]  /*2d20*/  WARPGROUP.DEPBAR.LE gsb0, 0x0 ;  /* 0x00008000000079c5 */ /* 0x000fe40000010000 */
[----:B------:R-:W-:Y:S01]  /*2d30*/  WARPGROUP.ARRIVE ;  /* 0x00000000000079c5 */ /* 0x000fe20000000000 */
[----:B------:R-:W-:Y:S02]  /*2d40*/  FSEL R76, R76, -INF , P4 ;  /* 0xff8000004c4c7808 */ /* 0x000fe40002000000 */
[----:B------:R-:W-:-:S02]  /*2d50*/  FSEL R77, R77, -INF , P3 ;  /* 0xff8000004d4d7808 */ /* 0x000fc40001800000 */
[----:B------:R-:W-:Y:S01]  /*2d60*/  FMNMX.FTZ R8, R76, R5, !PT ;  /* 0x000000054c087209 */ /* 0x000fe20007810000 */
[----:B------:R-:W-:Y:S01]  /*2d70*/  QGMMA.64x32x32.F32.E4M3.E4M3 R60, gdesc[UR20], R60, gsb0 ;  /* 0x00600000143c79f3 */ /* 0x000fe2000800083c */
[----:B------:R-:W-:Y:S01]  /*2d80*/  UIADD3 UR22, UR28, 0x682, URZ ;  /* 0x000006821c167890 */ /* 0x000fe2000fffe03f */
[----:B------:R-:W-:Y:S01]  /*2d90*/  FSEL R80, R80, -INF , P2 ;  /* 0xff80000050507808 */ /* 0x000fe20001000000 */
[----:B------:R-:W-:Y:S01]  /*2da0*/  UMOV UR23, 0x80000020 ;  /* 0x8000002000177882 */ /* 0x000fe20000000000 */
        /* <DEDUP_REMOVED lines=25> */
[----:B------:R-:W-:Y:S02]  /*2f40*/  ISETP.GT.AND P3, PT, R7, 0x49, PT ;  /* 0x000000490700780c */ /* 0x000fe40003f64270 */
[----:B------:R-:W-:Y:S02]  /*2f50*/  FSEL R91, R91, -INF , P2 ;  /* 0xff8000005b5b7808 */ /* 0x000fe40001000000 */
[----:B------:R-:W-:Y:S01]  /*2f60*/  ISETP.GT.AND P2, PT, R7, 0x50, PT ;  /* 0x000000500700780c */ /* 0x000fe20003f44270 */
[----:B------:R-:W-:-:S02]  /*2f70*/  WARPGROUP.DEPBAR.LE gsb0, 0x0 ;  /* 0x00008000000079c5 */ /* 0x000fc40000010000 */
[----:B------:R-:W-:Y:S01]  /*2f80*/  WARPGROUP.ARRIVE ;  /* 0x00000000000079c5 */ /* 0x000fe20000000000 */
[----:B------:R-:W-:Y:S02]  /*2f90*/  FSEL R60, R60, -INF , P6 ;  /* 0xff8000003c3c7808 */ /* 0x000fe40003000000 */
[----:B------:R-:W-:Y:S02]  /*2fa0*/  FSEL R61, R61, -INF , P5 ;  /* 0xff8000003d3d7808 */ /* 0x000fe40002800000 */
[----:B------:R-:W-:Y:S01]  /*2fb0*/  FMNMX.FTZ R8, R60, R5, !PT ;  /* 0x000000053c087209 */ /* 0x000fe20007810000 */
[----:B------:R-:W-:Y:S01]  /*2fc0*/  QGMMA.64x32x32.F32.E4M3.E4M3 R44, gdesc[UR20], R44, gsb0 ;  /* 0x00600000142c79f3 */ /* 0x000fe2000800082c */
[----:B------:R-:W-:Y:S01]  /*2fd0*/  UIADD3 UR22, UR28, 0x702, URZ ;  /* 0x000007021c167890 */ /* 0x000fe2000fffe03f */
[----:B------:R-:W-:Y:S01]  /*2fe0*/  FSEL R64, R64, -INF , P4 ;  /* 0xff80000040407808 */ /* 0x000fe20002000000 */
[----:B------:R-:W-:Y:S01]  /*2ff0*/  UMOV UR23, 0x80000020 ;  /* 0x8000002000177882 */ /* 0x000fe20000000000 */
        /* <DEDUP_REMOVED lines=21> */
[----:B------:R-:W-:Y:S02]  /*3150*/  FMNMX.FTZ R5, R73, R8, !PT ;  /* 0x0000000849057209 */ /* 0x000fe40007810000 */
[----:B------:R-:W-:Y:S02]  /*3160*/  FSEL R71, R71, -INF , P6 ;  /* 0xff80000047477808 */ /* 0x000fe40003000000 */
[----:B------:R-:W-:Y:S02]  /*3170*/  ISETP.GT.AND P6, PT, R7, 0x68, PT ;  /* 0x000000680700780c */ /* 0x000fe40003fc4270 */
[----:B------:R-:W-:-:S02]  /*3180*/  FSEL R74, R74, -INF , P5 ;  /* 0xff8000004a4a7808 */ /* 0x000fc40002800000 */
[----:B------:R-:W-:Y:S02]  /*3190*/  ISETP.GT.AND P5, PT, R7, 0x69, PT ;  /* 0x000000690700780c */ /* 0x000fe40003fa4270 */
        /* <DEDUP_REMOVED lines=21> */
[----:B------:R-:W-:Y:S02]  /*32f0*/  FMNMX.FTZ R5, R53, R8, !PT ;  /* 0x0000000835057209 */ /* 0x000fe40007810000 */
[----:B------:R-:W-:Y:S02]  /*3300*/  FSEL R57, R57, -INF , P1 ;  /* 0xff80000039397808 */ /* 0x000fe40000800000 */
[----:B------:R-:W-:Y:S02]  /*3310*/  FMNMX.FTZ R8, R56, R5, !PT ;  /* 0x0000000538087209 */ /* 0x000fe40007810000 */
[----:B------:R-:W-:-:S02]  /*3320*/  ISETP.GT.AND P1, PT, R7, 0x81, PT ;  /* 0x000000810700780c */ /* 0x000fc40003f24270 */
[----:B------:R-:W-:Y:S02]  /*3330*/  FMNMX.FTZ R5, R57, R8, !PT ;  /* 0x0000000839057209 */ /* 0x000fe40007810000 */
[----:B------:R-:W-:Y:S02]  /*3340*/  FSEL R58, R58, -INF , P2 ;  /* 0xff8000003a3a7808 */ /* 0x000fe40001000000 */
[----:B------:R-:W-:Y:S02]  /*3350*/  ISETP.GT.AND P2, PT, R7, 0x89, PT ;  /* 0x000000890700780c */ /* 0x000fe40003f44270 */
[----:B------:R-:W-:Y:S02]  /*3360*/  FSEL R55, R55, -INF , P3 ;  /* 0xff80000037377808 */ /* 0x000fe40001800000 */
[----:B------:R-:W-:Y:S02]  /*3370*/  ISETP.GT.AND P3, PT, R7, 0x90, PT ;  /* 0x000000900700780c */ /* 0x000fe40003f64270 */
[----:B------:R-:W-:-:S02]  /*3380*/  FSEL R54, R54, -INF , P4 ;  /* 0xff80000036367808 */ /* 0x000fc40002000000 */
[----:B------:R-:W-:Y:S02]  /*3390*/  ISETP.GT.AND P4, PT, R7, 0x91, PT ;  /* 0x000000910700780c */ /* 0x000fe40003f84270 */
[----:B------:R-:W-:Y:S02]  /*33a0*/  FSEL R51, R51, -INF , P5 ;  /* 0xff80000033337808 */ /* 0x000fe40002800000 */
[C---:B------:R-:W-:Y:S02]  /*33b0*/  ISETP.GT.AND P5, PT, R7.reuse, 0x98, PT ;  /* 0x000000980700780c */ /* 0x040fe40003fa4270 */
[----:B------:R-:W-:Y:S02]  /*33c0*/  FSEL R50, R50, -INF , P6 ;  /* 0xff80000032327808 */ /* 0x000fe40003000000 */
[----:B------:R-:W-:Y:S02]  /*33d0*/  ISETP.GT.AND P6, PT, R7, 0x99, PT ;  /* 0x000000990700780c */ /* 0x000fe40003fc4270 */
[----:B------:R-:W-:-:S02]  /*33e0*/  P2R R20, PR, RZ, 0x2 ;  /* 0x00000002ff147803 */ /* 0x000fc40000000000 */
[----:B------:R-:W-:Y:S01]  /*33f0*/  P2R R14, PR, RZ, 0x4 ;  /* 0x00000004ff0e7803 */ /* 0x000fe20000000000 */
[----:B------:R-:W-:Y:S02]  /*3400*/  WARPGROUP.DEPBAR.LE gsb0, 0x0 ;  /* 0x00008000000079c5 */ /* 0x000fe40000010000 */
[----:B------:R-:W-:Y:S02]  /*3410*/  FSEL R28, R28, -INF , P0 ;  /* 0xff8000001c1c7808 */ /* 0x000fe40000000000 */
[----:B------:R-:W-:Y:S02]  /*3420*/  ISETP.GT.AND P0, PT, R7, 0x88, PT ;  /* 0x000000880700780c */ /* 0x000fe40003f04270 */
        /* <DEDUP_REMOVED lines=17> */
[----:B------:R-:W-:Y:S01]  /*3540*/  ISETP.NE.AND P1, PT, R20, RZ, PT ;  /* 0x000000ff1400720c */ /* 0x000fe20003f25270 */
[----:B------:R-:W0:Y:S01]  /*3550*/  SHFL.BFLY PT, R5, R8, 0x2, 0x1f ;  /* 0x0c401f0008057f89 */ /* 0x000e2200000e0000 */
[----:B------:R-:W-:Y:S02]  /*3560*/  P2R R15, PR, RZ, 0x1 ;  /* 0x00000001ff0f7803 */ /* 0x000fe40000000000 */
[----:B------:R-:W-:Y:S02]  /*3570*/  FSEL R31, R31, -INF , P1 ;  /* 0xff8000001f1f7808 */ /* 0x000fe40000800000 */
[----:B------:R-:W-:-:S02]  /*3580*/  ISETP.NE.AND P1, PT, R10, RZ, PT ;  /* 0x000000ff0a00720c */ /* 0x000fc40003f25270 */
[----:B------:R-:W-:Y:S02]  /*3590*/  FMNMX.FTZ R10, R98, R21, !PT ;  /* 0x00000015620a7209 */ /* 0x000fe40007810000 */
[----:B------:R-:W-:Y:S02]  /*35a0*/  ISETP.GT.AND P0, PT, R7, 0x79, PT ;  /* 0x000000790700780c */ /* 0x000fe40003f04270 */
[----:B------:R-:W-:Y:S02]  /*35b0*/  FMNMX.FTZ R21, R99, R10, !PT ;  /* 0x0000000a63157209 */ /* 0x000fe40007810000 */
[----:B------:R-:W-:Y:S02]  /*35c0*/  FSEL R59, R59, -INF , P0 ;  /* 0xff8000003b3b7808 */ /* 0x000fe40000000000 */
[----:B------:R-:W-:Y:S02]  /*35d0*/  FMNMX.FTZ R10, R102, R21, !PT ;  /* 0x00000015660a7209 */ /* 0x000fe40007810000 */
[----:B------:R-:W-:Y:S01]  /*35e0*/  ISETP.NE.AND P0, PT, R15, RZ, PT ;  /* 0x000000ff0f00720c */ /* 0x000fe20003f05270 */
[----:B------:R-:W-:Y:S01]  /*35f0*/  @!P1 VIADD R6, R6, 0x29840 ;  /* 0x0002984006069836 */ /* 0x000fe20000000000 */
[----:B------:R-:W-:-:S02]  /*3600*/  FMNMX.FTZ R21, R103, R10, !PT ;  /* 0x0000000a67157209 */ /* 0x000fc40007810000 */
[----:B------:R-:W-:Y:S02]  /*3610*/  FSEL R34, R34, -INF , P0 ;  /* 0xff80000022227808 */ /* 0x000fe40000000000 */
[----:B------:R-:W-:Y:S02]  /*3620*/  FMNMX.FTZ R10, R106, R21, !PT ;  /* 0x000000156a0a7209 */ /* 0x000fe40007810000 */
[----:B0-----:R-:W-:Y:S02]  /*3630*/  FMNMX.FTZ R11, R8, R5, !PT ;  /* 0x00000005080b7209 */ /* 0x001fe40007810000 */
[----:B------:R-:W-:Y:S02]  /*3640*/  FMNMX.FTZ R27, R107, R10, !PT ;  /* 0x0000000a6b1b7209 */ /* 0x000fe40007810000 */
[----:B------:R-:W-:Y:S01]  /*3650*/  FSEL R39, R39, -INF , P4 ;  /* 0xff80000027277808 */ /* 0x000fe20002000000 */
[----:B------:R-:W0:Y:S01]  /*3660*/  SHFL.BFLY PT, R12, R11, 0x1, 0x1f ;  /* 0x0c201f000b0c7f89 */ /* 0x000e2200000e0000 */
[----:B------:R-:W-:-:S02]  /*3670*/  FMNMX.FTZ R10, R78, R27, !PT ;  /* 0x0000001b4e0a7209 */ /* 0x000fc40007810000 */
[----:B------:R-:W-:Y:S02]  /*3680*/  ISETP.NE.AND P0, PT, R9, RZ, PT ;  /* 0x000000ff0900720c */ /* 0x000fe40003f05270 */
[----:B------:R-:W-:-:S04]  /*3690*/  FMNMX.FTZ R27, R79, R10, !PT ;  /* 0x0000000a4f1b7209 */ /* 0x000fc80007810000 */
[----:B------:R-:W-:-:S04]  /*36a0*/  FMNMX.FTZ R10, R82, R27, !PT ;  /* 0x0000001b520a7209 */ /* 0x000fc80007810000 */
[----:B------:R-:W-:-:S04]  /*36b0*/  FMNMX.FTZ R27, R83, R10, !PT ;  /* 0x0000000a531b7209 */ /* 0x000fc80007810000 */
[----:B------:R-:W-:Y:S02]  /*36c0*/  FMNMX.FTZ R10, R86, R27, !PT ;  /* 0x0000001b560a7209 */ /* 0x000fe40007810000 */
[----:B0-----:R-:W-:Y:S01]  /*36d0*/  FMNMX.FTZ R5, R11, R12, !PT ;  /* 0x0000000c0b057209 */ /* 0x001fe20007810000 */
[----:B------:R-:W-:-:S03]  /*36e0*/  IMAD.U32 R12, RZ, RZ, UR41 ;  /* 0x00000029ff0c7e24 */ /* 0x000fc6000f8e00ff */
[C---:B------:R-:W-:Y:S01]  /*36f0*/  FSETP.NEU.FTZ.AND P2, PT, R5.reuse, -INF , PT ;  /* 0xff8000000500780b */ /* 0x040fe20003f5d000 */
[----:B------:R-:W-:-:S05]  /*3700*/  FFMA.FTZ R13, R5, R12, -8 ;  /* 0xc1000000050d7423 */ /* 0x000fca000001000c */
[----:B------:R-:W-:Y:S02]  /*3710*/  FSEL R13, R13, RZ, P2 ;  /* 0x000000ff0d0d7208 */ /* 0x000fe40001000000 */
[----:B------:R-:W-:-:S03]  /*3720*/  ISETP.NE.AND P2, PT, R14, RZ, PT ;  /* 0x000000ff0e00720c */ /* 0x000fc60003f45270 */
[--C-:B------:R-:W-:Y:S01]  /*3730*/  FFMA.FTZ R20, R76, UR41, -R13.reuse ;  /* 0x000000294c147c23 */ /* 0x100fe2000801080d */
[----:B------:R-:W-:-:S01]  /*3740*/  FFMA.FTZ R76, R77, UR41, -R13 ;  /* 0x000000294d4c7c23 */ /* 0x000fc2000801080d */
[--C-:B------:R-:W-:Y:S01]  /*3750*/  FFMA.FTZ R77, R81, UR41, -R13.reuse ;  /* 0x00000029514d7c23 */ /* 0x100fe2000801080d */
[----:B------:R-:W-:Y:S01]  /*3760*/  FMNMX.FTZ R81, R87, R10, !PT ;  /* 0x0000000a57517209 */ /* 0x000fe20007810000 */
[--C-:B------:R-:W-:Y:S01]  /*3770*/  FFMA.FTZ R84, R84, UR41, -R13.reuse ;  /* 0x0000002954547c23 */ /* 0x100fe2000801080d */
[----:B------:R0:W-:Y:S01]  /*3780*/  MUFU.EX2 R21, R76 ;  /* 0x0000004c00157308 */ /* 0x0001e20000000800 */
[----:B------:R-:W-:-:S01]  /*3790*/  FFMA.FTZ R89, R89, UR41, -R13 ;  /* 0x0000002959597c23 */ /* 0x000fc2000801080d */
[----:B------:R-:W-:Y:S01]  /*37a0*/  FMNMX.FTZ R10, R90, R81, !PT ;  /* 0x000000515a0a7209 */ /* 0x000fe20007810000 */
[----:B------:R-:W-:-:S01]  /*37b0*/  FFMA.FTZ R26, R80, UR41, -R13 ;  /* 0x00000029501a7c23 */ /* 0x000fc2000801080d */
[--C-:B------:R-:W-:Y:S01]  /*37c0*/  FFMA.FTZ R80, R88, UR41, -R13.reuse ;  /* 0x0000002958507c23 */ /* 0x100fe2000801080d */
[----:B------:R-:W-:-:S01]  /*37d0*/  FFMA.FTZ R88, R68, UR41, -R13 ;  /* 0x0000002944587c23 */ /* 0x000fc2000801080d */
[----:B------:R-:W-:Y:S01]  /*37e0*/  FMNMX.FTZ R81, R91, R10, !PT ;  /* 0x0000000a5b517209 */ /* 0x000fe20007810000 */
[----:B------:R-:W-:-:S01]  /*37f0*/  FFMA.FTZ R68, R69, UR41, -R13 ;  /* 0x0000002945447c23 */ /* 0x000fc2000801080d */
[----:B------:R1:W-:Y:S01]  /*3800*/  MUFU.EX2 R27, R84 ;  /* 0x00000054001b7308 */ /* 0x0003e20000000800 */
[----:B0-----:R-:W-:-:S01]  /*3810*/  FFMA.FTZ R76, R85, UR41, -R13 ;  /* 0x00000029554c7c23 */ /* 0x001fc2000801080d */
[----:B------:R-:W-:Y:S01]  /*3820*/  FMNMX.FTZ R10, R62, R81, !PT ;  /* 0x000000513e0a7209 */ /* 0x000fe20007810000 */
[----:B------:R-:W-:-:S01]  /*3830*/  FFMA.FTZ R7, R92, UR41, -R13 ;  /* 0x000000295c077c23 */ /* 0x000fc2000801080d */
[----:B------:R-:W-:Y:S01]  /*3840*/  FSEL R35, R35, -INF , P2 ;  /* 0xff80000023237808 */ /* 0x000fe20001000000 */
[----:B------:R-:W-:-:S01]  /*3850*/  FFMA.FTZ R92, R72, UR41, -R13 ;  /* 0x00000029485c7c23 */ /* 0x000fc2000801080d */
[----:B------:R-:W-:Y:S01]  /*3860*/  FMNMX.FTZ R81, R63, R10, !PT ;  /* 0x0000000a3f517209 */ /* 0x000fe20007810000 */
[----:B------:R-:W-:-:S01]  /*3870*/  FFMA.FTZ R8, R93, UR41, -R13 ;  /* 0x000000295d087c23 */ /* 0x000fc2000801080d */
[----:B------:R-:W-:Y:S01]  /*3880*/  FSEL R72, R38, -INF , P3 ;  /* 0xff80000026487808 */ /* 0x000fe20001800000 */
[----:B-1----:R-:W-:-:S01]  /*3890*/  FFMA.FTZ R84, R65, UR41, -R13 ;  /* 0x0000002941547c23 */ /* 0x002fc2000801080d */
[----:B------:R-:W-:Y:S01]  /*38a0*/  FMNMX.FTZ R10, R66, R81, !PT ;  /* 0x00000051420a7209 */ /* 0x000fe20007810000 */
[----:B------:R-:W-:-:S01]  /*38b0*/  FFMA.FTZ R9, R96, UR41, -R13 ;  /* 0x0000002960097c23 */ /* 0x000fc2000801080d */
        /* <DEDUP_REMOVED lines=20> */
[----:B------:R-:W-:Y:S01]  /*3a00*/  FFMA.FTZ R40, R40, UR41, -R13 ;  /* 0x0000002928287c23 */ /* 0x000fe2000801080d */
[----:B------:R-:W-:Y:S01]  /*3a10*/  MUFU.EX2 R7, R7 ;  /* 0x0000000700077308 */ /* 0x000fe20000000800 */
[----:B------:R-:W-:-:S04]  /*3a20*/  FMNMX.FTZ R10, R46, R85, !PT ;  /* 0x000000552e0a7209 */ /* 0x000fc80007810000 */
[----:B------:R-:W-:-:S03]  /*3a30*/  FMNMX.FTZ R85, R47, R10, !PT ;  /* 0x0000000a2f557209 */ /* 0x000fc60007810000 */
[----:B------:R-:W-:Y:S01]  /*3a40*/  MUFU.EX2 R8, R8 ;  /* 0x0000000800087308 */ /* 0x000fe20000000800 */
[----:B------:R-:W-:-:S04]  /*3a50*/  FMNMX.FTZ R10, R50, R85, !PT ;  /* 0x00000055320a7209 */ /* 0x000fc80007810000 */
[----:B------:R-:W-:-:S03]  /*3a60*/  FMNMX.FTZ R65, R51, R10, !PT ;  /* 0x0000000a33417209 */ /* 0x000fc60007810000 */
[----:B------:R1:W-:Y:S01]  /*3a70*/  MUFU.EX2 R85, R84 ;  /* 0x0000005400557308 */ /* 0x0003e20000000800 */
[----:B------:R-:W-:-:S04]  /*3a80*/  FMNMX.FTZ R10, R54, R65, !PT ;  /* 0x00000041360a7209 */ /* 0x000fc80007810000 */
[----:B0-----:R-:W-:-:S03]  /*3a90*/  FMNMX.FTZ R89, R55, R10, !PT ;  /* 0x0000000a37597209 */ /* 0x001fc60007810000 */
[----:B------:R0:W-:Y:S01]  /*3aa0*/  MUFU.EX2 R65, R88 ;  /* 0x0000005800417308 */ /* 0x0001e20000000800 */
[----:B------:R-:W-:Y:S01]  /*3ab0*/  FMNMX.FTZ R10, R58, R89, !PT ;  /* 0x000000593a0a7209 */ /* 0x000fe20007810000 */
[----:B-1----:R-:W-:-:S03]  /*3ac0*/  FFMA.FTZ R84, R73, UR41, -R13 ;  /* 0x0000002949547c23 */ /* 0x002fc6000801080d */
[----:B------:R-:W-:-:S03]  /*3ad0*/  FMNMX.FTZ R69, R59, R10, !PT ;  /* 0x0000000a3b457209 */ /* 0x000fc60007810000 */
[----:B------:R-:W-:Y:S01]  /*3ae0*/  MUFU.EX2 R38, R84 ;  /* 0x0000005400267308 */ /* 0x000fe20000000800 */
[----:B------:R-:W-:Y:S01]  /*3af0*/  FMNMX.FTZ R10, R30, R69, !PT ;  /* 0x000000451e0a7209 */ /* 0x000fe20007810000 */
[----:B0-----:R-:W-:Y:S01]  /*3b00*/  FFMA.FTZ R88, R44, UR41, -R13 ;  /* 0x000000292c587c23 */ /* 0x001fe2000801080d */
[----:B------:R-:W-:Y:S02]  /*3b10*/  FSEL R44, R42, -INF , P5 ;  /* 0xff8000002a2c7808 */ /* 0x000fe40002800000 */
[----:B------:R-:W-:-:S03]  /*3b20*/  FMNMX.FTZ R89, R31, R10, !PT ;  /* 0x0000000a1f597209 */ /* 0x000fc60007810000 */
[----:B------:R-:W-:Y:S01]  /*3b30*/  MUFU.EX2 R9, R9 ;  /* 0x0000000900097308 */ /* 0x000fe20000000800 */
[----:B------:R-:W-:-:S04]  /*3b40*/  FMNMX.FTZ R10, R34, R89, !PT ;  /* 0x00000059220a7209 */ /* 0x000fc80007810000 */
[----:B------:R-:W-:-:S03]  /*3b50*/  FMNMX.FTZ R73, R35, R10, !PT ;  /* 0x0000000a23497209 */ /* 0x000fc60007810000 */
[----:B------:R-:W0:Y:S01]  /*3b60*/  MUFU.EX2 R12, R12 ;  /* 0x0000000c000c7308 */ /* 0x000e220000000800 */
[----:B------:R-:W-:Y:S02]  /*3b70*/  FMNMX.FTZ R10, R72, R73, !PT ;  /* 0x00000049480a7209 */ /* 0x000fe40007810000 */
[----:B------:R-:W-:Y:S01]  /*3b80*/  FSEL R73, R43, -INF , P6 ;  /* 0xff8000002b497808 */ /* 0x000fe20003000000 */
        /* <DEDUP_REMOVED lines=10> */
[----:B------:R-:W-:-:S02]  /*3c30*/  IMAD.U32 R57, RZ, RZ, UR41 ;  /* 0x00000029ff397e24 */ /* 0x000fc4000f8e00ff */
[----:B------:R-:W-:Y:S01]  /*3c40*/  FFMA.FTZ R13, R41, UR41, -R13 ;  /* 0x00000029290d7c23 */ /* 0x000fe2000801080d */
[----:B------:R-:W-:Y:S01]  /*3c50*/  MUFU.EX2 R42, R88 ;  /* 0x00000058002a7308 */ /* 0x000fe20000000800 */
[----:B0-----:R-:W-:Y:S01]  /*3c60*/  F2FP.SATFINITE.E4M3.F32.PACK_AB_MERGE_C R172, R12, R9, RZ ;  /* 0x000000090cac723e */ /* 0x001fe200048070ff */
[----:B------:R-:W0:Y:S03]  /*3c70*/  SHFL.BFLY PT, R89, R10, 0x2, 0x1f ;  /* 0x0c401f000a597f89 */ /* 0x000e2600000e0000 */
[----:B------:R-:W-:-:S03]  /*3c80*/  F2FP.SATFINITE.E4M3.F32.PACK_AB_MERGE_C R172, R8, R7, R172 ;  /* 0x0000000708ac723e */ /* 0x000fc600048070ac */
[----:B------:R-:W-:Y:S08]  /*3c90*/  MUFU.EX2 R11, R11 ;  /* 0x0000000b000b7308 */ /* 0x000ff00000000800 */
[----:B------:R-:W-:Y:S08]  /*3ca0*/  MUFU.EX2 R69, R92 ;  /* 0x0000005c00457308 */ /* 0x000ff00000000800 */
[----:B------:R-:W-:Y:S01]  /*3cb0*/  MUFU.EX2 R14, R14 ;  /* 0x0000000e000e7308 */ /* 0x000fe20000000800 */
[----:B0-----:R-:W-:-:S05]  /*3cc0*/  FMNMX.FTZ R89, R10, R89, !PT ;  /* 0x000000590a597209 */ /* 0x001fca0007810000 */
[----:B------:R-:W0:Y:S02]  /*3cd0*/  SHFL.BFLY PT, R10, R89, 0x1, 0x1f ;  /* 0x0c201f00590a7f89 */ /* 0x000e2400000e0000 */
[----:B------:R-:W-:Y:S08]  /*3ce0*/  MUFU.EX2 R15, R15 ;  /* 0x0000000f000f7308 */ /* 0x000ff00000000800 */
[----:B------:R-:W1:Y:S08]  /*3cf0*/  MUFU.EX2 R24, R24 ;  /* 0x0000001800187308 */ /* 0x000e700000000800 */
[----:B------:R-:W-:Y:S01]  /*3d00*/  MUFU.EX2 R20, R20 ;  /* 0x0000001400147308 */ /* 0x000fe20000000800 */
[----:B0-----:R-:W-:-:S07]  /*3d10*/  FMNMX.FTZ R10, R89, R10, !PT ;  /* 0x0000000a590a7209 */ /* 0x001fce0007810000 */
[----:B------:R-:W-:Y:S01]  /*3d20*/  MUFU.EX2 R26, R26 ;  /* 0x0000001a001a7308 */ /* 0x000fe20000000800 */
[----:B-1----:R-:W-:Y:S02]  /*3d30*/  F2FP.SATFINITE.E4M3.F32.PACK_AB_MERGE_C R174, R24, R15, RZ ;  /* 0x0000000f18ae723e */ /* 0x002fe400048070ff */
[C---:B------:R-:W-:Y:S01]  /*3d40*/  FSETP.NEU.FTZ.AND P2, PT, R10.reuse, -INF , PT ;  /* 0xff8000000a00780b */ /* 0x040fe20003f5d000 */
[----:B------:R-:W-:-:S01]  /*3d50*/  FFMA.FTZ R57, R10, R57, -8 ;  /* 0xc10000000a397423 */ /* 0x000fc20000010039 */
[----:B------:R-:W-:-:S03]  /*3d60*/  F2FP.SATFINITE.E4M3.F32.PACK_AB_MERGE_C R174, R14, R11, R174 ;  /* 0x0000000b0eae723e */ /* 0x000fc600048070ae */
[----:B------:R-:W-:Y:S01]  /*3d70*/  MUFU.EX2 R77, R77 ;  /* 0x0000004d004d7308 */ /* 0x000fe20000000800 */
[----:B------:R-:W-:-:S05]  /*3d80*/  FSEL R89, R57, RZ, P2 ;  /* 0x000000ff39597208 */ /* 0x000fca0001000000 */
[--C-:B------:R-:W-:Y:S01]  /*3d90*/  FFMA.FTZ R41, R94, UR41, -R89.reuse ;  /* 0x000000295e297c23 */ /* 0x100fe20008010859 */
[----:B------:R-:W-:-:S01]  /*3da0*/  FFMA.FTZ R84, R95, UR41, -R89 ;  /* 0x000000295f547c23 */ /* 0x000fc20008010859 */
[--C-:B------:R-:W-:Y:S01]  /*3db0*/  FFMA.FTZ R98, R98, UR41, -R89.reuse ;  /* 0x0000002962627c23 */ /* 0x100fe20008010859 */
[----:B------:R-:W-:-:S01]  /*3dc0*/  FFMA.FTZ R99, R99, UR41, -R89 ;  /* 0x0000002963637c23 */ /* 0x000fc20008010859 */
[--C-:B------:R-:W-:Y:S01]  /*3dd0*/  FFMA.FTZ R57, R102, UR41, -R89.reuse ;  /* 0x0000002966397c23 */ /* 0x100fe20008010859 */
[----:B------:R-:W-:-:S01]  /*3de0*/  FFMA.FTZ R88, R103, UR41, -R89 ;  /* 0x0000002967587c23 */ /* 0x000fc20008010859 */
[----:B------:R-:W-:Y:S01]  /*3df0*/  MUFU.EX2 R41, R41 ;  /* 0x0000002900297308 */ /* 0x000fe20000000800 */
[----:B------:R-:W-:-:S01]  /*3e00*/  FFMA.FTZ R92, R82, UR41, -R89 ;  /* 0x00000029525c7c23 */ /* 0x000fc20008010859 */
[--C-:B------:R-:W-:Y:S01]  /*3e10*/  FFMA.FTZ R93, R83, UR41, -R89.reuse ;  /* 0x00000029535d7c23 */ /* 0x100fe20008010859 */
[----:B------:R-:W-:-:S01]  /*3e20*/  FFMA.FTZ R82, R86, UR41, -R89 ;  /* 0x0000002956527c23 */ /* 0x000fc20008010859 */
[--C-:B------:R-:W-:Y:S01]  /*3e30*/  FFMA.FTZ R106, R106, UR41, -R89.reuse ;  /* 0x000000296a6a7c23 */ /* 0x100fe20008010859 */
[----:B------:R-:W-:-:S01]  /*3e40*/  FFMA.FTZ R83, R87, UR41, -R89 ;  /* 0x0000002957537c23 */ /* 0x000fc20008010859 */
[--C-:B------:R-:W-:Y:S01]  /*3e50*/  FFMA.FTZ R86, R66, UR41, -R89.reuse ;  /* 0x0000002942567c23 */ /* 0x100fe20008010859 */
[----:B------:R-:W-:-:S01]  /*3e60*/  FFMA.FTZ R87, R67, UR41, -R89 ;  /* 0x0000002943577c23 */ /* 0x000fc20008010859 */
[----:B------:R-:W0:Y:S01]  /*3e70*/  MUFU.EX2 R84, R84 ;  /* 0x0000005400547308 */ /* 0x000e220000000800 */
[----:B------:R-:W-:-:S01]  /*3e80*/  FFMA.FTZ R66, R70, UR41, -R89 ;  /* 0x0000002946427c23 */ /* 0x000fc20008010859 */
[----:B------:R-:W-:Y:S01]  /*3e90*/  FFMA.FTZ R67, R71, UR41, -R89 ;  /* 0x0000002947437c23 */ /* 0x000fe20008010859 */
[----:B------:R-:W-:-:S01]  /*3ea0*/  FADD.FTZ R70, R7, R8 ;  /* 0x0000000807467221 */ /* 0x000fc20000010000 */
[--C-:B------:R-:W-:Y:S01]  /*3eb0*/  FFMA.FTZ R107, R107, UR41, -R89.reuse ;  /* 0x000000296b6b7c23 */ /* 0x100fe20008010859 */
[----:B------:R-:W-:-:S01]  /*3ec0*/  FFMA.FTZ R78, R78, UR41, -R89 ;  /* 0x000000294e4e7c23 */ /* 0x000fc20008010859 */
[----:B------:R-:W-:Y:S01]  /*3ed0*/  FFMA.FTZ R79, R79, UR41, -R89 ;  /* 0x000000294f4f7c23 */ /* 0x000fe20008010859 */
[----:B------:R-:W-:-:S01]  /*3ee0*/  FADD.FTZ R95, R9, R70 ;  /* 0x00000046095f7221 */ /* 0x000fc20000010000 */
[----:B------:R-:W1:Y:S01]  /*3ef0*/  MUFU.EX2 R98, R98 ;  /* 0x0000006200627308 */ /* 0x000e620000000800 */
[----:B------:R-:W-:-:S01]  /*3f00*/  FFMA.FTZ R70, R46, UR41, -R89 ;  /* 0x000000292e467c23 */ /* 0x000fc20008010859 */
[----:B------:R-:W-:Y:S01]  /*3f10*/  @!P1 PRMT R46, RZ, 0x654, R6 ;  /* 0x00000654ff2e9816 */ /* 0x000fe20000000006 */
[----:B------:R-:W-:-:S01]  /*3f20*/  FADD.FTZ R96, R12, R95 ;  /* 0x0000005f0c607221 */ /* 0x000fc20000010000 */
[--C-:B------:R-:W-:Y:S01]  /*3f30*/  FFMA.FTZ R90, R90, UR41, -R89.reuse ;  /* 0x000000295a5a7c23 */ /* 0x100fe20008010859 */
[----:B------:R-:W-:-:S01]  /*3f40*/  FFMA.FTZ R91, R91, UR41, -R89 ;  /* 0x000000295b5b7c23 */ /* 0x000fc20008010859 */
[----:B------:R2:W-:Y:S01]  /*3f50*/  @!P1 SYNCS.ARRIVE.TRANS64.RED.A1T0 RZ, [R46+URZ], RZ ;  /* 0x000000ff2eff99a7 */ /* 0x0005e2000810043f */
[----:B------:R-:W-:-:S01]  /*3f60*/  FFMA.FTZ R62, R62, UR41, -R89 ;  /* 0x000000293e3e7c23 */ /* 0x000fc20008010859 */
[----:B------:R-:W3:Y:S01]  /*3f70*/  MUFU.EX2 R99, R99 ;  /* 0x0000006300637308 */ /* 0x000ee20000000800 */
[----:B0-----:R-:W-:-:S01]  /*3f80*/  FADD.FTZ R71, R41, R84 ;  /* 0x0000005429477221 */ /* 0x001fc20000010000 */
[--C-:B------:R-:W-:Y:S01]  /*3f90*/  FFMA.FTZ R63, R63, UR41, -R89.reuse ;  /* 0x000000293f3f7c23 */ /* 0x100fe20008010859 */
[----:B------:R-:W-:-:S01]  /*3fa0*/  FFMA.FTZ R74, R74, UR41, -R89 ;  /* 0x000000294a4a7c23 */ /* 0x000fc20008010859 */
[--C-:B------:R-:W-:Y:S01]  /*3fb0*/  FFMA.FTZ R75, R75, UR41, -R89.reuse ;  /* 0x000000294b4b7c23 */ /* 0x100fe20008010859 */
[----:B------:R-:W-:-:S01]  /*3fc0*/  FFMA.FTZ R47, R47, UR41, -R89 ;  /* 0x000000292f2f7c23 */ /* 0x000fc20008010859 */
[--C-:B------:R-:W-:Y:S01]  /*3fd0*/  FFMA.FTZ R50, R50, UR41, -R89.reuse ;  /* 0x0000002932327c23 */ /* 0x100fe20008010859 */
[----:B------:R-:W-:-:S01]  /*3fe0*/  FFMA.FTZ R51, R51, UR41, -R89 ;  /* 0x0000002933337c23 */ /* 0x000fc20008010859 */
[----:B------:R-:W0:Y:S01]  /*3ff0*/  MUFU.EX2 R57, R57 ;  /* 0x0000003900397308 */ /* 0x000e220000000800 */
[----:B-1----:R-:W-:-:S01]  /*4000*/  FADD.FTZ R94, R98, R71 ;  /* 0x00000047625e7221 */ /* 0x002fc20000010000 */
[----:B------:R-:W-:Y:S01]  /*4010*/  FADD.FTZ R71, R11, R96 ;  /* 0x000000600b477221 */ /* 0x000fe20000010000 */
[----:B------:R-:W-:-:S01]  /*4020*/  FFMA.FTZ R54, R54, UR41, -R89 ;  /* 0x0000002936367c23 */ /* 0x000fc20008010859 */
[--C-:B------:R-:W-:Y:S01]  /*4030*/  FFMA.FTZ R55, R55, UR41, -R89.reuse ;  /* 0x0000002937377c23 */ /* 0x100fe20008010859 */
[----:B------:R-:W-:-:S01]  /*4040*/  FFMA.FTZ R58, R58, UR41, -R89 ;  /* 0x000000293a3a7c23 */ /* 0x000fc20008010859 */
[----:B--2---:R-:W-:Y:S01]  /*4050*/  FADD.FTZ R46, R14, R71 ;  /* 0x000000470e2e7221 */ /* 0x004fe20000010000 */
[----:B------:R-:W-:-:S01]  /*4060*/  FFMA.FTZ R59, R59, UR41, -R89 ;  /* 0x000000293b3b7c23 */ /* 0x000fc20008010859 */
[----:B------:R-:W1:Y:S01]  /*4070*/  MUFU.EX2 R88, R88 ;  /* 0x0000005800587308 */ /* 0x000e620000000800 */
[----:B---3--:R-:W-:-:S01]  /*4080*/  FADD.FTZ R94, R99, R94 ;  /* 0x0000005e635e7221 */ /* 0x008fc20000010000 */
[----:B------:R-:W-:Y:S01]  /*4090*/  FADD.FTZ R71, R15, R46 ;  /* 0x0000002e0f477221 */ /* 0x000fe20000010000 */
[----:B------:R-:W-:-:S01]  /*40a0*/  FFMA.FTZ R30, R30, UR41, -R89 ;  /* 0x000000291e1e7c23 */ /* 0x000fc20008010859 */
[--C-:B------:R-:W-:Y:S01]  /*40b0*/  FFMA.FTZ R31, R31, UR41, -R89.reuse ;  /* 0x000000291f1f7c23 */ /* 0x100fe20008010859 */
[----:B------:R-:W-:-:S01]  /*40c0*/  FFMA.FTZ R34, R34, UR41, -R89 ;  /* 0x0000002922227c23 */ /* 0x000fc20008010859 */
[----:B------:R-:W-:Y:S01]  /*40d0*/  FADD.FTZ R71, R24, R71 ;  /* 0x0000004718477221 */ /* 0x000fe20000010000 */
[----:B------:R-:W-:-:S01]  /*40e0*/  FFMA.FTZ R35, R35, UR41, -R89 ;  /* 0x0000002923237c23 */ /* 0x000fc20008010859 */
[----:B------:R-:W2:Y:S01]  /*40f0*/  MUFU.EX2 R106, R106 ;  /* 0x0000006a006a7308 */ /* 0x000ea20000000800 */
[----:B0-----:R-:W-:-:S01]  /*4100*/  FADD.FTZ R95, R57, R94 ;  /* 0x0000005e395f7221 */ /* 0x001fc20000010000 */
[--C-:B------:R-:W-:Y:S01]  /*4110*/  FFMA.FTZ R72, R72, UR41, -R89.reuse ;  /* 0x0000002948487c23 */ /* 0x100fe20008010859 */
[----:B------:R-:W-:-:S01]  /*4120*/  FFMA.FTZ R39, R39, UR41, -R89 ;  /* 0x0000002927277c23 */ /* 0x000fc20008010859 */
[--C-:B------:R-:W-:Y:S01]  /*4130*/  FFMA.FTZ R44, R44, UR41, -R89.reuse ;  /* 0x000000292c2c7c23 */ /* 0x100fe20008010859 */
[----:B------:R-:W-:-:S01]  /*4140*/  FFMA.FTZ R73, R73, UR41, -R89 ;  /* 0x0000002949497c23 */ /* 0x000fc20008010859 */
[----:B------:R-:W-:-:S02]  /*4150*/  PLOP3.LUT P1, PT, PT, PT, UP0, 0x80, 0x0 ;  /* 0x000000000000781c */ /* 0x000fc40003f2f008 */
[----:B------:R-:W0:Y:S01]  /*4160*/  MUFU.EX2 R107, R107 ;  /* 0x0000006b006b7308 */ /* 0x000e220000000800 */
[----:B-1----:R-:W-:-:S01]  /*4170*/  FADD.FTZ R95, R88, R95 ;  /* 0x0000005f585f7221 */ /* 0x002fc20000010000 */
[----:B------:R-:W-:-:S04]  /*4180*/  F2FP.SATFINITE.E4M3.F32.PACK_AB_MERGE_C R173, R99, R98, RZ ;  /* 0x0000006263ad723e */ /* 0x000fc800048070ff */
[----:B------:R-:W-:Y:S01]  /*4190*/  F2FP.SATFINITE.E4M3.F32.PACK_AB_MERGE_C R173, R84, R41, R173 ;  /* 0x0000002954ad723e */ /* 0x000fe200048070ad */
[----:B------:R-:W-:Y:S01]  /*41a0*/  IMAD.MOV.U32 R41, RZ, RZ, R25 ;  /* 0x000000ffff297224 */ /* 0x000fe200078e0019 */
[----:B------:R-:W1:Y:S01]  /*41b0*/  MUFU.EX2 R78, R78 ;  /* 0x0000004e004e7308 */ /* 0x000e620000000800 */
[----:B--2---:R-:W-:-:S01]  /*41c0*/  FADD.FTZ R46, R106, R95 ;  /* 0x0000005f6a2e7221 */ /* 0x004fc20000010000 */
[----:B------:R-:W-:-:S06]  /*41d0*/  IMAD.MOV.U32 R84, RZ, RZ, R25 ;  /* 0x000000ffff547224 */ /* 0x000fcc00078e0019 */
[----:B------:R-:W2:Y:S01]  /*41e0*/  MUFU.EX2 R79, R79 ;  /* 0x0000004f004f7308 */ /* 0x000ea20000000800 */
[----:B0-----:R-:W-:-:S01]  /*41f0*/  FADD.FTZ R95, R107, R46 ;  /* 0x0000002e6b5f7221 */ /* 0x001fc20000010000 */
[----:B------:R-:W-:Y:S01]  /*4200*/  FADD.FTZ R46, R20, R71 ;  /* 0x00000047142e7221 */ /* 0x000fe20000010000 */
[----:B------:R-:W-:-:S03]  /*4210*/  F2FP.SATFINITE.E4M3.F32.PACK_AB_MERGE_C R175, R107, R106, RZ ;  /* 0x0000006a6baf723e */ /* 0x000fc600048070ff */
[----:B------:R-:W-:Y:S01]  /*4220*/  FADD.FTZ R71, R21, R46 ;  /* 0x0000002e15477221 */ /* 0x000fe20000010000 */
[----:B------:R-:W-:Y:S01]  /*4230*/  F2FP.SATFINITE.E4M3.F32.PACK_AB_MERGE_C R175, R88, R57, R175 ;  /* 0x0000003958af723e */ /* 0x000fe200048070af */
[----:B------:R-:W0:Y:S01]  /*4240*/  MUFU.EX2 R92, R92 ;  /* 0x0000005c005c7308 */ /* 0x000e220000000800 */
[----:B------:R-:W-:Y:S02]  /*4250*/  IMAD.MOV.U32 R57, RZ, RZ, R25 ;  /* 0x000000ffff397224 */ /* 0x000fe400078e0019 */
[----:B------:R-:W-:Y:S01]  /*4260*/  FADD.FTZ R46, R26, R71 ;  /* 0x000000471a2e7221 */ /* 0x000fe20000010000 */
[----:B------:R-:W-:-:S03]  /*4270*/  F2FP.SATFINITE.E4M3.F32.PACK_AB_MERGE_C R26, R77, R26, RZ ;  /* 0x0000001a4d1a723e */ /* 0x000fc600048070ff */
[----:B------:R-:W-:Y:S01]  /*4280*/  FADD.FTZ R46, R77, R46 ;  /* 0x0000002e4d2e7221 */ /* 0x000fe20000010000 */
[----:B------:R-:W-:Y:S01]  /*4290*/  F2FP.SATFINITE.E4M3.F32.PACK_AB_MERGE_C R176, R21, R20, R26 ;  /* 0x0000001415b0723e */ /* 0x000fe2000480701a */
[----:B------:R-:W3:Y:S01]  /*42a0*/  MUFU.EX2 R93, R93 ;  /* 0x0000005d005d7308 */ /* 0x000ee20000000800 */
[--C-:B------:R-:W-:Y:S02]  /*42b0*/  IMAD.MOV.U32 R26, RZ, RZ, R25.reuse ;  /* 0x000000ffff1a7224 */ /* 0x100fe400078e0019 */
[----:B------:R-:W-:-:S05]  /*42c0*/  IMAD.MOV.U32 R77, RZ, RZ, R25 ;  /* 0x000000ffff4d7224 */ /* 0x000fca00078e0019 */
[----:B------:R-:W4:Y:S08]  /*42d0*/  MUFU.EX2 R82, R82 ;  /* 0x0000005200527308 */ /* 0x000f300000000800 */
[----:B------:R1:W-:Y:S08]  /*42e0*/  MUFU.EX2 R6, R70 ;  /* 0x0000004600067308 */ /* 0x0003f00000000800 */
[----:B------:R-:W5:Y:S01]  /*42f0*/  MUFU.EX2 R76, R76 ;  /* 0x0000004c004c7308 */ /* 0x000f620000000800 */
[----:B-1----:R-:W-:-:S04]  /*4300*/  FADD.FTZ R70, R78, R95 ;  /* 0x0000005f4e467221 */ /* 0x002fc80000010000 */
[----:B--2---:R-:W-:-:S03]  /*4310*/  FADD.FTZ R95, R79, R70 ;  /* 0x000000464f5f7221 */ /* 0x004fc60000010000 */
[----:B------:R-:W1:Y:S01]  /*4320*/  MUFU.EX2 R83, R83 ;  /* 0x0000005300537308 */ /* 0x000e620000000800 */
[----:B0-----:R-:W-:-:S01]  /*4330*/  FADD.FTZ R70, R92, R95 ;  /* 0x0000005f5c467221 */ /* 0x001fc20000010000 */
[----:B------:R-:W-:Y:S01]  /*4340*/  FADD.FTZ R95, R27, R46 ;  /* 0x0000002e1b5f7221 */ /* 0x000fe20000010000 */
[C---:B---3--:R-:W-:Y:S02]  /*4350*/  F2FP.SATFINITE.E4M3.F32.PACK_AB_MERGE_C R92, R93.reuse, R92, RZ ;  /* 0x0000005c5d5c723e */ /* 0x048fe400048070ff */
[----:B------:R-:W-:Y:S02]  /*4360*/  FADD.FTZ R71, R93, R70 ;  /* 0x000000465d477221 */ /* 0x000fe40000010000 */
[----:B------:R-:W-:Y:S01]  /*4370*/  F2FP.SATFINITE.E4M3.F32.PACK_AB_MERGE_C R177, R79, R78, R92 ;  /* 0x0000004e4fb1723e */ /* 0x000fe2000480705c */
[----:B------:R-:W0:Y:S01]  /*4380*/  MUFU.EX2 R80, R80 ;  /* 0x0000005000507308 */ /* 0x000e220000000800 */
[----:B----4-:R-:W-:-:S01]  /*4390*/  FADD.FTZ R46, R82, R71 ;  /* 0x00000047522e7221 */ /* 0x010fc20000010000 */
[----:B-----5:R-:W-:Y:S01]  /*43a0*/  FADD.FTZ R95, R76, R95 ;  /* 0x0000005f4c5f7221 */ /* 0x020fe20000010000 */
[----:B------:R-:W-:-:S02]  /*43b0*/  IMAD.MOV.U32 R79, RZ, RZ, R25 ;  /* 0x000000ffff4f7224 */ /* 0x000fc400078e0019 */
[----:B------:R-:W-:-:S03]  /*43c0*/  IMAD.MOV.U32 R78, RZ, RZ, R25 ;  /* 0x000000ffff4e7224 */ /* 0x000fc600078e0019 */
[----:B------:R-:W2:Y:S01]  /*43d0*/  MUFU.EX2 R90, R90 ;  /* 0x0000005a005a7308 */ /* 0x000ea20000000800 */
[----:B-1----:R-:W-:-:S07]  /*43e0*/  FADD.FTZ R71, R83, R46 ;  /* 0x0000002e53477221 */ /* 0x002fce0000010000 */
[----:B------:R-:W1:Y:S01]  /*43f0*/  MUFU.EX2 R91, R91 ;  /* 0x0000005b005b7308 */ /* 0x000e620000000800 */
[----:B0-----:R-:W-:-:S01]  /*4400*/  FADD.FTZ R46, R80, R95 ;  /* 0x0000005f502e7221 */ /* 0x001fc20000010000 */
[----:B------:R-:W-:-:S03]  /*4410*/  F2FP.SATFINITE.E4M3.F32.PACK_AB_MERGE_C R80, R81, R80, RZ ;  /* 0x000000505150723e */ /* 0x000fc600048070ff */
[----:B------:R-:W-:Y:S01]  /*4420*/  FADD.FTZ R9, R81, R46 ;  /* 0x0000002e51097221 */ /* 0x000fe20000010000 */
[----:B------:R-:W-:Y:S01]  /*4430*/  F2FP.SATFINITE.E4M3.F32.PACK_AB_MERGE_C R178, R76, R27, R80 ;  /* 0x0000001b4cb2723e */ /* 0x000fe20004807050 */
[----:B------:R-:W-:Y:S01]  /*4440*/  IMAD.MOV.U32 R27, RZ, RZ, R25 ;  /* 0x000000ffff1b7224 */ /* 0x000fe200078e0019 */
[----:B------:R-:W0:Y:S01]  /*4450*/  MUFU.EX2 R60, R60 ;  /* 0x0000003c003c7308 */ /* 0x000e220000000800 */
[----:B--2---:R-:W-:-:S01]  /*4460*/  FADD.FTZ R70, R90, R71 ;  /* 0x000000475a467221 */ /* 0x004fc20000010000 */
[--C-:B------:R-:W-:Y:S02]  /*4470*/  IMAD.MOV.U32 R46, RZ, RZ, R25.reuse ;  /* 0x000000ffff2e7224 */ /* 0x100fe400078e0019 */
[--C-:B------:R-:W-:Y:S02]  /*4480*/  IMAD.MOV.U32 R71, RZ, RZ, R25.reuse ;  /* 0x000000ffff477224 */ /* 0x100fe400078e0019 */
[----:B------:R-:W-:Y:S02]  /*4490*/  IMAD.MOV.U32 R76, RZ, RZ, R25 ;  /* 0x000000ffff4c7224 */ /* 0x000fe400078e0019 */
[----:B------:R-:W2:Y:S01]  /*44a0*/  MUFU.EX2 R62, R62 ;  /* 0x0000003e003e7308 */ /* 0x000ea20000000800 */
[----:B-1----:R-:W-:-:S01]  /*44b0*/  FADD.FTZ R15, R91, R70 ;  /* 0x000000465b0f7221 */ /* 0x002fc20000010000 */
[----:B------:R-:W-:Y:S01]  /*44c0*/  F2FP.SATFINITE.E4M3.F32.PACK_AB_MERGE_C R90, R91, R90, RZ ;  /* 0x0000005a5b5a723e */ /* 0x000fe200048070ff */
[----:B------:R-:W-:-:S02]  /*44d0*/  IMAD.MOV.U32 R70, RZ, RZ, R25 ;  /* 0x000000ffff467224 */ /* 0x000fc400078e0019 */
[--C-:B------:R-:W-:Y:S01]  /*44e0*/  IMAD.MOV.U32 R81, RZ, RZ, R25.reuse ;  /* 0x000000ffff517224 */ /* 0x100fe200078e0019 */
[----:B------:R-:W-:Y:S01]  /*44f0*/  F2FP.SATFINITE.E4M3.F32.PACK_AB_MERGE_C R179, R83, R82, R90 ;  /* 0x0000005253b3723e */ /* 0x000fe2000480705a */
[----:B------:R-:W-:Y:S01]  /*4500*/  IMAD.MOV.U32 R80, RZ, RZ, R25 ;  /* 0x000000ffff507224 */ /* 0x000fe200078e0019 */
[----:B------:R-:W1:Y:S01]  /*4510*/  MUFU.EX2 R61, R61 ;  /* 0x0000003d003d7308 */ /* 0x000e620000000800 */
[----:B0-----:R-:W-:-:S01]  /*4520*/  FADD.FTZ R12, R60, R9 ;  /* 0x000000093c0c7221 */ /* 0x001fc20000010000 */
[--C-:B------:R-:W-:Y:S02]  /*4530*/  IMAD.MOV.U32 R83, RZ, RZ, R25.reuse ;  /* 0x000000ffff537224 */ /* 0x100fe400078e0019 */
[----:B------:R-:W-:-:S04]  /*4540*/  IMAD.MOV.U32 R82, RZ, RZ, R25 ;  /* 0x000000ffff527224 */ /* 0x000fc800078e0019 */
[----:B------:R-:W0:Y:S01]  /*4550*/  MUFU.EX2 R63, R63 ;  /* 0x0000003f003f7308 */ /* 0x000e220000000800 */
[----:B--2---:R-:W-:-:S07]  /*4560*/  FADD.FTZ R24, R62, R15 ;  /* 0x0000000f3e187221 */ /* 0x004fce0000010000 */
[----:B------:R-:W2:Y:S01]  /*4570*/  MUFU.EX2 R64, R64 ;  /* 0x0000004000407308 */ /* 0x000ea20000000800 */
[----:B-1----:R-:W-:-:S07]  /*4580*/  FADD.FTZ R9, R61, R12 ;  /* 0x0000000c3d097221 */ /* 0x002fce0000010000 */
[----:B------:R-:W1:Y:S01]  /*4590*/  MUFU.EX2 R86, R86 ;  /* 0x0000005600567308 */ /* 0x000e620000000800 */
[----:B0-----:R-:W-:-:S07]  /*45a0*/  FADD.FTZ R15, R63, R24 ;  /* 0x000000183f0f7221 */ /* 0x001fce0000010000 */
[----:B------:R-:W0:Y:S01]  /*45b0*/  MUFU.EX2 R87, R87 ;  /* 0x0000005700577308 */ /* 0x000e220000000800 */
[----:B--2---:R-:W-:-:S01]  /*45c0*/  FADD.FTZ R12, R64, R9 ;  /* 0x00000009400c7221 */ /* 0x004fc20000010000 */
[----:B------:R-:W-:-:S03]  /*45d0*/  F2FP.SATFINITE.E4M3.F32.PACK_AB_MERGE_C R64, R85, R64, RZ ;  /* 0x000000405540723e */ /* 0x000fc600048070ff */
[----:B------:R-:W-:Y:S01]  /*45e0*/  FADD.FTZ R12, R85, R12 ;  /* 0x0000000c550c7221 */ /* 0x000fe20000010000 */
[----:B------:R-:W-:Y:S01]  /*45f0*/  F2FP.SATFINITE.E4M3.F32.PACK_AB_MERGE_C R180, R61, R60, R64 ;  /* 0x0000003c3db4723e */ /* 0x000fe20004807040 */
[----:B------:R-:W-:Y:S01]  /*4600*/  IMAD.MOV.U32 R61, RZ, RZ, R25 ;  /* 0x000000ffff3d7224 */ /* 0x000fe200078e0019 */
[----:B------:R-:W2:Y:S01]  /*4610*/  MUFU.EX2 R66, R66 ;  /* 0x0000004200427308 */ /* 0x000ea20000000800 */
[----:B-1----:R-:W-:-:S01]  /*4620*/  FADD.FTZ R24, R86, R15 ;  /* 0x0000000f56187221 */ /* 0x002fc20000010000 */
[----:B------:R-:W-:Y:S01]  /*4630*/  FADD.FTZ R15, R65, R12 ;  /* 0x0000000c410f7221 */ /* 0x000fe20000010000 */
[--C-:B------:R-:W-:Y:S02]  /*4640*/  IMAD.MOV.U32 R60, RZ, RZ, R25.reuse ;  /* 0x000000ffff3c7224 */ /* 0x100fe400078e0019 */
[--C-:B------:R-:W-:Y:S02]  /*4650*/  IMAD.MOV.U32 R64, RZ, RZ, R25.reuse ;  /* 0x000000ffff407224 */ /* 0x100fe400078e0019 */
[----:B------:R-:W-:Y:S01]  /*4660*/  IMAD.MOV.U32 R85, RZ, RZ, R25 ;  /* 0x000000ffff557224 */ /* 0x000fe200078e0019 */
[----:B------:R-:W1:Y:S01]  /*4670*/  MUFU.EX2 R68, R68 ;  /* 0x0000004400447308 */ /* 0x000e620000000800 */
[----:B0-----:R-:W-:-:S01]  /*4680*/  FADD.FTZ R9, R87, R24 ;  /* 0x0000001857097221 */ /* 0x001fc20000010000 */
[----:B------:R-:W-:Y:S01]  /*4690*/  F2FP.SATFINITE.E4M3.F32.PACK_AB_MERGE_C R86, R87, R86, RZ ;  /* 0x000000565756723e */ /* 0x000fe200048070ff */
[----:B------:R-:W-:-:S03]  /*46a0*/  IMAD.MOV.U32 R87, RZ, RZ, R25 ;  /* 0x000000ffff577224 */ /* 0x000fc600078e0019 */
[----:B------:R-:W-:Y:S01]  /*46b0*/  F2FP.SATFINITE.E4M3.F32.PACK_AB_MERGE_C R181, R63, R62, R86 ;  /* 0x0000003e3fb5723e */ /* 0x000fe20004807056 */
[----:B------:R-:W-:Y:S01]  /*46c0*/  IMAD.MOV.U32 R63, RZ, RZ, R25 ;  /* 0x000000ffff3f7224 */ /* 0x000fe200078e0019 */
[----:B------:R-:W0:Y:S01]  /*46d0*/  MUFU.EX2 R67, R67 ;  /* 0x0000004300437308 */ /* 0x000e220000000800 */
[----:B--2---:R-:W-:-:S01]  /*46e0*/  FADD.FTZ R12, R66, R9 ;  /* 0x00000009420c7221 */ /* 0x004fc20000010000 */
[--C-:B------:R-:W-:Y:S02]  /*46f0*/  IMAD.MOV.U32 R62, RZ, RZ, R25.reuse ;  /* 0x000000ffff3e7224 */ /* 0x100fe400078e0019 */
[----:B------:R-:W-:-:S04]  /*4700*/  IMAD.MOV.U32 R86, RZ, RZ, R25 ;  /* 0x000000ffff567224 */ /* 0x000fc800078e0019 */
[----:B------:R-:W2:Y:S01]  /*4710*/  MUFU.EX2 R74, R74 ;  /* 0x0000004a004a7308 */ /* 0x000ea20000000800 */
[----:B-1----:R-:W-:-:S04]  /*4720*/  FADD.FTZ R24, R68, R15 ;  /* 0x0000000f44187221 */ /* 0x002fc80000010000 */
[----:B------:R-:W-:Y:S01]  /*4730*/  FADD.FTZ R9, R69, R24 ;  /* 0x0000001845097221 */ /* 0x000fe20000010000 */
[----:B------:R-:W-:Y:S01]  /*4740*/  F2FP.SATFINITE.E4M3.F32.PACK_AB_MERGE_C R69, R38, R69, RZ ;  /* 0x000000452645723e */ /* 0x000fe200048070ff */
[----:B------:R-:W-:Y:S01]  /*4750*/  IMAD.MOV.U32 R24, RZ, RZ, R25 ;  /* 0x000000ffff187224 */ /* 0x000fe200078e0019 */
[----:B------:R-:W1:Y:S01]  /*4760*/  MUFU.EX2 R75, R75 ;  /* 0x0000004b004b7308 */ /* 0x000e620000000800 */
[----:B0-----:R-:W-:-:S01]  /*4770*/  FADD.FTZ R7, R67, R12 ;  /* 0x0000000c43077221 */ /* 0x001fc20000010000 */
[----:B------:R-:W-:Y:S01]  /*4780*/  FADD.FTZ R9, R38, R9 ;  /* 0x0000000926097221 */ /* 0x000fe20000010000 */
[----:B------:R-:W-:Y:S01]  /*4790*/  F2FP.SATFINITE.E4M3.F32.PACK_AB_MERGE_C R182, R68, R65, R69 ;  /* 0x0000004144b6723e */ /* 0x000fe20004807045 */
[--C-:B------:R-:W-:Y:S02]  /*47a0*/  IMAD.MOV.U32 R38, RZ, RZ, R25.reuse ;  /* 0x000000ffff267224 */ /* 0x100fe400078e0019 */
[----:B------:R-:W-:Y:S02]  /*47b0*/  IMAD.MOV.U32 R65, RZ, RZ, R25 ;  /* 0x000000ffff417224 */ /* 0x000fe400078e0019 */
[----:B------:R-:W0:Y:S01]  /*47c0*/  MUFU.EX2 R43, R43 ;  /* 0x0000002b002b7308 */ /* 0x000e220000000800 */
[----:B--2---:R-:W-:-:S01]  /*47d0*/  FADD.FTZ R8, R74, R7 ;  /* 0x000000074a087221 */ /* 0x004fc20000010000 */
[----:B------:R-:W-:-:S02]  /*47e0*/  IMAD.MOV.U32 R69, RZ, RZ, R25 ;  /* 0x000000ffff457224 */ /* 0x000fc400078e0019 */
[----:B------:R-:W-:-:S04]  /*47f0*/  IMAD.MOV.U32 R68, RZ, RZ, R25 ;  /* 0x000000ffff447224 */ /* 0x000fc800078e0019 */
[----:B------:R-:W2:Y:S01]  /*4800*/  MUFU.EX2 R47, R47 ;  /* 0x0000002f002f7308 */ /* 0x000ea20000000800 */
[C---:B-1----:R-:W-:Y:S01]  /*4810*/  F2FP.SATFINITE.E4M3.F32.PACK_AB_MERGE_C R74, R75.reuse, R74, RZ ;  /* 0x0000004a4b4a723e */ /* 0x042fe200048070ff */
[----:B------:R-:W-:Y:S01]  /*4820*/  FADD.FTZ R75, R75, R8 ;  /* 0x000000084b4b7221 */ /* 0x000fe20000010000 */
[----:B------:R-:W-:-:S02]  /*4830*/  FADD.FTZ R8, R42, R9 ;  /* 0x000000092a087221 */ /* 0x000fc40000010000 */
[----:B------:R-:W-:Y:S01]  /*4840*/  F2FP.SATFINITE.E4M3.F32.PACK_AB_MERGE_C R183, R67, R66, R74 ;  /* 0x0000004243b7723e */ /* 0x000fe2000480704a */
[----:B------:R-:W-:-:S01]  /*4850*/  FADD.FTZ R12, R6, R75 ;  /* 0x0000004b060c7221 */ /* 0x000fc20000010000 */
[----:B------:R-:W-:Y:S01]  /*4860*/  IMAD.MOV.U32 R67, RZ, RZ, R25 ;  /* 0x000000ffff437224 */ /* 0x000fe200078e0019 */
[----:B------:R-:W1:Y:S01]  /*4870*/  MUFU.EX2 R45, R45 ;  /* 0x0000002d002d7308 */ /* 0x000e620000000800 */
[----:B0-----:R-:W-:-:S01]  /*4880*/  FADD.FTZ R8, R43, R8 ;  /* 0x000000082b087221 */ /* 0x001fc20000010000 */
[----:B------:R-:W-:-:S02]  /*4890*/  IMAD.MOV.U32 R66, RZ, RZ, R25 ;  /* 0x000000ffff427224 */ /* 0x000fc400078e0019 */
[--C-:B------:R-:W-:Y:S02]  /*48a0*/  IMAD.MOV.U32 R75, RZ, RZ, R25.reuse ;  /* 0x000000ffff4b7224 */ /* 0x100fe400078e0019 */
[----:B------:R-:W-:Y:S02]  /*48b0*/  IMAD.MOV.U32 R74, RZ, RZ, R25 ;  /* 0x000000ffff4a7224 */ /* 0x000fe400078e0019 */
[----:B------:R-:W0:Y:S01]  /*48c0*/  MUFU.EX2 R50, R50 ;  /* 0x0000003200327308 */ /* 0x000e220000000800 */
[----:B--2---:R-:W-:-:S07]  /*48d0*/  FADD.FTZ R7, R47, R12 ;  /* 0x0000000c2f077221 */ /* 0x004fce0000010000 */
[----:B------:R-:W2:Y:S01]  /*48e0*/  MUFU.EX2 R48, R48 ;  /* 0x0000003000307308 */ /* 0x000ea20000000800 */
[----:B-1----:R-:W-:-:S07]  /*48f0*/  FADD.FTZ R9, R45, R8 ;  /* 0x000000082d097221 */ /* 0x002fce0000010000 */
[----:B------:R-:W1:Y:S01]  /*4900*/  MUFU.EX2 R51, R51 ;  /* 0x0000003300337308 */ /* 0x000e620000000800 */
[----:B0-----:R-:W-:-:S07]  /*4910*/  FADD.FTZ R8, R50, R7 ;  /* 0x0000000732087221 */ /* 0x001fce0000010000 */
[----:B------:R-:W0:Y:S01]  /*4920*/  MUFU.EX2 R49, R49 ;  /* 0x0000003100317308 */ /* 0x000e220000000800 */
[C---:B--2---:R-:W-:Y:S01]  /*4930*/  F2FP.SATFINITE.E4M3.F32.PACK_AB_MERGE_C R45, R48.reuse, R45, RZ ;  /* 0x0000002d302d723e */ /* 0x044fe200048070ff */
[----:B------:R-:W-:-:S03]  /*4940*/  FADD.FTZ R48, R48, R9 ;  /* 0x0000000930307221 */ /* 0x000fc60000010000 */
[----:B------:R-:W-:Y:S01]  /*4950*/  F2FP.SATFINITE.E4M3.F32.PACK_AB_MERGE_C R184, R43, R42, R45 ;  /* 0x0000002a2bb8723e */ /* 0x000fe2000480702d */
[--C-:B------:R-:W-:Y:S02]  /*4960*/  IMAD.MOV.U32 R43, RZ, RZ, R25.reuse ;  /* 0x000000ffff2b7224 */ /* 0x100fe400078e0019 */
[----:B------:R-:W2:Y:S01]  /*4970*/  MUFU.EX2 R54, R54 ;  /* 0x0000003600367308 */ /* 0x000ea20000000800 */
[C---:B-1----:R-:W-:Y:S01]  /*4980*/  F2FP.SATFINITE.E4M3.F32.PACK_AB_MERGE_C R50, R51.reuse, R50, RZ ;  /* 0x000000323332723e */ /* 0x042fe200048070ff */
[----:B------:R-:W-:Y:S01]  /*4990*/  FADD.FTZ R51, R51, R8 ;  /* 0x0000000833337221 */ /* 0x000fe20000010000 */
[--C-:B------:R-:W-:Y:S02]  /*49a0*/  IMAD.MOV.U32 R42, RZ, RZ, R25.reuse ;  /* 0x000000ffff2a7224 */ /* 0x100fe400078e0019 */
[----:B------:R-:W-:Y:S01]  /*49b0*/  F2FP.SATFINITE.E4M3.F32.PACK_AB_MERGE_C R185, R47, R6, R50 ;  /* 0x000000062fb9723e */ /* 0x000fe20004807032 */
[----:B------:R-:W-:Y:S02]  /*49c0*/  IMAD.MOV.U32 R45, RZ, RZ, R25 ;  /* 0x000000ffff2d7224 */ /* 0x000fe400078e0019 */
[----:B------:R-:W1:Y:S01]  /*49d0*/  MUFU.EX2 R52, R52 ;  /* 0x0000003400347308 */ /* 0x000e620000000800 */
[----:B0-----:R-:W-:-:S01]  /*49e0*/  FADD.FTZ R7, R49, R48 ;  /* 0x0000003031077221 */ /* 0x001fc20000010000 */
[----:B------:R-:W-:-:S02]  /*49f0*/  IMAD.MOV.U32 R47, RZ, RZ, R25 ;  /* 0x000000ffff2f7224 */ /* 0x000fc400078e0019 */
[--C-:B------:R-:W-:Y:S02]  /*4a00*/  IMAD.MOV.U32 R48, RZ, RZ, R25.reuse ;  /* 0x000000ffff307224 */ /* 0x100fe400078e0019 */
[----:B------:R-:W-:Y:S02]  /*4a10*/  IMAD.MOV.U32 R50, RZ, RZ, R25 ;  /* 0x000000ffff327224 */ /* 0x000fe400078e0019 */
[----:B------:R-:W0:Y:S01]  /*4a20*/  MUFU.EX2 R55, R55 ;  /* 0x0000003700377308 */ /* 0x000e220000000800 */
[----:B--2---:R-:W-:-:S01]  /*4a30*/  FADD.FTZ R8, R54, R51 ;  /* 0x0000003336087221 */ /* 0x004fc20000010000 */
[----:B------:R-:W-:-:S06]  /*4a40*/  IMAD.MOV.U32 R51, RZ, RZ, R25 ;  /* 0x000000ffff337224 */ /* 0x000fcc00078e0019 */
[----:B------:R-:W2:Y:S01]  /*4a50*/  MUFU.EX2 R58, R58 ;  /* 0x0000003a003a7308 */ /* 0x000ea20000000800 */
[----:B-1----:R-:W-:-:S07]  /*4a60*/  FADD.FTZ R12, R52, R7 ;  /* 0x00000007340c7221 */ /* 0x002fce0000010000 */
[----:B------:R-:W1:Y:S01]  /*4a70*/  MUFU.EX2 R53, R53 ;  /* 0x0000003500357308 */ /* 0x000e620000000800 */
[----:B0-----:R-:W-:-:S07]  /*4a80*/  FADD.FTZ R7, R55, R8 ;  /* 0x0000000837077221 */ /* 0x001fce0000010000 */
[----:B------:R-:W0:Y:S01]  /*4a90*/  MUFU.EX2 R59, R59 ;  /* 0x0000003b003b7308 */ /* 0x000e220000000800 */
[----:B--2---:R-:W-:-:S07]  /*4aa0*/  FADD.FTZ R8, R58, R7 ;  /* 0x000000073a087221 */ /* 0x004fce0000010000 */
[----:B------:R-:W2:Y:S01]  /*4ab0*/  MUFU.EX2 R56, R56 ;  /* 0x0000003800387308 */ /* 0x000ea20000000800 */
[----:B-1----:R-:W-:-:S07]  /*4ac0*/  FADD.FTZ R9, R53, R12 ;  /* 0x0000000c35097221 */ /* 0x002fce0000010000 */
[----:B------:R-:W1:Y:S01]  /*4ad0*/  MUFU.EX2 R30, R30 ;  /* 0x0000001e001e7308 */ /* 0x000e620000000800 */
[C---:B0-----:R-:W-:Y:S01]  /*4ae0*/  F2FP.SATFINITE.E4M3.F32.PACK_AB_MERGE_C R58, R59.reuse, R58, RZ ;  /* 0x0000003a3b3a723e */ /* 0x041fe200048070ff */
[----:B------:R-:W-:-:S03]  /*4af0*/  FADD.FTZ R59, R59, R8 ;  /* 0x000000083b3b7221 */ /* 0x000fc60000010000 */
[----:B------:R-:W-:Y:S01]  /*4b00*/  F2FP.SATFINITE.E4M3.F32.PACK_AB_MERGE_C R187, R55, R54, R58 ;  /* 0x0000003637bb723e */ /* 0x000fe2000480703a */
[----:B------:R-:W-:Y:S02]  /*4b10*/  IMAD.MOV.U32 R55, RZ, RZ, R25 ;  /* 0x000000ffff377224 */ /* 0x000fe400078e0019 */
[----:B------:R-:W0:Y:S01]  /*4b20*/  MUFU.EX2 R28, R28 ;  /* 0x0000001c001c7308 */ /* 0x000e220000000800 */
[----:B--2---:R-:W-:-:S01]  /*4b30*/  FADD.FTZ R9, R56, R9 ;  /* 0x0000000938097221 */ /* 0x004fc20000010000 */
[----:B------:R-:W-:Y:S01]  /*4b40*/  F2FP.SATFINITE.E4M3.F32.PACK_AB_MERGE_C R53, R56, R53, RZ ;  /* 0x000000353835723e */ /* 0x000fe200048070ff */
[--C-:B------:R-:W-:Y:S02]  /*4b50*/  IMAD.MOV.U32 R54, RZ, RZ, R25.reuse ;  /* 0x000000ffff367224 */ /* 0x100fe400078e0019 */
[----:B------:R-:W-:Y:S01]  /*4b60*/  IMAD.MOV.U32 R56, RZ, RZ, R25 ;  /* 0x000000ffff387224 */ /* 0x000fe200078e0019 */
[----:B------:R-:W-:Y:S01]  /*4b70*/  F2FP.SATFINITE.E4M3.F32.PACK_AB_MERGE_C R186, R52, R49, R53 ;  /* 0x0000003134ba723e */ /* 0x000fe20004807035 */
[----:B------:R-:W-:Y:S01]  /*4b80*/  IMAD.MOV.U32 R49, RZ, RZ, R25 ;  /* 0x000000ffff317224 */ /* 0x000fe200078e0019 */
[----:B------:R-:W2:Y:S01]  /*4b90*/  MUFU.EX2 R31, R31 ;  /* 0x0000001f001f7308 */ /* 0x000ea20000000800 */
[----:B-1----:R-:W-:-:S01]  /*4ba0*/  FADD.FTZ R12, R30, R59 ;  /* 0x0000003b1e0c7221 */ /* 0x002fc20000010000 */
[----:B------:R-:W-:-:S02]  /*4bb0*/  IMAD.MOV.U32 R53, RZ, RZ, R25 ;  /* 0x000000ffff357224 */ /* 0x000fc400078e0019 */
[--C-:B------:R-:W-:Y:S02]  /*4bc0*/  IMAD.MOV.U32 R52, RZ, RZ, R25.reuse ;  /* 0x000000ffff347224 */ /* 0x100fe400078e0019 */
[----:B------:R-:W-:Y:S02]  /*4bd0*/  IMAD.MOV.U32 R59, RZ, RZ, R25 ;  /* 0x000000ffff3b7224 */ /* 0x000fe400078e0019 */
[----:B------:R-:W1:Y:S01]  /*4be0*/  MUFU.EX2 R29, R29 ;  /* 0x0000001d001d7308 */ /* 0x000e620000000800 */
[----:B0-----:R-:W-:-:S01]  /*4bf0*/  FADD.FTZ R8, R28, R9 ;  /* 0x000000091c087221 */ /* 0x001fc20000010000 */
[----:B------:R-:W-:-:S06]  /*4c00*/  IMAD.MOV.U32 R58, RZ, RZ, R25 ;  /* 0x000000ffff3a7224 */ /* 0x000fcc00078e0019 */
[----:B------:R-:W0:Y:S01]  /*4c10*/  MUFU.EX2 R34, R34 ;  /* 0x0000002200227308 */ /* 0x000e220000000800 */
[----:B--2---:R-:W-:-:S07]  /*4c20*/  FADD.FTZ R9, R31, R12 ;  /* 0x0000000c1f097221 */ /* 0x004fce0000010000 */
[----:B------:R-:W2:Y:S01]  /*4c30*/  MUFU.EX2 R32, R32 ;  /* 0x0000002000207308 */ /* 0x000ea20000000800 */
[----:B-1----:R-:W-:-:S07]  /*4c40*/  FADD.FTZ R7, R29, R8 ;  /* 0x000000081d077221 */ /* 0x002fce0000010000 */
[----:B------:R-:W1:Y:S01]  /*4c50*/  MUFU.EX2 R35, R35 ;  /* 0x0000002300237308 */ /* 0x000e620000000800 */
[----:B0-----:R-:W-:-:S07]  /*4c60*/  FADD.FTZ R6, R34, R9 ;  /* 0x0000000922067221 */ /* 0x001fce0000010000 */
[----:B------:R-:W0:Y:S01]  /*4c70*/  MUFU.EX2 R33, R33 ;  /* 0x0000002100217308 */ /* 0x000e220000000800 */
[----:B--2---:R-:W-:-:S07]  /*4c80*/  FADD.FTZ R8, R32, R7 ;  /* 0x0000000720087221 */ /* 0x004fce0000010000 */
[----:B------:R-:W2:Y:S01]  /*4c90*/  MUFU.EX2 R72, R72 ;  /* 0x0000004800487308 */ /* 0x000ea20000000800 */
[C---:B-1----:R-:W-:Y:S01]  /*4ca0*/  F2FP.SATFINITE.E4M3.F32.PACK_AB_MERGE_C R34, R35.reuse, R34, RZ ;  /* 0x000000222322723e */ /* 0x042fe200048070ff */
[----:B------:R-:W-:-:S03]  /*4cb0*/  FADD.FTZ R35, R35, R6 ;  /* 0x0000000623237221 */ /* 0x000fc60000010000 */
[----:B------:R-:W-:Y:S01]  /*4cc0*/  F2FP.SATFINITE.E4M3.F32.PACK_AB_MERGE_C R189, R31, R30, R34 ;  /* 0x0000001e1fbd723e */ /* 0x000fe20004807022 */
[--C-:B------:R-:W-:Y:S02]  /*4cd0*/  IMAD.MOV.U32 R31, RZ, RZ, R25.reuse ;  /* 0x000000ffff1f7224 */ /* 0x100fe400078e0019 */
[----:B------:R-:W1:Y:S01]  /*4ce0*/  MUFU.EX2 R36, R36 ;  /* 0x0000002400247308 */ /* 0x000e620000000800 */
[C---:B0-----:R-:W-:Y:S01]  /*4cf0*/  F2FP.SATFINITE.E4M3.F32.PACK_AB_MERGE_C R32, R33.reuse, R32, RZ ;  /* 0x000000202120723e */ /* 0x041fe200048070ff */
[----:B------:R-:W-:Y:S01]  /*4d00*/  FADD.FTZ R33, R33, R8 ;  /* 0x0000000821217221 */ /* 0x000fe20000010000 */
[--C-:B------:R-:W-:Y:S02]  /*4d10*/  IMAD.MOV.U32 R30, RZ, RZ, R25.reuse ;  /* 0x000000ffff1e7224 */ /* 0x100fe400078e0019 */
[----:B------:R-:W-:Y:S01]  /*4d20*/  F2FP.SATFINITE.E4M3.F32.PACK_AB_MERGE_C R188, R29, R28, R32 ;  /* 0x0000001c1dbc723e */ /* 0x000fe20004807020 */
[----:B------:R-:W-:Y:S02]  /*4d30*/  IMAD.MOV.U32 R29, RZ, RZ, R25 ;  /* 0x000000ffff1d7224 */ /* 0x000fe400078e0019 */
[----:B------:R-:W0:Y:S01]  /*4d40*/  MUFU.EX2 R39, R39 ;  /* 0x0000002700277308 */ /* 0x000e220000000800 */
[----:B--2---:R-:W-:-:S01]  /*4d50*/  FADD.FTZ R8, R72, R35 ;  /* 0x0000002348087221 */ /* 0x004fc20000010000 */
[----:B------:R-:W-:-:S02]  /*4d60*/  IMAD.MOV.U32 R28, RZ, RZ, R25 ;  /* 0x000000ffff1c7224 */ /* 0x000fc400078e0019 */
[--C-:B------:R-:W-:Y:S02]  /*4d70*/  IMAD.MOV.U32 R32, RZ, RZ, R25.reuse ;  /* 0x000000ffff207224 */ /* 0x100fe400078e0019 */
[----:B------:R-:W-:Y:S02]  /*4d80*/  IMAD.MOV.U32 R35, RZ, RZ, R25 ;  /* 0x000000ffff237224 */ /* 0x000fe400078e0019 */
[----:B------:R-:W2:Y:S01]  /*4d90*/  MUFU.EX2 R37, R37 ;  /* 0x0000002500257308 */ /* 0x000ea20000000800 */
[----:B-1----:R-:W-:-:S01]  /*4da0*/  FADD.FTZ R6, R36, R33 ;  /* 0x0000002124067221 */ /* 0x002fc20000010000 */
[--C-:B------:R-:W-:Y:S02]  /*4db0*/  IMAD.MOV.U32 R33, RZ, RZ, R25.reuse ;  /* 0x000000ffff217224 */ /* 0x100fe400078e0019 */
[----:B------:R-:W-:-:S04]  /*4dc0*/  IMAD.MOV.U32 R34, RZ, RZ, R25 ;  /* 0x000000ffff227224 */ /* 0x000fc800078e0019 */
[----:B------:R-:W-:Y:S01]  /*4dd0*/  MUFU.EX2 R44, R44 ;  /* 0x0000002c002c7308 */ /* 0x000fe20000000800 */
[----:B0-----:R-:W-:-:S07]  /*4de0*/  FADD.FTZ R9, R39, R8 ;  /* 0x0000000827097221 */ /* 0x001fce0000010000 */
[----:B------:R-:W0:Y:S01]  /*4df0*/  MUFU.EX2 R73, R73 ;  /* 0x0000004900497308 */ /* 0x000e220000000800 */
[----:B--2---:R-:W-:-:S07]  /*4e00*/  FADD.FTZ R7, R37, R6 ;  /* 0x0000000625077221 */ /* 0x004fce0000010000 */
[----:B------:R-:W1:Y:S08]  /*4e10*/  MUFU.EX2 R40, R40 ;  /* 0x0000002800287308 */ /* 0x000e700000000800 */
[----:B------:R-:W2:Y:S01]  /*4e20*/  MUFU.EX2 R13, R13 ;  /* 0x0000000d000d7308 */ /* 0x000ea20000000800 */
[----:B0-----:R-:W-:Y:S01]  /*4e30*/  F2FP.SATFINITE.E4M3.F32.PACK_AB_MERGE_C R11, R73, R44, RZ ;  /* 0x0000002c490b723e */ /* 0x001fe200048070ff */
[----:B------:R-:W-:-:S03]  /*4e40*/  FADD.FTZ R44, R44, R9 ;  /* 0x000000092c2c7221 */ /* 0x000fc60000010000 */
[----:B------:R-:W-:Y:S01]  /*4e50*/  F2FP.SATFINITE.E4M3.F32.PACK_AB_MERGE_C R191, R39, R72, R11 ;  /* 0x0000004827bf723e */ /* 0x000fe2000480700b */
[----:B------:R-:W-:-:S01]  /*4e60*/  FADD.FTZ R9, R73, R44 ;  /* 0x0000002c49097221 */ /* 0x000fc20000010000 */
[----:B------:R-:W-:Y:S02]  /*4e70*/  IMAD.MOV.U32 R39, RZ, RZ, R25 ;  /* 0x000000ffff277224 */ /* 0x000fe400078e0019 */
[----:B-1----:R-:W-:-:S01]  /*4e80*/  FADD.FTZ R8, R40, R7 ;  /* 0x0000000728087221 */ /* 0x002fc20000010000 */
[--C-:B------:R-:W-:Y:S02]  /*4e90*/  IMAD.MOV.U32 R44, RZ, RZ, R25.reuse ;  /* 0x000000ffff2c7224 */ /* 0x100fe400078e0019 */
[--C-:B------:R-:W-:Y:S02]  /*4ea0*/  IMAD.MOV.U32 R73, RZ, RZ, R25.reuse ;  /* 0x000000ffff497224 */ /* 0x100fe400078e0019 */
[--C-:B------:R-:W-:Y:S01]  /*4eb0*/  IMAD.MOV.U32 R72, RZ, RZ, R25.reuse ;  /* 0x000000ffff487224 */ /* 0x100fe200078e0019 */
[C---:B--2---:R-:W-:Y:S01]  /*4ec0*/  F2FP.SATFINITE.E4M3.F32.PACK_AB_MERGE_C R6, R13.reuse, R40, RZ ;  /* 0x000000280d06723e */ /* 0x044fe200048070ff */
[----:B------:R-:W-:Y:S01]  /*4ed0*/  FADD.FTZ R8, R13, R8 ;  /* 0x000000080d087221 */ /* 0x000fe20000010000 */
[----:B------:R-:W-:-:S02]  /*4ee0*/  IMAD.MOV.U32 R40, RZ, RZ, R25 ;  /* 0x000000ffff287224 */ /* 0x000fc400078e0019 */
[----:B------:R-:W-:Y:S01]  /*4ef0*/  F2FP.SATFINITE.E4M3.F32.PACK_AB_MERGE_C R190, R37, R36, R6 ;  /* 0x0000002425be723e */ /* 0x000fe20004807006 */
[--C-:B------:R-:W-:Y:S02]  /*4f00*/  IMAD.MOV.U32 R37, RZ, RZ, R25.reuse ;  /* 0x000000ffff257224 */ /* 0x100fe400078e0019 */
[----:B------:R-:W-:Y:S01]  /*4f10*/  IMAD.MOV.U32 R36, RZ, RZ, R25 ;  /* 0x000000ffff247224 */ /* 0x000fe200078e0019 */
[----:B------:R-:W-:Y:S06]  /*4f20*/  @!P1 BRA `(.L_x_145) ;  /* 0x0000002c00ec9947 */ /* 0x000fec0003800000 */
[----:B------:R-:W-:Y:S01]  /*4f30*/  IMAD.MOV.U32 R7, RZ, RZ, R10 ;  /* 0x000000ffff077224 */ /* 0x000fe200078e000a */
[----:B------:R-:W-:Y:S01]  /*4f40*/  CS2R R86, SRZ ;  /* 0x0000000000567805 */ /* 0x000fe2000001ff00 */
[----:B------:R-:W-:Y:S01]  /*4f50*/  IMAD.MOV.U32 R6, RZ, RZ, R5 ;  /* 0x000000ffff067224 */ /* 0x000fe200078e0005 */
        /* <DEDUP_REMOVED lines=31> */
[----:B------:R-:W-:Y:S01]  /*5150*/  UMOV UR55, UR46 ;  /* 0x0000002e00377c82 */ /* 0x000fe20008000000 */
[----:B------:R-:W-:-:S05]  /*5160*/  UMOV UR54, UR53 ;  /* 0x0000003500367c82 */ /* 0x000fca0008000000 */
.L_x_155:
[----:B------:R-:W-:Y:S01]  /*5170*/  ISETP.NE.AND P2, PT, RZ, UR44, PT ;  /* 0x0000002cff007c0c */ /* 0x000fe2000bf45270 */
[----:B------:R-:W-:-:S04]  /*5180*/  UISETP.NE.AND UP0, UPT, UR54, 0x1, UPT ;  /* 0x000000013600788c */ /* 0x000fc8000bf05270 */
[----:B------:R-:W-:-:S04]  /*5190*/  USEL UR46, URZ, 0x1, UP0 ;  /* 0x000000013f2e7887 */ /* 0x000fc80008000000 */
[----:B------:R-:W-:-:S04]  /*51a0*/  ULOP3.LUT UR46, UR55, UR46, URZ, 0x3c, !UPT ;  /* 0x0000002e372e7292 */ /* 0x000fc8000f8e3c3f */
[----:B------:R-:W-:Y:S08]  /*51b0*/  @P2 BRA `(.L_x_146) ;  /* 0x0000000000442947 */ /* 0x000ff00003800000 */
[----:B------:R-:W-:Y:S05]  /*51c0*/  @!P0 BRA `(.L_x_147) ;  /* 0x0000000000048947 */ /* 0x000fea0003800000 */
[----:B------:R-:W-:Y:S01]  /*51d0*/  BPT.TRAP 0x1 ;  /* 0x000000040000795c */ /* 0x000fe20000300000 */
.L_x_147:
[----:B------:R-:W0:Y:S01]  /*51e0*/  S2UR UR10, SR_CgaCtaId ;  /* 0x00000000000a79c3 */ /* 0x000e220000008800 */
[----:B------:R-:W-:Y:S01]  /*51f0*/  UIADD3 UR6, UR54, 0x1, URZ ;  /* 0x0000000136067890 */ /* 0x000fe2000fffe03f */
[----:B------:R-:W-:Y:S01]  /*5200*/  IMAD.U32 R3, RZ, RZ, UR46 ;  /* 0x0000002eff037e24 */ /* 0x000fe2000f8e00ff */
[----:B------:R-:W-:Y:S02]  /*5210*/  UMOV UR7, 0x400 ;  /* 0x0000040000077882 */ /* 0x000fe40000000000 */
[----:B------:R-:W-:Y:S02]  /*5220*/  UISETP.NE.AND UP0, UPT, UR6, 0x2, UPT ;  /* 0x000000020600788c */ /* 0x000fe4000bf05270 */
[----:B------:R-:W-:Y:S02]  /*5230*/  SHF.L.U32 R3, R3, 0x1f, RZ ;  /* 0x0000001f03037819 */ /* 0x000fe400000006ff */
[----:B------:R-:W-:Y:S02]  /*5240*/  USEL UR6, UR6, URZ, UP0 ;  /* 0x0000003f06067287 */ /* 0x000fe40008000000 */
[----:B0-----:R-:W-:-:S04]  /*5250*/  ULEA UR7, UR10, UR7, 0x18 ;  /* 0x000000070a077291 */ /* 0x001fc8000f8ec03f */
[----:B------:R-:W-:-:S09]  /*5260*/  ULEA UR6, UR6, UR7, 0x3 ;  /* 0x0000000706067291 */ /* 0x000fd2000f8e183f */
[----:B------:R0:W1:Y:S01]  /*5270*/  SYNCS.PHASECHK.TRANS64.TRYWAIT P1, [UR6+0x29830], R3 ;  /* 0x02983003ff0075a7 */ /* 0x0000620008020146 */
[----:B------:R-:W-:Y:S05]  /*5280*/  @!P0 BRA `(.L_x_148) ;  /* 0x0000000000048947 */ /* 0x000fea0003800000 */
[----:B------:R-:W-:Y:S01]  /*5290*/  BPT.TRAP 0x1 ;  /* 0x000000040000795c */ /* 0x000fe20000300000 */
.L_x_148:
[----:B-1----:R-:W-:Y:S05]  /*52a0*/  @P1 BRA `(.L_x_146) ;  /* 0x0000000000081947 */ /* 0x002fea0003800000 */
[----:B------:R-:W1:Y:S02]  /*52b0*/  SYNCS.PHASECHK.TRANS64.TRYWAIT P1, [UR6+0x29830], R3 ;  /* 0x02983003ff0075a7 */ /* 0x000e640008020146 */
[----:B-1----:R-:W-:Y:S05]  /*52c0*/  @!P1 BRA `(.L_x_149) ;  /* 0x000000cc00449947 */ /* 0x002fea0003800000 */
.L_x_146:
[----:B-1----:R-:W1:Y:S01]  /*52d0*/  S2R R4, SR_TID.X ;  /* 0x0000000000047919 */ /* 0x002e620000002100 */
[----:B------:R-:W-:Y:S01]  /*52e0*/  UIADD3 UR53, UR54, 0x1, URZ ;  /* 0x0000000136357890 */ /* 0x000fe2000fffe03f */
[----:B------:R-:W-:Y:S01]  /*52f0*/  UMOV UR27, 0x80000020 ;  /* 0x80000020001b7882 */ /* 0x000fe20000000000 */
[----:B------:R-:W-:Y:S02]  /*5300*/  UMOV UR28, UR24 ;  /* 0x00000018001c7c82 */ /* 0x000fe40008000000 */
[----:B------:R-:W-:Y:S01]  /*5310*/  UISETP.NE.AND UP0, UPT, UR53, 0x2, UPT ;  /* 0x000000023500788c */ /* 0x000fe2000bf05270 */
[----:B------:R-:W-:Y:S01]  /*5320*/  UMOV UR29, UR25 ;  /* 0x00000019001d7c82 */ /* 0x000fe20008000000 */
[----:B------:R-:W-:Y:S02]  /*5330*/  UMOV UR31, 0x80000020 ;  /* 0x80000020001f7882 */ /* 0x000fe40000000000 */
[----:B------:R-:W-:Y:S01]  /*5340*/  USEL UR53, UR53, URZ, UP0 ;  /* 0x0000003f35357287 */ /* 0x000fe20008000000 */
[----:B------:R-:W-:Y:S01]  /*5350*/  UMOV UR32, UR24 ;  /* 0x0000001800207c82 */ /* 0x000fe20008000000 */
[----:B------:R-:W-:-:S02]  /*5360*/  UMOV UR33, UR25 ;  /* 0x0000001900217c82 */ /* 0x000fc40008000000 */
[----:B------:R-:W-:Y:S01]  /*5370*/  UIMAD UR56, UR53, 0x780, UR49 ;  /* 0x00000780353878a4 */ /* 0x000fe2000f8e0231 */
[----:B------:R-:W-:Y:S01]  /*5380*/  UMOV UR35, 0x80000020 ;  /* 0x8000002000237882 */ /* 0x000fe20000000000 */
[----:B------:R-:W-:Y:S02]  /*5390*/  UMOV UR7, 0x80000020 ;  /* 0x8000002000077882 */ /* 0x000fe40000000000 */
[----:B------:R-:W-:Y:S02]  /*53a0*/  UIADD3 UR30, UR56, 0x80, URZ ;  /* 0x00000080381e7890 */ /* 0x000fe4000fffe03f */
[----:B------:R-:W-:Y:S02]  /*53b0*/  UIADD3 UR34, UR56, 0x100, URZ ;  /* 0x0000010038227890 */ /* 0x000fe4000fffe03f */
[----:B------:R-:W-:Y:S01]  /*53c0*/  UMOV UR26, UR56 ;  /* 0x00000038001a7c82 */ /* 0x000fe20008000000 */
[----:B------:R-:W-:Y:S02]  /*53d0*/  UIADD3 UR6, UR56, 0x200, URZ ;  /* 0x0000020038067890 */ /* 0x000fe4000fffe03f */
[----:B------:R-:W-:Y:S01]  /*53e0*/  UIADD3 UR10, UR56, 0x202, URZ ;  /* 0x00000202380a7890 */ /* 0x000fe2000fffe03f */
[----:B------:R-:W-:Y:S01]  /*53f0*/  UMOV UR11, 0x80000020 ;  /* 0x80000020000b7882 */ /* 0x000fe20000000000 */
[----:B------:R-:W-:Y:S01]  /*5400*/  UIADD3 UR14, UR56, 0x282, URZ ;  /* 0x00000282380e7890 */ /* 0x000fe2000fffe03f */
[----:B------:R-:W-:Y:S01]  /*5410*/  UMOV UR15, 0x80000020 ;  /* 0x80000020000f7882 */ /* 0x000fe20000000000 */
[----:B------:R-:W-:Y:S01]  /*5420*/  UIADD3 UR18, UR56, 0x500, URZ ;  /* 0x0000050038127890 */ /* 0x000fe2000fffe03f */
[----:B-1----:R-:W-:Y:S01]  /*5430*/  SHF.R.U32.HI R4, RZ, 0x7, R4 ;  /* 0x00000007ff047819 */ /* 0x002fe20000011604 */
[----:B------:R-:W-:Y:S01]  /*5440*/  UMOV UR19, 0x80000020 ;  /* 0x8000002000137882 */ /* 0x000fe20000000000 */
[----:B------:R-:W-:Y:S01]  /*5450*/  UIADD3 UR22, UR56, 0x502, URZ ;  /* 0x0000050238167890 */ /* 0x000fe2000fffe03f */
[----:B------:R-:W-:-:S02]  /*5460*/  UMOV UR23, 0x80000020 ;  /* 0x8000002000177882 */ /* 0x000fc40000000000 */
[----:B0-----:R-:W-:-:S05]  /*5470*/  VIADD R3, R4, 0x8 ;  /* 0x0000000804037836 */ /* 0x001fca0000000000 */
[----:B------:R0:W-:Y:S06]  /*5480*/  BAR.SYNC.DEFER_BLOCKING R3, 0x100 ;  /* 0x000400030000751d */ /* 0x0001ec0000010000 */
[----:B------:R-:W-:-:S06]  /*5490*/  WARPGROUP.ARRIVE ;  /* 0x00000000000079c5 */ /* 0x000fcc0000000000 */
[----:B------:R-:W-:Y:S01]  /*54a0*/  QGMMA.64x32x32.F32.E4M3.E4M3 R152, gdesc[UR24], RZ, !UPT, gsb0 ;  /* 0x00600000189879f3 */ /* 0x000fe2000c0008ff */
[----:B------:R-:W-:Y:S01]  /*54b0*/  UIADD3 UR26, UR56, 0x180, URZ ;  /* 0x00000180381a7890 */ /* 0x000fe2000fffe03f */
[----:B------:R-:W-:Y:S01]  /*54c0*/  UMOV UR27, 0x80000020 ;  /* 0x80000020001b7882 */ /* 0x000fe20000000000 */
[----:B------:R-:W-:Y:S02]  /*54d0*/  WARPGROUP.DEPBAR.LE gsb0, 0x0 ;  /* 0x00008000000079c5 */ /* 0x000fe40000010000 */
[----:B------:R-:W-:-:S06]  /*54e0*/  WARPGROUP.ARRIVE ;  /* 0x00000000000079c5 */ /* 0x000fcc0000000000 */
[----:B------:R-:W-:Y:S01]  /*54f0*/  QGMMA.64x32x32.F32.E4M3.E4M3 R136, gdesc[UR28], RZ, !UPT, gsb0 ;  /* 0x006000001c8879f3 */ /* 0x000fe2000c0008ff */
[----:B------:R-:W-:Y:S01]  /*5500*/  UIADD3 UR30, UR56, 0x82, URZ ;  /* 0x00000082381e7890 */ /* 0x000fe2000fffe03f */
[----:B------:R-:W-:Y:S01]  /*5510*/  UMOV UR28, UR4 ;  /* 0x00000004001c7c82 */ /* 0x000fe20008000000 */
[----:B------:R-:W-:Y:S01]  /*5520*/  UMOV UR29, UR5 ;  /* 0x00000005001d7c82 */ /* 0x000fe20008000000 */
        /* <DEDUP_REMOVED lines=11> */
[----:B------:R-:W-:Y:S01]  /*55e0*/  UMOV UR26, UR6 ;  /* 0x00000006001a7c82 */ /* 0x000fe20008000000 */
[----:B------:R-:W-:Y:S01]  /*55f0*/  UMOV UR27, 0x80000020 ;  /* 0x80000020001b7882 */ /* 0x000fe20000000000 */
[----:B------:R-:W-:Y:S01]  /*5600*/  UIADD3 UR6, UR56, 0x2, URZ ;  /* 0x0000000238067890 */ /* 0x000fe2000fffe03f */
        /* <DEDUP_REMOVED lines=120> */
[----:B------:R-:W-:Y:S01]  /*5d90*/  UIADD3 UR56, UR56, 0x702, URZ ;  /* 0x0000070238387890 */ /* 0x000fe2000fffe03f */
[----:B------:R-:W-:Y:S02]  /*5da0*/  WARPGROUP.DEPBAR.LE gsb0, 0x0 ;  /* 0x00008000000079c5 */ /* 0x000fe40000010000 */
[----:B------:R-:W-:-:S06]  /*5db0*/  WARPGROUP.ARRIVE ;  /* 0x00000000000079c5 */ /* 0x000fcc0000000000 */
[----:B------:R-:W-:Y:S03]  /*5dc0*/  QGMMA.64x32x32.F32.E4M3.E4M3 R136, gdesc[UR28], R136, gsb0 ;  /* 0x006000001c8879f3 */ /* 0x000fe60008000888 */
        /* <DEDUP_REMOVED lines=15> */
.L_x_151:
[----:B------:R-:W0:Y:S01]  /*5ec0*/  S2UR UR7, SR_CgaCtaId ;  /* 0x00000000000779c3 */ /* 0x000e220000008800 */
[----:B------:R-:W-:Y:S01]  /*5ed0*/  UMOV UR6, 0x400 ;  /* 0x0000040000067882 */ /* 0x000fe20000000000 */
[----:B------:R-:W-:-:S05]  /*5ee0*/  IMAD.U32 R3, RZ, RZ, UR55 ;  /* 0x00000037ff037e24 */ /* 0x000fca000f8e00ff */
[----:B------:R-:W-:Y:S01]  /*5ef0*/  SHF.L.U32 R3, R3, 0x1f, RZ ;  /* 0x0000001f03037819 */ /* 0x000fe200000006ff */
[----:B0-----:R-:W-:-:S04]  /*5f00*/  ULEA UR6, UR7, UR6, 0x18 ;  /* 0x0000000607067291 */ /* 0x001fc8000f8ec03f */
[----:B------:R-:W-:-:S09]  /*5f10*/  ULEA UR6, UR54, UR6, 0x3 ;  /* 0x0000000636067291 */ /* 0x000fd2000f8e183f */
[----:B------:R0:W1:Y:S01]  /*5f20*/  SYNCS.PHASECHK.TRANS64.TRYWAIT P1, [UR6+0x29850], R3 ;  /* 0x02985003ff0075a7 */ /* 0x0000620008020146 */
[----:B------:R-:W-:Y:S05]  /*5f30*/  @!P0 BRA `(.L_x_152) ;  /* 0x0000000000048947 */ /* 0x000fea0003800000 */
[----:B------:R-:W-:Y:S01]  /*5f40*/  BPT.TRAP 0x1 ;  /* 0x000000040000795c */ /* 0x000fe20000300000 */
.L_x_152:
[----:B-1----:R-:W-:Y:S05]  /*5f50*/  @P1 BRA `(.L_x_150) ;  /* 0x0000000000081947 */ /* 0x002fea0003800000 */
[----:B------:R-:W1:Y:S02]  /*5f60*/  SYNCS.PHASECHK.TRANS64.TRYWAIT P1, [UR6+0x29850], R3 ;  /* 0x02985003ff0075a7 */ /* 0x000e640008020146 */
[----:B-1----:R-:W-:Y:S05]  /*5f70*/  @!P1 BRA `(.L_x_153) ;  /* 0x000000c000309947 */ /* 0x002fea0003800000 */
.L_x_150:
[----:B-1----:R-:W-:Y:S01]  /*5f80*/  FMNMX.FTZ R4, R152, R6, !PT ;  /* 0x0000000698047209 */ /* 0x002fe20007810000 */
[----:B------:R-:W1:Y:S01]  /*5f90*/  S2UR UR6, SR_CgaCtaId ;  /* 0x00000000000679c3 */ /* 0x000e620000008800 */
[----:B------:R-:W-:Y:S01]  /*5fa0*/  WARPGROUP.ARRIVE ;  /* 0x00000000000079c5 */ /* 0x000fe20000000000 */
[----:B------:R-:W-:Y:S01]  /*5fb0*/  UMOV UR7, 0xc0000010 ;  /* 0xc000001000077882 */ /* 0x000fe20000000000 */
[----:B0-----:R-:W-:-:S04]  /*5fc0*/  FMNMX.FTZ R3, R153, R4, !PT ;  /* 0x0000000499037209 */ /* 0x001fc80007810000 */
[----:B------:R-:W0:Y:S01]  /*5fd0*/  S2R R224, SR_TID.X ;  /* 0x0000000000e07919 */ /* 0x000e220000002100 */
        /* <DEDUP_REMOVED lines=77> */
[----:B------:R-:W-:Y:S01]  /*64b0*/  ISETP.NE.AND P1, PT, R0, RZ, PT ;  /* 0x000000ff0000720c */ /* 0x000fe20003f25270 */
[----:B------:R-:W2:Y:S01]  /*64c0*/  SHFL.BFLY PT, R3, R10, 0x2, 0x1f ;  /* 0x0c401f000a037f89 */ /* 0x000ea200000e0000 */
[----:B------:R-:W-:Y:S01]  /*64d0*/  FMNMX.FTZ R11, R103, R4, !PT ;  /* 0x00000004670b7209 */ /* 0x000fe20007810000 */
[----:B-1----:R-:W-:Y:S01]  /*64e0*/  IMAD.U32 R4, RZ, RZ, UR6 ;  /* 0x00000006ff047e24 */ /* 0x002fe2000f8e00ff */
[----:B0-----:R-:W-:-:S03]  /*64f0*/  SHF.R.U32.HI R224, RZ, 0x7, R224 ;  /* 0x00000007ffe07819 */ /* 0x001fc600000116e0 */
[----:B------:R-:W0:Y:S01]  /*6500*/  SHFL.BFLY PT, R14, R11, 0x2, 0x1f ;  /* 0x0c401f000b0e7f89 */ /* 0x000e2200000e0000 */
[----:B--2---:R-:W-:Y:S02]  /*6510*/  FMNMX.FTZ R12, R10, R3, !PT ;  /* 0x000000030a0c7209 */ /* 0x004fe40007810000 */
[----:B------:R-:W-:-:S03]  /*6520*/  MOV R3, 0x400 ;  /* 0x0000040000037802 */ /* 0x000fc60000000f00 */
[----:B------:R-:W1:Y:S01]  /*6530*/  SHFL.BFLY PT, R5, R12, 0x1, 0x1f ;  /* 0x0c201f000c057f89 */ /* 0x000e6200000e0000 */
[----:B------:R-:W-:Y:S02]  /*6540*/  LEA R3, R4, R3, 0x18 ;  /* 0x0000000304037211 */ /* 0x000fe400078ec0ff */
[----:B0-----:R-:W-:Y:S02]  /*6550*/  FMNMX.FTZ R14, R11, R14, !PT ;  /* 0x0000000e0b0e7209 */ /* 0x001fe40007810000 */
[----:B------:R-:W-:-:S03]  /*6560*/  R2UR UR6, R3 ;  /* 0x00000000030672ca */ /* 0x000fc600000e0000 */
[----:B------:R-:W0:Y:S10]  /*6570*/  SHFL.BFLY PT, R13, R14, 0x1, 0x1f ;  /* 0x0c201f000e0d7f89 */ /* 0x000e3400000e0000 */
[----:B------:R-:W-:-:S04]  /*6580*/  UIADD3 UR6, UR6, 0x400, URZ ;  /* 0x0000040006067890 */ /* 0x000fc8000fffe03f */
[----:B------:R-:W-:Y:S01]  /*6590*/  USHF.R.U32.HI UR6, URZ, 0x4, UR6 ;  /* 0x000000043f067899 */ /* 0x000fe20008011606 */
[----:B-1----:R-:W-:Y:S01]  /*65a0*/  FMNMX.FTZ R5, R12, R5, !PT ;  /* 0x000000050c057209 */ /* 0x002fe20007810000 */
[----:B------:R-:W-:Y:S02]  /*65b0*/  IMAD.U32 R12, RZ, RZ, UR41 ;  /* 0x00000029ff0c7e24 */ /* 0x000fe4000f8e00ff */
[----:B------:R-:W-:Y:S02]  /*65c0*/  ULOP3.LUT UR6, UR6, 0x3fff, URZ, 0xc0, !UPT ;  /* 0x00003fff06067892 */ /* 0x000fe4000f8ec03f */
[----:B------:R-:W-:-:S02]  /*65d0*/  FADD.FTZ R6, -R5, R6 ;  /* 0x0000000605067221 */ /* 0x000fc40000010100 */
[----:B------:R-:W-:Y:S01]  /*65e0*/  ULOP3.LUT UR6, UR6, 0x10000, URZ, 0xfc, !UPT ;  /* 0x0001000006067892 */ /* 0x000fe2000f8efc3f */
[----:B------:R-:W-:-:S01]  /*65f0*/  FFMA.FTZ R11, R5, R12, -8 ;  /* 0xc1000000050b7423 */ /* 0x000fc2000001000c */
[----:B0-----:R-:W-:Y:S01]  /*6600*/  FMNMX.FTZ R10, R14, R13, !PT ;  /* 0x0000000d0e0a7209 */ /* 0x001fe20007810000 */
[----:B------:R-:W-:Y:S01]  /*6610*/  FMUL.FTZ R13, R6, UR41 ;  /* 0x00000029060d7c20 */ /* 0x000fe20008410000 */
[----:B------:R-:W-:Y:S01]  /*6620*/  UIMAD UR10, UR54, 0x500, UR6 ;  /* 0x00000500360a78a4 */ /* 0x000fe2000f8e0206 */
[----:B------:R-:W-:-:S01]  /*6630*/  FFMA.FTZ R153, R153, UR41, -R11 ;  /* 0x0000002999997c23 */ /* 0x000fc2000801080b */
[----:B------:R-:W-:Y:S01]  /*6640*/  FFMA.FTZ R15, R157, UR41, -R11 ;  /* 0x000000299d0f7c23 */ /* 0x000fe2000801080b */
[----:B------:R-:W-:-:S01]  /*6650*/  FADD.FTZ R6, -R10, R7 ;  /* 0x000000070a067221 */ /* 0x000fc20000010100 */
[----:B------:R-:W-:Y:S01]  /*6660*/  IMAD.U32 R157, RZ, RZ, UR41 ;  /* 0x00000029ff9d7e24 */ /* 0x000fe2000f8e00ff */
[----:B------:R-:W-:Y:S01]  /*6670*/  MUFU.EX2 R7, R13 ;  /* 0x0000000d00077308 */ /* 0x000fe20000000800 */
[----:B------:R-:W-:-:S01]  /*6680*/  FFMA.FTZ R12, R152, UR41, -R11 ;  /* 0x00000029980c7c23 */ /* 0x000fc2000801080b */
[----:B------:R-:W-:Y:S01]  /*6690*/  UMOV UR6, UR10 ;  /* 0x0000000a00067c82 */ /* 0x000fe20008000000 */
[----:B------:R-:W-:-:S01]  /*66a0*/  FFMA.FTZ R14, R156, UR41, -R11 ;  /* 0x000000299c0e7c23 */ /* 0x000fc2000801080b */
[----:B------:R-:W-:Y:S01]  /*66b0*/  QGMMA.64x128x32.F32.E4M3.E4M3 R24, R172, gdesc[UR4], R24, gsb0 ;  /* 0x01e00004ac187df3 */ /* 0x000fe20008000818 */
[----:B------:R-:W-:Y:S01]  /*66c0*/  UIADD3 UR6, UR10, 0x100, URZ ;  /* 0x000001000a067890 */ /* 0x000fe2000fffe03f */
[--C-:B------:R-:W-:Y:S01]  /*66d0*/  FFMA.FTZ R20, R160, UR41, -R11.reuse ;  /* 0x00000029a0147c23 */ /* 0x100fe2000801080b */
[----:B------:R-:W-:Y:S01]  /*66e0*/  UMOV UR7, 0xc0000010 ;  /* 0xc000001000077882 */ /* 0x000fe20000000000 */
[----:B------:R0:W-:Y:S01]  /*66f0*/  MUFU.EX2 R13, R153 ;  /* 0x00000099000d7308 */ /* 0x0001e20000000800 */
[----:B------:R-:W-:-:S01]  /*6700*/  FFMA.FTZ R21, R161, UR41, -R11 ;  /* 0x00000029a1157c23 */ /* 0x000fc2000801080b */
[--C-:B------:R-:W-:Y:S01]  /*6710*/  FFMA.FTZ R152, R164, UR41, -R11.reuse ;  /* 0x00000029a4987c23 */ /* 0x100fe2000801080b */
[----:B------:R-:W-:-:S01]  /*6720*/  FFMA.FTZ R136, R136, UR41, -R11 ;  /* 0x0000002988887c23 */ /* 0x000fc2000801080b */
[--C-:B------:R-:W-:Y:S01]  /*6730*/  FFMA.FTZ R137, R137, UR41, -R11.reuse ;  /* 0x0000002989897c23 */ /* 0x100fe2000801080b */
[----:B------:R-:W-:-:S01]  /*6740*/  FFMA.FTZ R140, R140, UR41, -R11 ;  /* 0x000000298c8c7c23 */ /* 0x000fc2000801080b */
[--C-:B------:R-:W-:Y:S01]  /*6750*/  FFMA.FTZ R141, R141, UR41, -R11.reuse ;  /* 0x000000298d8d7c23 */ /* 0x100fe2000801080b */
[----:B------:R-:W-:-:S01]  /*6760*/  FFMA.FTZ R144, R144, UR41, -R11 ;  /* 0x0000002990907c23 */ /* 0x000fc2000801080b */
[--C-:B------:R-:W-:Y:S01]  /*6770*/  FFMA.FTZ R145, R145, UR41, -R11.reuse ;  /* 0x0000002991917c23 */ /* 0x100fe2000801080b */
[----:B0-----:R-:W-:-:S01]  /*6780*/  FFMA.FTZ R153, R165, UR41, -R11 ;  /* 0x00000029a5997c23 */ /* 0x001fc2000801080b */
[--C-:B------:R-:W-:Y:S01]  /*6790*/  FFMA.FTZ R148, R148, UR41, -R11.reuse ;  /* 0x0000002994947c23 */ /* 0x100fe2000801080b */
        /* <DEDUP_REMOVED lines=25> */
[----:B------:R-:W-:Y:S01]  /*6930*/  FFMA.FTZ R101, R10, R157, -8 ;  /* 0xc10000000a657423 */ /* 0x000fe2000001009d */
[----:B------:R-:W-:Y:S01]  /*6940*/  FMUL.FTZ R6, R6, UR41 ;  /* 0x0000002906067c20 */ /* 0x000fe20008410000 */
[----:B------:R-:W0:Y:S02]  /*6950*/  MUFU.EX2 R12, R12 ;  /* 0x0000000c000c7308 */ /* 0x000e240000000800 */
[----:B------:R-:W-:-:S01]  /*6960*/  FFMA.FTZ R157, R154, UR41, -R101 ;  /* 0x000000299a9d7c23 */ /* 0x000fc20008010865 */
[--C-:B------:R-:W-:Y:S01]  /*6970*/  FFMA.FTZ R154, R155, UR41, -R101.reuse ;  /* 0x000000299b9a7c23 */ /* 0x100fe20008010865 */
[----:B------:R-:W-:-:S01]  /*6980*/  FFMA.FTZ R155, R158, UR41, -R101 ;  /* 0x000000299e9b7c23 */ /* 0x000fc20008010865 */
[--C-:B------:R-:W-:Y:S01]  /*6990*/  FFMA.FTZ R156, R159, UR41, -R101.reuse ;  /* 0x000000299f9c7c23 */ /* 0x100fe20008010865 */
[----:B------:R-:W-:-:S01]  /*69a0*/  FFMA.FTZ R158, R162, UR41, -R101 ;  /* 0x00000029a29e7c23 */ /* 0x000fc20008010865 */
[--C-:B------:R-:W-:Y:S01]  /*69b0*/  FFMA.FTZ R159, R163, UR41, -R101.reuse ;  /* 0x00000029a39f7c23 */ /* 0x100fe20008010865 */
        /* <DEDUP_REMOVED lines=8> */
[----:B------:R-:W1:Y:S01]  /*6a40*/  MUFU.EX2 R157, R157 ;  /* 0x0000009d009d7308 */ /* 0x000e620000000800 */
[----:B0-----:R-:W-:-:S01]  /*6a50*/  FFMA.FTZ R8, R7, R8, R12 ;  /* 0x0000000807087223 */ /* 0x001fc2000001000c */
[--C-:B------:R-:W-:Y:S01]  /*6a60*/  FFMA.FTZ R147, R147, UR41, -R101.reuse ;  /* 0x0000002993937c23 */ /* 0x100fe20008010865 */
[----:B------:R-:W-:-:S01]  /*6a70*/  FFMA.FTZ R150, R150, UR41, -R101 ;  /* 0x0000002996967c23 */ /* 0x000fc20008010865 */
[----:B------:R-:W-:Y:S01]  /*6a80*/  FFMA.FTZ R151, R151, UR41, -R101 ;  /* 0x0000002997977c23 */ /* 0x000fe20008010865 */
[----:B------:R-:W-:-:S01]  /*6a90*/  FADD.FTZ R163, R13, R8 ;  /* 0x000000080da37221 */ /* 0x000fc20000010000 */
[--C-:B------:R-:W-:Y:S01]  /*6aa0*/  FFMA.FTZ R122, R122, UR41, -R101.reuse ;  /* 0x000000297a7a7c23 */ /* 0x100fe20008010865 */
[----:B------:R-:W-:-:S01]  /*6ab0*/  FFMA.FTZ R123, R123, UR41, -R101 ;  /* 0x000000297b7b7c23 */ /* 0x000fc20008010865 */
[----:B------:R-:W0:Y:S01]  /*6ac0*/  MUFU.EX2 R154, R154 ;  /* 0x0000009a009a7308 */ /* 0x000e220000000800 */
[----:B------:R-:W-:-:S01]  /*6ad0*/  FFMA.FTZ R126, R126, UR41, -R101 ;  /* 0x000000297e7e7c23 */ /* 0x000fc20008010865 */
[--C-:B------:R-:W-:Y:S01]  /*6ae0*/  FFMA.FTZ R127, R127, UR41, -R101.reuse ;  /* 0x000000297f7f7c23 */ /* 0x100fe20008010865 */
[----:B------:R-:W-:-:S01]  /*6af0*/  FFMA.FTZ R130, R130, UR41, -R101 ;  /* 0x0000002982827c23 */ /* 0x000fc20008010865 */
[--C-:B------:R-:W-:Y:S01]  /*6b00*/  FFMA.FTZ R131, R131, UR41, -R101.reuse ;  /* 0x0000002983837c23 */ /* 0x100fe20008010865 */
[----:B------:R-:W-:-:S01]  /*6b10*/  FFMA.FTZ R134, R134, UR41, -R101 ;  /* 0x0000002986867c23 */ /* 0x000fc20008010865 */
[--C-:B------:R-:W-:Y:S01]  /*6b20*/  FFMA.FTZ R135, R135, UR41, -R101.reuse ;  /* 0x0000002987877c23 */ /* 0x100fe20008010865 */
[----:B------:R-:W-:-:S01]  /*6b30*/  FFMA.FTZ R106, R106, UR41, -R101 ;  /* 0x000000296a6a7c23 */ /* 0x000fc20008010865 */
[----:B------:R-:W2:Y:S01]  /*6b40*/  MUFU.EX2 R14, R14 ;  /* 0x0000000e000e7308 */ /* 0x000ea20000000800 */
[----:B-1----:R-:W-:-:S01]  /*6b50*/  FFMA.FTZ R9, R6, R9, R157 ;  /* 0x0000000906097223 */ /* 0x002fc2000001009d */
[--C-:B------:R-:W-:Y:S01]  /*6b60*/  FFMA.FTZ R107, R107, UR41, -R101.reuse ;  /* 0x000000296b6b7c23 */ /* 0x100fe20008010865 */
[----:B------:R-:W-:-:S01]  /*6b70*/  FFMA.FTZ R110, R110, UR41, -R101 ;  /* 0x000000296e6e7c23 */ /* 0x000fc20008010865 */
[--C-:B------:R-:W-:Y:S01]  /*6b80*/  FFMA.FTZ R111, R111, UR41, -R101.reuse ;  /* 0x000000296f6f7c23 */ /* 0x100fe20008010865 */
[----:B------:R-:W-:-:S01]  /*6b90*/  FFMA.FTZ R114, R114, UR41, -R101 ;  /* 0x0000002972727c23 */ /* 0x000fc20008010865 */
[--C-:B------:R-:W-:Y:S01]  /*6ba0*/  FFMA.FTZ R115, R115, UR41, -R101.reuse ;  /* 0x0000002973737c23 */ /* 0x100fe20008010865 */
[----:B------:R-:W-:-:S01]  /*6bb0*/  FFMA.FTZ R118, R118, UR41, -R101 ;  /* 0x0000002976767c23 */ /* 0x000fc20008010865 */
[----:B------:R-:W1:Y:S01]  /*6bc0*/  MUFU.EX2 R155, R155 ;  /* 0x0000009b009b7308 */ /* 0x000e620000000800 */
        /* <DEDUP_REMOVED lines=8> */
[----:B--2---:R-:W-:-:S01]  /*6c50*/  FADD.FTZ R162, R14, R163 ;  /* 0x000000a30ea27221 */ /* 0x004fc20000010000 */
[----:B------:R-:W-:Y:S01]  /*6c60*/  FFMA.FTZ R99, R99, UR41, -R101 ;  /* 0x0000002963637c23 */ /* 0x000fe20008010865 */
[----:B------:R-:W-:-:S02]  /*6c70*/  IMAD.U32 R166, RZ, RZ, UR53 ;  /* 0x00000035ffa67e24 */ /* 0x000fc4000f8e00ff */
[--C-:B------:R-:W-:Y:S01]  /*6c80*/  FFMA.FTZ R102, R102, UR41, -R101.reuse ;  /* 0x0000002966667c23 */ /* 0x100fe20008010865 */
[----:B------:R-:W-:-:S01]  /*6c90*/  FFMA.FTZ R101, R103, UR41, -R101 ;  /* 0x0000002967657c23 */ /* 0x000fc20008010865 */
[----:B------:R-:W-:Y:S01]  /*6ca0*/  @!P1 IMAD R165, R166, 0x8, R3 ;  /* 0x00000008a6a59824 */ /* 0x000fe200078e0203 */
        /* <DEDUP_REMOVED lines=12> */
[----:B------:R-:W-:Y:S02]  /*6d70*/  WARPGROUP.DEPBAR.LE gsb0, 0x0 ;  /* 0x00008000000079c5 */ /* 0x000fe40000010000 */
[----:B------:R-:W-:-:S04]  /*6d80*/  WARPGROUP.ARRIVE ;  /* 0x00000000000079c5 */ /* 0x000fc80000000000 */
[----:B------:R-:W2:Y:S01]  /*6d90*/  MUFU.EX2 R160, R160 ;  /* 0x000000a000a07308 */ /* 0x000ea20000000800 */
[----:B-1----:R-:W-:-:S01]  /*6da0*/  FADD.FTZ R163, R159, R162 ;  /* 0x000000a29fa37221 */ /* 0x002fc20000010000 */
[----:B------:R-:W-:Y:S01]  /*6db0*/  QGMMA.64x128x32.F32.E4M3.E4M3 R24, R176, gdesc[UR4], R24, gsb0 ;  /* 0x01e00004b0187df3 */ /* 0x000fe20008000818 */
[----:B------:R-:W-:Y:S01]  /*6dc0*/  UIADD3 UR6, UR10, 0x200, URZ ;  /* 0x000002000a067890 */ /* 0x000fe2000fffe03f */
[----:B------:R-:W-:-:S04]  /*6dd0*/  UMOV UR7, 0xc0000010 ;  /* 0xc000001000077882 */ /* 0x000fc80000000000 */
        /* <DEDUP_REMOVED lines=35> */
[----:B-1----:R-:W-:-:S01]  /*7010*/  FADD.FTZ R162, R150, R163 ;  /* 0x000000a396a27221 */ /* 0x002fc20000010000 */
[----:B------:R-:W-:Y:S02]  /*7020*/  WARPGROUP.DEPBAR.LE gsb0, 0x0 ;  /* 0x00008000000079c5 */ /* 0x000fe40000010000 */
[----:B------:R-:W-:-:S04]  /*7030*/  WARPGROUP.ARRIVE ;  /* 0x00000000000079c5 */ /* 0x000fc80000000000 */
[----:B------:R-:W1:Y:S01]  /*7040*/  MUFU.EX2 R120, R120 ;  /* 0x0000007800787308 */ /* 0x000e620000000800 */
[----:B0-----:R-:W-:-:S01]  /*7050*/  FADD.FTZ R9, R149, R8 ;  /* 0x0000000895097221 */ /* 0x001fc20000010000 */
[----:B------:R-:W-:Y:S01]  /*7060*/  QGMMA.64x128x32.F32.E4M3.E4M3 R24, R180, gdesc[UR4], R24, gsb0 ;  /* 0x01e00004b4187df3 */ /* 0x000fe20008000818 */
[----:B------:R-:W-:Y:S01]  /*7070*/  UIADD3 UR6, UR10, 0x300, URZ ;  /* 0x000003000a067890 */ /* 0x000fe2000fffe03f */
[----:B------:R-:W-:-:S04]  /*7080*/  UMOV UR7, 0xc0000010 ;  /* 0xc000001000077882 */ /* 0x000fc80000000000 */
        /* <DEDUP_REMOVED lines=40> */
[----:B--2---:R-:W-:Y:S01]  /*7310*/  FADD.FTZ R162, R106, R163 ;  /* 0x000000a36aa27221 */ /* 0x004fe20000010000 */
[----:B------:R-:W-:-:S03]  /*7320*/  UMOV UR7, 0xc0000010 ;  /* 0xc000001000077882 */ /* 0x000fc60000000000 */
[----:B------:R-:W0:Y:S08]  /*7330*/  MUFU.EX2 R107, R107 ;  /* 0x0000006b006b7308 */ /* 0x000e300000000800 */
        /* <DEDUP_REMOVED lines=9> */
[----:B0-----:R-:W-:-:S01]  /*73d0*/  FADD.FTZ R9, R109, R8 ;  /* 0x000000086d097221 */ /* 0x001fc20000010000 */
[----:B------:R-:W-:-:S06]  /*73e0*/  IADD3 R8, -R224, 0xb, RZ ;  /* 0x0000000be0087810 */ /* 0x000fcc0007ffe1ff */
        /* <DEDUP_REMOVED lines=24> */
[----:B------:R-:W-:Y:S02]  /*7570*/  WARPGROUP.DEPBAR.LE gsb0, 0x0 ;  /* 0x00008000000079c5 */ /* 0x000fe40000010000 */
[----:B------:R-:W-:-:S04]  /*7580*/  WARPGROUP.ARRIVE ;  /* 0x00000000000079c5 */ /* 0x000fc80000000000 */
[----:B------:R-:W0:Y:S01]  /*7590*/  MUFU.EX2 R94, R94 ;  /* 0x0000005e005e7308 */ /* 0x000e220000000800 */
[----:B--2---:R-:W-:-:S01]  /*75a0*/  FADD.FTZ R163, R91, R164 ;  /* 0x000000a45ba37221 */ /* 0x004fc20000010000 */
[----:B------:R-:W-:Y:S06]  /*75b0*/  QGMMA.64x128x32.F32.E4M3.E4M3 R24, R188, gdesc[UR4], R24, gsb0 ;  /* 0x01e00004bc187df3 */ /* 0x000fec0008000818 */
[----:B------:R-:W2:Y:S01]  /*75c0*/  MUFU.EX2 R93, R93 ;  /* 0x0000005d005d7308 */ /* 0x000ea20000000800 */
[----:B-1----:R-:W-:-:S07]  /*75d0*/  FADD.FTZ R162, R92, R9 ;  /* 0x000000095ca27221 */ /* 0x002fce0000010000 */
[----:B------:R-:W1:Y:S01]  /*75e0*/  MUFU.EX2 R95, R95 ;  /* 0x0000005f005f7308 */ /* 0x000e620000000800 */
[----:B0-----:R-:W-:-:S07]  /*75f0*/  FADD.FTZ R164, R94, R163 ;  /* 0x000000a35ea47221 */ /* 0x001fce0000010000 */
[----:B------:R-:W-:Y:S01]  /*7600*/  MUFU.EX2 R96, R96 ;  /* 0x0000006000607308 */ /* 0x000fe20000000800 */
[----:B--2---:R-:W-:-:S07]  /*7610*/  FADD.FTZ R9, R93, R162 ;  /* 0x000000a25d097221 */ /* 0x004fce0000010000 */
[----:B------:R-:W0:Y:S01]  /*7620*/  MUFU.EX2 R98, R98 ;  /* 0x0000006200627308 */ /* 0x000e220000000800 */
[----:B-1----:R-:W-:-:S07]  /*7630*/  FADD.FTZ R103, R95, R164 ;  /* 0x000000a45f677221 */ /* 0x002fce0000010000 */
[----:B------:R-:W-:Y:S08]  /*7640*/  MUFU.EX2 R97, R97 ;  /* 0x0000006100617308 */ /* 0x000ff00000000800 */
[----:B------:R-:W1:Y:S08]  /*7650*/  MUFU.EX2 R99, R99 ;  /* 0x0000006300637308 */ /* 0x000e700000000800 */
[----:B------:R-:W-:Y:S08]  /*7660*/  MUFU.EX2 R100, R100 ;  /* 0x0000006400647308 */ /* 0x000ff00000000800 */
[----:B------:R-:W-:Y:S08]  /*7670*/  MUFU.EX2 R11, R11 ;  /* 0x0000000b000b7308 */ /* 0x000ff00000000800 */
[----:B------:R-:W-:Y:S01]  /*7680*/  MUFU.EX2 R101, R101 ;  /* 0x0000006500657308 */ /* 0x000fe20000000800 */
[----:B------:R-:W-:-:S02]  /*7690*/  WARPGROUP.DEPBAR.LE gsb0, 0x0 ;  /* 0x00008000000079c5 */ /* 0x000fc40000010000 */
[----:B------:R2:W-:Y:S06]  /*76a0*/  BAR.ARV R8, 0x100 ;  /* 0x000400080000751d */ /* 0x0005ec0000002000 */
[----:B--2---:R-:W-:Y:S02]  /*76b0*/  @!P1 VIADD R8, R165, 0x29840 ;  /* 0x00029840a5089836 */ /* 0x004fe40000000000 */
[----:B------:R0:W2:Y:S03]  /*76c0*/  MUFU.EX2 R165, R102 ;  /* 0x0000006600a57308 */ /* 0x0000a60000000800 */
[----:B------:R-:W-:-:S04]  /*76d0*/  @!P1 PRMT R8, RZ, 0x654, R8 ;  /* 0x00000654ff089816 */ /* 0x000fc80000000008 */
[----:B------:R3:W-:Y:S01]  /*76e0*/  @!P1 SYNCS.ARRIVE.TRANS64.RED.A1T0 RZ, [R8+URZ], RZ ;  /* 0x000000ff08ff99a7 */ /* 0x0007e2000810043f */
[----:B0-----:R-:W-:-:S04]  /*76f0*/  FADD.FTZ R102, R98, R103 ;  /* 0x0000006762667221 */ /* 0x001fc80000010000 */
[----:B-1----:R-:W-:Y:S01]  /*7700*/  FADD.FTZ R102, R99, R102 ;  /* 0x0000006663667221 */ /* 0x002fe20000010000 */
[----:B---3--:R-:W-:-:S03]  /*7710*/  FADD.FTZ R8, R96, R9 ;  /* 0x0000000960087221 */ /* 0x008fc60000010000 */
[----:B--2---:R-:W-:Y:S01]  /*7720*/  FADD.FTZ R102, R165, R102 ;  /* 0x00000066a5667221 */ /* 0x004fe20000010000 */
[----:B------:R-:W-:-:S04]  /*7730*/  FADD.FTZ R9, R97, R8 ;  /* 0x0000000861097221 */ /* 0x000fc80000010000 */
[----:B------:R-:W-:Y:S01]  /*7740*/  FADD.FTZ R8, R100, R9 ;  /* 0x0000000964087221 */ /* 0x000fe20000010000 */
[----:B------:R-:W-:-:S03]  /*7750*/  FADD.FTZ R9, R101, R102 ;  /* 0x0000006665097221 */ /* 0x000fc60000010000 */
[----:B------:R-:W-:Y:S01]  /*7760*/  FADD.FTZ R8, R11, R8 ;  /* 0x000000080b087221 */ /* 0x000fe20000010000 */
[----:B------:R-:W-:Y:S06]  /*7770*/  @!P0 BRA `(.L_x_154) ;  /* 0x0000000000048947 */ /* 0x000fec0003800000 */
[----:B------:R-:W-:Y:S01]  /*7780*/  BPT.TRAP 0x1 ;  /* 0x000000040000795c */ /* 0x000fe20000300000 */
.L_x_154:
[----:B------:R-:W-:Y:S01]  /*7790*/  F2FP.SATFINITE.E4M3.F32.PACK_AB_MERGE_C R14, R15, R14, RZ ;  /* 0x0000000e0f0e723e */ /* 0x000fe200048070ff */
[----:B------:R-:W-:Y:S01]  /*77a0*/  UISETP.GT.AND UP0, UPT, UR52, UR40, UPT ;  /* 0x000000283400728c */ /* 0x000fe2000bf04270 */
[----:B------:R-:W-:Y:S01]  /*77b0*/  F2FP.SATFINITE.E4M3.F32.PACK_AB_MERGE_C R100, R11, R100, RZ ;  /* 0x000000640b64723e */ /* 0x000fe200048070ff */
[----:B------:R-:W-:Y:S01]  /*77c0*/  UIADD3 UR52, UR52, -0x1, URZ ;  /* 0xffffffff34347890 */ /* 0x000fe2000fffe03f */
[----:B------:R-:W-:Y:S01]  /*77d0*/  F2FP.SATFINITE.E4M3.F32.PACK_AB_MERGE_C R172, R13, R12, R14 ;  /* 0x0000000c0dac723e */ /* 0x000fe2000480700e */
[----:B------:R-:W-:Y:S01]  /*77e0*/  IMAD.U32 R12, RZ, RZ, UR54 ;  /* 0x00000036ff0c7e24 */ /* 0x000fe2000f8e00ff */
[----:B------:R-:W-:Y:S01]  /*77f0*/  F2FP.SATFINITE.E4M3.F32.PACK_AB_MERGE_C R155, R156, R155, RZ ;  /* 0x0000009b9c9b723e */ /* 0x000fe200048070ff */
[----:B------:R-:W-:Y:S01]  /*7800*/  UMOV UR55, UR46 ;  /* 0x0000002e00377c82 */ /* 0x000fe20008000000 */
[----:B------:R-:W-:Y:S01]  /*7810*/  PLOP3.LUT P1, PT, PT, PT, UP0, 0x80, 0x0 ;  /* 0x000000000000781c */ /* 0x000fe20003f2f008 */
[----:B------:R-:W-:Y:S01]  /*7820*/  IMAD R11, R12, 0x8, R3 ;  /* 0x000000080c0b7824 */ /* 0x000fe200078e0203 */
[----:B------:R-:W-:Y:S01]  /*7830*/  F2FP.SATFINITE.E4M3.F32.PACK_AB_MERGE_C R152, R153, R152, RZ ;  /* 0x000000989998723e */ /* 0x000fe200048070ff */
[----:B------:R-:W-:Y:S01]  /*7840*/  UMOV UR54, UR53 ;  /* 0x0000003500367c82 */ /* 0x000fe20008000000 */
[----:B------:R-:W-:Y:S01]  /*7850*/  F2FP.SATFINITE.E4M3.F32.PACK_AB_MERGE_C R160, R161, R160, RZ ;  /* 0x000000a0a1a0723e */ /* 0x000fe200048070ff */
[----:B------:R-:W-:Y:S01]  /*7860*/  VIADD R11, R11, 0x29860 ;  /* 0x000298600b0b7836 */ /* 0x000fe20000000000 */
[----:B------:R-:W-:Y:S01]  /*7870*/  F2FP.SATFINITE.E4M3.F32.PACK_AB_MERGE_C R140, R141, R140, RZ ;  /* 0x0000008c8d8c723e */ /* 0x000fe200048070ff */
[-C--:B------:R-:W-:Y:S01]  /*7880*/  FMUL.FTZ R24, R24, R7.reuse ;  /* 0x0000000718187220 */ /* 0x080fe20000410000 */
[----:B------:R-:W-:Y:S01]  /*7890*/  F2FP.SATFINITE.E4M3.F32.PACK_AB_MERGE_C R142, R143, R142, RZ ;  /* 0x0000008e8f8e723e */ /* 0x000fe200048070ff */
[-C--:B------:R-:W-:Y:S01]  /*78a0*/  FMUL.FTZ R25, R25, R7.reuse ;  /* 0x0000000719197220 */ /* 0x080fe20000410000 */
[----:B------:R-:W-:Y:S01]  /*78b0*/  PRMT R11, R4, 0x654, R11 ;  /* 0x00000654040b7816 */ /* 0x000fe2000000000b */
[-C--:B------:R-:W-:Y:S01]  /*78c0*/  FMUL.FTZ R28, R28, R7.reuse ;  /* 0x000000071c1c7220 */ /* 0x080fe20000410000 */
[----:B------:R-:W-:Y:S01]  /*78d0*/  F2FP.SATFINITE.E4M3.F32.PACK_AB_MERGE_C R148, R149, R148, RZ ;  /* 0x000000949594723e */ /* 0x000fe200048070ff */
[-C--:B------:R-:W-:Y:S01]  /*78e0*/  FMUL.FTZ R29, R29, R7.reuse ;  /* 0x000000071d1d7220 */ /* 0x080fe20000410000 */
[----:B------:R-:W-:Y:S01]  /*78f0*/  F2FP.SATFINITE.E4M3.F32.PACK_AB_MERGE_C R150, R151, R150, RZ ;  /* 0x000000969796723e */ /* 0x000fe200048070ff */
[----:B------:R0:W-:Y:S01]  /*7900*/  SYNCS.ARRIVE.TRANS64.RED.A1T0 RZ, [R11+URZ], RZ ;  /* 0x000000ff0bff79a7 */ /* 0x0001e2000810043f */
        /* <DEDUP_REMOVED lines=91> */
[----:B------:R-:W-:Y:S01]  /*7ec0*/  F2FP.SATFINITE.E4M3.F32.PACK_AB_MERGE_C R191, R99, R98, R15 ;  /* 0x0000006263bf723e */ /* 0x000fe2000480700f */
[----:B0-----:R-:W-:Y:S06]  /*7ed0*/  @P1 BRA `(.L_x_155) ;  /* 0xffffffd000a41947 */ /* 0x001fec000383ffff */
.L_x_145:
[----:B------:R-:W-:Y:S06]  /*7ee0*/  BAR.ARV 0x8, 0x180 ;  /* 0x0206000000007b1d */ /* 0x000fec0000002000 */
[----:B------:R-:W-:Y:S05]  /*7ef0*/  @!P0 BRA `(.L_x_156) ;  /* 0x0000000000048947 */ /* 0x000fea0003800000 */
[----:B------:R-:W-:Y:S01]  /*7f00*/  BPT.TRAP 0x1 ;  /* 0x000000040000795c */ /* 0x000fe20000300000 */
.L_x_156:
[----:B------:R-:W-:Y:S02]  /*7f10*/  IMAD.U32 R0, RZ, RZ, UR53 ;  /* 0x00000035ff007e24 */ /* 0x000fe4000f8e00ff */
[----:B------:R-:W-:Y:S02]  /*7f20*/  IMAD.U32 R6, RZ, RZ, UR46 ;  /* 0x0000002eff067e24 */ /* 0x000fe4000f8e00ff */
[----:B------:R-:W-:-:S03]  /*7f30*/  IMAD R21, R0, 0x8, R3 ;  /* 0x0000000800157824 */ /* 0x000fc600078e0203 */
[----:B------:R-:W-:-:S04]  /*7f40*/  SHF.L.U32 R0, R6, 0x1f, RZ ;  /* 0x0000001f06007819 */ /* 0x000fc800000006ff */
[----:B------:R0:W1:Y:S01]  /*7f50*/  SYNCS.PHASECHK.TRANS64.TRYWAIT P1, [R21+URZ+0x29850], R0 ;  /* 0x02985000150075a7 */ /* 0x000062000802017f */
[----:B------:R-:W-:Y:S05]  /*7f60*/  @!P0 BRA `(.L_x_157) ;  /* 0x0000000000048947 */ /* 0x000fea0003800000 */
[----:B------:R-:W-:Y:S01]  /*7f70*/  BPT.TRAP 0x1 ;  /* 0x000000040000795c */ /* 0x000fe20000300000 */
.L_x_157:
[----:B------:R-:W-:Y:S02]  /*7f80*/  VIADD R3, R3, 0x400 ;  /* 0x0000040003037836 */ /* 0x000fe40000000000 */
[----:B------:R-:W-:-:S03]  /*7f90*/  IMAD.U32 R6, RZ, RZ, UR53 ;  /* 0x00000035ff067e24 */ /* 0x000fc6000f8e00ff */
[----:B------:R-:W-:-:S04]  /*7fa0*/  SHF.R.U32.HI R3, RZ, 0x4, R3 ;  /* 0x00000004ff037819 */ /* 0x000fc80000011603 */
[----:B------:R-:W-:-:S04]  /*7fb0*/  LOP3.LUT R3, R3, 0x3fff, RZ, 0xc0, !PT ;  /* 0x00003fff03037812 */ /* 0x000fc800078ec0ff */
[----:B------:R-:W-:Y:S01]  /*7fc0*/  LOP3.LUT R3, R3, 0x10000, RZ, 0xfc, !PT ;  /* 0x0001000003037812 */ /* 0x000fe200078efcff */
[----:B-1----:R-:W-:Y:S06]  /*7fd0*/  @P1 BRA `(.L_x_158) ;  /* 0x0000000000081947 */ /* 0x002fec0003800000 */
[----:B------:R-:W1:Y:S02]  /*7fe0*/  SYNCS.PHASECHK.TRANS64.TRYWAIT P1, [R21+URZ+0x29850], R0 ;  /* 0x02985000150075a7 */ /* 0x000e64000802017f */
[----:B-1----:R-:W-:Y:S05]  /*7ff0*/  @!P1 BRA `(.L_x_159) ;  /* 0x000000a000289947 */ /* 0x002fea0003800000 */
.L_x_158:
[----:B------:R-:W-:Y:S01]  /*8000*/  IMAD R6, R6, 0x500, R3 ;  /* 0x0000050006067824 */ /* 0x000fe200078e0203 */
[----:B------:R-:W-:Y:S05]  /*8010*/  WARPSYNC.ALL ;  /* 0x0000000000007948 */ /* 0x000fea0003800000 */
[----:B------:R-:W-:Y:S01]  /*8020*/  IMAD.MOV.U32 R7, RZ, RZ, -0x3ffffff0 ;  /* 0xc0000010ff077424 */ /* 0x000fe200078e00ff */
[C---:B------:R-:W-:Y:S01]  /*8030*/  R2UR UR6, R6.reuse ;  /* 0x00000000060672ca */ /* 0x040fe200000e0000 */
[----:B------:R-:W-:Y:S01]  /*8040*/  WARPGROUP.ARRIVE ;  /* 0x00000000000079c5 */ /* 0x000fe20000000000 */
[C---:B------:R-:W-:Y:S01]  /*8050*/  VIADD R12, R6.reuse, 0x100 ;  /* 0x00000100060c7836 */ /* 0x040fe20000000000 */
[----:B------:R-:W-:Y:S01]  /*8060*/  ULDC.64 UR4, c[0x0][0x9a0] ;  /* 0x0002680000047ab9 */ /* 0x000fe20000000a00 */
[----:B------:R-:W-:Y:S01]  /*8070*/  R2UR UR7, R7 ;  /* 0x00000000070772ca */ /* 0x000fe200000e0000 */
[----:B------:R-:W-:Y:S01]  /*8080*/  IMAD.MOV.U32 R13, RZ, RZ, -0x3ffffff0 ;  /* 0xc0000010ff0d7424 */ /* 0x000fe200078e00ff */
[----:B------:R-:W-:Y:S01]  /*8090*/  ISETP.NE.U32.AND P1, PT, RZ, UR4, PT ;  /* 0x00000004ff007c0c */ /* 0x000fe2000bf25070 */
[----:B------:R-:W-:-:S02]  /*80a0*/  VIADD R88, R6, 0x200 ;  /* 0x0000020006587836 */ /* 0x000fc40000000000 */
[----:B------:R-:W-:Y:S01]  /*80b0*/  IMAD.MOV.U32 R89, RZ, RZ, -0x3ffffff0 ;  /* 0xc0000010ff597424 */ /* 0x000fe200078e00ff */
[----:B------:R-:W-:Y:S01]  /*80c0*/  ISETP.NE.AND.EX P1, PT, RZ, UR5, PT, P1 ;  /* 0x00000005ff007c0c */ /* 0x000fe2000bf25310 */
[----:B------:R-:W-:-:S06]  /*80d0*/  IMAD.MOV.U32 R11, RZ, RZ, 0x3f800000 ;  /* 0x3f800000ff0b7424 */ /* 0x000fcc00078e00ff */
[----:B------:R-:W-:Y:S01]  /*80e0*/  QGMMA.64x128x32.F32.E4M3.E4M3 R24, R172, gdesc[UR4], R24, gsb0 ;  /* 0x01e00004ac187df3 */ /* 0x000fe20008000818 */
[----:B------:R-:W-:Y:S02]  /*80f0*/  R2UR UR6, R12 ;  /* 0x000000000c0672ca */ /* 0x000fe400000e0000 */
[----:B------:R-:W-:-:S03]  /*8100*/  R2UR UR7, R13 ;  /* 0x000000000d0772ca */ /* 0x000fc600000e0000 */
[----:B------:R-:W0:Y:S08]  /*8110*/  @P1 LDC.64 R12, c[0x0][0x9c8] ;  /* 0x00027200ff0c1b82 */ /* 0x000e300000000a00 */
[----:B------:R-:W2:Y:S01]  /*8120*/  @P1 LDC.64 R14, c[0x0][0x9d0] ;  /* 0x00027400ff0e1b82 */ /* 0x000ea20000000a00 */
[----:B01----:R-:W-:-:S04]  /*8130*/  @P1 IMAD R0, R12, UR37, RZ ;  /* 0x000000250c001c24 */ /* 0x003fc8000f8e02ff */
[----:B------:R-:W-:Y:S02]  /*8140*/  @P1 IMAD R3, R13, UR36, R0 ;  /* 0x000000240d031c24 */ /* 0x000fe4000f8e0200 */
[----:B------:R-:W-:-:S04]  /*8150*/  @P1 IMAD.WIDE.U32 R12, R12, UR36, RZ ;  /* 0x000000240c0c1c25 */ /* 0x000fc8000f8e00ff */
[----:B------:R-:W-:Y:S02]  /*8160*/  @P1 IMAD.IADD R13, R13, 0x1, R3 ;  /* 0x000000010d0d1824 */ /* 0x000fe400078e0203 */
[----:B--2---:R-:W-:-:S04]  /*8170*/  @P1 IMAD.WIDE.U32 R12, R14, UR42, R12 ;  /* 0x0000002a0e0c1c25 */ /* 0x004fc8000f8e000c */
[----:B------:R-:W-:Y:S01]  /*8180*/  @P1 IMAD R3, R15, UR42, R13 ;  /* 0x0000002a0f031c24 */ /* 0x000fe2000f8e020d */
[----:B------:R-:W-:-:S04]  /*8190*/  @P1 LEA R14, P2, R12, UR4, 0x2 ;  /* 0x000000040c0e1c11 */ /* 0x000fc8000f8410ff */
[----:B------:R-:W-:-:S05]  /*81a0*/  @P1 LEA.HI.X R15, R12, UR5, R3, 0x2, P2 ;  /* 0x000000050c0f1c11 */ /* 0x000fca00090f1403 */
[----:B------:R0:W2:Y:S01]  /*81b0*/  @P1 LDG.E R11, desc[UR50][R14.64] ;  /* 0x000000320e0b1981 */ /* 0x0000a2000c1e1900 */
[----:B------:R-:W-:Y:S02]  /*81c0*/  WARPGROUP.DEPBAR.LE gsb0, 0x0 ;  /* 0x00008000000079c5 */ /* 0x000fe40000010000 */
[----:B------:R-:W-:-:S06]  /*81d0*/  WARPGROUP.ARRIVE ;  /* 0x00000000000079c5 */ /* 0x000fcc0000000000 */
[----:B------:R-:W-:Y:S01]  /*81e0*/  QGMMA.64x128x32.F32.E4M3.E4M3 R24, R176, gdesc[UR4], R24, gsb0 ;  /* 0x01e00004b0187df3 */ /* 0x000fe20008000818 */
[----:B------:R-:W-:Y:S02]  /*81f0*/  R2UR UR6, R88 ;  /* 0x00000000580672ca */ /* 0x000fe400000e0000 */
[----:B------:R-:W-:Y:S01]  /*8200*/  R2UR UR7, R89 ;  /* 0x00000000590772ca */ /* 0x000fe200000e0000 */
[----:B------:R-:W-:Y:S02]  /*8210*/  VIADD R12, R6, 0x300 ;  /* 0x00000300060c7836 */ /* 0x000fe40000000000 */
[----:B------:R-:W-:Y:S01]  /*8220*/  IMAD.MOV.U32 R13, RZ, RZ, -0x3ffffff0 ;  /* 0xc0000010ff0d7424 */ /* 0x000fe200078e00ff */
[----:B------:R-:W-:Y:S02]  /*8230*/  WARPGROUP.DEPBAR.LE gsb0, 0x0 ;  /* 0x00008000000079c5 */ /* 0x000fe40000010000 */
[----:B------:R-:W-:-:S07]  /*8240*/  WARPGROUP.ARRIVE ;  /* 0x00000000000079c5 */ /* 0x000fce0000000000 */
[----:B------:R-:W-:Y:S01]  /*8250*/  QGMMA.64x128x32.F32.E4M3.E4M3 R24, R180, gdesc[UR4], R24, gsb0 ;  /* 0x01e00004b4187df3 */ /* 0x000fe20008000818 */
[----:B------:R-:W-:Y:S02]  /*8260*/  R2UR UR6, R12 ;  /* 0x000000000c0672ca */ /* 0x000fe400000e0000 */
[----:B------:R-:W-:Y:S01]  /*8270*/  R2UR UR7, R13 ;  /* 0x000000000d0772ca */ /* 0x000fe200000e0000 */
[----:B------:R-:W-:Y:S02]  /*8280*/  VIADD R6, R6, 0x400 ;  /* 0x0000040006067836 */ /* 0x000fe40000000000 */
[----:B------:R-:W-:Y:S01]  /*8290*/  IMAD.MOV.U32 R7, RZ, RZ, -0x3ffffff0 ;  /* 0xc0000010ff077424 */ /* 0x000fe200078e00ff */
[----:B------:R-:W1:Y:S01]  /*82a0*/  SHFL.BFLY PT, R3, R8, 0x2, 0x1f ;  /* 0x0c401f0008037f89 */ /* 0x000e6200000e0000 */
[----:B------:R-:W-:Y:S02]  /*82b0*/  WARPGROUP.DEPBAR.LE gsb0, 0x0 ;  /* 0x00008000000079c5 */ /* 0x000fe40000010000 */
[----:B------:R-:W-:-:S06]  /*82c0*/  WARPGROUP.ARRIVE ;  /* 0x00000000000079c5 */ /* 0x000fcc0000000000 */
[----:B------:R-:W-:Y:S01]  /*82d0*/  QGMMA.64x128x32.F32.E4M3.E4M3 R24, R184, gdesc[UR4], R24, gsb0 ;  /* 0x01e00004b8187df3 */ /* 0x000fe20008000818 */
[----:B------:R-:W-:Y:S02]  /*82e0*/  R2UR UR6, R6 ;  /* 0x00000000060672ca */ /* 0x000fe400000e0000 */
[----:B------:R-:W-:Y:S01]  /*82f0*/  R2UR UR7, R7 ;  /* 0x00000000070772ca */ /* 0x000fe200000e0000 */
[----:B------:R-:W3:Y:S01]  /*8300*/  SHFL.BFLY PT, R6, R9, 0x2, 0x1f ;  /* 0x0c401f0009067f89 */ /* 0x000ee200000e0000 */
[----:B-1----:R-:W-:-:S05]  /*8310*/  FADD.FTZ R3, R3, R8 ;  /* 0x0000000803037221 */ /* 0x002fca0000010000 */
[----:B------:R-:W1:Y:S01]  /*8320*/  SHFL.BFLY PT, R0, R3, 0x1, 0x1f ;  /* 0x0c201f0003007f89 */ /* 0x000e6200000e0000 */
[----:B---3--:R-:W-:-:S05]  /*8330*/  FADD.FTZ R6, R6, R9 ;  /* 0x0000000906067221 */ /* 0x008fca0000010000 */
[----:B------:R-:W3:Y:S01]  /*8340*/  SHFL.BFLY PT, R7, R6, 0x1, 0x1f ;  /* 0x0c201f0006077f89 */ /* 0x000ee200000e0000 */
[----:B-1----:R-:W-:-:S05]  /*8350*/  FADD.FTZ R13, R3, R0 ;  /* 0x00000000030d7221 */ /* 0x002fca0000010000 */
[C---:B------:R-:W-:Y:S01]  /*8360*/  FSETP.NE.FTZ.AND P1, PT, R13.reuse, RZ, PT ;  /* 0x000000ff0d00720b */ /* 0x040fe20003f35000 */
[----:B0-----:R-:W-:Y:S01]  /*8370*/  FMUL.FTZ R15, R13, 0.00390625 ;  /* 0x3b8000000d0f7820 */ /* 0x001fe20000410000 */
[----:B------:R-:W-:-:S04]  /*8380*/  IMAD.MOV.U32 R8, RZ, RZ, RZ ;  /* 0x000000ffff087224 */ /* 0x000fc800078e00ff */
[----:B------:R-:W-:Y:S01]  /*8390*/  FSETP.NE.FTZ.AND P2, PT, R15, RZ, PT ;  /* 0x000000ff0f00720b */ /* 0x000fe20003f55000 */
[----:B---3--:R-:W-:-:S04]  /*83a0*/  FADD.FTZ R14, R6, R7 ;  /* 0x00000007060e7221 */ /* 0x008fc80000010000 */
[----:B------:R-:W-:Y:S02]  /*83b0*/  FMUL.FTZ R20, R14, 0.00390625 ;  /* 0x3b8000000e147820 */ /* 0x000fe40000410000 */
[----:B------:R-:W-:Y:S03]  /*83c0*/  @P1 MUFU.RCP R8, R13 ;  /* 0x0000000d00081308 */ /* 0x000fe60000001000 */
[----:B------:R-:W-:Y:S01]  /*83d0*/  FSETP.NE.FTZ.AND P3, PT, R20, RZ, PT ;  /* 0x000000ff1400720b */ /* 0x000fe20003f75000 */
[----:B------:R-:W-:Y:S02]  /*83e0*/  WARPGROUP.DEPBAR.LE gsb0, 0x0 ;  /* 0x00008000000079c5 */ /* 0x000fe40000010000 */
[----:B------:R-:W-:-:S06]  /*83f0*/  WARPGROUP.ARRIVE ;  /* 0x00000000000079c5 */ /* 0x000fcc0000000000 */
[----:B------:R-:W-:Y:S01]  /*8400*/  QGMMA.64x128x32.F32.E4M3.E4M3 R24, R188, gdesc[UR4], R24, gsb0 ;  /* 0x01e00004bc187df3 */ /* 0x000fe20008000818 */
[----:B------:R-:W-:Y:S01]  /*8410*/  FSETP.NE.FTZ.AND P1, PT, R14, RZ, PT ;  /* 0x000000ff0e00720b */ /* 0x000fe20003f35000 */
[----:B------:R-:W-:Y:S02]  /*8420*/  IMAD.MOV.U32 R12, RZ, RZ, RZ ;  /* 0x000000ffff0c7224 */ /* 0x000fe400078e00ff */
[----:B------:R-:W0:Y:S08]  /*8430*/  @P3 MUFU.LG2 R9, R20 ;  /* 0x0000001400093308 */ /* 0x000e300000000c00 */
[----:B------:R-:W1:Y:S08]  /*8440*/  @P2 MUFU.LG2 R7, R15 ;  /* 0x0000000f00072308 */ /* 0x000e700000000c00 */
[----:B------:R-:W3:Y:S01]  /*8450*/  @P1 MUFU.RCP R12, R14 ;  /* 0x0000000e000c1308 */ /* 0x000ee20000001000 */
[----:B------:R-:W-:-:S02]  /*8460*/  IMAD.U32 R88, RZ, RZ, UR41 ;  /* 0x00000029ff587e24 */ /* 0x000fc4000f8e00ff */
[----:B------:R-:W-:Y:S02]  /*8470*/  IMAD.U32 R6, RZ, RZ, UR41 ;  /* 0x00000029ff067e24 */ /* 0x000fe4000f8e00ff */
[----:B0-----:R-:W-:Y:S01]  /*8480*/  @P3 FMUL.FTZ R9, R9, 0.69314718246459960938 ;  /* 0x3f31721809093820 */ /* 0x001fe20000410000 */
[----:B------:R-:W-:Y:S01]  /*8490*/  @P3 FMUL.FTZ R88, R88, 0.69314718246459960938 ;  /* 0x3f31721858583820 */ /* 0x000fe20000410000 */
[----:B------:R-:W-:Y:S01]  /*84a0*/  @P2 FMUL.FTZ R6, R6, 0.69314718246459960938 ;  /* 0x3f31721806062820 */ /* 0x000fe20000410000 */
[----:B-1----:R-:W-:Y:S01]  /*84b0*/  @P2 FMUL.FTZ R7, R7, 0.69314718246459960938 ;  /* 0x3f31721807072820 */ /* 0x002fe20000410000 */
[----:B------:R-:W-:Y:S02]  /*84c0*/  IMAD.MOV.U32 R0, RZ, RZ, -0x800000 ;  /* 0xff800000ff007424 */ /* 0x000fe400078e00ff */
[----:B------:R-:W-:Y:S01]  /*84d0*/  @P3 FFMA.FTZ R0, R88, R10, R9 ;  /* 0x0000000a58003223 */ /* 0x000fe20000010009 */
[----:B------:R-:W-:Y:S02]  /*84e0*/  IMAD.MOV.U32 R3, RZ, RZ, -0x800000 ;  /* 0xff800000ff037424 */ /* 0x000fe400078e00ff */
[----:B------:R-:W-:Y:S01]  /*84f0*/  @P2 FFMA.FTZ R3, R6, R5, R7 ;  /* 0x0000000506032223 */ /* 0x000fe20000010007 */
[-C--:B--2---:R-:W-:Y:S01]  /*8500*/  FMUL.FTZ R9, R8, R11.reuse ;  /* 0x0000000b08097220 */ /* 0x084fe20000410000 */
[----:B---3--:R-:W-:Y:S01]  /*8510*/  FMUL.FTZ R93, R12, R11 ;  /* 0x0000000b0c5d7220 */ /* 0x008fe20000410000 */
[----:B------:R-:W-:-:S02]  /*8520*/  WARPGROUP.DEPBAR.LE gsb0, 0x0 ;  /* 0x00008000000079c5 */ /* 0x000fc40000010000 */
[----:B------:R-:W-:Y:S05]  /*8530*/  @!P0 BRA `(.L_x_160) ;  /* 0x0000000000048947 */ /* 0x000fea0003800000 */
[----:B------:R-:W-:Y:S01]  /*8540*/  BPT.TRAP 0x1 ;  /* 0x000000040000795c */ /* 0x000fe20000300000 */
.L_x_160:
[----:B------:R-:W-:Y:S01]  /*8550*/  VIADD R5, R21, 0x29860 ;  /* 0x0002986015057836 */ /* 0x000fe20000000000 */
[----:B------:R-:W-:Y:S01]  /*8560*/  UIADD3 UR53, UR53, 0x1, URZ ;  /* 0x0000000135357890 */ /* 0x000fe2000fffe03f */
[-C--:B------:R-:W-:Y:S01]  /*8570*/  FMUL.FTZ R15, R40, R9.reuse ;  /* 0x00000009280f7220 */ /* 0x080fe20000410000 */
[-C--:B------:R-:W-:Y:S01]  /*8580*/  FMUL.FTZ R7, R25, R9.reuse ;  /* 0x0000000919077220 */ /* 0x080fe20000410000 */
[-C--:B------:R-:W-:Y:S01]  /*8590*/  FMUL.FTZ R8, R29, R9.reuse ;  /* 0x000000091d087220 */ /* 0x080fe20000410000 */
[----:B------:R-:W-:Y:S01]  /*85a0*/  PRMT R5, R4, 0x654, R5 ;  /* 0x0000065404057816 */ /* 0x000fe20000000005 */
[----:B------:R-:W-:Y:S01]  /*85b0*/  UISETP.NE.AND UP0, UPT, UR53, 0x2, UPT ;  /* 0x000000023500788c */ /* 0x000fe2000bf05270 */
[-C--:B------:R-:W-:Y:S01]  /*85c0*/  FMUL.FTZ R89, R56, R9.reuse ;  /* 0x0000000938597220 */ /* 0x080fe20000410000 */
[-C--:B------:R-:W-:Y:S01]  /*85d0*/  FMUL.FTZ R91, R64, R9.reuse ;  /* 0x00000009405b7220 */ /* 0x080fe20000410000 */
[----:B------:R0:W-:Y:S01]  /*85e0*/  SYNCS.ARRIVE.TRANS64.RED.A1T0 RZ, [R5+URZ], RZ ;  /* 0x000000ff05ff79a7 */ /* 0x0001e2000810043f */
        /* <DEDUP_REMOVED lines=29> */
[----:B------:R-:W-:Y:S01]  /*87c0*/  USEL UR4, URZ, 0x1, UP0 ;  /* 0x000000013f047887 */ /* 0x000fe20008000000 */
        /* <DEDUP_REMOVED lines=30> */
[----:B------:R-:W-:Y:S01]  /*89b0*/  FMUL.FTZ R83, R83, R93 ;  /* 0x0000005d53537220 */ /* 0x000fe20000410000 */
[----:B------:R-:W-:-:S02]  /*89c0*/  UIADD3 UR47, UR47, 0x1, URZ ;  /* 0x000000012f2f7890 */ /* 0x000fc4000fffe03f */
[----:B------:R-:W-:Y:S02]  /*89d0*/  USEL UR53, UR53, URZ, UP0 ;  /* 0x0000003f35357287 */ /* 0x000fe40008000000 */
[----:B0-----:R-:W-:-:S12]  /*89e0*/  ULOP3.LUT UR46, UR46, UR4, URZ, 0x3c, !UPT ;  /* 0x000000042e2e7292 */ /* 0x001fd8000f8e3c3f */
.L_x_138:
[----:B------:R-:W0:Y:S01]  /*89f0*/  S2R R5, SR_CgaCtaId ;  /* 0x0000000000057919 */ /* 0x000e220000008800 */
[----:B------:R-:W-:Y:S01]  /*8a00*/  MOV R32, 0x400 ;  /* 0x0000040000207802 */ /* 0x000fe20000000f00 */
[----:B------:R-:W-:Y:S01]  /*8a10*/  UISETP.NE.AND UP0, UPT, UR45, URZ, UPT ;  /* 0x0000003f2d00728c */ /* 0x000fe2000bf05270 */
[----:B------:R-:W-:Y:S01]  /*8a20*/  BSSY B0, `(.L_x_161) ;  /* 0x00003b2000007945 */ /* 0x000fe20003800000 */
[----:B------:R-:W-:Y:S09]  /*8a30*/  BAR.SYNC.DEFER_BLOCKING 0x5, 0x180 ;  /* 0x0146000000007b1d */ /* 0x000ff20000010000 */
[----:B------:R-:W-:Y:S01]  /*8a40*/  @!UP0 ULDC UR45, c[0x0][0xad4] ;  /* 0x0002b500002d8ab9 */ /* 0x000fe20000000800 */
[----:B0-----:R-:W-:-:S05]  /*8a50*/  LEA R32, R5, R32, 0x18 ;  /* 0x0000002005207211 */ /* 0x001fca00078ec0ff */
[----:B------:R-:W0:Y:S02]  /*8a60*/  LDS.128 R36, [R32+0x298d0] ;  /* 0x0298d00020247984 */ /* 0x000e240000000c00 */
[----:B0-----:R-:W-:Y:S02]  /*8a70*/  R2UR UR5, R37 ;  /* 0x00000000250572ca */ /* 0x001fe400000e0000 */
[----:B------:R-:W-:Y:S01]  /*8a80*/  R2UR UR6, R38 ;  /* 0x00000000260672ca */ /* 0x000fe200000e0000 */
[----:B------:R-:W-:Y:S06]  /*8a90*/  BAR.ARV 0x4, 0x180 ;  /* 0x0106000000007b1d */ /* 0x000fec0000002000 */
[----:B------:R-:W-:Y:S08]  /*8aa0*/  @P0 BRA `(.L_x_162) ;  /* 0x0000002c008c0947 */ /* 0x000ff00003800000 */
[----:B------:R-:W0:Y:S01]  /*8ab0*/  S2R R27, SR_TID.X ;  /* 0x00000000001b7919 */ /* 0x000e220000002100 */
[----:B------:R-:W-:Y:S01]  /*8ac0*/  ULDC.64 UR8, c[0x4][0x40] ;  /* 0x0100100000087ab9 */ /* 0x000fe20000000a00 */
[----:B------:R-:W-:Y:S01]  /*8ad0*/  USHF.L.U32 UR4, UR36, 0x2, URZ ;  /* 0x0000000224047899 */ /* 0x000fe2000800063f */
[----:B------:R-:W-:Y:S01]  /*8ae0*/  ULDC.64 UR10, c[0x0][0xc00] ;  /* 0x00030000000a7ab9 */ /* 0x000fe20000000a00 */
[----:B0-----:R-:W-:-:S05]  /*8af0*/  IMAD.SHL.U32 R4, R27, 0x4, RZ ;  /* 0x000000041b047824 */ /* 0x001fca00078e00ff */
[----:B------:R-:W-:Y:S01]  /*8b00*/  LOP3.LUT R4, R4, 0xc, RZ, 0xc0, !PT ;  /* 0x0000000c04047812 */ /* 0x000fe200078ec0ff */
[----:B------:R-:W-:Y:S03]  /*8b10*/  BAR.SYNC.DEFER_BLOCKING 0x1, 0x100 ;  /* 0x0044000000007b1d */ /* 0x000fe60000010000 */
[----:B------:R-:W-:-:S05]  /*8b20*/  IADD3 R4, P0, R4, UR8, RZ ;  /* 0x0000000804047c10 */ /* 0x000fca000ff1e0ff */
[----:B------:R-:W-:-:S05]  /*8b30*/  IMAD.X R5, RZ, RZ, UR9, P0 ;  /* 0x00000009ff057e24 */ /* 0x000fca00080e06ff */
[----:B------:R0:W2:Y:S01]  /*8b40*/  LDG.E.CONSTANT R26, desc[UR50][R4.64] ;  /* 0x00000032041a7981 */ /* 0x0000a2000c1e9900 */
[----:B------:R-:W-:Y:S01]  /*8b50*/  LOP3.LUT P0, R27, R27, 0x3, RZ, 0xc0, !PT ;  /* 0x000000031b1b7812 */ /* 0x000fe2000780c0ff */
[----:B------:R-:W-:Y:S02]  /*8b60*/  USHF.L.U64.HI UR12, UR36, 0x2, UR37 ;  /* 0x00000002240c7899 */ /* 0x000fe40008010225 */
[----:B------:R-:W-:Y:S01]  /*8b70*/  UIADD3 UR7, UP0, UR4, UR10, URZ ;  /* 0x0000000a04077290 */ /* 0x000fe2000ff1e03f */
[----:B------:R-:W-:-:S03]  /*8b80*/  ISETP.EQ.OR P0, PT, R27, 0x3, !P0 ;  /* 0x000000031b00780c */ /* 0x000fc60004702670 */
[----:B------:R-:W-:Y:S01]  /*8b90*/  UIADD3.X UR8, UR12, UR11, URZ, UP0, !UPT ;  /* 0x0000000b0c087290 */ /* 0x000fe200087fe43f */
[----:B------:R-:W-:Y:S01]  /*8ba0*/  SEL R131, R88, R41, P0 ;  /* 0x0000002958837207 */ /* 0x000fe20000000000 */
[----:B0-----:R-:W0:Y:S01]  /*8bb0*/  S2R R5, SR_SWINHI ;  /* 0x0000000000057919 */ /* 0x001e220000002f00 */
        /* <DEDUP_REMOVED lines=16> */
[----:B------:R-:W-:-:S02]  /*8cc0*/  MOV R20, R32 ;  /* 0x0000002000147202 */ /* 0x000fc40000000f00 */
[----:B0-----:R-:W-:Y:S02]  /*8cd0*/  MOV R21, R5 ;  /* 0x0000000500157202 */ /* 0x001fe40000000f00 */
[----:B------:R-:W-:Y:S02]  /*8ce0*/  SEL R69, R84, R85, P0 ;  /* 0x0000005554457207 */ /* 0x000fe40000000000 */
[----:B------:R-:W-:Y:S01]  /*8cf0*/  SEL R46, R85, R84, P0 ;  /* 0x00000054552e7207 */ /* 0x000fe20000000000 */
[----:B------:R-:W-:Y:S01]  /*8d00*/  IMAD.WIDE R8, R220, 0x2, R20 ;  /* 0x00000002dc087825 */ /* 0x000fe200078e0214 */
[----:B------:R-:W-:Y:S02]  /*8d10*/  SEL R53, R52, R53, P0 ;  /* 0x0000003534357207 */ /* 0x000fe40000000000 */
[----:B------:R-:W-:Y:S02]  /*8d20*/  SEL R85, R56, R57, P0 ;  /* 0x0000003938557207 */ /* 0x000fe40000000000 */
[----:B------:R-:W-:-:S02]  /*8d30*/  SEL R52, R57, R56, P0 ;  /* 0x0000003839347207 */ /* 0x000fc40000000000 */
[----:B------:R-:W-:Y:S02]  /*8d40*/  IADD3 R57, P1, R8, 0x40, RZ ;  /* 0x0000004008397810 */ /* 0x000fe40007f3e0ff */
[----:B------:R-:W-:Y:S02]  /*8d50*/  SEL R139, R12, R33, P0 ;  /* 0x000000210c8b7207 */ /* 0x000fe40000000000 */
[----:B------:R-:W-:Y:S01]  /*8d60*/  SEL R28, R33, R12, P0 ;  /* 0x0000000c211c7207 */ /* 0x000fe20000000000 */
[----:B------:R-:W-:Y:S01]  /*8d70*/  IMAD.X R11, RZ, RZ, R9, P1 ;  /* 0x000000ffff0b7224 */ /* 0x000fe200008e0609 */
[----:B------:R-:W-:Y:S02]  /*8d80*/  SEL R143, R6, R7, P0 ;  /* 0x00000007068f7207 */ /* 0x000fe40000000000 */
[----:B------:R-:W-:Y:S02]  /*8d90*/  SEL R27, R7, R6, P0 ;  /* 0x00000006071b7207 */ /* 0x000fe40000000000 */
[----:B------:R-:W-:-:S02]  /*8da0*/  IADD3 R33, P6, R8, 0x20, RZ ;  /* 0x0000002008217810 */ /* 0x000fc40007fde0ff */
[----:B------:R-:W-:Y:S02]  /*8db0*/  LOP3.LUT R6, R57, 0x380, RZ, 0xc0, !PT ;  /* 0x0000038039067812 */ /* 0x000fe400078ec0ff */
[----:B------:R-:W-:Y:S02]  /*8dc0*/  SEL R119, R92, R73, P0 ;  /* 0x000000495c777207 */ /* 0x000fe40000000000 */
[----:B------:R-:W-:Y:S02]  /*8dd0*/  SEL R42, R73, R92, P0 ;  /* 0x0000005c492a7207 */ /* 0x000fe40000000000 */
[----:B------:R-:W-:Y:S02]  /*8de0*/  SEL R73, R66, R67, P0 ;  /* 0x0000004342497207 */ /* 0x000fe40000000000 */
[----:B------:R-:W-:Y:S02]  /*8df0*/  SEL R95, R67, R66, P0 ;  /* 0x00000042435f7207 */ /* 0x000fe40000000000 */
[----:B------:R-:W-:-:S02]  /*8e00*/  LOP3.LUT R4, R33, 0x380, RZ, 0xc0, !PT ;  /* 0x0000038021047812 */ /* 0x000fc400078ec0ff */
[----:B------:R-:W-:Y:S02]  /*8e10*/  SEL R127, R89, R64, P0 ;  /* 0x00000040597f7207 */ /* 0x000fe40000000000 */
[----:B------:R-:W-:Y:S02]  /*8e20*/  SEL R35, R64, R89, P0 ;  /* 0x0000005940237207 */ /* 0x000fe40000000000 */
[----:B------:R-:W-:Y:S02]  /*8e30*/  SEL R67, R82, R83, P0 ;  /* 0x0000005352437207 */ /* 0x000fe40000000000 */
[----:B------:R-:W-:Y:S02]  /*8e40*/  SEL R109, R83, R82, P0 ;  /* 0x00000052536d7207 */ /* 0x000fe40000000000 */
[----:B------:R-:W-:Y:S02]  /*8e50*/  SHF.R.U64 R6, R6, 0x3, RZ ;  /* 0x0000000306067819 */ /* 0x000fe400000012ff */
[----:B------:R-:W-:-:S02]  /*8e60*/  SEL R89, R54, R55, P0 ;  /* 0x0000003736597207 */ /* 0x000fc40000000000 */
[----:B------:R-:W-:Y:S02]  /*8e70*/  IADD3 R83, P4, R8, 0x4020, RZ ;  /* 0x0000402008537810 */ /* 0x000fe40007f9e0ff */
[----:B------:R-:W-:Y:S02]  /*8e80*/  SEL R123, R91, R72, P0 ;  /* 0x000000485b7b7207 */ /* 0x000fe40000000000 */
[----:B------:R-:W-:Y:S01]  /*8e90*/  SEL R37, R72, R91, P0 ;  /* 0x0000005b48257207 */ /* 0x000fe20000000000 */
[----:B------:R-:W-:Y:S01]  /*8ea0*/  IMAD.X R7, RZ, RZ, R9, P4 ;  /* 0x000000ffff077224 */ /* 0x000fe200020e0609 */
        /* <DEDUP_REMOVED lines=13> */
[----:B------:R-:W-:Y:S02]  /*8f80*/  SHF.R.U64 R4, R4, 0x3, RZ ;  /* 0x0000000304047819 */ /* 0x000fe400000012ff */
[----:B------:R-:W-:-:S02]  /*8f90*/  SEL R133, R25, R90, P0 ;  /* 0x0000005a19857207 */ /* 0x000fc40000000000 */
[----:B------:R-:W-:Y:S01]  /*8fa0*/  SEL R40, R90, R25, P0 ;  /* 0x000000195a287207 */ /* 0x000fe20000000000 */
[----:B------:R-:W-:Y:S01]  /*8fb0*/  IMAD.X R25, RZ, RZ, R9, P6 ;  /* 0x000000ffff197224 */ /* 0x000fe200030e0609 */
[----:B------:R-:W-:Y:S02]  /*8fc0*/  SEL R65, R62, R63, P0 ;  /* 0x0000003f3e417207 */ /* 0x000fe40000000000 */
[----:B------:R-:W-:Y:S02]  /*8fd0*/  SEL R111, R63, R62, P0 ;  /* 0x0000003e3f6f7207 */ /* 0x000fe40000000000 */
[----:B------:R-:W-:Y:S02]  /*8fe0*/  SEL R77, R70, R71, P0 ;  /* 0x00000047464d7207 */ /* 0x000fe40000000000 */
[----:B------:R-:W-:Y:S02]  /*8ff0*/  SEL R103, R71, R70, P0 ;  /* 0x0000004647677207 */ /* 0x000fe40000000000 */
[----:B------:R-:W-:-:S02]  /*9000*/  SEL R75, R78, R79, P0 ;  /* 0x0000004f4e4b7207 */ /* 0x000fc40000000000 */
[----:B------:R-:W-:Y:S02]  /*9010*/  SEL R107, R79, R78, P0 ;  /* 0x0000004e4f6b7207 */ /* 0x000fe40000000000 */
[C---:B------:R-:W-:Y:S02]  /*9020*/  IADD3 R59, P2, R8.reuse, 0x60, RZ ;  /* 0x00000060083b7810 */ /* 0x040fe40007f5e0ff */
[----:B------:R-:W-:Y:S02]  /*9030*/  IADD3 R38, P5, R8, 0x4040, RZ ;  /* 0x0000404008267810 */ /* 0x000fe40007fbe0ff */
[----:B------:R-:W-:Y:S01]  /*9040*/  LOP3.LUT R10, R6, R57, RZ, 0x3c, !PT ;  /* 0x00000039060a7212 */ /* 0x000fe200078e3cff */
[--C-:B------:R-:W-:Y:S01]  /*9050*/  IMAD.X R15, RZ, RZ, R9.reuse, P2 ;  /* 0x000000ffff0f7224 */ /* 0x100fe200010e0609 */
[----:B------:R-:W-:Y:S01]  /*9060*/  SEL R71, R86, R87, P0 ;  /* 0x0000005756477207 */ /* 0x000fe20000000000 */
[----:B------:R-:W-:Y:S01]  /*9070*/  IMAD.X R101, RZ, RZ, R9, P5 ;  /* 0x000000ffff657224 */ /* 0x000fe200028e0609 */
[----:B------:R-:W-:-:S02]  /*9080*/  SEL R79, R87, R86, P0 ;  /* 0x00000056574f7207 */ /* 0x000fc40000000000 */
[----:B------:R-:W-:Y:S02]  /*9090*/  IADD3 R63, P3, R8, 0x4000, RZ ;  /* 0x00004000083f7810 */ /* 0x000fe40007f7e0ff */
[----:B------:R-:W-:Y:S02]  /*90a0*/  LOP3.LUT R6, R83, 0x380, RZ, 0xc0, !PT ;  /* 0x0000038053067812 */ /* 0x000fe400078ec0ff */
[----:B------:R-:W-:Y:S02]  /*90b0*/  SEL R99, R13, R24, P0 ;  /* 0x000000180d637207 */ /* 0x000fe40000000000 */
[----:B------:R-:W-:Y:S01]  /*90c0*/  SEL R51, R24, R13, P0 ;  /* 0x0000000d18337207 */ /* 0x000fe20000000000 */
[----:B------:R-:W-:Y:S01]  /*90d0*/  IMAD.X R13, RZ, RZ, R9, P3 ;  /* 0x000000ffff0d7224 */ /* 0x000fe200018e0609 */
[----:B------:R-:W-:Y:S02]  /*90e0*/  IADD3 R87, P6, R8, 0x4060, RZ ;  /* 0x0000406008577810 */ /* 0x000fe40007fde0ff */
[----:B------:R-:W-:-:S02]  /*90f0*/  LOP3.LUT R24, R4, R33, RZ, 0x3c, !PT ;  /* 0x0000002104187212 */ /* 0x000fc400078e3cff */
[----:B------:R-:W-:Y:S02]  /*9100*/  LOP3.LUT R12, R59, 0x380, RZ, 0xc0, !PT ;  /* 0x000003803b0c7812 */ /* 0x000fe400078ec0ff */
[----:B------:R-:W-:Y:S02]  /*9110*/  LOP3.LUT R33, R38, 0x380, RZ, 0xc0, !PT ;  /* 0x0000038026217812 */ /* 0x000fe400078ec0ff */
[----:B------:R-:W-:Y:S02]  /*9120*/  LOP3.LUT R5, R8, 0x380, RZ, 0xc0, !PT ;  /* 0x0000038008057812 */ /* 0x000fe400078ec0ff */
[----:B------:R-:W-:Y:S02]  /*9130*/  LOP3.LUT R4, R63, 0x380, RZ, 0xc0, !PT ;  /* 0x000003803f047812 */ /* 0x000fe400078ec0ff */
[----:B------:R-:W-:Y:S02]  /*9140*/  SHF.R.U64 R6, R6, 0x3, RZ ;  /* 0x0000000306067819 */ /* 0x000fe400000012ff */
[----:B------:R-:W-:-:S02]  /*9150*/  LOP3.LUT R56, R87, 0x380, RZ, 0xc0, !PT ;  /* 0x0000038057387812 */ /* 0x000fc400078ec0ff */
[----:B------:R-:W-:Y:S02]  /*9160*/  SHF.R.U64 R12, R12, 0x3, RZ ;  /* 0x000000030c0c7819 */ /* 0x000fe400000012ff */
[----:B------:R-:W-:Y:S02]  /*9170*/  SHF.R.U64 R33, R33, 0x3, RZ ;  /* 0x0000000321217819 */ /* 0x000fe400000012ff */
[----:B------:R-:W-:Y:S02]  /*9180*/  SHF.R.U64 R5, R5, 0x3, RZ ;  /* 0x0000000305057819 */ /* 0x000fe400000012ff */
[----:B------:R-:W-:Y:S02]  /*9190*/  SHF.R.U64 R4, R4, 0x3, RZ ;  /* 0x0000000304047819 */ /* 0x000fe400000012ff */
[----:B------:R-:W-:Y:S02]  /*91a0*/  LOP3.LUT R6, R6, R83, RZ, 0x3c, !PT ;  /* 0x0000005306067212 */ /* 0x000fe400078e3cff */
[----:B------:R-:W-:-:S02]  /*91b0*/  SEL R97, R14, R47, P0 ;  /* 0x0000002f0e617207 */ /* 0x000fc40000000000 */
[----:B------:R-:W-:Y:S02]  /*91c0*/  SHF.R.U64 R56, R56, 0x3, RZ ;  /* 0x0000000338387819 */ /* 0x000fe400000012ff */
[----:B------:R-:W-:Y:S02]  /*91d0*/  SEL R47, R47, R14, P0 ;  /* 0x0000000e2f2f7207 */ /* 0x000fe40000000000 */
[----:B------:R-:W-:Y:S02]  /*91e0*/  LOP3.LUT R14, R12, R59, RZ, 0x3c, !PT ;  /* 0x0000003b0c0e7212 */ /* 0x000fe400078e3cff */
[----:B------:R-:W-:Y:S02]  /*91f0*/  LOP3.LUT R100, R33, R38, RZ, 0x3c, !PT ;  /* 0x0000002621647212 */ /* 0x000fe400078e3cff */
[----:B------:R-:W-:Y:S01]  /*9200*/  LOP3.LUT R8, R5, R8, RZ, 0x3c, !PT ;  /* 0x0000000805087212 */ /* 0x000fe200078e3cff */
[----:B------:R-:W-:Y:S01]  /*9210*/  IMAD.X R5, RZ, RZ, R9, P6 ;  /* 0x000000ffff057224 */ /* 0x000fe200030e0609 */
[----:B------:R-:W-:-:S02]  /*9220*/  LOP3.LUT R12, R4, R63, RZ, 0x3c, !PT ;  /* 0x0000003f040c7212 */ /* 0x000fc400078e3cff */
[----:B------:R-:W-:Y:S02]  /*9230*/  MOV R38, R6 ;  /* 0x0000000600267202 */ /* 0x000fe40000000f00 */
[----:B------:R-:W-:Y:S02]  /*9240*/  LOP3.LUT R4, R56, R87, RZ, 0x3c, !PT ;  /* 0x0000005738047212 */ /* 0x000fe400078e3cff */
[----:B------:R-:W-:Y:S02]  /*9250*/  MOV R100, R100 ;  /* 0x0000006400647202 */ /* 0x000fe40000000f00 */
[----:B------:R-:W-:Y:S02]  /*9260*/  MOV R101, R4 ;  /* 0x0000000400657202 */ /* 0x000fe40000000f00 */
[----:B------:R-:W-:Y:S02]  /*9270*/  MOV R33, R12 ;  /* 0x0000000c00217202 */ /* 0x000fe40000000f00 */
[----:B------:R-:W-:-:S02]  /*9280*/  MOV R10, R10 ;  /* 0x0000000a000a7202 */ /* 0x000fc40000000f00 */
[----:B------:R-:W-:Y:S02]  /*9290*/  MOV R8, R8 ;  /* 0x0000000800087202 */ /* 0x000fe40000000f00 */
[----:B------:R-:W-:Y:S02]  /*92a0*/  MOV R11, R14 ;  /* 0x0000000e000b7202 */ /* 0x000fe40000000f00 */
[----:B------:R-:W-:Y:S02]  /*92b0*/  MOV R9, R24 ;  /* 0x0000001800097202 */ /* 0x000fe40000000f00 */
[----:B--2---:R-:W-:Y:S01]  /*92c0*/  LOP3.LUT R6, R26, 0x2, RZ, 0x3c, !PT ;  /* 0x000000021a067812 */ /* 0x004fe200078e3cff */
[----:B------:R-:W-:Y:S04]  /*92d0*/  SHFL.IDX PT, R60, R93, R26, 0x1c1f ;  /* 0x001c1f1a5d3c7589 */ /* 0x000fe800000e0000 */
[----:B------:R-:W-:Y:S04]  /*92e0*/  SHFL.IDX PT, R96, R143, R26, 0x1c1f ;  /* 0x001c1f1a8f607589 */ /* 0x000fe800000e0000 */
[----:B------:R-:W-:Y:S04]  /*92f0*/  SHFL.IDX PT, R92, R139, R26, 0x1c1f ;  /* 0x001c1f1a8b5c7589 */ /* 0x000fe800000e0000 */
[----:B------:R-:W-:Y:S04]  /*9300*/  SHFL.IDX PT, R62, R89, R26, 0x1c1f ;  /* 0x001c1f1a593e7589 */ /* 0x000fe800000e0000 */
[----:B------:R-:W0:Y:S04]  /*9310*/  SHFL.IDX PT, R27, R27, R6, 0x1c1f ;  /* 0x001c1f061b1b7589 */ /* 0x000e2800000e0000 */
[----:B------:R-:W1:Y:S04]  /*9320*/  SHFL.IDX PT, R93, R28, R6, 0x1c1f ;  /* 0x001c1f061c5d7589 */ /* 0x000e6800000e0000 */
[----:B------:R-:W-:Y:S04]  /*9330*/  SHFL.IDX PT, R4, R145, R26, 0x1c1f ;  /* 0x001c1f1a91047589 */ /* 0x000fe800000e0000 */
[----:B------:R-:W-:Y:S04]  /*9340*/  SHFL.IDX PT, R88, R135, R26, 0x1c1f ;  /* 0x001c1f1a87587589 */ /* 0x000fe800000e0000 */
[----:B------:R-:W-:Y:S04]  /*9350*/  SHFL.IDX PT, R57, R113, R26, 0x1c1f ;  /* 0x001c1f1a71397589 */ /* 0x000fe800000e0000 */
[----:B------:R-:W-:Y:S04]  /*9360*/  SHFL.IDX PT, R56, R115, R26, 0x1c1f ;  /* 0x001c1f1a73387589 */ /* 0x000fe800000e0000 */
[----:B------:R-:W-:Y:S01]  /*9370*/  SHFL.IDX PT, R58, R99, R26, 0x1c1f ;  /* 0x001c1f1a633a7589 */ /* 0x000fe200000e0000 */
[----:B0-----:R-:W-:-:S02]  /*9380*/  SEL R98, R96, R27, P0 ;  /* 0x0000001b60627207 */ /* 0x001fc40000000000 */
[----:B------:R-:W-:Y:S01]  /*9390*/  SEL R96, R27, R96, P0 ;  /* 0x000000601b607207 */ /* 0x000fe20000000000 */
[----:B------:R-:W-:Y:S01]  /*93a0*/  SHFL.IDX PT, R63, R85, R26, 0x1c1f ;  /* 0x001c1f1a553f7589 */ /* 0x000fe200000e0000 */
[----:B-1----:R-:W-:Y:S02]  /*93b0*/  SEL R94, R92, R93, P0 ;  /* 0x0000005d5c5e7207 */ /* 0x002fe40000000000 */
[----:B------:R-:W-:Y:S01]  /*93c0*/  SEL R92, R93, R92, P0 ;  /* 0x0000005c5d5c7207 */ /* 0x000fe20000000000 */
[----:B------:R-:W0:Y:S04]  /*93d0*/  SHFL.IDX PT, R29, R29, R6, 0x1c1f ;  /* 0x001c1f061d1d7589 */ /* 0x000e2800000e0000 */
[----:B------:R-:W1:Y:S04]  /*93e0*/  SHFL.IDX PT, R89, R30, R6, 0x1c1f ;  /* 0x001c1f061e597589 */ /* 0x000e6800000e0000 */
[----:B------:R-:W-:Y:S04]  /*93f0*/  SHFL.IDX PT, R48, R48, R6, 0x1c1f ;  /* 0x001c1f0630307589 */ /* 0x000fe800000e0000 */
[----:B------:R-:W-:Y:S04]  /*9400*/  SHFL.IDX PT, R49, R49, R6, 0x1c1f ;  /* 0x001c1f0631317589 */ /* 0x000fe800000e0000 */
[----:B------:R-:W2:Y:S04]  /*9410*/  SHFL.IDX PT, R51, R51, R6, 0x1c1f ;  /* 0x001c1f0633337589 */ /* 0x000ea800000e0000 */
[----:B------:R-:W-:Y:S04]  /*9420*/  SHFL.IDX PT, R5, R141, R26, 0x1c1f ;  /* 0x001c1f1a8d057589 */ /* 0x000fe800000e0000 */
[----:B------:R-:W-:Y:S01]  /*9430*/  SHFL.IDX PT, R84, R131, R26, 0x1c1f ;  /* 0x001c1f1a83547589 */ /* 0x000fe200000e0000 */
[----:B0-----:R-:W-:-:S03]  /*9440*/  SEL R99, R4, R29, P0 ;  /* 0x0000001d04637207 */ /* 0x001fc60000000000 */
[----:B------:R0:W-:Y:S01]  /*9450*/  SHFL.IDX PT, R59, R97, R26, 0x1c1f ;  /* 0x001c1f1a613b7589 */ /* 0x0001e200000e0000 */
[----:B-1----:R-:W-:Y:S02]  /*9460*/  SEL R90, R88, R89, P0 ;  /* 0x00000059585a7207 */ /* 0x002fe40000000000 */
[----:B------:R-:W-:Y:S01]  /*9470*/  SEL R88, R89, R88, P0 ;  /* 0x0000005859587207 */ /* 0x000fe20000000000 */
[----:B------:R-:W-:Y:S04]  /*9480*/  SHFL.IDX PT, R61, R61, R26, 0x1c1f ;  /* 0x001c1f1a3d3d7589 */ /* 0x000fe800000e0000 */
[----:B------:R-:W-:Y:S01]  /*9490*/  SHFL.IDX PT, R66, R81, R26, 0x1c1f ;  /* 0x001c1f1a51427589 */ /* 0x000fe200000e0000 */
[----:B0-----:R-:W-:-:S03]  /*94a0*/  SEL R97, R29, R4, P0 ;  /* 0x000000041d617207 */ /* 0x001fc60000000000 */
[----:B------:R-:W0:Y:S01]  /*94b0*/  SHFL.IDX PT, R12, R31, R6, 0x1c1f ;  /* 0x001c1f061f0c7589 */ /* 0x000e2200000e0000 */
[----:B------:R-:W-:-:S03]  /*94c0*/  F2FP.BF16.F32.PACK_AB R4, R99, R98 ;  /* 0x000000626304723e */ /* 0x000fc600000010ff */
[----:B------:R-:W1:Y:S04]  /*94d0*/  SHFL.IDX PT, R85, R34, R6, 0x1c1f ;  /* 0x001c1f0622557589 */ /* 0x000e6800000e0000 */
[----:B------:R2:W-:Y:S04]  /*94e0*/  SHFL.IDX PT, R30, R47, R6, 0x1c1f ;  /* 0x001c1f062f1e7589 */ /* 0x0005e800000e0000 */
[----:B------:R-:W-:Y:S04]  /*94f0*/  SHFL.IDX PT, R53, R53, R6, 0x1c1f ;  /* 0x001c1f0635357589 */ /* 0x000fe800000e0000 */
[----:B------:R-:W-:Y:S01]  /*9500*/  SHFL.IDX PT, R50, R50, R6, 0x1c1f ;  /* 0x001c1f0632327589 */ /* 0x000fe200000e0000 */
[----:B--2---:R-:W-:-:S03]  /*9510*/  SEL R47, R51, R58, P0 ;  /* 0x0000003a332f7207 */ /* 0x004fc60000000000 */
[----:B------:R-:W-:Y:S04]  /*9520*/  SHFL.IDX PT, R7, R137, R26, 0x1c1f ;  /* 0x001c1f1a89077589 */ /* 0x000fe800000e0000 */
[----:B------:R-:W-:Y:S01]  /*9530*/  SHFL.IDX PT, R80, R127, R26, 0x1c1f ;  /* 0x001c1f1a7f507589 */ /* 0x000fe200000e0000 */
[----:B0-----:R-:W-:-:S03]  /*9540*/  SEL R93, R12, R5, P0 ;  /* 0x000000050c5d7207 */ /* 0x001fc60000000000 */
[----:B------:R-:W-:Y:S01]  /*9550*/  SHFL.IDX PT, R65, R65, R26, 0x1c1f ;  /* 0x001c1f1a41417589 */ /* 0x000fe200000e0000 */
[----:B-1----:R-:W-:Y:S02]  /*9560*/  SEL R86, R84, R85, P0 ;  /* 0x0000005554567207 */ /* 0x002fe40000000000 */
[----:B------:R-:W-:Y:S01]  /*9570*/  SEL R84, R85, R84, P0 ;  /* 0x0000005455547207 */ /* 0x000fe20000000000 */
[----:B------:R-:W-:Y:S04]  /*9580*/  SHFL.IDX PT, R72, R77, R26, 0x1c1f ;  /* 0x001c1f1a4d487589 */ /* 0x000fe800000e0000 */
[----:B------:R-:W-:Y:S04]  /*9590*/  SHFL.IDX PT, R78, R71, R26, 0x1c1f ;  /* 0x001c1f1a474e7589 */ /* 0x000fe800000e0000 */
[----:B------:R-:W0:Y:S04]  /*95a0*/  SHFL.IDX PT, R36, R36, R6, 0x1c1f ;  /* 0x001c1f0624247589 */ /* 0x000e2800000e0000 */
[----:B------:R-:W1:Y:S04]  /*95b0*/  SHFL.IDX PT, R79, R79, R6, 0x1c1f ;  /* 0x001c1f064f4f7589 */ /* 0x000e6800000e0000 */
[----:B------:R1:W2:Y:S04]  /*95c0*/  SHFL.IDX PT, R81, R35, R6, 0x1c1f ;  /* 0x001c1f0623517589 */ /* 0x0002a800000e0000 */
[----:B------:R-:W-:Y:S04]  /*95d0*/  SHFL.IDX PT, R55, R55, R6, 0x1c1f ;  /* 0x001c1f0637377589 */ /* 0x000fe800000e0000 */
[----:B------:R-:W3:Y:S04]  /*95e0*/  SHFL.IDX PT, R34, R52, R6, 0x1c1f ;  /* 0x001c1f0634227589 */ /* 0x000ee800000e0000 */
[----:B------:R-:W-:Y:S04]  /*95f0*/  SHFL.IDX PT, R70, R111, R6, 0x1c1f ;  /* 0x001c1f066f467589 */ /* 0x000fe800000e0000 */
[----:B------:R-:W-:Y:S01]  /*9600*/  SHFL.IDX PT, R13, R133, R26, 0x1c1f ;  /* 0x001c1f1a850d7589 */ /* 0x000fe200000e0000 */
[----:B0-----:R-:W-:-:S03]  /*9610*/  SEL R89, R36, R7, P0 ;  /* 0x0000000724597207 */ /* 0x001fc60000000000 */
[----:B------:R-:W-:Y:S01]  /*9620*/  SHFL.IDX PT, R76, R123, R26, 0x1c1f ;  /* 0x001c1f1a7b4c7589 */ /* 0x000fe200000e0000 */
[----:B-1----:R-:W-:-:S03]  /*9630*/  SEL R35, R78, R79, P0 ;  /* 0x0000004f4e237207 */ /* 0x002fc60000000000 */
[----:B------:R-:W-:Y:S01]  /*9640*/  SHFL.IDX PT, R68, R117, R26, 0x1c1f ;  /* 0x001c1f1a75447589 */ /* 0x000fe200000e0000 */
[----:B--2---:R-:W-:Y:S02]  /*9650*/  SEL R82, R80, R81, P0 ;  /* 0x0000005150527207 */ /* 0x004fe40000000000 */
[----:B------:R-:W-:Y:S01]  /*9660*/  SEL R80, R81, R80, P0 ;  /* 0x0000005051507207 */ /* 0x000fe20000000000 */
[----:B------:R-:W-:Y:S04]  /*9670*/  SHFL.IDX PT, R104, R75, R26, 0x1c1f ;  /* 0x001c1f1a4b687589 */ /* 0x000fe800000e0000 */
[----:B------:R0:W1:Y:S01]  /*9680*/  SHFL.IDX PT, R14, R40, R6, 0x1c1f ;  /* 0x001c1f06280e7589 */ /* 0x00006200000e0000 */
[----:B---3--:R-:W-:-:S03]  /*9690*/  SEL R52, R63, R34, P0 ;  /* 0x000000223f347207 */ /* 0x008fc60000000000 */
[----:B------:R2:W3:Y:S04]  /*96a0*/  SHFL.IDX PT, R77, R37, R6, 0x1c1f ;  /* 0x001c1f06254d7589 */ /* 0x0004e800000e0000 */
[----:B------:R4:W-:Y:S01]  /*96b0*/  SHFL.IDX PT, R71, R43, R6, 0x1c1f ;  /* 0x001c1f062b477589 */ /* 0x0009e200000e0000 */
[----:B0-----:R-:W-:-:S03]  /*96c0*/  SEL R40, R57, R48, P0 ;  /* 0x0000003039287207 */ /* 0x001fc60000000000 */
[----:B------:R-:W0:Y:S01]  /*96d0*/  SHFL.IDX PT, R103, R103, R6, 0x1c1f ;  /* 0x001c1f0667677589 */ /* 0x000e2200000e0000 */
[----:B--2---:R-:W-:-:S03]  /*96e0*/  SEL R37, R79, R78, P0 ;  /* 0x0000004e4f257207 */ /* 0x004fc60000000000 */
[----:B------:R-:W-:Y:S01]  /*96f0*/  SHFL.IDX PT, R15, R129, R26, 0x1c1f ;  /* 0x001c1f1a810f7589 */ /* 0x000fe200000e0000 */
[----:B----4-:R-:W-:-:S03]  /*9700*/  SEL R43, R49, R56, P0 ;  /* 0x00000038312b7207 */ /* 0x010fc60000000000 */
[----:B------:R-:W-:Y:S04]  /*9710*/  SHFL.IDX PT, R25, R125, R26, 0x1c1f ;  /* 0x001c1f1a7d197589 */ /* 0x000fe800000e0000 */
[----:B------:R-:W-:Y:S01]  /*9720*/  SHFL.IDX PT, R74, R119, R26, 0x1c1f ;  /* 0x001c1f1a774a7589 */ /* 0x000fe200000e0000 */
[----:B-1----:R-:W-:Y:S02]  /*9730*/  SEL R87, R13, R14, P0 ;  /* 0x0000000e0d577207 */ /* 0x002fe40000000000 */
[----:B------:R-:W-:Y:S01]  /*9740*/  SEL R85, R14, R13, P0 ;  /* 0x0000000d0e557207 */ /* 0x000fe20000000000 */
[----:B------:R-:W-:Y:S01]  /*9750*/  SHFL.IDX PT, R64, R121, R26, 0x1c1f ;  /* 0x001c1f1a79407589 */ /* 0x000fe200000e0000 */
[----:B---3--:R-:W-:Y:S02]  /*9760*/  SEL R78, R76, R77, P0 ;  /* 0x0000004d4c4e7207 */ /* 0x008fe40000000000 */
[----:B------:R-:W-:Y:S01]  /*9770*/  SEL R76, R77, R76, P0 ;  /* 0x0000004c4d4c7207 */ /* 0x000fe20000000000 */
[----:B------:R-:W-:Y:S01]  /*9780*/  SHFL.IDX PT, R69, R69, R26, 0x1c1f ;  /* 0x001c1f1a45457589 */ /* 0x000fe200000e0000 */
[----:B------:R-:W-:-:S03]  /*9790*/  F2FP.BF16.F32.PACK_AB R14, R93, R92 ;  /* 0x0000005c5d0e723e */ /* 0x000fc600000010ff */
[----:B------:R-:W-:Y:S04]  /*97a0*/  SHFL.IDX PT, R73, R73, R26, 0x1c1f ;  /* 0x001c1f1a49497589 */ /* 0x000fe800000e0000 */
[----:B------:R-:W-:Y:S04]  /*97b0*/  SHFL.IDX PT, R105, R105, R26, 0x1c1f ;  /* 0x001c1f1a69697589 */ /* 0x000fe800000e0000 */
[----:B------:R-:W-:Y:S04]  /*97c0*/  SHFL.IDX PT, R108, R67, R26, 0x1c1f ;  /* 0x001c1f1a436c7589 */ /* 0x000fe800000e0000 */
[----:B------:R1:W2:Y:S04]  /*97d0*/  SHFL.IDX PT, R24, R41, R6, 0x1c1f ;  /* 0x001c1f0629187589 */ /* 0x0002a800000e0000 */
[----:B------:R3:W4:Y:S04]  /*97e0*/  SHFL.IDX PT, R75, R42, R6, 0x1c1f ;  /* 0x001c1f062a4b7589 */ /* 0x00072800000e0000 */
[----:B------:R0:W4:Y:S01]  /*97f0*/  SHFL.IDX PT, R26, R44, R6, 0x1c1f ;  /* 0x001c1f062c1a7589 */ /* 0x00012200000e0000 */
[----:B-1----:R-:W-:-:S03]  /*9800*/  SEL R41, R56, R49, P0 ;  /* 0x0000003138297207 */ /* 0x002fc60000000000 */
[----:B------:R1:W-:Y:S01]  /*9810*/  SHFL.IDX PT, R28, R46, R6, 0x1c1f ;  /* 0x001c1f062e1c7589 */ /* 0x0003e200000e0000 */
[----:B------:R-:W-:Y:S02]  /*9820*/  SEL R49, R60, R53, P0 ;  /* 0x000000353c317207 */ /* 0x000fe40000000000 */
[----:B---3--:R-:W-:Y:S01]  /*9830*/  SEL R42, R48, R57, P0 ;  /* 0x00000039302a7207 */ /* 0x008fe20000000000 */
[----:B------:R3:W4:Y:S01]  /*9840*/  SHFL.IDX PT, R102, R95, R6, 0x1c1f ;  /* 0x001c1f065f667589 */ /* 0x00072200000e0000 */
[----:B------:R-:W-:Y:S02]  /*9850*/  SEL R48, R61, R50, P0 ;  /* 0x000000323d307207 */ /* 0x000fe40000000000 */
[----:B0-----:R-:W-:Y:S01]  /*9860*/  SEL R44, R59, R30, P0 ;  /* 0x0000001e3b2c7207 */ /* 0x001fe20000000000 */
[----:B------:R0:W4:Y:S01]  /*9870*/  SHFL.IDX PT, R31, R45, R6, 0x1c1f ;  /* 0x001c1f062d1f7589 */ /* 0x00012200000e0000 */
[----:B------:R-:W-:Y:S02]  /*9880*/  SEL R50, R50, R61, P0 ;  /* 0x0000003d32327207 */ /* 0x000fe40000000000 */
[----:B-1----:R-:W-:Y:S01]  /*9890*/  SEL R46, R30, R59, P0 ;  /* 0x0000003b1e2e7207 */ /* 0x002fe20000000000 */
[----:B------:R1:W4:Y:S01]  /*98a0*/  SHFL.IDX PT, R67, R54, R6, 0x1c1f ;  /* 0x001c1f0636437589 */ /* 0x00032200000e0000 */
[----:B------:R-:W-:-:S02]  /*98b0*/  SEL R57, R65, R70, P0 ;  /* 0x0000004641397207 */ /* 0x000fc40000000000 */
[----:B---3--:R-:W-:Y:S01]  /*98c0*/  SEL R95, R5, R12, P0 ;  /* 0x0000000c055f7207 */ /* 0x008fe20000000000 */
[----:B------:R-:W-:Y:S01]  /*98d0*/  SHFL.IDX PT, R107, R107, R6, 0x1c1f ;  /* 0x001c1f066b6b7589 */ /* 0x000fe200000e0000 */
[----:B------:R-:W-:Y:S02]  /*98e0*/  SEL R59, R70, R65, P0 ;  /* 0x00000041463b7207 */ /* 0x000fe40000000000 */
[----:B0-----:R-:W-:Y:S01]  /*98f0*/  SEL R45, R58, R51, P0 ;  /* 0x000000333a2d7207 */ /* 0x001fe20000000000 */
[----:B------:R0:W3:Y:S01]  /*9900*/  SHFL.IDX PT, R106, R91, R6, 0x1c1f ;  /* 0x001c1f065b6a7589 */ /* 0x0000e200000e0000 */
[----:B------:R-:W-:Y:S02]  /*9910*/  SEL R51, R53, R60, P0 ;  /* 0x0000003c35337207 */ /* 0x000fe40000000000 */
[----:B-1----:R-:W-:Y:S01]  /*9920*/  SEL R54, R34, R63, P0 ;  /* 0x0000003f22367207 */ /* 0x002fe20000000000 */
[----:B------:R1:W3:Y:S01]  /*9930*/  SHFL.IDX PT, R109, R109, R6, 0x1c1f ;  /* 0x001c1f066d6d7589 */ /* 0x0002e200000e0000 */
[----:B------:R-:W-:-:S02]  /*9940*/  SEL R53, R62, R55, P0 ;  /* 0x000000373e357207 */ /* 0x000fc40000000000 */
[----:B------:R-:W-:Y:S02]  /*9950*/  SEL R55, R55, R62, P0 ;  /* 0x0000003e37377207 */ /* 0x000fe40000000000 */
[----:B------:R-:W-:Y:S02]  /*9960*/  SEL R61, R72, R103, P0 ;  /* 0x00000067483d7207 */ /* 0x000fe40000000000 */
[----:B0-----:R-:W-:Y:S02]  /*9970*/  SEL R91, R7, R36, P0 ;  /* 0x00000024075b7207 */ /* 0x001fe40000000000 */
[----:B------:R-:W-:Y:S01]  /*9980*/  SEL R63, R103, R72, P0 ;  /* 0x00000048673f7207 */ /* 0x000fe20000000000 */
[----:B------:R-:W-:Y:S01]  /*9990*/  IMAD.U32 R103, RZ, RZ, UR8 ;  /* 0x00000008ff677e24 */ /* 0x000fe2000f8e00ff */
[----:B------:R-:W-:Y:S01]  /*99a0*/  SEL R70, R68, R71, P0 ;  /* 0x0000004744467207 */ /* 0x000fe20000000000 */
[----:B------:R-:W-:Y:S01]  /*99b0*/  ULDC.64 UR8, c[0x0][0xc08] ;  /* 0x0003020000087ab9 */ /* 0x000fe20000000a00 */
[----:B--2---:R-:W-:-:S02]  /*99c0*/  SEL R83, R15, R24, P0 ;  /* 0x000000180f537207 */ /* 0x004fc40000000000 */
[----:B------:R-:W-:Y:S02]  /*99d0*/  SEL R81, R24, R15, P0 ;  /* 0x0000000f18517207 */ /* 0x000fe40000000000 */
[----:B----4-:R-:W-:Y:S02]  /*99e0*/  SEL R72, R74, R75, P0 ;  /* 0x0000004b4a487207 */ /* 0x010fe40000000000 */
[----:B------:R-:W-:Y:S02]  /*99f0*/  SEL R68, R71, R68, P0 ;  /* 0x0000004447447207 */ /* 0x000fe40000000000 */
[----:B------:R-:W-:Y:S02]  /*9a00*/  F2FP.BF16.F32.PACK_AB R5, R41, R40 ;  /* 0x000000282905723e */ /* 0x000fe400000010ff */
[----:B-1----:R-:W-:Y:S02]  /*9a10*/  F2FP.BF16.F32.PACK_AB R6, R97, R96 ;  /* 0x000000606106723e */ /* 0x002fe400000010ff */
[----:B------:R-:W-:-:S02]  /*9a20*/  F2FP.BF16.F32.PACK_AB R7, R43, R42 ;  /* 0x0000002a2b07723e */ /* 0x000fc400000010ff */
[----:B------:R-:W-:Y:S02]  /*9a30*/  SEL R79, R25, R26, P0 ;  /* 0x0000001a194f7207 */ /* 0x000fe40000000000 */
[----:B------:R-:W-:Y:S01]  /*9a40*/  SEL R77, R26, R25, P0 ;  /* 0x000000191a4d7207 */ /* 0x000fe20000000000 */
[----:B------:R0:W-:Y:S01]  /*9a50*/  STSM.16.M88.4 [R8], R4 ;  /* 0x0000000408007844 */ /* 0x0001e20000000200 */
[----:B------:R-:W-:Y:S02]  /*9a60*/  SEL R60, R73, R102, P0 ;  /* 0x00000066493c7207 */ /* 0x000fe40000000000 */
[----:B------:R-:W-:Y:S01]  /*9a70*/  SEL R62, R102, R73, P0 ;  /* 0x00000049663e7207 */ /* 0x000fe20000000000 */
[----:B------:R-:W-:Y:S01]  /*9a80*/  IMAD.U32 R102, RZ, RZ, UR7 ;  /* 0x00000007ff667e24 */ /* 0x000fe2000f8e00ff */
[----:B------:R-:W-:Y:S02]  /*9a90*/  SEL R74, R75, R74, P0 ;  /* 0x0000004a4b4a7207 */ /* 0x000fe40000000000 */
[----:B------:R-:W-:-:S02]  /*9aa0*/  SEL R71, R69, R28, P0 ;  /* 0x0000001c45477207 */ /* 0x000fc40000000000 */
[----:B------:R-:W-:Y:S02]  /*9ab0*/  F2FP.BF16.F32.PACK_AB R12, R95, R94 ;  /* 0x0000005e5f0c723e */ /* 0x000fe400000010ff */
[----:B------:R-:W-:Y:S02]  /*9ac0*/  F2FP.BF16.F32.PACK_AB R13, R45, R44 ;  /* 0x0000002c2d0d723e */ /* 0x000fe400000010ff */
[----:B------:R-:W-:Y:S02]  /*9ad0*/  F2FP.BF16.F32.PACK_AB R15, R47, R46 ;  /* 0x0000002e2f0f723e */ /* 0x000fe400000010ff */
[----:B------:R-:W-:Y:S02]  /*9ae0*/  SEL R73, R64, R31, P0 ;  /* 0x0000001f40497207 */ /* 0x000fe40000000000 */
[----:B------:R-:W-:Y:S01]  /*9af0*/  SEL R75, R31, R64, P0 ;  /* 0x000000401f4b7207 */ /* 0x000fe20000000000 */
[----:B------:R1:W-:Y:S01]  /*9b00*/  STSM.16.M88.4 [R9], R12 ;  /* 0x0000000c09007844 */ /* 0x0003e20000000200 */
[----:B------:R-:W-:-:S02]  /*9b10*/  SEL R69, R28, R69, P0 ;  /* 0x000000451c457207 */ /* 0x000fc40000000000 */
[----:B------:R-:W-:Y:S02]  /*9b20*/  F2FP.BF16.F32.PACK_AB R24, R91, R90 ;  /* 0x0000005a5b18723e */ /* 0x000fe400000010ff */
[----:B------:R-:W-:Y:S02]  /*9b30*/  F2FP.BF16.F32.PACK_AB R25, R49, R48 ;  /* 0x000000303119723e */ /* 0x000fe400000010ff */
[----:B------:R-:W-:Y:S02]  /*9b40*/  F2FP.BF16.F32.PACK_AB R26, R89, R88 ;  /* 0x00000058591a723e */ /* 0x000fe400000010ff */
[----:B------:R-:W-:Y:S02]  /*9b50*/  F2FP.BF16.F32.PACK_AB R27, R51, R50 ;  /* 0x00000032331b723e */ /* 0x000fe400000010ff */
[----:B------:R-:W-:Y:S02]  /*9b60*/  F2FP.BF16.F32.PACK_AB R28, R87, R86 ;  /* 0x00000056571c723e */ /* 0x000fe400000010ff */
[----:B------:R-:W-:Y:S01]  /*9b70*/  F2FP.BF16.F32.PACK_AB R29, R53, R52 ;  /* 0x00000034351d723e */ /* 0x000fe200000010ff */
[----:B------:R2:W-:Y:S01]  /*9b80*/  STSM.16.M88.4 [R10], R24 ;  /* 0x000000180a007844 */ /* 0x0005e20000000200 */
[----:B------:R-:W-:-:S02]  /*9b90*/  F2FP.BF16.F32.PACK_AB R30, R85, R84 ;  /* 0x00000054551e723e */ /* 0x000fc400000010ff */
[----:B------:R-:W-:Y:S02]  /*9ba0*/  F2FP.BF16.F32.PACK_AB R31, R55, R54 ;  /* 0x00000036371f723e */ /* 0x000fe400000010ff */
[----:B------:R-:W-:Y:S02]  /*9bb0*/  SEL R56, R66, R67, P0 ;  /* 0x0000004342387207 */ /* 0x000fe40000000000 */
[----:B------:R-:W-:Y:S01]  /*9bc0*/  SEL R58, R67, R66, P0 ;  /* 0x00000042433a7207 */ /* 0x000fe20000000000 */
[----:B------:R4:W-:Y:S01]  /*9bd0*/  STSM.16.M88.4 [R11], R28 ;  /* 0x0000001c0b007844 */ /* 0x0009e20000000200 */
[----:B---3--:R-:W-:Y:S02]  /*9be0*/  SEL R64, R105, R106, P0 ;  /* 0x0000006a69407207 */ /* 0x008fe40000000000 */
[----:B------:R-:W-:Y:S02]  /*9bf0*/  SEL R66, R106, R105, P0 ;  /* 0x000000696a427207 */ /* 0x000fe40000000000 */
[----:B------:R-:W-:-:S02]  /*9c00*/  SEL R65, R104, R107, P0 ;  /* 0x0000006b68417207 */ /* 0x000fc40000000000 */
[----:B------:R-:W-:Y:S02]  /*9c10*/  SEL R67, R107, R104, P0 ;  /* 0x000000686b437207 */ /* 0x000fe40000000000 */
[----:B------:R-:W-:Y:S02]  /*9c20*/  SEL R34, R108, R109, P0 ;  /* 0x0000006d6c227207 */ /* 0x000fe40000000000 */
[----:B------:R-:W-:Y:S02]  /*9c30*/  SEL R36, R109, R108, P0 ;  /* 0x0000006c6d247207 */ /* 0x000fe40000000000 */
[----:B0-----:R-:W-:Y:S02]  /*9c40*/  F2FP.BF16.F32.PACK_AB R4, R83, R82 ;  /* 0x000000525304723e */ /* 0x001fe400000010ff */
[----:B------:R-:W-:Y:S02]  /*9c50*/  F2FP.BF16.F32.PACK_AB R5, R57, R56 ;  /* 0x000000383905723e */ /* 0x000fe400000010ff */
[----:B------:R-:W-:-:S02]  /*9c60*/  F2FP.BF16.F32.PACK_AB R6, R81, R80 ;  /* 0x000000505106723e */ /* 0x000fc400000010ff */
[----:B------:R-:W-:Y:S02]  /*9c70*/  F2FP.BF16.F32.PACK_AB R7, R59, R58 ;  /* 0x0000003a3b07723e */ /* 0x000fe400000010ff */
[----:B------:R-:W-:Y:S02]  /*9c80*/  F2FP.BF16.F32.PACK_AB R8, R79, R78 ;  /* 0x0000004e4f08723e */ /* 0x000fe400000010ff */
[----:B-1----:R-:W-:Y:S01]  /*9c90*/  F2FP.BF16.F32.PACK_AB R9, R61, R60 ;  /* 0x0000003c3d09723e */ /* 0x002fe200000010ff */
[----:B------:R-:W-:Y:S01]  /*9ca0*/  STSM.16.M88.4 [R33], R4 ;  /* 0x0000000421007844 */ /* 0x000fe20000000200 */
[----:B--2---:R-:W-:Y:S02]  /*9cb0*/  F2FP.BF16.F32.PACK_AB R10, R77, R76 ;  /* 0x0000004c4d0a723e */ /* 0x004fe400000010ff */
[----:B----4-:R-:W-:Y:S02]  /*9cc0*/  F2FP.BF16.F32.PACK_AB R11, R63, R62 ;  /* 0x0000003e3f0b723e */ /* 0x010fe400000010ff */
[----:B------:R-:W-:-:S02]  /*9cd0*/  F2FP.BF16.F32.PACK_AB R12, R73, R72 ;  /* 0x00000048490c723e */ /* 0x000fc400000010ff */
[----:B------:R-:W-:Y:S01]  /*9ce0*/  F2FP.BF16.F32.PACK_AB R13, R65, R64 ;  /* 0x00000040410d723e */ /* 0x000fe200000010ff */
[----:B------:R0:W-:Y:S01]  /*9cf0*/  STSM.16.M88.4 [R38], R8 ;  /* 0x0000000826007844 */ /* 0x0001e20000000200 */
[----:B------:R-:W-:Y:S02]  /*9d00*/  F2FP.BF16.F32.PACK_AB R14, R75, R74 ;  /* 0x0000004a4b0e723e */ /* 0x000fe400000010ff */
[----:B------:R-:W-:Y:S02]  /*9d10*/  F2FP.BF16.F32.PACK_AB R15, R67, R66 ;  /* 0x00000042430f723e */ /* 0x000fe400000010ff */
[----:B------:R-:W-:Y:S02]  /*9d20*/  F2FP.BF16.F32.PACK_AB R24, R71, R70 ;  /* 0x000000464718723e */ /* 0x000fe400000010ff */
[----:B------:R-:W-:Y:S01]  /*9d30*/  F2FP.BF16.F32.PACK_AB R25, R35, R34 ;  /* 0x000000222319723e */ /* 0x000fe200000010ff */
[----:B------:R1:W-:Y:S01]  /*9d40*/  STSM.16.M88.4 [R100], R12 ;  /* 0x0000000c64007844 */ /* 0x0003e20000000200 */
[----:B------:R-:W-:-:S02]  /*9d50*/  F2FP.BF16.F32.PACK_AB R26, R69, R68 ;  /* 0x00000044451a723e */ /* 0x000fc400000010ff */
[----:B------:R-:W-:Y:S02]  /*9d60*/  F2FP.BF16.F32.PACK_AB R27, R37, R36 ;  /* 0x00000024251b723e */ /* 0x000fe400000010ff */
[----:B------:R-:W-:-:S03]  /*9d70*/  ISETP.NE.U32.AND P0, PT, RZ, UR10, PT ;  /* 0x0000000aff007c0c */ /* 0x000fc6000bf05070 */
[----:B------:R1:W-:Y:S01]  /*9d80*/  STSM.16.M88.4 [R101], R24 ;  /* 0x0000001865007844 */ /* 0x0003e20000000200 */
[----:B------:R-:W-:Y:S01]  /*9d90*/  BAR.SYNC.DEFER_BLOCKING 0x1, 0x100 ;  /* 0x0044000000007b1d */ /* 0x000fe20000010000 */
[----:B------:R-:W-:-:S07]  /*9da0*/  ISETP.NE.AND.EX P0, PT, RZ, UR11, PT, P0 ;  /* 0x0000000bff007c0c */ /* 0x000fce000bf05300 */
[----:B0-----:R-:W0:Y:S06]  /*9db0*/  LDC R38, c[0x0][0xbe8] ;  /* 0x0002fa00ff267b82 */ /* 0x001e2c0000000800 */
[----:B------:R-:W2:Y:S01]  /*9dc0*/  @P0 LDG.E R28, desc[UR50][R102.64] ;  /* 0x00000032661c0981 */ /* 0x000ea2000c1e1900 */
[----:B------:R-:W-:-:S04]  /*9dd0*/  UISETP.NE.U32.AND UP0, UPT, UR8, URZ, UPT ;  /* 0x0000003f0800728c */ /* 0x000fc8000bf05070 */
[----:B------:R-:W-:Y:S01]  /*9de0*/  UISETP.NE.AND.EX UP0, UPT, UR9, URZ, UPT, UP0 ;  /* 0x0000003f0900728c */ /* 0x000fe2000bf05300 */
[----:B0-----:R-:W-:-:S05]  /*9df0*/  ISETP.NE.AND P1, PT, R38, 0x1, PT ;  /* 0x000000012600780c */ /* 0x001fca0003f25270 */
[----:B------:R-:W-:-:S05]  /*9e00*/  PLOP3.LUT P4, PT, PT, PT, UP0, 0x80, 0x0 ;  /* 0x000000000000781c */ /* 0x000fca0003f8f008 */
[----:B------:R-:W-:-:S03]  /*9e10*/  @UP0 UIADD3 UR8, UP1, UR4, UR8, URZ ;  /* 0x0000000804080290 */ /* 0x000fc6000ff3e03f */
[----:B------:R-:W0:Y:S01]  /*9e20*/  @P1 LDC R6, c[0x0][0xbec] ;  /* 0x0002fb00ff061b82 */ /* 0x000e220000000800 */
[----:B------:R-:W-:Y:S02]  /*9e30*/  @UP0 UIADD3.X UR9, UR12, UR9, URZ, UP1, !UPT ;  /* 0x000000090c090290 */ /* 0x000fe40008ffe43f */
[----:B------:R-:W-:Y:S01]  /*9e40*/  UISETP.GT.AND UP1, UPT, UR45, 0x1, UPT ;  /* 0x000000012d00788c */ /* 0x000fe2000bf24270 */
[----:B------:R-:W-:Y:S01]  /*9e50*/  IMAD.U32 R4, RZ, RZ, UR8 ;  /* 0x00000008ff047e24 */ /* 0x000fe2000f8e00ff */
[----:B------:R-:W-:Y:S01]  /*9e60*/  ULDC UR4, c[0x0][0xa88] ;  /* 0x0002a20000047ab9 */ /* 0x000fe20000000800 */
[----:B------:R-:W-:Y:S01]  /*9e70*/  UMOV UR16, 0x9b8 ;  /* 0x000009b800107882 */ /* 0x000fe20000000000 */
[----:B------:R-:W-:Y:S01]  /*9e80*/  IMAD.U32 R33, RZ, RZ, UR4 ;  /* 0x00000004ff217e24 */ /* 0x000fe2000f8e00ff */
[----:B------:R-:W3:Y:S01]  /*9e90*/  @P1 LDC R9, c[0x0][0xbf0] ;  /* 0x0002fc00ff091b82 */ /* 0x000ee20000000800 */
[----:B------:R-:W-:Y:S01]  /*9ea0*/  USEL UR16, UR16, 0x978, UP1 ;  /* 0x0000097810107887 */ /* 0x000fe20008800000 */
[----:B------:R-:W-:Y:S01]  /*9eb0*/  IMAD.U32 R5, RZ, RZ, UR9 ;  /* 0x00000009ff057e24 */ /* 0x000fe2000f8e00ff */
[----:B------:R-:W-:-:S04]  /*9ec0*/  UISETP.NE.U32.AND UP0, UPT, UR10, URZ, UPT ;  /* 0x0000003f0a00728c */ /* 0x000fc8000bf05070 */
[----:B------:R4:W5:Y:S01]  /*9ed0*/  @P4 LDG.E R33, desc[UR50][R4.64] ;  /* 0x0000003204214981 */ /* 0x000962000c1e1900 */
[----:B------:R-:W-:Y:S01]  /*9ee0*/  UISETP.NE.AND.EX UP0, UPT, UR11, URZ, UPT, UP0 ;  /* 0x0000003f0b00728c */ /* 0x000fe2000bf05300 */
[----:B------:R-:W-:Y:S01]  /*9ef0*/  UMOV UR4, URZ ;  /* 0x0000003f00047c82 */ /* 0x000fe20008000000 */
[----:B------:R-:W-:-:S03]  /*9f00*/  USEL UR7, UR39, URZ, UP1 ;  /* 0x0000003f27077287 */ /* 0x000fc60008800000 */
[----:B------:R-:W-:Y:S01]  /*9f10*/  ULDC.64 UR10, c[0x0][UR16+0x218] ;  /* 0x00008600100a7abb */ /* 0x000fe20008000a00 */
[----:B------:R-:W-:Y:S01]  /*9f20*/  ULDC.64 UR14, c[0x0][UR16+0x228] ;  /* 0x00008a00100e7abb */ /* 0x000fe20008000a00 */
[----:B------:R-:W-:Y:S01]  /*9f30*/  USEL UR36, UR36, URZ, !UP0 ;  /* 0x0000003f24247287 */ /* 0x000fe2000c000000 */
[----:B----4-:R-:W-:Y:S01]  /*9f40*/  IMAD.U32 R4, RZ, RZ, UR43 ;  /* 0x0000002bff047e24 */ /* 0x010fe2000f8e00ff */
[----:B------:R-:W-:Y:S01]  /*9f50*/  ULDC.64 UR12, c[0x0][UR16+0x220] ;  /* 0x00008800100c7abb */ /* 0x000fe20008000a00 */
[----:B------:R-:W-:Y:S02]  /*9f60*/  UIMAD.WIDE.U32 UR8, UR10, UR42, URZ ;  /* 0x0000002a0a0872a5 */ /* 0x000fe4000f8e003f */
[----:B------:R-:W-:Y:S01]  /*9f70*/  IMAD R11, R4, 0x80, R219 ;  /* 0x00000080040b7824 */ /* 0x000fe200078e02db */
[----:B------:R-:W-:Y:S02]  /*9f80*/  UIMAD.WIDE.U32 UR18, UR14, UR7, URZ ;  /* 0x000000070e1272a5 */ /* 0x000fe4000f8e003f */
[----:B------:R-:W-:Y:S01]  /*9f90*/  UIMAD UR10, UR11, UR42, URZ ;  /* 0x0000002a0b0a72a4 */ /* 0x000fe2000f8e023f */
[----:B0-----:R-:W-:Y:S01]  /*9fa0*/  @P1 IMAD.HI.U32 R4, R11, R6, RZ ;  /* 0x000000060b041227 */ /* 0x001fe200078e00ff */
[----:B------:R-:W-:-:S02]  /*9fb0*/  UIMAD UR14, UR15, UR7, URZ ;  /* 0x000000070f0e72a4 */ /* 0x000fc4000f8e023f */
[----:B------:R-:W-:Y:S01]  /*9fc0*/  USEL UR37, UR37, URZ, !UP0 ;  /* 0x0000003f25257287 */ /* 0x000fe2000c000000 */
[----:B------:R-:W-:Y:S01]  /*9fd0*/  IMAD.MOV.U32 R7, RZ, RZ, R11 ;  /* 0x000000ffff077224 */ /* 0x000fe200078e000b */
[----:B------:R-:W-:Y:S01]  /*9fe0*/  UIMAD UR7, UR13, UR36, URZ ;  /* 0x000000240d0772a4 */ /* 0x000fe2000f8e023f */
[----:B---3--:R-:W-:Y:S01]  /*9ff0*/  @P1 SHF.R.U32.HI R7, RZ, R9, R4 ;  /* 0x00000009ff071219 */ /* 0x008fe20000011604 */
[----:B------:R-:W-:Y:S01]  /*a000*/  UIADD3 UR9, UR9, UR10, URZ ;  /* 0x0000000a09097290 */ /* 0x000fe2000fffe03f */
[----:B------:R-:W-:Y:S01]  /*a010*/  IMAD.U32 R4, RZ, RZ, UR18 ;  /* 0x00000012ff047e24 */ /* 0x000fe2000f8e00ff */
[----:B------:R-:W-:Y:S01]  /*a020*/  UIMAD.WIDE.U32 UR10, UR12, UR36, URZ ;  /* 0x000000240c0a72a5 */ /* 0x000fe2000f8e003f */
[----:B------:R-:W-:Y:S01]  /*a030*/  IMAD.U32 R5, RZ, RZ, UR19 ;  /* 0x00000013ff057e24 */ /* 0x000fe2000f8e00ff */
[----:B------:R-:W-:Y:S01]  /*a040*/  UIMAD UR7, UR12, UR37, UR7 ;  /* 0x000000250c0772a4 */ /* 0x000fe2000f8e0207 */
[--C-:B------:R-:W-:Y:S01]  /*a050*/  IMAD.MOV R9, RZ, RZ, -R7.reuse ;  /* 0x000000ffff097224 */ /* 0x100fe200078e0a07 */
[----:B------:R-:W-:Y:S01]  /*a060*/  UIADD3 UR14, UR19, UR14, URZ ;  /* 0x0000000e130e7290 */ /* 0x000fe2000fffe03f */
[----:B------:R-:W-:Y:S01]  /*a070*/  SHF.R.S32.HI R5, RZ, 0x1f, R7 ;  /* 0x0000001fff057819 */ /* 0x000fe20000011407 */
[----:B------:R-:W-:Y:S01]  /*a080*/  UIADD3 UR7, UR11, UR7, URZ ;  /* 0x000000070b077290 */ /* 0x000fe2000fffe03f */
[----:B------:R-:W-:-:S03]  /*a090*/  IMAD R9, R38, R9, R11 ;  /* 0x0000000926097224 */ /* 0x000fc600078e020b */
[----:B------:R-:W-:Y:S02]  /*a0a0*/  IMAD.U32 R8, RZ, RZ, UR14 ;  /* 0x0000000eff087e24 */ /* 0x000fe4000f8e00ff */
[----:B------:R-:W-:Y:S02]  /*a0b0*/  SHF.R.S32.HI R6, RZ, 0x1f, R9 ;  /* 0x0000001fff067819 */ /* 0x000fe40000011409 */
[----:B--2---:R-:W-:-:S13]  /*a0c0*/  @P0 R2UR UR4, R28 ;  /* 0x000000001c0402ca */ /* 0x004fda00000e0000 */
[----:B------:R-:W-:Y:S02]  /*a0d0*/  UIADD3 UR8, UP0, UP2, UR10, UR8, UR4 ;  /* 0x000000080a087290 */ /* 0x000fe4000fa1e004 */
[----:B------:R-:W-:Y:S01]  /*a0e0*/  USHF.R.S32.HI UR12, URZ, 0x1f, UR4 ;  /* 0x0000001f3f0c7899 */ /* 0x000fe20008011404 */
[----:B------:R-:W-:Y:S01]  /*a0f0*/  ULDC.64 UR10, c[0x0][0xba8] ;  /* 0x0002ea00000a7ab9 */ /* 0x000fe20000000a00 */
[----:B------:R-:W-:Y:S02]  /*a100*/  @!UP1 ULDC UR10, c[0x0][0xb50] ;  /* 0x0002d400000a9ab9 */ /* 0x000fe40000000800 */
[----:B------:R-:W-:Y:S01]  /*a110*/  UIADD3.X UR7, UR7, UR9, UR12, UP0, UP2 ;  /* 0x0000000907077290 */ /* 0x000fe200087e440c */
[----:B------:R-:W-:Y:S01]  /*a120*/  IADD3 R4, P2, P3, R7, UR8, R4 ;  /* 0x0000000807047c10 */ /* 0x000fe2000fb5e004 */
[----:B------:R-:W-:Y:S01]  /*a130*/  @!UP1 ULDC UR11, c[0x0][0xb54] ;  /* 0x0002d500000b9ab9 */ /* 0x000fe20000000800 */
[----:B------:R-:W-:Y:S02]  /*a140*/  ULDC.64 UR8, c[0x0][UR16+0x210] ;  /* 0x0000840010087abb */ /* 0x000fe40008000a00 */
[----:B------:R-:W-:Y:S01]  /*a150*/  IMAD R7, R9, UR9, RZ ;  /* 0x0000000909077c24 */ /* 0x000fe2000f8e02ff */
[----:B------:R-:W-:-:S03]  /*a160*/  IADD3.X R5, R5, UR7, R8, P2, P3 ;  /* 0x0000000705057c10 */ /* 0x000fc600097e6408 */
[----:B------:R-:W-:Y:S02]  /*a170*/  IMAD R7, R6, UR8, R7 ;  /* 0x0000000806077c24 */ /* 0x000fe4000f8e0207 */
[----:B------:R-:W-:-:S04]  /*a180*/  IMAD.WIDE.U32 R4, R9, UR8, R4 ;  /* 0x0000000809047c25 */ /* 0x000fc8000f8e0004 */
[----:B------:R-:W-:Y:S01]  /*a190*/  IMAD.IADD R5, R5, 0x1, R7 ;  /* 0x0000000105057824 */ /* 0x000fe200078e0207 */
[----:B------:R-:W-:-:S04]  /*a1a0*/  LEA R8, P2, R4, UR10, 0x2 ;  /* 0x0000000a04087c11 */ /* 0x000fc8000f8410ff */
[----:B------:R-:W-:Y:S01]  /*a1b0*/  LEA.HI.X R9, R4, UR11, R5, 0x2, P2 ;  /* 0x0000000b04097c11 */ /* 0x000fe200090f1405 */
[----:B-1----:R-:W-:Y:S08]  /*a1c0*/  @P4 BRA `(.L_x_163) ;  /* 0x0000000000104947 */ /* 0x002ff00003800000 */
[----:B------:R-:W-:Y:S05]  /*a1d0*/  @!P0 BRA `(.L_x_163) ;  /* 0x00000000000c8947 */ /* 0x000fea0003800000 */
[----:B------:R-:W2:Y:S04]  /*a1e0*/  LDG.E R4, desc[UR50][R102.64] ;  /* 0x0000003266047981 */ /* 0x000ea8000c1e1900 */
[----:B-----5:R-:W2:Y:S02]  /*a1f0*/  LDG.E R33, desc[UR50][R102.64+0x4] ;  /* 0x0000043266217981 */ /* 0x020ea4000c1e1900 */
[----:B--2---:R-:W-:-:S07]  /*a200*/  IMAD.IADD R33, R33, 0x1, -R4 ;  /* 0x0000000121217824 */ /* 0x004fce00078e0a04 */
.L_x_163:
[----:B------:R-:W-:Y:S01]  /*a210*/  IMAD.U32 R13, RZ, RZ, UR43 ;  /* 0x0000002bff0d7e24 */ /* 0x000fe2000f8e00ff */
[----:B------:R-:W-:Y:S01]  /*a220*/  SHFL.IDX PT, R4, R8, RZ, 0x1c1f ;  /* 0x001c1fff08047589 */ /* 0x000fe200000e0000 */
[----:B-----5:R-:W-:Y:S01]  /*a230*/  IMAD R33, R33, R38, RZ ;  /* 0x0000002621217224 */ /* 0x020fe200078e02ff */
[----:B------:R-:W-:Y:S01]  /*a240*/  LOP3.LUT P0, RZ, R201, 0x3, RZ, 0xc0, !PT ;  /* 0x00000003c9ff7812 */ /* 0x000fe2000780c0ff */
[----:B------:R-:W-:Y:S01]  /*a250*/  IMAD R10, R13, 0x80, R218 ;  /* 0x000000800d0a7824 */ /* 0x000fe200078e02da */
[----:B------:R-:W0:Y:S03]  /*a260*/  SHFL.IDX PT, R5, R9, RZ, 0x1c1f ;  /* 0x001c1fff09057589 */ /* 0x000e2600000e0000 */
[C---:B------:R-:W-:Y:S01]  /*a270*/  VIADD R24, R10.reuse, 0x8 ;  /* 0x000000080a187836 */ /* 0x040fe20000000000 */
[----:B------:R-:W-:Y:S01]  /*a280*/  SHFL.IDX PT, R6, R8, 0x1, 0x1c1f ;  /* 0x003c1f0008067f89 */ /* 0x000fe200000e0000 */
[----:B------:R-:W-:-:S03]  /*a290*/  ISETP.GE.OR P2, PT, R10, R33, P0 ;  /* 0x000000210a00720c */ /* 0x000fc60000746670 */
[----:B------:R-:W1:Y:S01]  /*a2a0*/  SHFL.IDX PT, R7, R9, 0x1, 0x1c1f ;  /* 0x003c1f0009077f89 */ /* 0x000e6200000e0000 */
[----:B------:R-:W-:-:S09]  /*a2b0*/  ISETP.GE.OR P0, PT, R24, R33, P0 ;  /* 0x000000211800720c */ /* 0x000fd20000706670 */
[----:B0-----:R0:W-:Y:S04]  /*a2c0*/  @!P2 ST.E desc[UR50][R4.64], R3 ;  /* 0x000000030400a985 */ /* 0x0011e8000c101932 */
[----:B-1----:R0:W-:Y:S01]  /*a2d0*/  @!P0 ST.E desc[UR50][R6.64], R0 ;  /* 0x0000000006008985 */ /* 0x0021e2000c101932 */
[----:B------:R-:W-:-:S13]  /*a2e0*/  PLOP3.LUT P0, PT, PT, PT, UP1, 0x80, 0x0 ;  /* 0x000000000000781c */ /* 0x000fda0003f0f018 */
[----:B0-----:R-:W-:Y:S05]  /*a2f0*/  @P0 BRA `(.L_x_164) ;  /* 0x0000000800900947 */ /* 0x001fea0003800000 */
[----:B------:R-:W-:Y:S01]  /*a300*/  IMAD R3, R200, 0x40, R2 ;  /* 0x00000040c8037824 */ /* 0x000fe200078e0202 */
[----:B------:R-:W0:Y:S01]  /*a310*/  @P1 LDC R35, c[0x0][0xbec] ;  /* 0x0002fb00ff231b82 */ /* 0x000e220000000800 */
[----:B------:R-:W-:Y:S02]  /*a320*/  ULDC.64 UR10, c[0x0][0xaa0] ;  /* 0x0002a800000a7ab9 */ /* 0x000fe40000000a00 */
[----:B------:R-:W-:-:S03]  /*a330*/  IMAD.WIDE R20, R3, 0x2, R20 ;  /* 0x0000000203147825 */ /* 0x000fc600078e0214 */
[C---:B------:R-:W-:Y:S02]  /*a340*/  IADD3 R9, P6, R20.reuse, 0x1000, RZ ;  /* 0x0000100014097810 */ /* 0x040fe40007fde0ff */
[C---:B------:R-:W-:Y:S02]  /*a350*/  IADD3 R13, P5, R20.reuse, 0x2000, RZ ;  /* 0x00002000140d7810 */ /* 0x040fe40007fbe0ff */
[----:B------:R-:W-:Y:S02]  /*a360*/  LOP3.LUT R8, R9, 0x380, RZ, 0xc0, !PT ;  /* 0x0000038009087812 */ /* 0x000fe400078ec0ff */
[C---:B------:R-:W-:Y:S02]  /*a370*/  IADD3 R25, P4, R20.reuse, 0x3000, RZ ;  /* 0x0000300014197810 */ /* 0x040fe40007f9e0ff */
[C---:B------:R-:W-:Y:S02]  /*a380*/  IADD3 R29, P3, R20.reuse, 0x4000, RZ ;  /* 0x00004000141d7810 */ /* 0x040fe40007f7e0ff */
[----:B------:R-:W-:-:S02]  /*a390*/  IADD3 R41, P2, R20, 0x5000, RZ ;  /* 0x0000500014297810 */ /* 0x000fc40007f5e0ff */
[C---:B------:R-:W-:Y:S02]  /*a3a0*/  IADD3 R45, P0, R20.reuse, 0x6000, RZ ;  /* 0x00006000142d7810 */ /* 0x040fe40007f1e0ff */
[----:B------:R-:W-:Y:S02]  /*a3b0*/  LOP3.LUT R5, R20, 0x380, RZ, 0xc0, !PT ;  /* 0x0000038014057812 */ /* 0x000fe400078ec0ff */
[----:B------:R-:W-:Y:S02]  /*a3c0*/  SHF.R.U64 R8, R8, 0x3, RZ ;  /* 0x0000000308087819 */ /* 0x000fe400000012ff */
[----:B------:R-:W-:Y:S02]  /*a3d0*/  LOP3.LUT R12, R13, 0x380, RZ, 0xc0, !PT ;  /* 0x000003800d0c7812 */ /* 0x000fe400078ec0ff */
[----:B------:R-:W-:Y:S02]  /*a3e0*/  LOP3.LUT R24, R25, 0x380, RZ, 0xc0, !PT ;  /* 0x0000038019187812 */ /* 0x000fe400078ec0ff */
[----:B------:R-:W-:-:S02]  /*a3f0*/  LOP3.LUT R28, R29, 0x380, RZ, 0xc0, !PT ;  /* 0x000003801d1c7812 */ /* 0x000fc400078ec0ff */
[----:B------:R-:W-:Y:S02]  /*a400*/  LOP3.LUT R40, R41, 0x380, RZ, 0xc0, !PT ;  /* 0x0000038029287812 */ /* 0x000fe400078ec0ff */
[----:B------:R-:W-:Y:S02]  /*a410*/  LOP3.LUT R44, R45, 0x380, RZ, 0xc0, !PT ;  /* 0x000003802d2c7812 */ /* 0x000fe400078ec0ff */
[----:B------:R-:W-:Y:S02]  /*a420*/  SHF.R.U64 R5, R5, 0x3, RZ ;  /* 0x0000000305057819 */ /* 0x000fe400000012ff */
[----:B------:R-:W-:Y:S01]  /*a430*/  LOP3.LUT R8, R8, R9, RZ, 0x3c, !PT ;  /* 0x0000000908087212 */ /* 0x000fe200078e3cff */
[----:B------:R-:W-:Y:S01]  /*a440*/  IMAD.X R9, RZ, RZ, R21, P6 ;  /* 0x000000ffff097224 */ /* 0x000fe200030e0615 */
[----:B------:R-:W-:Y:S02]  /*a450*/  IADD3 R3, P6, R20, 0x7000, RZ ;  /* 0x0000700014037810 */ /* 0x000fe40007fde0ff */
[----:B------:R-:W-:-:S02]  /*a460*/  SHF.R.U64 R12, R12, 0x3, RZ ;  /* 0x000000030c0c7819 */ /* 0x000fc400000012ff */
[----:B------:R-:W-:Y:S01]  /*a470*/  SHF.R.U64 R24, R24, 0x3, RZ ;  /* 0x0000000318187819 */ /* 0x000fe200000012ff */
[--C-:B------:R-:W-:Y:S01]  /*a480*/  IMAD.X R49, RZ, RZ, R21.reuse, P6 ;  /* 0x000000ffff317224 */ /* 0x100fe200030e0615 */
[----:B------:R-:W-:Y:S01]  /*a490*/  SHF.R.U64 R28, R28, 0x3, RZ ;  /* 0x000000031c1c7819 */ /* 0x000fe200000012ff */
[----:B------:R-:W-:Y:S01]  /*a4a0*/  UIMAD UR7, UR12, UR10, URZ ;  /* 0x0000000a0c0772a4 */ /* 0x000fe2000f8e023f */
[----:B------:R-:W-:Y:S01]  /*a4b0*/  SHF.R.U64 R40, R40, 0x3, RZ ;  /* 0x0000000328287819 */ /* 0x000fe200000012ff */
[----:B------:R-:W-:Y:S01]  /*a4c0*/  UIMAD.WIDE.U32 UR8, UR4, UR10, URZ ;  /* 0x0000000a040872a5 */ /* 0x000fe2000f8e003f */
[----:B------:R-:W-:Y:S01]  /*a4d0*/  SHF.R.U64 R44, R44, 0x3, RZ ;  /* 0x000000032c2c7819 */ /* 0x000fe200000012ff */
[----:B------:R-:W-:Y:S01]  /*a4e0*/  ULDC.64 UR12, c[0x0][0xaf0] ;  /* 0x0002bc00000c7ab9 */ /* 0x000fe20000000a00 */
[----:B------:R-:W-:Y:S01]  /*a4f0*/  LOP3.LUT R20, R5, R20, RZ, 0x3c, !PT ;  /* 0x0000001405147212 */ /* 0x000fe200078e3cff */
[----:B------:R-:W5:Y:S01]  /*a500*/  LD.E.128 R8, desc[UR50][R8.64] ;  /* 0x0000003208087980 */ /* 0x000f62000c101d00 */
[----:B------:R-:W-:Y:S01]  /*a510*/  LOP3.LUT R12, R12, R13, RZ, 0x3c, !PT ;  /* 0x0000000d0c0c7212 */ /* 0x000fe200078e3cff */
[--C-:B------:R-:W-:Y:S01]  /*a520*/  IMAD.X R13, RZ, RZ, R21.reuse, P5 ;  /* 0x000000ffff0d7224 */ /* 0x100fe200028e0615 */
[----:B------:R-:W-:Y:S01]  /*a530*/  LOP3.LUT R24, R24, R25, RZ, 0x3c, !PT ;  /* 0x0000001918187212 */ /* 0x000fe200078e3cff */
[--C-:B------:R-:W-:Y:S01]  /*a540*/  IMAD.X R25, RZ, RZ, R21.reuse, P4 ;  /* 0x000000ffff197224 */ /* 0x100fe200020e0615 */
[----:B------:R-:W-:Y:S01]  /*a550*/  LOP3.LUT R28, R28, R29, RZ, 0x3c, !PT ;  /* 0x0000001d1c1c7212 */ /* 0x000fe200078e3cff */
[--C-:B------:R-:W-:Y:S01]  /*a560*/  IMAD.X R29, RZ, RZ, R21.reuse, P3 ;  /* 0x000000ffff1d7224 */ /* 0x100fe200018e0615 */
[----:B------:R-:W-:Y:S01]  /*a570*/  LOP3.LUT R40, R40, R41, RZ, 0x3c, !PT ;  /* 0x0000002928287212 */ /* 0x000fe200078e3cff */
[--C-:B------:R-:W-:Y:S01]  /*a580*/  IMAD.X R41, RZ, RZ, R21.reuse, P2 ;  /* 0x000000ffff297224 */ /* 0x100fe200010e0615 */
[----:B------:R-:W-:Y:S01]  /*a590*/  LOP3.LUT R44, R44, R45, RZ, 0x3c, !PT ;  /* 0x0000002d2c2c7212 */ /* 0x000fe200078e3cff */
[----:B------:R-:W-:Y:S01]  /*a5a0*/  IMAD.X R45, RZ, RZ, R21, P0 ;  /* 0x000000ffff2d7224 */ /* 0x000fe200000e0615 */
[----:B------:R1:W5:Y:S01]  /*a5b0*/  LD.E.128 R4, desc[UR50][R20.64] ;  /* 0x0000003214047980 */ /* 0x000362000c101d00 */
[----:B------:R-:W-:Y:S01]  /*a5c0*/  LOP3.LUT R0, R3, 0x380, RZ, 0xc0, !PT ;  /* 0x0000038003007812 */ /* 0x000fe200078ec0ff */
[----:B------:R-:W-:-:S02]  /*a5d0*/  UIMAD UR7, UR4, UR11, UR7 ;  /* 0x0000000b040772a4 */ /* 0x000fc4000f8e0207 */
[----:B------:R-:W5:Y:S01]  /*a5e0*/  LD.E.128 R12, desc[UR50][R12.64] ;  /* 0x000000320c0c7980 */ /* 0x000f62000c101d00 */
[----:B------:R-:W-:-:S03]  /*a5f0*/  SHF.R.U64 R0, R0, 0x3, RZ ;  /* 0x0000000300007819 */ /* 0x000fc600000012ff */
[----:B------:R-:W5:Y:S01]  /*a600*/  LD.E.128 R24, desc[UR50][R24.64] ;  /* 0x0000003218187980 */ /* 0x000f62000c101d00 */
[----:B------:R-:W-:Y:S01]  /*a610*/  LOP3.LUT R48, R0, R3, RZ, 0x3c, !PT ;  /* 0x0000000300307212 */ /* 0x000fe200078e3cff */
[----:B-1----:R-:W1:Y:S01]  /*a620*/  @P1 LDC R21, c[0x0][0xbf0] ;  /* 0x0002fc00ff151b82 */ /* 0x002e620000000800 */
[----:B------:R-:W-:Y:S01]  /*a630*/  IMAD R0, R17, 0x20, R200 ;  /* 0x0000002011007824 */ /* 0x000fe200078e02c8 */
[----:B------:R-:W-:Y:S01]  /*a640*/  ULDC.64 UR10, c[0x0][0xae8] ;  /* 0x0002ba00000a7ab9 */ /* 0x000fe20000000a00 */
[----:B------:R-:W-:Y:S01]  /*a650*/  IMAD.U32 R3, RZ, RZ, UR43 ;  /* 0x0000002bff037e24 */ /* 0x000fe2000f8e00ff */
[----:B------:R-:W-:Y:S01]  /*a660*/  UIADD3 UR9, UR9, UR7, URZ ;  /* 0x0000000709097290 */ /* 0x000fe2000fffe03f */
[----:B------:R-:W5:Y:S01]  /*a670*/  LD.E.128 R28, desc[UR50][R28.64] ;  /* 0x000000321c1c7980 */ /* 0x000f62000c101d00 */
[----:B------:R-:W-:Y:S01]  /*a680*/  USHF.R.S32.HI UR4, URZ, 0x1f, UR36 ;  /* 0x0000001f3f047899 */ /* 0x000fe20008011424 */
[----:B------:R-:W-:Y:S01]  /*a690*/  IMAD R34, R3, 0x80, R0 ;  /* 0x0000008003227824 */ /* 0x000fe200078e0200 */
[----:B------:R-:W-:Y:S01]  /*a6a0*/  UIMAD.WIDE.U32 UR8, UR42, UR10, UR8 ;  /* 0x0000000a2a0872a5 */ /* 0x000fe2000f8e0008 */
[----:B------:R-:W5:Y:S01]  /*a6b0*/  LD.E.128 R40, desc[UR50][R40.64] ;  /* 0x0000003228287980 */ /* 0x000f62000c101d00 */
[----:B------:R-:W-:Y:S01]  /*a6c0*/  UIMAD UR4, UR4, UR12, URZ ;  /* 0x0000000c040472a4 */ /* 0x000fe2000f8e023f */
[----:B0-----:R-:W-:Y:S01]  /*a6d0*/  @P1 IMAD.HI.U32 R0, R34, R35, RZ ;  /* 0x0000002322001227 */ /* 0x001fe200078e00ff */
[----:B------:R-:W-:Y:S01]  /*a6e0*/  UIMAD UR9, UR42, UR11, UR9 ;  /* 0x0000000b2a0972a4 */ /* 0x000fe2000f8e0209 */
[----:B------:R-:W5:Y:S01]  /*a6f0*/  LD.E.128 R44, desc[UR50][R44.64] ;  /* 0x000000322c2c7980 */ /* 0x000f62000c101d00 */
[----:B------:R-:W-:Y:S01]  /*a700*/  UIMAD UR4, UR36, UR13, UR4 ;  /* 0x0000000d240472a4 */ /* 0x000fe2000f8e0204 */
[----:B------:R-:W-:Y:S01]  /*a710*/  IMAD.MOV.U32 R3, RZ, RZ, R34 ;  /* 0x000000ffff037224 */ /* 0x000fe200078e0022 */
[----:B------:R-:W-:Y:S01]  /*a720*/  UIMAD.WIDE.U32 UR36, UR36, UR12, UR8 ;  /* 0x0000000c242472a5 */ /* 0x000fe2000f8e0008 */
[----:B------:R-:W5:Y:S02]  /*a730*/  LD.E.128 R48, desc[UR50][R48.64] ;  /* 0x0000003230307980 */ /* 0x000f64000c101d00 */
[----:B------:R-:W-:Y:S01]  /*a740*/  ULDC.64 UR8, c[0x0][0xae0] ;  /* 0x0002b80000087ab9 */ /* 0x000fe20000000a00 */
[----:B-1----:R-:W-:Y:S01]  /*a750*/  @P1 SHF.R.U32.HI R3, RZ, R21, R0 ;  /* 0x00000015ff031219 */ /* 0x002fe20000011600 */
[----:B------:R-:W-:Y:S01]  /*a760*/  UIADD3 UR4, UR37, UR4, URZ ;  /* 0x0000000425047290 */ /* 0x000fe2000fffe03f */
[----:B------:R-:W-:Y:S01]  /*a770*/  IMAD.U32 R20, RZ, RZ, UR36 ;  /* 0x00000024ff147e24 */ /* 0x000fe2000f8e00ff */
[----:B------:R-:W-:Y:S01]  /*a780*/  @!PT LDS RZ, [RZ] ;  /* 0x00000000fffff984 */ /* 0x000fe20000000800 */
[----:B------:R-:W-:Y:S01]  /*a790*/  @!PT LDS RZ, [RZ] ;  /* 0x00000000fffff984 */ /* 0x000fe20000000800 */
[----:B------:R-:W-:Y:S01]  /*a7a0*/  @!PT LDS RZ, [RZ] ;  /* 0x00000000fffff984 */ /* 0x000fe20000000800 */
[----:B------:R-:W-:Y:S01]  /*a7b0*/  @!PT LDS RZ, [RZ] ;  /* 0x00000000fffff984 */ /* 0x000fe20000000800 */
[----:B------:R0:W-:Y:S06]  /*a7c0*/  MEMBAR.ALL.CTA ;  /* 0x0000000000007992 */ /* 0x0001ec0000008000 */
[----:B0-----:R-:W0:Y:S01]  /*a7d0*/  FENCE.VIEW.ASYNC.S ;  /* 0x00000000000073c6 */ /* 0x001e220000000000 */
[--C-:B------:R-:W-:Y:S01]  /*a7e0*/  SHF.R.S32.HI R0, RZ, 0x1f, R3.reuse ;  /* 0x0000001fff007819 */ /* 0x100fe20000011403 */
[----:B------:R-:W-:-:S02]  /*a7f0*/  IMAD.MOV R35, RZ, RZ, -R3 ;  /* 0x000000ffff237224 */ /* 0x000fc400078e0a03 */
[----:B------:R-:W-:Y:S02]  /*a800*/  IMAD.U32 R21, RZ, RZ, UR37 ;  /* 0x00000025ff157e24 */ /* 0x000fe4000f8e00ff */
[----:B------:R-:W-:Y:S02]  /*a810*/  IMAD R0, R0, UR8, RZ ;  /* 0x0000000800007c24 */ /* 0x000fe4000f8e02ff */
[----:B------:R-:W-:Y:S02]  /*a820*/  IMAD R35, R38, R35, R34 ;  /* 0x0000002326237224 */ /* 0x000fe400078e0222 */
[----:B------:R-:W-:Y:S02]  /*a830*/  IMAD.U32 R21, RZ, RZ, UR4 ;  /* 0x00000004ff157e24 */ /* 0x000fe4000f8e00ff */
[C---:B------:R-:W-:Y:S01]  /*a840*/  IMAD R37, R3.reuse, UR9, R0 ;  /* 0x0000000903257c24 */ /* 0x040fe2000f8e0200 */
[----:B------:R-:W-:Y:S01]  /*a850*/  SHF.R.S32.HI R0, RZ, 0x1f, R35 ;  /* 0x0000001fff007819 */ /* 0x000fe20000011423 */
[----:B------:R-:W-:Y:S01]  /*a860*/  IMAD.WIDE.U32 R20, R3, UR8, R20 ;  /* 0x0000000803147c25 */ /* 0x000fe2000f8e0014 */
[----:B------:R-:W-:-:S03]  /*a870*/  ULDC.64 UR8, c[0x0][0xad8] ;  /* 0x0002b60000087ab9 */ /* 0x000fc60000000a00 */
[----:B------:R-:W-:Y:S02]  /*a880*/  IMAD.U32 R3, RZ, RZ, UR43 ;  /* 0x0000002bff037e24 */ /* 0x000fe4000f8e00ff */
[----:B------:R-:W-:Y:S02]  /*a890*/  IMAD.IADD R21, R21, 0x1, R37 ;  /* 0x0000000115157824 */ /* 0x000fe400078e0225 */
[----:B------:R-:W-:Y:S02]  /*a8a0*/  IMAD R34, R0, UR8, RZ ;  /* 0x0000000800227c24 */ /* 0x000fe4000f8e02ff */
[----:B------:R-:W-:Y:S02]  /*a8b0*/  IMAD R38, R3, 0x80, R200 ;  /* 0x0000008003267824 */ /* 0x000fe400078e02c8 */
[C---:B------:R-:W-:Y:S02]  /*a8c0*/  IMAD R3, R35.reuse, UR9, R34 ;  /* 0x0000000923037c24 */ /* 0x040fe4000f8e0222 */
[----:B------:R-:W-:Y:S01]  /*a8d0*/  IMAD.WIDE.U32 R20, R35, UR8, R20 ;  /* 0x0000000823147c25 */ /* 0x000fe2000f8e0014 */
[----:B------:R-:W-:Y:S01]  /*a8e0*/  ISETP.GE.AND P2, PT, R38, R33, PT ;  /* 0x000000212600720c */ /* 0x000fe20003f46270 */
[----:B------:R-:W-:-:S02]  /*a8f0*/  ULDC.64 UR8, c[0x0][0xa80] ;  /* 0x0002a00000087ab9 */ /* 0x000fc40000000a00 */
[----:B------:R-:W-:Y:S01]  /*a900*/  IMAD.IADD R3, R21, 0x1, R3 ;  /* 0x0000000115037824 */ /* 0x000fe200078e0203 */
[----:B------:R-:W-:Y:S01]  /*a910*/  LEA R36, P3, R20, UR8, 0x1 ;  /* 0x0000000814247c11 */ /* 0x000fe2000f8608ff */
[----:B------:R-:W-:Y:S02]  /*a920*/  VIADD R32, R32, 0x29820 ;  /* 0x0002982020207836 */ /* 0x000fe40000000000 */
[----:B------:R-:W-:Y:S01]  /*a930*/  VIADD R0, R38, 0x20 ;  /* 0x0000002026007836 */ /* 0x000fe20000000000 */
[----:B------:R-:W-:Y:S02]  /*a940*/  LEA.HI.X R3, R20, UR9, R3, 0x1, P3 ;  /* 0x0000000914037c11 */ /* 0x000fe400098f0c03 */
[----:B------:R-:W-:Y:S02]  /*a950*/  PRMT R32, RZ, 0x654, R32 ;  /* 0x00000654ff207816 */ /* 0x000fe40000000020 */
[-C--:B------:R-:W-:Y:S01]  /*a960*/  ISETP.GE.AND P0, PT, R0, R33.reuse, PT ;  /* 0x000000210000720c */ /* 0x080fe20003f06270 */
[----:B------:R-:W-:Y:S01]  /*a970*/  VIADD R0, R38, 0x40 ;  /* 0x0000004026007836 */ /* 0x000fe20000000000 */
[----:B0-----:R0:W-:Y:S01]  /*a980*/  SYNCS.ARRIVE.TRANS64.RED.A1T0 RZ, [R32+URZ], RZ ;  /* 0x000000ff20ff79a7 */ /* 0x0011e2000810043f */
[----:B------:R0:W1:Y:S01]  /*a990*/  SHFL.IDX PT, R21, R36, RZ, 0x181f ;  /* 0x00181fff24157589 */ /* 0x00006200000e0000 */
[----:B------:R-:W-:Y:S03]  /*a9a0*/  BSSY B1, `(.L_x_165) ;  /* 0x000000d000017945 */ /* 0x000fe60003800000 */
[----:B------:R0:W2:Y:S01]  /*a9b0*/  SHFL.IDX PT, R35, R3, RZ, 0x181f ;  /* 0x00181fff03237589 */ /* 0x0000a200000e0000 */
[----:B------:R-:W-:Y:S01]  /*a9c0*/  ISETP.GE.AND P1, PT, R0, R33, PT ;  /* 0x000000210000720c */ /* 0x000fe20003f26270 */
[----:B------:R-:W-:-:S12]  /*a9d0*/  @P2 BRA `(.L_x_166) ;  /* 0x0000000000242947 */ /* 0x000fd80003800000 */
[----:B------:R-:W-:Y:S02]  /*a9e0*/  ULDC UR4, c[0x0][0xac8] ;  /* 0x0002b20000047ab9 */ /* 0x000fe40000000800 */
[----:B------:R-:W-:Y:S02]  /*a9f0*/  ISETP.GE.AND P2, PT, R2, UR4, PT ;  /* 0x0000000402007c0c */ /* 0x000fe4000bf46270 */
[----:B------:R-:W-:-:S11]  /*aa00*/  ISETP.GE.AND P3, PT, R16, UR4, PT ;  /* 0x0000000410007c0c */ /* 0x000fd6000bf66270 */
[-C--:B-1----:R-:W-:Y:S02]  /*aa10*/  @!P2 LEA R20, P4, R2, R21.reuse, 0x1 ;  /* 0x000000150214a211 */ /* 0x082fe400078808ff */
[----:B------:R-:W-:Y:S02]  /*aa20*/  @!P3 LEA R34, P5, R16, R21, 0x1 ;  /* 0x000000151022b211 */ /* 0x000fe400078a08ff */
[-C--:B--2---:R-:W-:Y:S02]  /*aa30*/  @!P2 LEA.HI.X R21, R2, R35.reuse, R222, 0x1, P4 ;  /* 0x000000230215a211 */ /* 0x084fe400020f0cde */
[----:B------:R-:W-:-:S03]  /*aa40*/  @!P3 LEA.HI.X R35, R16, R35, R221, 0x1, P5 ;  /* 0x000000231023b211 */ /* 0x000fc600028f0cdd */
[----:B-----5:R3:W-:Y:S04]  /*aa50*/  @!P2 ST.E.128 desc[UR50][R20.64], R4 ;  /* 0x000000041400a985 */ /* 0x0207e8000c101d32 */
[----:B------:R3:W-:Y:S02]  /*aa60*/  @!P3 ST.E.128 desc[UR50][R34.64], R28 ;  /* 0x0000001c2200b985 */ /* 0x0007e4000c101d32 */
.L_x_166:
[----:B------:R-:W-:Y:S05]  /*aa70*/  BSYNC B1 ;  /* 0x0000000000017941 */ /* 0x000fea0003800000 */
.L_x_165:
[----:B---3-5:R3:W4:Y:S01]  /*aa80*/  SHFL.IDX PT, R7, R3, 0x1, 0x181f ;  /* 0x00381f0003077f89 */ /* 0x02872200000e0000 */
[----:B------:R-:W-:Y:S03]  /*aa90*/  BSSY B1, `(.L_x_167) ;  /* 0x000000c000017945 */ /* 0x000fe60003800000 */
[----:B------:R3:W0:Y:S01]  /*aaa0*/  SHFL.IDX PT, R5, R36, 0x1, 0x181f ;  /* 0x00381f0024057f89 */ /* 0x00062200000e0000 */
[----:B------:R-:W-:Y:S05]  /*aab0*/  @P0 BRA `(.L_x_168) ;  /* 0x0000000000240947 */ /* 0x000fea0003800000 */
[----:B------:R-:W-:Y:S02]  /*aac0*/  ULDC UR4, c[0x0][0xac8] ;  /* 0x0002b20000047ab9 */ /* 0x000fe40000000800 */
[----:B------:R-:W-:Y:S02]  /*aad0*/  ISETP.GE.AND P3, PT, R2, UR4, PT ;  /* 0x0000000402007c0c */ /* 0x000fe4000bf66270 */
[----:B------:R-:W-:-:S11]  /*aae0*/  ISETP.GE.AND P4, PT, R16, UR4, PT ;  /* 0x0000000410007c0c */ /* 0x000fd6000bf86270 */
[-C--:B0-----:R-:W-:Y:S02]  /*aaf0*/  @!P3 LEA R4, P0, R2, R5.reuse, 0x1 ;  /* 0x000000050204b211 */ /* 0x081fe400078008ff */
[----:B------:R-:W-:Y:S02]  /*ab00*/  @!P4 LEA R6, P2, R16, R5, 0x1 ;  /* 0x000000051006c211 */ /* 0x000fe400078408ff */
[-C--:B----4-:R-:W-:Y:S02]  /*ab10*/  @!P3 LEA.HI.X R5, R2, R7.reuse, R222, 0x1, P0 ;  /* 0x000000070205b211 */ /* 0x090fe400000f0cde */
[----:B------:R-:W-:-:S03]  /*ab20*/  @!P4 LEA.HI.X R7, R16, R7, R221, 0x1, P2 ;  /* 0x000000071007c211 */ /* 0x000fc600010f0cdd */
[----:B------:R0:W-:Y:S04]  /*ab30*/  @!P3 ST.E.128 desc[UR50][R4.64], R8 ;  /* 0x000000080400b985 */ /* 0x0001e8000c101d32 */
[----:B------:R0:W-:Y:S02]  /*ab40*/  @!P4 ST.E.128 desc[UR50][R6.64], R40 ;  /* 0x000000280600c985 */ /* 0x0001e4000c101d32 */
.L_x_168:
[----:B------:R-:W-:Y:S05]  /*ab50*/  BSYNC B1 ;  /* 0x0000000000017941 */ /* 0x000fea0003800000 */
.L_x_167:
[----:B0---4-:R0:W4:Y:S01]  /*ab60*/  SHFL.IDX PT, R7, R3, 0x2, 0x181f ;  /* 0x00581f0003077f89 */ /* 0x01112200000e0000 */
        /* <DEDUP_REMOVED lines=12> */
.L_x_170:
[----:B------:R-:W-:Y:S05]  /*ac30*/  BSYNC B1 ;  /* 0x0000000000017941 */ /* 0x000fea0003800000 */
.L_x_169:
[----:B------:R-:W-:Y:S01]  /*ac40*/  VIADD R0, R38, 0x60 ;  /* 0x0000006026007836 */ /* 0x000fe20000000000 */
[----:B0--3--:R-:W0:Y:S04]  /*ac50*/  SHFL.IDX PT, R3, R3, 0x3, 0x181f ;  /* 0x00781f0003037f89 */ /* 0x009e2800000e0000 */
[----:B------:R-:W-:Y:S01]  /*ac60*/  ISETP.GE.AND P0, PT, R0, R33, PT ;  /* 0x000000210000720c */ /* 0x000fe20003f06270 */
[----:B----4-:R3:W4:-:S12]  /*ac70*/  SHFL.IDX PT, R7, R36, 0x3, 0x181f ;  /* 0x00781f0024077f89 */ /* 0x01071800000e0000 */
[----:B---3--:R-:W-:Y:S05]  /*ac80*/  @P0 BRA `(.L_x_171) ;  /* 0x00000018002c0947 */ /* 0x008fea0003800000 */
[----:B------:R-:W-:Y:S02]  /*ac90*/  ULDC UR4, c[0x0][0xac8] ;  /* 0x0002b20000047ab9 */ /* 0x000fe40000000800 */
[----:B------:R-:W-:-:S13]  /*aca0*/  ISETP.GE.AND P1, PT, R2, UR4, PT ;  /* 0x0000000402007c0c */ /* 0x000fda000bf26270 */
[----:B----4-:R-:W-:-:S04]  /*acb0*/  @!P1 LEA R4, P0, R2, R7, 0x1 ;  /* 0x0000000702049211 */ /* 0x010fc800078008ff */
[----:B0-----:R-:W-:Y:S02]  /*acc0*/  @!P1 LEA.HI.X R5, R2, R3, R222, 0x1, P0 ;  /* 0x0000000302059211 */ /* 0x001fe400000f0cde */
[----:B------:R-:W-:-:S03]  /*acd0*/  ISETP.GE.AND P0, PT, R16, UR4, PT ;  /* 0x0000000410007c0c */ /* 0x000fc6000bf06270 */
[----:B------:R3:W-:Y:S10]  /*ace0*/  @!P1 ST.E.128 desc[UR50][R4.64], R24 ;  /* 0x0000001804009985 */ /* 0x0007f4000c101d32 */
[----:B------:R-:W-:Y:S05]  /*acf0*/  @P0 BRA `(.L_x_171) ;  /* 0x0000001800100947 */ /* 0x000fea0003800000 */
[----:B---3--:R-:W-:-:S04]  /*ad00*/  LEA R4, P0, R16, R7, 0x1 ;  /* 0x0000000710047211 */ /* 0x008fc800078008ff */
[----:B------:R-:W-:-:S05]  /*ad10*/  LEA.HI.X R5, R16, R3, R221, 0x1, P0 ;  /* 0x0000000310057211 */ /* 0x000fca00000f0cdd */
[----:B------:R0:W-:Y:S01]  /*ad20*/  ST.E.128 desc[UR50][R4.64], R48 ;  /* 0x0000003004007985 */ /* 0x0001e2000c101d32 */
[----:B------:R-:W-:Y:S05]  /*ad30*/  BRA `(.L_x_171) ;  /* 0x0000001800007947 */ /* 0x000fea0003800000 */
.L_x_164:
[----:B------:R-:W-:Y:S01]  /*ad40*/  ULDC.64 UR10, c[0x0][0xb08] ;  /* 0x0002c200000a7ab9 */ /* 0x000fe20000000a00 */
[----:B------:R-:W0:Y:S01]  /*ad50*/  @P1 LDC R0, c[0x0][0xbec] ;  /* 0x0002fb00ff001b82 */ /* 0x000e220000000800 */
[----:B------:R-:W-:Y:S01]  /*ad60*/  UIMAD UR7, UR12, UR10, URZ ;  /* 0x0000000a0c0772a4 */ /* 0x000fe2000f8e023f */
[----:B------:R-:W-:Y:S01]  /*ad70*/  IMAD.MOV.U32 R3, RZ, RZ, R11 ;  /* 0x000000ffff037224 */ /* 0x000fe200078e000b */
[----:B------:R-:W-:Y:S01]  /*ad80*/  UIMAD.WIDE.U32 UR8, UR4, UR10, URZ ;  /* 0x0000000a040872a5 */ /* 0x000fe2000f8e003f */
[----:B------:R-:W-:Y:S01]  /*ad90*/  ISETP.GE.AND P0, PT, R10, R33, PT ;  /* 0x000000210a00720c */ /* 0x000fe20003f06270 */
[----:B------:R-:W-:Y:S01]  /*ada0*/  UIMAD UR7, UR4, UR11, UR7 ;  /* 0x0000000b040772a4 */ /* 0x000fe2000f8e0207 */
[----:B------:R-:W-:Y:S01]  /*adb0*/  VIADD R32, R32, 0x29820 ;  /* 0x0002982020207836 */ /* 0x000fe20000000000 */
[----:B------:R-:W-:Y:S01]  /*adc0*/  USHF.R.S32.HI UR4, URZ, 0x1f, UR36 ;  /* 0x0000001f3f047899 */ /* 0x000fe20008011424 */
[----:B------:R-:W1:Y:S01]  /*add0*/  @P1 LDC R5, c[0x0][0xbf0] ;  /* 0x0002fc00ff051b82 */ /* 0x000e620000000800 */
[----:B------:R-:W-:Y:S01]  /*ade0*/  UIADD3 UR9, UR9, UR7, URZ ;  /* 0x0000000709097290 */ /* 0x000fe2000fffe03f */
[----:B------:R-:W-:Y:S01]  /*adf0*/  BSSY B1, `(.L_x_172) ;  /* 0x0000068000017945 */ /* 0x000fe20003800000 */
[----:B------:R-:W-:Y:S01]  /*ae00*/  ULDC.64 UR10, c[0x0][0xb38] ;  /* 0x0002ce00000a7ab9 */ /* 0x000fe20000000a00 */
[----:B------:R-:W-:Y:S01]  /*ae10*/  PRMT R32, RZ, 0x654, R32 ;  /* 0x00000654ff207816 */ /* 0x000fe20000000020 */
[----:B------:R-:W-:-:S03]  /*ae20*/  UIMAD.WIDE.U32 UR8, UR42, UR10, UR8 ;  /* 0x0000000a2a0872a5 */ /* 0x000fc6000f8e0008 */
[----:B------:R2:W-:Y:S01]  /*ae30*/  SYNCS.ARRIVE.TRANS64.RED.A1T0 RZ, [R32+URZ], RZ ;  /* 0x000000ff20ff79a7 */ /* 0x0005e2000810043f */
[----:B------:R-:W-:-:S03]  /*ae40*/  UIMAD UR9, UR42, UR11, UR9 ;  /* 0x0000000b2a0972a4 */ /* 0x000fc6000f8e0209 */
[----:B------:R-:W-:Y:S02]  /*ae50*/  ULDC.64 UR10, c[0x0][0xb40] ;  /* 0x0002d000000a7ab9 */ /* 0x000fe40000000a00 */
[----:B------:R-:W-:Y:S01]  /*ae60*/  UIMAD UR4, UR4, UR10, URZ ;  /* 0x0000000a040472a4 */ /* 0x000fe2000f8e023f */
[----:B0-----:R-:W-:-:S03]  /*ae70*/  @P1 IMAD.HI.U32 R0, R11, R0, RZ ;  /* 0x000000000b001227 */ /* 0x001fc600078e00ff */
[----:B------:R-:W-:Y:S02]  /*ae80*/  UIMAD UR4, UR36, UR11, UR4 ;  /* 0x0000000b240472a4 */ /* 0x000fe4000f8e0204 */
[----:B------:R-:W-:-:S03]  /*ae90*/  UIMAD.WIDE.U32 UR36, UR36, UR10, UR8 ;  /* 0x0000000a242472a5 */ /* 0x000fc6000f8e0008 */
[----:B------:R-:W-:Y:S01]  /*aea0*/  ULDC.64 UR10, c[0x0][0xb48] ;  /* 0x0002d200000a7ab9 */ /* 0x000fe20000000a00 */
[----:B------:R-:W-:Y:S01]  /*aeb0*/  UIADD3 UR9, UR37, UR4, URZ ;  /* 0x0000000425097290 */ /* 0x000fe2000fffe03f */
[----:B-1----:R-:W-:Y:S02]  /*aec0*/  @P1 SHF.R.U32.HI R3, RZ, R5, R0 ;  /* 0x00000005ff031219 */ /* 0x002fe40000011600 */
[----:B------:R-:W-:Y:S02]  /*aed0*/  UMOV UR8, UR36 ;  /* 0x0000002400087c82 */ /* 0x000fe40008000000 */
[----:B------:R-:W-:Y:S01]  /*aee0*/  UIMAD.WIDE.U32 UR8, UR39, UR10, UR8 ;  /* 0x0000000a270872a5 */ /* 0x000fe2000f8e0008 */
[--C-:B------:R-:W-:Y:S01]  /*aef0*/  SHF.R.S32.HI R0, RZ, 0x1f, R3.reuse ;  /* 0x0000001fff007819 */ /* 0x100fe20000011403 */
[----:B------:R-:W-:Y:S02]  /*af00*/  IMAD.MOV R7, RZ, RZ, -R3 ;  /* 0x000000ffff077224 */ /* 0x000fe400078e0a03 */
[----:B------:R-:W-:-:S02]  /*af10*/  UIMAD UR39, UR39, UR11, UR9 ;  /* 0x0000000b272772a4 */ /* 0x000fc4000f8e0209 */
[----:B------:R-:W-:Y:S01]  /*af20*/  IMAD R7, R38, R7, R11 ;  /* 0x0000000726077224 */ /* 0x000fe200078e020b */
[----:B------:R-:W-:Y:S01]  /*af30*/  ULDC.64 UR10, c[0x0][0xb30] ;  /* 0x0002cc00000a7ab9 */ /* 0x000fe20000000a00 */
[----:B------:R-:W-:Y:S02]  /*af40*/  IMAD.U32 R5, RZ, RZ, UR9 ;  /* 0x00000009ff057e24 */ /* 0x000fe4000f8e00ff */
[----:B------:R-:W-:Y:S02]  /*af50*/  IMAD R0, R0, UR10, RZ ;  /* 0x0000000a00007c24 */ /* 0x000fe4000f8e02ff */
[----:B------:R-:W-:Y:S01]  /*af60*/  IMAD.U32 R4, RZ, RZ, UR8 ;  /* 0x00000008ff047e24 */ /* 0x000fe2000f8e00ff */
[----:B------:R-:W-:Y:S01]  /*af70*/  ULDC.64 UR8, c[0x0][0xb28] ;  /* 0x0002ca0000087ab9 */ /* 0x000fe20000000a00 */
[----:B------:R-:W-:Y:S02]  /*af80*/  IMAD.U32 R5, RZ, RZ, UR39 ;  /* 0x00000027ff057e24 */ /* 0x000fe4000f8e00ff */
[C---:B------:R-:W-:Y:S01]  /*af90*/  IMAD R9, R3.reuse, UR11, R0 ;  /* 0x0000000b03097c24 */ /* 0x040fe2000f8e0200 */
[----:B------:R-:W-:Y:S01]  /*afa0*/  SHF.R.S32.HI R0, RZ, 0x1f, R7 ;  /* 0x0000001fff007819 */ /* 0x000fe20000011407 */
[----:B------:R-:W-:-:S04]  /*afb0*/  IMAD.WIDE.U32 R4, R3, UR10, R4 ;  /* 0x0000000a03047c25 */ /* 0x000fc8000f8e0004 */
[----:B------:R-:W-:Y:S02]  /*afc0*/  IMAD R0, R0, UR8, RZ ;  /* 0x0000000800007c24 */ /* 0x000fe4000f8e02ff */
[----:B------:R-:W-:Y:S02]  /*afd0*/  IMAD.IADD R5, R5, 0x1, R9 ;  /* 0x0000000105057824 */ /* 0x000fe400078e0209 */
[C---:B------:R-:W-:Y:S02]  /*afe0*/  IMAD R3, R7.reuse, UR9, R0 ;  /* 0x0000000907037c24 */ /* 0x040fe4000f8e0200 */
[----:B------:R-:W-:Y:S01]  /*aff0*/  IMAD.WIDE.U32 R4, R7, UR8, R4 ;  /* 0x0000000807047c25 */ /* 0x000fe2000f8e0004 */
[----:B------:R-:W-:-:S03]  /*b000*/  ULDC.64 UR8, c[0x0][0xb00] ;  /* 0x0002c00000087ab9 */ /* 0x000fc60000000a00 */
[----:B------:R-:W-:Y:S01]  /*b010*/  IMAD.IADD R3, R5, 0x1, R3 ;  /* 0x0000000105037824 */ /* 0x000fe200078e0203 */
[----:B------:R-:W-:-:S04]  /*b020*/  LEA R0, P1, R4, UR8, 0x2 ;  /* 0x0000000804007c11 */ /* 0x000fc8000f8210ff */
[----:B------:R-:W-:Y:S01]  /*b030*/  LEA.HI.X R3, R4, UR9, R3, 0x2, P1 ;  /* 0x0000000904037c11 */ /* 0x000fe200088f1403 */
[----:B------:R2:W0:Y:S04]  /*b040*/  SHFL.IDX PT, R6, R0, RZ, 0x1c1f ;  /* 0x001c1fff00067589 */ /* 0x00042800000e0000 */
[----:B------:R2:W1:Y:S01]  /*b050*/  SHFL.IDX PT, R7, R3, RZ, 0x1c1f ;  /* 0x001c1fff03077589 */ /* 0x00046200000e0000 */
[----:B------:R-:W-:Y:S05]  /*b060*/  @P0 BRA `(.L_x_173) ;  /* 0x0000000400000947 */ /* 0x000fea0003800000 */
[----:B------:R-:W-:Y:S02]  /*b070*/  ULDC UR4, c[0x0][0xac8] ;  /* 0x0002b20000047ab9 */ /* 0x000fe40000000800 */
[----:B------:R-:W-:Y:S02]  /*b080*/  ISETP.GE.AND P3, PT, R198, UR4, PT ;  /* 0x00000004c6007c0c */ /* 0x000fe4000bf66270 */
[----:B------:R-:W-:Y:S02]  /*b090*/  ISETP.GE.AND P2, PT, R199, UR4, PT ;  /* 0x00000004c7007c0c */ /* 0x000fe4000bf46270 */
[----:B------:R-:W-:Y:S02]  /*b0a0*/  ISETP.GE.AND P1, PT, R197, UR4, PT ;  /* 0x00000004c5007c0c */ /* 0x000fe4000bf26270 */
[----:B------:R-:W-:Y:S02]  /*b0b0*/  ISETP.GE.AND P0, PT, R196, UR4, PT ;  /* 0x00000004c4007c0c */ /* 0x000fe4000bf06270 */
[----:B------:R-:W-:-:S05]  /*b0c0*/  ISETP.GE.AND P4, PT, R195, UR4, PT ;  /* 0x00000004c3007c0c */ /* 0x000fca000bf86270 */
[CC--:B0-----:R-:W-:Y:S02]  /*b0d0*/  @!P3 LEA R8, P5, R198.reuse, R6.reuse, 0x2 ;  /* 0x00000006c608b211 */ /* 0x0c1fe400078a10ff */
[----:B-1----:R-:W-:Y:S02]  /*b0e0*/  @!P2 IMAD.WIDE R4, R199, 0x4, R6 ;  /* 0x00000004c704a825 */ /* 0x002fe400078e0206 */
[----:B------:R-:W-:Y:S02]  /*b0f0*/  @!P3 LEA.HI.X R9, R198, R7, R216, 0x2, P5 ;  /* 0x00000007c609b211 */ /* 0x000fe400028f14d8 */
[-C--:B------:R-:W-:Y:S01]  /*b100*/  @!P1 LEA R10, P6, R197, R6.reuse, 0x2 ;  /* 0x00000006c50a9211 */ /* 0x080fe200078c10ff */
[----:B------:R0:W-:Y:S01]  /*b110*/  @!P2 ST.E.64 desc[UR50][R4.64], R98 ;  /* 0x000000620400a985 */ /* 0x0001e2000c101b32 */
[----:B------:R-:W-:Y:S02]  /*b120*/  ISETP.GE.AND P2, PT, R194, UR4, PT ;  /* 0x00000004c2007c0c */ /* 0x000fe4000bf46270 */
[----:B------:R-:W-:Y:S01]  /*b130*/  @!P0 LEA R12, P5, R196, R6, 0x2 ;  /* 0x00000006c40c8211 */ /* 0x000fe200078a10ff */
[----:B------:R1:W-:Y:S01]  /*b140*/  @!P3 ST.E.64 desc[UR50][R8.64], R96 ;  /* 0x000000600800b985 */ /* 0x0003e2000c101b32 */
[----:B------:R-:W-:-:S02]  /*b150*/  ISETP.GE.AND P3, PT, R193, UR4, PT ;  /* 0x00000004c1007c0c */ /* 0x000fc4000bf66270 */
[-C--:B------:R-:W-:Y:S02]  /*b160*/  @!P1 LEA.HI.X R11, R197, R7.reuse, R215, 0x2, P6 ;  /* 0x00000007c50b9211 */ /* 0x080fe400030f14d7 */
[----:B------:R-:W-:-:S03]  /*b170*/  @!P0 LEA.HI.X R13, R196, R7, R214, 0x2, P5 ;  /* 0x00000007c40d8211 */ /* 0x000fc600028f14d6 */
[----:B------:R3:W-:Y:S01]  /*b180*/  @!P1 ST.E.64 desc[UR50][R10.64], R94 ;  /* 0x0000005e0a009985 */ /* 0x0007e2000c101b32 */
[----:B0-----:R-:W-:-:S03]  /*b190*/  @!P4 LEA R4, P1, R195, R6, 0x2 ;  /* 0x00000006c304c211 */ /* 0x001fc600078210ff */
[----:B------:R0:W-:Y:S01]  /*b1a0*/  @!P0 ST.E.64 desc[UR50][R12.64], R92 ;  /* 0x0000005c0c008985 */ /* 0x0001e2000c101b32 */
[----:B------:R-:W-:Y:S02]  /*b1b0*/  ISETP.GE.AND P0, PT, R192, UR4, PT ;  /* 0x00000004c0007c0c */ /* 0x000fe4000bf06270 */
[-C--:B------:R-:W-:Y:S02]  /*b1c0*/  @!P4 LEA.HI.X R5, R195, R7.reuse, R213, 0x2, P1 ;  /* 0x00000007c305c211 */ /* 0x080fe400008f14d5 */
[CC--:B------:R-:W-:Y:S02]  /*b1d0*/  @!P2 LEA R14, P6, R194.reuse, R6.reuse, 0x2 ;  /* 0x00000006c20ea211 */ /* 0x0c0fe400078c10ff */
[----:B------:R-:W-:Y:S01]  /*b1e0*/  ISETP.GE.AND P1, PT, R171, UR4, PT ;  /* 0x00000004ab007c0c */ /* 0x000fe2000bf26270 */
[----:B------:R4:W-:Y:S01]  /*b1f0*/  @!P4 ST.E.64 desc[UR50][R4.64], R90 ;  /* 0x0000005a0400c985 */ /* 0x0009e2000c101b32 */
[----:B------:R-:W-:Y:S02]  /*b200*/  @!P3 LEA R20, P5, R193, R6, 0x2 ;  /* 0x00000006c114b211 */ /* 0x000fe400078a10ff */
[----:B------:R-:W-:-:S02]  /*b210*/  @!P2 LEA.HI.X R15, R194, R7, R212, 0x2, P6 ;  /* 0x00000007c20fa211 */ /* 0x000fc400030f14d4 */
[----:B------:R-:W-:Y:S02]  /*b220*/  ISETP.GE.AND P4, PT, R170, UR4, PT ;  /* 0x00000004aa007c0c */ /* 0x000fe4000bf86270 */
[----:B------:R-:W-:Y:S01]  /*b230*/  @!P3 LEA.HI.X R21, R193, R7, R211, 0x2, P5 ;  /* 0x00000007c115b211 */ /* 0x000fe200028f14d3 */
[----:B------:R5:W-:Y:S01]  /*b240*/  @!P2 ST.E.64 desc[UR50][R14.64], R88 ;  /* 0x000000580e00a985 */ /* 0x000be2000c101b32 */
[----:B-1----:R-:W-:-:S03]  /*b250*/  @!P0 LEA R8, P2, R192, R6, 0x2 ;  /* 0x00000006c0088211 */ /* 0x002fc600078410ff */
[----:B------:R-:W-:Y:S01]  /*b260*/  @!P3 ST.E.64 desc[UR50][R20.64], R86 ;  /* 0x000000561400b985 */ /* 0x000fe2000c101b32 */
[----:B------:R-:W-:Y:S02]  /*b270*/  ISETP.GE.AND P3, PT, R169, UR4, PT ;  /* 0x00000004a9007c0c */ /* 0x000fe4000bf66270 */
[CC--:B---3--:R-:W-:Y:S02]  /*b280*/  @!P1 LEA R10, P5, R171.reuse, R6.reuse, 0x2 ;  /* 0x00000006ab0a9211 */ /* 0x0c8fe400078a10ff */
[-C--:B------:R-:W-:Y:S02]  /*b290*/  @!P0 LEA.HI.X R9, R192, R7.reuse, R210, 0x2, P2 ;  /* 0x00000007c0098211 */ /* 0x080fe400010f14d2 */
[----:B------:R-:W-:Y:S02]  /*b2a0*/  ISETP.GE.AND P2, PT, R168, UR4, PT ;  /* 0x00000004a8007c0c */ /* 0x000fe4000bf46270 */
[----:B0-----:R-:W-:Y:S01]  /*b2b0*/  @!P4 LEA R12, P6, R170, R6, 0x2 ;  /* 0x00000006aa0cc211 */ /* 0x001fe200078c10ff */
[----:B------:R0:W-:Y:S01]  /*b2c0*/  @!P0 ST.E.64 desc[UR50][R8.64], R84 ;  /* 0x0000005408008985 */ /* 0x0001e2000c101b32 */
[----:B------:R-:W-:-:S02]  /*b2d0*/  @!P1 LEA.HI.X R11, R171, R7, R209, 0x2, P5 ;  /* 0x00000007ab0b9211 */ /* 0x000fc400028f14d1 */
[-C--:B------:R-:W-:Y:S02]  /*b2e0*/  @!P4 LEA.HI.X R13, R170, R7.reuse, R208, 0x2, P6 ;  /* 0x00000007aa0dc211 */ /* 0x080fe400030f14d0 */
[----:B------:R-:W-:Y:S01]  /*b2f0*/  ISETP.GE.AND P0, PT, R23, UR4, PT ;  /* 0x0000000417007c0c */ /* 0x000fe2000bf06270 */
[----:B------:R1:W-:Y:S01]  /*b300*/  @!P1 ST.E.64 desc[UR50][R10.64], R82 ;  /* 0x000000520a009985 */ /* 0x0003e2000c101b32 */
[C---:B----4-:R-:W-:Y:S02]  /*b310*/  @!P3 LEA R4, P1, R169.reuse, R6, 0x2 ;  /* 0x00000006a904b211 */ /* 0x050fe400078210ff */
[----:B------:R-:W-:Y:S01]  /*b320*/  ISETP.GE.AND P5, PT, R22, UR4, PT ;  /* 0x0000000416007c0c */ /* 0x000fe2000bfa6270 */
[----:B------:R3:W-:Y:S01]  /*b330*/  @!P4 ST.E.64 desc[UR50][R12.64], R80 ;  /* 0x000000500c00c985 */ /* 0x0007e2000c101b32 */
[----:B------:R-:W-:Y:S02]  /*b340*/  @!P3 LEA.HI.X R5, R169, R7, R207, 0x2, P1 ;  /* 0x00000007a905b211 */ /* 0x000fe400008f14cf */
[----:B------:R-:W-:-:S02]  /*b350*/  ISETP.GE.AND P4, PT, R19, UR4, PT ;  /* 0x0000000413007c0c */ /* 0x000fc4000bf86270 */
[----:B------:R-:W-:Y:S01]  /*b360*/  ISETP.GE.AND P1, PT, R18, UR4, PT ;  /* 0x0000000412007c0c */ /* 0x000fe2000bf26270 */
[----:B------:R4:W-:Y:S01]  /*b370*/  @!P3 ST.E.64 desc[UR50][R4.64], R78 ;  /* 0x0000004e0400b985 */ /* 0x0009e2000c101b32 */
[CC--:B-----5:R-:W-:Y:S02]  /*b380*/  @!P2 LEA R14, P6, R168.reuse, R6.reuse, 0x2 ;  /* 0x00000006a80ea211 */ /* 0x0e0fe400078c10ff */
[C---:B0-----:R-:W-:Y:S02]  /*b390*/  @!P0 LEA R8, P3, R23.reuse, R6, 0x2 ;  /* 0x0000000617088211 */ /* 0x041fe400078610ff */
[-C--:B------:R-:W-:Y:S02]  /*b3a0*/  @!P2 LEA.HI.X R15, R168, R7.reuse, R206, 0x2, P6 ;  /* 0x00000007a80fa211 */ /* 0x080fe400030f14ce */
[----:B------:R-:W-:-:S03]  /*b3b0*/  @!P0 LEA.HI.X R9, R23, R7, R205, 0x2, P3 ;  /* 0x0000000717098211 */ /* 0x000fc600018f14cd */
[----:B------:R4:W-:Y:S01]  /*b3c0*/  @!P2 ST.E.64 desc[UR50][R14.64], R76 ;  /* 0x0000004c0e00a985 */ /* 0x0009e2000c101b32 */
[-C--:B-1----:R-:W-:Y:S02]  /*b3d0*/  @!P5 LEA R10, P2, R22, R6.reuse, 0x2 ;  /* 0x00000006160ad211 */ /* 0x082fe400078410ff */
[CC--:B---3--:R-:W-:Y:S01]  /*b3e0*/  @!P4 LEA R12, P3, R19.reuse, R6.reuse, 0x2 ;  /* 0x00000006130cc211 */ /* 0x0c8fe200078610ff */
[----:B------:R4:W-:Y:S01]  /*b3f0*/  @!P0 ST.E.64 desc[UR50][R8.64], R72 ;  /* 0x0000004808008985 */ /* 0x0009e2000c101b32 */
[----:B------:R-:W-:Y:S02]  /*b400*/  @!P1 LEA R6, P6, R18, R6, 0x2 ;  /* 0x0000000612069211 */ /* 0x000fe400078c10ff */
[-C--:B------:R-:W-:Y:S02]  /*b410*/  @!P5 LEA.HI.X R11, R22, R7.reuse, R204, 0x2, P2 ;  /* 0x00000007160bd211 */ /* 0x080fe400010f14cc */
[-C--:B------:R-:W-:Y:S02]  /*b420*/  @!P4 LEA.HI.X R13, R19, R7.reuse, R203, 0x2, P3 ;  /* 0x00000007130dc211 */ /* 0x080fe400018f14cb */
[----:B------:R-:W-:Y:S01]  /*b430*/  @!P1 LEA.HI.X R7, R18, R7, R202, 0x2, P6 ;  /* 0x0000000712079211 */ /* 0x000fe200030f14ca */
[----:B------:R4:W-:Y:S04]  /*b440*/  @!P5 ST.E.64 desc[UR50][R10.64], R74 ;  /* 0x0000004a0a00d985 */ /* 0x0009e8000c101b32 */
[----:B------:R4:W-:Y:S04]  /*b450*/  @!P4 ST.E.64 desc[UR50][R12.64], R70 ;  /* 0x000000460c00c985 */ /* 0x0009e8000c101b32 */
[----:B------:R4:W-:Y:S02]  /*b460*/  @!P1 ST.E.64 desc[UR50][R6.64], R68 ;  /* 0x0000004406009985 */ /* 0x0009e4000c101b32 */
.L_x_173:
[----:B------:R-:W-:Y:S05]  /*b470*/  BSYNC B1 ;  /* 0x0000000000017941 */ /* 0x000fea0003800000 */
.L_x_172:
[----:B------:R-:W-:Y:S01]  /*b480*/  ISETP.GE.AND P0, PT, R24, R33, PT ;  /* 0x000000211800720c */ /* 0x000fe20003f06270 */
[----:B-1--4-:R1:W3:Y:S04]  /*b490*/  SHFL.IDX PT, R7, R3, 0x1, 0x1c1f ;  /* 0x003c1f0003077f89 */ /* 0x0122e800000e0000 */
[----:B0-----:R1:W0:Y:S08]  /*b4a0*/  SHFL.IDX PT, R6, R0, 0x1, 0x1c1f ;  /* 0x003c1f0000067f89 */ /* 0x00123000000e0000 */
[----:B-1----:R-:W-:Y:S05]  /*b4b0*/  @P0 BRA `(.L_x_171) ;  /* 0x0000001000200947 */ /* 0x002fea0003800000 */
[----:B------:R-:W-:Y:S02]  /*b4c0*/  ULDC UR4, c[0x0][0xac8] ;  /* 0x0002b20000047ab9 */ /* 0x000fe40000000800 */
[----:B------:R-:W-:Y:S02]  /*b4d0*/  ISETP.GE.AND P1, PT, R198, UR4, PT ;  /* 0x00000004c6007c0c */ /* 0x000fe4000bf26270 */
[----:B------:R-:W-:Y:S02]  /*b4e0*/  ISETP.GE.AND P6, PT, R199, UR4, PT ;  /* 0x00000004c7007c0c */ /* 0x000fe4000bfc6270 */
[----:B------:R-:W-:Y:S02]  /*b4f0*/  ISETP.GE.AND P0, PT, R197, UR4, PT ;  /* 0x00000004c5007c0c */ /* 0x000fe4000bf06270 */
[----:B------:R-:W-:Y:S02]  /*b500*/  ISETP.GE.AND P2, PT, R196, UR4, PT ;  /* 0x00000004c4007c0c */ /* 0x000fe4000bf46270 */
[----:B------:R-:W-:-:S05]  /*b510*/  ISETP.GE.AND P3, PT, R195, UR4, PT ;  /* 0x00000004c3007c0c */ /* 0x000fca000bf66270 */
[CC--:B0-----:R-:W-:Y:S02]  /*b520*/  @!P1 LEA R8, P4, R198.reuse, R6.reuse, 0x2 ;  /* 0x00000006c6089211 */ /* 0x0c1fe400078810ff */
[----:B---3--:R-:W-:Y:S02]  /*b530*/  @!P6 IMAD.WIDE R4, R199, 0x4, R6 ;  /* 0x00000004c704e825 */ /* 0x008fe400078e0206 */
[-C--:B------:R-:W-:Y:S02]  /*b540*/  @!P1 LEA.HI.X R9, R198, R7.reuse, R216, 0x2, P4 ;  /* 0x00000007c6099211 */ /* 0x080fe400020f14d8 */
[----:B------:R-:W-:Y:S01]  /*b550*/  ISETP.GE.AND P4, PT, R194, UR4, PT ;  /* 0x00000004c2007c0c */ /* 0x000fe2000bf86270 */
[----:B------:R0:W-:Y:S01]  /*b560*/  @!P6 ST.E.64 desc[UR50][R4.64], R40 ;  /* 0x000000280400e985 */ /* 0x0001e2000c101b32 */
[-C--:B------:R-:W-:Y:S02]  /*b570*/  @!P0 LEA R10, P5, R197, R6.reuse, 0x2 ;  /* 0x00000006c50a8211 */ /* 0x080fe400078a10ff */
[----:B------:R-:W-:Y:S01]  /*b580*/  @!P3 LEA R14, P6, R195, R6, 0x2 ;  /* 0x00000006c30eb211 */ /* 0x000fe200078c10ff */
[----:B------:R1:W-:Y:S01]  /*b590*/  @!P1 ST.E.64 desc[UR50][R8.64], R42 ;  /* 0x0000002a08009985 */ /* 0x0003e2000c101b32 */
[----:B------:R-:W-:-:S02]  /*b5a0*/  @!P0 LEA.HI.X R11, R197, R7, R215, 0x2, P5 ;  /* 0x00000007c50b8211 */ /* 0x000fc400028f14d7 */
[CC--:B------:R-:W-:Y:S02]  /*b5b0*/  @!P2 LEA R12, P1, R196.reuse, R6.reuse, 0x2 ;  /* 0x00000006c40ca211 */ /* 0x0c0fe400078210ff */
[-C--:B------:R-:W-:Y:S01]  /*b5c0*/  @!P3 LEA.HI.X R15, R195, R7.reuse, R213, 0x2, P6 ;  /* 0x00000007c30fb211 */ /* 0x080fe200030f14d5 */
[----:B------:R3:W-:Y:S01]  /*b5d0*/  @!P0 ST.E.64 desc[UR50][R10.64], R44 ;  /* 0x0000002c0a008985 */ /* 0x0007e2000c101b32 */
[----:B------:R-:W-:Y:S02]  /*b5e0*/  ISETP.GE.AND P0, PT, R193, UR4, PT ;  /* 0x00000004c1007c0c */ /* 0x000fe4000bf06270 */
[----:B------:R-:W-:Y:S02]  /*b5f0*/  @!P2 LEA.HI.X R13, R196, R7, R214, 0x2, P1 ;  /* 0x00000007c40da211 */ /* 0x000fe400008f14d6 */
[----:B------:R-:W-:Y:S02]  /*b600*/  ISETP.GE.AND P1, PT, R192, UR4, PT ;  /* 0x00000004c0007c0c */ /* 0x000fe4000bf26270 */
[----:B------:R-:W-:Y:S01]  /*b610*/  @!P4 LEA R20, P5, R194, R6, 0x2 ;  /* 0x00000006c214c211 */ /* 0x000fe200078a10ff */
[----:B------:R4:W-:Y:S01]  /*b620*/  @!P2 ST.E.64 desc[UR50][R12.64], R46 ;  /* 0x0000002e0c00a985 */ /* 0x0009e2000c101b32 */
[----:B------:R-:W-:-:S02]  /*b630*/  ISETP.GE.AND P2, PT, R171, UR4, PT ;  /* 0x00000004ab007c0c */ /* 0x000fc4000bf46270 */
[-C--:B------:R-:W-:Y:S01]  /*b640*/  @!P4 LEA.HI.X R21, R194, R7.reuse, R212, 0x2, P5 ;  /* 0x00000007c215c211 */ /* 0x080fe200028f14d4 */
[----:B------:R5:W-:Y:S02]  /*b650*/  @!P3 ST.E.64 desc[UR50][R14.64], R48 ;  /* 0x000000300e00b985 */ /* 0x000be4000c101b32 */
[CC--:B0-----:R-:W-:Y:S02]  /*b660*/  @!P0 LEA R4, P3, R193.reuse, R6.reuse, 0x2 ;  /* 0x00000006c1048211 */ /* 0x0c1fe400078610ff */
[----:B------:R-:W-:Y:S01]  /*b670*/  @!P4 ST.E.64 desc[UR50][R20.64], R50 ;  /* 0x000000321400c985 */ /* 0x000fe2000c101b32 */
[----:B------:R-:W-:Y:S02]  /*b680*/  ISETP.GE.AND P4, PT, R170, UR4, PT ;  /* 0x00000004aa007c0c */ /* 0x000fe4000bf86270 */
[----:B-1----:R-:W-:Y:S02]  /*b690*/  @!P1 LEA R8, P5, R192, R6, 0x2 ;  /* 0x00000006c0089211 */ /* 0x002fe400078a10ff */
[----:B------:R-:W-:-:S02]  /*b6a0*/  @!P0 LEA.HI.X R5, R193, R7, R211, 0x2, P3 ;  /* 0x00000007c1058211 */ /* 0x000fc400018f14d3 */
[----:B------:R-:W-:Y:S02]  /*b6b0*/  ISETP.GE.AND P3, PT, R169, UR4, PT ;  /* 0x00000004a9007c0c */ /* 0x000fe4000bf66270 */
[CC--:B---3--:R-:W-:Y:S01]  /*b6c0*/  @!P2 LEA R10, P6, R171.reuse, R6.reuse, 0x2 ;  /* 0x00000006ab0aa211 */ /* 0x0c8fe200078c10ff */
[----:B------:R0:W-:Y:S01]  /*b6d0*/  @!P0 ST.E.64 desc[UR50][R4.64], R52 ;  /* 0x0000003404008985 */ /* 0x0001e2000c101b32 */
[-C--:B------:R-:W-:Y:S02]  /*b6e0*/  @!P1 LEA.HI.X R9, R192, R7.reuse, R210, 0x2, P5 ;  /* 0x00000007c0099211 */ /* 0x080fe400028f14d2 */
[----:B------:R-:W-:Y:S02]  /*b6f0*/  @!P2 LEA.HI.X R11, R171, R7, R209, 0x2, P6 ;  /* 0x00000007ab0ba211 */ /* 0x000fe400030f14d1 */
[----:B------:R-:W-:Y:S01]  /*b700*/  ISETP.GE.AND P0, PT, R168, UR4, PT ;  /* 0x00000004a8007c0c */ /* 0x000fe2000bf06270 */
[----:B------:R1:W-:Y:S01]  /*b710*/  @!P1 ST.E.64 desc[UR50][R8.64], R54 ;  /* 0x0000003608009985 */ /* 0x0003e2000c101b32 */
[----:B----4-:R-:W-:-:S02]  /*b720*/  @!P4 LEA R12, P1, R170, R6, 0x2 ;  /* 0x00000006aa0cc211 */ /* 0x010fc400078210ff */
[----:B------:R-:W-:Y:S01]  /*b730*/  ISETP.GE.AND P5, PT, R23, UR4, PT ;  /* 0x0000000417007c0c */ /* 0x000fe2000bfa6270 */
[----:B------:R3:W-:Y:S01]  /*b740*/  @!P2 ST.E.64 desc[UR50][R10.64], R56 ;  /* 0x000000380a00a985 */ /* 0x0007e2000c101b32 */
[----:B------:R-:W-:Y:S02]  /*b750*/  @!P4 LEA.HI.X R13, R170, R7, R208, 0x2, P1 ;  /* 0x00000007aa0dc211 */ /* 0x000fe400008f14d0 */
[----:B------:R-:W-:Y:S02]  /*b760*/  ISETP.GE.AND P2, PT, R22, UR4, PT ;  /* 0x0000000416007c0c */ /* 0x000fe4000bf46270 */
[----:B------:R-:W-:Y:S01]  /*b770*/  ISETP.GE.AND P1, PT, R19, UR4, PT ;  /* 0x0000000413007c0c */ /* 0x000fe2000bf26270 */
[----:B------:R4:W-:Y:S01]  /*b780*/  @!P4 ST.E.64 desc[UR50][R12.64], R58 ;  /* 0x0000003a0c00c985 */ /* 0x0009e2000c101b32 */
[-C--:B-----5:R-:W-:Y:S02]  /*b790*/  @!P3 LEA R14, P6, R169, R6.reuse, 0x2 ;  /* 0x00000006a90eb211 */ /* 0x0a0fe400078c10ff */
[----:B0-----:R-:W-:-:S02]  /*b7a0*/  @!P0 LEA R4, P4, R168, R6, 0x2 ;  /* 0x00000006a8048211 */ /* 0x001fc400078810ff */
        /* <DEDUP_REMOVED lines=10> */
[----:B------:R4:W-:Y:S01]  /*b850*/  @!P5 ST.E.64 desc[UR50][R8.64], R64 ;  /* 0x000000400800d985 */ /* 0x0009e2000c101b32 */
[----:B------:R-:W-:-:S03]  /*b860*/  ISETP.GE.AND P0, PT, R18, UR4, PT ;  /* 0x0000000412007c0c */ /* 0x000fc6000bf06270 */
[----:B------:R4:W-:Y:S04]  /*b870*/  @!P2 ST.E.64 desc[UR50][R10.64], R66 ;  /* 0x000000420a00a985 */ /* 0x0009e8000c101b32 */
[----:B------:R4:W-:Y:S06]  /*b880*/  @!P1 ST.E.64 desc[UR50][R20.64], R34 ;  /* 0x0000002214009985 */ /* 0x0009ec000c101b32 */
[----:B------:R-:W-:Y:S05]  /*b890*/  @P0 BRA `(.L_x_171) ;  /* 0x0000000c00280947 */ /* 0x000fea0003800000 */
[----:B----4-:R-:W-:-:S04]  /*b8a0*/  LEA R4, P0, R18, R6, 0x2 ;  /* 0x0000000612047211 */ /* 0x010fc800078010ff */
[----:B------:R-:W-:-:S05]  /*b8b0*/  LEA.HI.X R5, R18, R7, R202, 0x2, P0 ;  /* 0x0000000712057211 */ /* 0x000fca00000f14ca */
[----:B------:R0:W-:Y:S01]  /*b8c0*/  ST.E.64 desc[UR50][R4.64], R36 ;  /* 0x0000002404007985 */ /* 0x0001e2000c101b32 */
[----:B------:R-:W-:Y:S05]  /*b8d0*/  BRA `(.L_x_171) ;  /* 0x0000000c00187947 */ /* 0x000fea0003800000 */
.L_x_162:
[----:B------:R-:W-:Y:S02]  /*b8e0*/  ULDC.64 UR8, c[0x0][0xc00] ;  /* 0x0003000000087ab9 */ /* 0x000fe40000000a00 */
[----:B------:R-:W-:-:S04]  /*b8f0*/  UISETP.NE.U32.AND UP0, UPT, UR8, URZ, UPT ;  /* 0x0000003f0800728c */ /* 0x000fc8000bf05070 */
[----:B------:R-:W-:-:S03]  /*b900*/  UISETP.NE.AND.EX UP0, UPT, UR9, URZ, UPT, UP0 ;  /* 0x0000003f0900728c */ /* 0x000fc6000bf05300 */
[----:B------:R-:W-:Y:S02]  /*b910*/  ULDC.64 UR8, c[0x0][0xc00] ;  /* 0x0003000000087ab9 */ /* 0x000fe40000000a00 */
[----:B------:R-:W-:Y:S01]  /*b920*/  UIMAD.WIDE UR8, UR36, 0x4, UR8 ;  /* 0x00000004240878a5 */ /* 0x000fe2000f8e0208 */
[----:B------:R-:W-:-:S05]  /*b930*/  PLOP3.LUT P1, PT, PT, PT, UP0, 0x80, 0x0 ;  /* 0x000000000000781c */ /* 0x000fca0003f2f008 */
[----:B------:R-:W-:Y:S02]  /*b940*/  IMAD.U32 R4, RZ, RZ, UR8 ;  /* 0x00000008ff047e24 */ /* 0x000fe4000f8e00ff */
[----:B------:R-:W-:Y:S01]  /*b950*/  IMAD.U32 R5, RZ, RZ, UR9 ;  /* 0x00000009ff057e24 */ /* 0x000fe2000f8e00ff */
[----:B------:R-:W-:Y:S02]  /*b960*/  ULDC.64 UR8, c[0x0][0xc08] ;  /* 0x0003020000087ab9 */ /* 0x000fe40000000a00 */
[----:B------:R-:W-:-:S03]  /*b970*/  UISETP.NE.U32.AND UP1, UPT, UR8, URZ, UPT ;  /* 0x0000003f0800728c */ /* 0x000fc6000bf25070 */
[----:B------:R-:W2:Y:S01]  /*b980*/  @P1 LDG.E R3, desc[UR50][R4.64] ;  /* 0x0000003204031981 */ /* 0x000ea2000c1e1900 */
[----:B------:R-:W-:Y:S01]  /*b990*/  UISETP.NE.AND.EX UP1, UPT, UR9, URZ, UPT, UP1 ;  /* 0x0000003f0900728c */ /* 0x000fe2000bf25310 */
[----:B------:R-:W-:Y:S02]  /*b9a0*/  ULDC UR4, c[0x0][0xa88] ;  /* 0x0002a20000047ab9 */ /* 0x000fe40000000800 */
[----:B------:R-:W-:-:S03]  /*b9b0*/  IMAD.U32 R0, RZ, RZ, UR4 ;  /* 0x00000004ff007e24 */ /* 0x000fc6000f8e00ff */
[----:B------:R-:W-:-:S05]  /*b9c0*/  PLOP3.LUT P2, PT, PT, PT, UP1, 0x80, 0x0 ;  /* 0x000000000000781c */ /* 0x000fca0003f4f018 */
[----:B------:R-:W-:Y:S02]  /*b9d0*/  @UP1 ULDC.64 UR8, c[0x0][0xc08] ;  /* 0x0003020000081ab9 */ /* 0x000fe40000000a00 */
[----:B------:R-:W-:-:S06]  /*b9e0*/  @UP1 UIMAD.WIDE UR8, UR36, 0x4, UR8 ;  /* 0x00000004240818a5 */ /* 0x000fcc000f8e0208 */
[----:B------:R-:W-:Y:S02]  /*b9f0*/  IMAD.U32 R6, RZ, RZ, UR8 ;  /* 0x00000008ff067e24 */ /* 0x000fe4000f8e00ff */
[----:B------:R-:W-:-:S05]  /*ba00*/  IMAD.U32 R7, RZ, RZ, UR9 ;  /* 0x00000009ff077e24 */ /* 0x000fca000f8e00ff */
[----:B------:R0:W5:Y:S01]  /*ba10*/  @P2 LDG.E R0, desc[UR50][R6.64] ;  /* 0x0000003206002981 */ /* 0x000162000c1e1900 */
[----:B------:R-:W-:Y:S01]  /*ba20*/  UMOV UR4, URZ ;  /* 0x0000003f00047c82 */ /* 0x000fe20008000000 */
[----:B------:R-:W-:Y:S02]  /*ba30*/  ISETP.GT.AND P0, PT, R223, 0x7f, PT ;  /* 0x0000007fdf00780c */ /* 0x000fe40003f04270 */
[----:B--2---:R-:W-:-:S13]  /*ba40*/  @P1 R2UR UR4, R3 ;  /* 0x00000000030412ca */ /* 0x004fda00000e0000 */
[----:B------:R-:W-:Y:S01]  /*ba50*/  USHF.R.S32.HI UR16, URZ, 0x1f, UR4 ;  /* 0x0000001f3f107899 */ /* 0x000fe20008011404 */
[----:B0-----:R-:W-:Y:S11]  /*ba60*/  @P2 BRA `(.L_x_174) ;  /* 0x0000000000102947 */ /* 0x001ff60003800000 */
[----:B------:R-:W-:Y:S05]  /*ba70*/  @!P1 BRA `(.L_x_174) ;  /* 0x00000000000c9947 */ /* 0x000fea0003800000 */
[----:B------:R-:W2:Y:S04]  /*ba80*/  LDG.E R3, desc[UR50][R4.64] ;  /* 0x0000003204037981 */ /* 0x000ea8000c1e1900 */
[----:B-----5:R-:W2:Y:S02]  /*ba90*/  LDG.E R0, desc[UR50][R4.64+0x4] ;  /* 0x0000043204007981 */ /* 0x020ea4000c1e1900 */
[----:B--2---:R-:W-:-:S07]  /*baa0*/  IMAD.IADD R0, R0, 0x1, -R3 ;  /* 0x0000000100007824 */ /* 0x004fce00078e0a03 */
.L_x_174:
[----:B------:R-:W-:Y:S01]  /*bab0*/  USEL UR36, UR36, URZ, !UP0 ;  /* 0x0000003f24247287 */ /* 0x000fe2000c000000 */
[----:B------:R-:W-:Y:S01]  /*bac0*/  BSSY B1, `(.L_x_175) ;  /* 0x0000039000017945 */ /* 0x000fe20003800000 */
[----:B------:R-:W-:-:S03]  /*bad0*/  USEL UR37, UR37, URZ, !UP0 ;  /* 0x0000003f25257287 */ /* 0x000fc6000c000000 */
[----:B------:R-:W-:Y:S09]  /*bae0*/  @P0 BRA `(.L_x_176) ;  /* 0x0000000000d80947 */ /* 0x000ff20003800000 */
[----:B------:R-:W0:Y:S01]  /*baf0*/  S2R R4, SR_TID.X ;  /* 0x0000000000047919 */ /* 0x000e220000002100 */
[----:B------:R-:W1:Y:S01]  /*bb00*/  LDC R9, c[0x0][0xbe8] ;  /* 0x0002fa00ff097b82 */ /* 0x000e620000000800 */
[----:B------:R-:W-:-:S04]  /*bb10*/  IMAD.U32 R3, RZ, RZ, UR43 ;  /* 0x0000002bff037e24 */ /* 0x000fc8000f8e00ff */
[----:B0-----:R-:W-:Y:S02]  /*bb20*/  IMAD R3, R3, 0x80, R4 ;  /* 0x0000008003037824 */ /* 0x001fe400078e0204 */
[----:B-1---5:R-:W-:Y:S02]  /*bb30*/  IMAD R4, R0, R9, RZ ;  /* 0x0000000900047224 */ /* 0x022fe400078e02ff */
[----:B------:R-:W-:-:S05]  /*bb40*/  VIADD R6, R3, 0xffffff80 ;  /* 0xffffff8003067836 */ /* 0x000fca0000000000 */
[----:B------:R-:W-:-:S13]  /*bb50*/  ISETP.GE.AND P0, PT, R6, R4, PT ;  /* 0x000000040600720c */ /* 0x000fda0003f06270 */
[----:B------:R-:W-:Y:S05]  /*bb60*/  @P0 BRA `(.L_x_176) ;  /* 0x0000000000b80947 */ /* 0x000fea0003800000 */
[----:B------:R-:W-:Y:S01]  /*bb70*/  ISETP.NE.AND P0, PT, R9, 0x1, PT ;  /* 0x000000010900780c */ /* 0x000fe20003f05270 */
[----:B------:R-:W-:Y:S01]  /*bb80*/  UISETP.GT.AND UP2, UPT, UR45, 0x1, UPT ;  /* 0x000000012d00788c */ /* 0x000fe2000bf44270 */
[----:B------:R-:W-:-:S03]  /*bb90*/  UMOV UR7, 0x9b8 ;  /* 0x000009b800077882 */ /* 0x000fc60000000000 */
[----:B------:R-:W-:Y:S02]  /*bba0*/  USEL UR17, UR7, 0x978, UP2 ;  /* 0x0000097807117887 */ /* 0x000fe40009000000 */
[----:B------:R-:W-:-:S06]  /*bbb0*/  USEL UR19, UR39, URZ, UP2 ;  /* 0x0000003f27137287 */ /* 0x000fcc0009000000 */
[----:B------:R-:W0:Y:S04]  /*bbc0*/  @P0 LDC R3, c[0x0][0xbec] ;  /* 0x0002fb00ff030b82 */ /* 0x000e280000000800 */
[----:B------:R-:W-:Y:S01]  /*bbd0*/  ULDC.64 UR10, c[0x0][UR17+0x220] ;  /* 0x00008800110a7abb */ /* 0x000fe20008000a00 */
[----:B------:R-:W-:Y:S01]  /*bbe0*/  ULDC.64 UR8, c[0x0][UR17+0x218] ;  /* 0x0000860011087abb */ /* 0x000fe20008000a00 */
[----:B------:R-:W-:Y:S01]  /*bbf0*/  ULDC.64 UR12, c[0x0][UR17+0x228] ;  /* 0x00008a00110c7abb */ /* 0x000fe20008000a00 */
[----:B------:R-:W-:Y:S01]  /*bc00*/  UIMAD UR7, UR11, UR36, URZ ;  /* 0x000000240b0772a4 */ /* 0x000fe2000f8e023f */
[----:B------:R-:W1:Y:S01]  /*bc10*/  @P0 LDC R5, c[0x0][0xbf0] ;  /* 0x0002fc00ff050b82 */ /* 0x000e620000000800 */
[----:B------:R-:W-:Y:S02]  /*bc20*/  UIMAD.WIDE.U32 UR14, UR8, UR42, URZ ;  /* 0x0000002a080e72a5 */ /* 0x000fe4000f8e003f */
[----:B------:R-:W-:-:S02]  /*bc30*/  UIMAD UR18, UR9, UR42, URZ ;  /* 0x0000002a091272a4 */ /* 0x000fc4000f8e023f */
[----:B------:R-:W-:Y:S02]  /*bc40*/  UIMAD.WIDE.U32 UR8, UR10, UR36, URZ ;  /* 0x000000240a0872a5 */ /* 0x000fe4000f8e003f */
[----:B------:R-:W-:Y:S02]  /*bc50*/  UIMAD.WIDE.U32 UR20, UR12, UR19, URZ ;  /* 0x000000130c1472a5 */ /* 0x000fe4000f8e003f */
[----:B------:R-:W-:Y:S02]  /*bc60*/  UIMAD UR12, UR13, UR19, URZ ;  /* 0x000000130d0c72a4 */ /* 0x000fe4000f8e023f */
[----:B------:R-:W-:Y:S02]  /*bc70*/  UIMAD UR7, UR10, UR37, UR7 ;  /* 0x000000250a0772a4 */ /* 0x000fe4000f8e0207 */
[----:B------:R-:W-:Y:S02]  /*bc80*/  UIADD3 UR14, UP0, UP1, UR8, UR14, UR4 ;  /* 0x0000000e080e7290 */ /* 0x000fe4000f91e004 */
[----:B------:R-:W-:Y:S01]  /*bc90*/  UIADD3 UR8, UR12, UR21, URZ ;  /* 0x000000150c087290 */ /* 0x000fe2000fffe03f */
[----:B0-----:R-:W-:Y:S01]  /*bca0*/  @P0 IMAD.HI.U32 R4, R6, R3, RZ ;  /* 0x0000000306040227 */ /* 0x001fe200078e00ff */
[----:B------:R-:W-:-:S02]  /*bcb0*/  UIADD3 UR11, UR18, UR15, URZ ;  /* 0x0000000f120b7290 */ /* 0x000fc4000fffe03f */
[----:B------:R-:W-:Y:S01]  /*bcc0*/  UIADD3 UR7, UR9, UR7, URZ ;  /* 0x0000000709077290 */ /* 0x000fe2000fffe03f */
[----:B------:R-:W-:Y:S02]  /*bcd0*/  IMAD.MOV.U32 R3, RZ, RZ, R6 ;  /* 0x000000ffff037224 */ /* 0x000fe400078e0006 */
[----:B------:R-:W-:Y:S01]  /*bce0*/  IMAD.U32 R8, RZ, RZ, UR8 ;  /* 0x00000008ff087e24 */ /* 0x000fe2000f8e00ff */
[----:B------:R-:W-:Y:S01]  /*bcf0*/  UIADD3.X UR7, UR7, UR11, UR16, UP0, UP1 ;  /* 0x0000000b07077290 */ /* 0x000fe200087e2410 */
[----:B-1----:R-:W-:Y:S01]  /*bd00*/  @P0 SHF.R.U32.HI R3, RZ, R5, R4 ;  /* 0x00000005ff030219 */ /* 0x002fe20000011604 */
[----:B------:R-:W-:Y:S01]  /*bd10*/  IMAD.U32 R4, RZ, RZ, UR20 ;  /* 0x00000014ff047e24 */ /* 0x000fe2000f8e00ff */
[----:B------:R-:W-:Y:S01]  /*bd20*/  ULDC.64 UR8, c[0x0][UR17+0x210] ;  /* 0x0000840011087abb */ /* 0x000fe20008000a00 */
[----:B------:R-:W-:Y:S01]  /*bd30*/  IMAD.U32 R5, RZ, RZ, UR21 ;  /* 0x00000015ff057e24 */ /* 0x000fe2000f8e00ff */
[--C-:B------:R-:W-:Y:S01]  /*bd40*/  SHF.R.S32.HI R5, RZ, 0x1f, R3.reuse ;  /* 0x0000001fff057819 */ /* 0x100fe20000011403 */
[----:B------:R-:W-:Y:S01]  /*bd50*/  IMAD.MOV R7, RZ, RZ, -R3 ;  /* 0x000000ffff077224 */ /* 0x000fe200078e0a03 */
[----:B------:R-:W-:Y:S01]  /*bd60*/  IADD3 R4, P0, P1, R3, UR14, R4 ;  /* 0x0000000e03047c10 */ /* 0x000fe2000f91e004 */
[----:B------:R-:W-:Y:S01]  /*bd70*/  ULDC.64 UR10, c[0x0][0xba8] ;  /* 0x0002ea00000a7ab9 */ /* 0x000fe20000000a00 */
[----:B------:R-:W-:Y:S01]  /*bd80*/  @!UP2 ULDC UR10, c[0x0][0xb50] ;  /* 0x0002d400000aaab9 */ /* 0x000fe20000000800 */
[----:B------:R-:W-:Y:S01]  /*bd90*/  IMAD R7, R9, R7, R6 ;  /* 0x0000000709077224 */ /* 0x000fe200078e0206 */
[----:B------:R-:W-:Y:S01]  /*bda0*/  IADD3.X R5, R5, UR7, R8, P0, P1 ;  /* 0x0000000705057c10 */ /* 0x000fe200087e2408 */
[----:B------:R-:W-:-:S02]  /*bdb0*/  @!UP2 ULDC UR11, c[0x0][0xb54] ;  /* 0x0002d500000baab9 */ /* 0x000fc40000000800 */
[C---:B------:R-:W-:Y:S01]  /*bdc0*/  IMAD R6, R7.reuse, UR9, RZ ;  /* 0x0000000907067c24 */ /* 0x040fe2000f8e02ff */
[----:B------:R-:W-:Y:S01]  /*bdd0*/  SHF.R.S32.HI R3, RZ, 0x1f, R7 ;  /* 0x0000001fff037819 */ /* 0x000fe20000011407 */
[----:B------:R-:W-:-:S04]  /*bde0*/  IMAD.WIDE.U32 R4, R7, UR8, R4 ;  /* 0x0000000807047c25 */ /* 0x000fc8000f8e0004 */
[----:B------:R-:W-:Y:S01]  /*bdf0*/  IMAD R3, R3, UR8, R6 ;  /* 0x0000000803037c24 */ /* 0x000fe2000f8e0206 */
[----:B------:R-:W-:-:S03]  /*be00*/  LEA R6, P0, R4, UR10, 0x2 ;  /* 0x0000000a04067c11 */ /* 0x000fc6000f8010ff */
[----:B------:R-:W-:-:S05]  /*be10*/  IMAD.IADD R3, R5, 0x1, R3 ;  /* 0x0000000105037824 */ /* 0x000fca00078e0203 */
[----:B------:R-:W-:Y:S01]  /*be20*/  LEA.HI.X R7, R4, UR11, R3, 0x2, P0 ;  /* 0x0000000b04077c11 */ /* 0x000fe200080f1403 */
[----:B------:R-:W-:-:S05]  /*be30*/  IMAD.MOV.U32 R3, RZ, RZ, -0x800000 ;  /* 0xff800000ff037424 */ /* 0x000fca00078e00ff */
[----:B------:R0:W-:Y:S02]  /*be40*/  STG.E desc[UR50][R6.64], R3 ;  /* 0x0000000306007986 */ /* 0x0001e4000c101932 */
.L_x_176:
[----:B------:R-:W-:Y:S05]  /*be50*/  BSYNC B1 ;  /* 0x0000000000017941 */ /* 0x000fea0003800000 */
.L_x_175:
[----:B------:R-:W-:-:S06]  /*be60*/  UISETP.GT.AND UP0, UPT, UR45, 0x1, UPT ;  /* 0x000000012d00788c */ /* 0x000fcc000bf04270 */
[----:B------:R-:W-:-:S13]  /*be70*/  PLOP3.LUT P0, PT, PT, PT, UP0, 0x80, 0x0 ;  /* 0x000000000000781c */ /* 0x000fda0003f0f008 */
[----:B------:R-:W-:Y:S05]  /*be80*/  @P0 BRA `(.L_x_171) ;  /* 0x0000000400ac0947 */ /* 0x000fea0003800000 */
[----:B------:R-:W1:Y:S01]  /*be90*/  LDC R11, c[0x0][0xbe8] ;  /* 0x0002fa00ff0b7b82 */ /* 0x000e620000000800 */
[----:B------:R-:W-:Y:S01]  /*bea0*/  ULDC.64 UR10, c[0x0][0xaa0] ;  /* 0x0002a800000a7ab9 */ /* 0x000fe20000000a00 */
[----:B0-----:R-:W-:Y:S01]  /*beb0*/  IMAD R3, R17, 0x20, R200 ;  /* 0x0000002011037824 */ /* 0x001fe200078e02c8 */
[----:B------:R-:W-:Y:S01]  /*bec0*/  UIMAD UR7, UR16, UR10, URZ ;  /* 0x0000000a100772a4 */ /* 0x000fe2000f8e023f */
[----:B------:R-:W-:Y:S01]  /*bed0*/  IMAD.U32 R8, RZ, RZ, UR43 ;  /* 0x0000002bff087e24 */ /* 0x000fe2000f8e00ff */
[----:B------:R-:W-:Y:S01]  /*bee0*/  UIMAD.WIDE.U32 UR8, UR4, UR10, URZ ;  /* 0x0000000a040872a5 */ /* 0x000fe2000f8e003f */
[----:B------:R-:W-:Y:S01]  /*bef0*/  IMAD.U32 R13, RZ, RZ, UR43 ;  /* 0x0000002bff0d7e24 */ /* 0x000fe2000f8e00ff */
[----:B------:R-:W-:Y:S01]  /*bf00*/  UIMAD UR7, UR4, UR11, UR7 ;  /* 0x0000000b040772a4 */ /* 0x000fe2000f8e0207 */
[----:B------:R-:W-:Y:S01]  /*bf10*/  IMAD R8, R8, 0x80, R3 ;  /* 0x0000008008087824 */ /* 0x000fe200078e0203 */
[----:B------:R-:W-:Y:S01]  /*bf20*/  BSSY B1, `(.L_x_177) ;  /* 0x0000037000017945 */ /* 0x000fe20003800000 */
[----:B------:R-:W-:Y:S01]  /*bf30*/  ULDC.64 UR10, c[0x0][0xae8] ;  /* 0x0002ba00000a7ab9 */ /* 0x000fe20000000a00 */
[----:B------:R-:W-:Y:S01]  /*bf40*/  UIADD3 UR9, UR9, UR7, URZ ;  /* 0x0000000709097290 */ /* 0x000fe2000fffe03f */
[----:B------:R-:W-:-:S03]  /*bf50*/  IMAD.MOV.U32 R3, RZ, RZ, R8 ;  /* 0x000000ffff037224 */ /* 0x000fc600078e0008 */
[----:B------:R-:W-:-:S04]  /*bf60*/  UIMAD.WIDE.U32 UR8, UR42, UR10, UR8 ;  /* 0x0000000a2a0872a5 */ /* 0x000fc8000f8e0008 */
[----:B------:R-:W-:-:S03]  /*bf70*/  UIMAD UR9, UR42, UR11, UR9 ;  /* 0x0000000b2a0972a4 */ /* 0x000fc6000f8e0209 */
[----:B------:R-:W-:Y:S01]  /*bf80*/  ULDC.64 UR10, c[0x0][0xaf0] ;  /* 0x0002bc00000a7ab9 */ /* 0x000fe20000000a00 */
[----:B-1----:R-:W-:Y:S01]  /*bf90*/  ISETP.NE.AND P0, PT, R11, 0x1, PT ;  /* 0x000000010b00780c */ /* 0x002fe20003f05270 */
[----:B------:R-:W-:-:S04]  /*bfa0*/  UIMAD UR37, UR37, UR10, URZ ;  /* 0x0000000a252572a4 */ /* 0x000fc8000f8e023f */
[----:B------:R-:W-:Y:S02]  /*bfb0*/  UIMAD UR4, UR36, UR11, UR37 ;  /* 0x0000000b240472a4 */ /* 0x000fe4000f8e0225 */
[----:B------:R-:W-:-:S03]  /*bfc0*/  UIMAD.WIDE.U32 UR36, UR36, UR10, UR8 ;  /* 0x0000000a242472a5 */ /* 0x000fc6000f8e0008 */
[----:B------:R-:W-:Y:S01]  /*bfd0*/  ULDC.64 UR8, c[0x0][0xae0] ;  /* 0x0002b80000087ab9 */ /* 0x000fe20000000a00 */
[----:B------:R-:W-:Y:S02]  /*bfe0*/  UIADD3 UR4, UR37, UR4, URZ ;  /* 0x0000000425047290 */ /* 0x000fe4000fffe03f */
[----:B------:R-:W0:Y:S08]  /*bff0*/  @P0 LDC R5, c[0x0][0xbec] ;  /* 0x0002fb00ff050b82 */ /* 0x000e300000000800 */
[----:B------:R-:W1:Y:S01]  /*c000*/  @P0 LDC R7, c[0x0][0xbf0] ;  /* 0x0002fc00ff070b82 */ /* 0x000e620000000800 */
[----:B0-----:R-:W-:-:S04]  /*c010*/  @P0 IMAD.HI.U32 R4, R8, R5, RZ ;  /* 0x0000000508040227 */ /* 0x001fc800078e00ff */
[----:B------:R-:W-:Y:S02]  /*c020*/  IMAD.U32 R5, RZ, RZ, UR37 ;  /* 0x00000025ff057e24 */ /* 0x000fe4000f8e00ff */
[----:B------:R-:W-:Y:S01]  /*c030*/  IMAD.U32 R5, RZ, RZ, UR4 ;  /* 0x00000004ff057e24 */ /* 0x000fe2000f8e00ff */
[----:B-1----:R-:W-:-:S04]  /*c040*/  @P0 SHF.R.U32.HI R3, RZ, R7, R4 ;  /* 0x00000007ff030219 */ /* 0x002fc80000011604 */
[--C-:B------:R-:W-:Y:S01]  /*c050*/  SHF.R.S32.HI R4, RZ, 0x1f, R3.reuse ;  /* 0x0000001fff047819 */ /* 0x100fe20000011403 */
[----:B------:R-:W-:-:S04]  /*c060*/  IMAD.MOV R7, RZ, RZ, -R3 ;  /* 0x000000ffff077224 */ /* 0x000fc800078e0a03 */
[----:B------:R-:W-:Y:S02]  /*c070*/  IMAD R6, R4, UR8, RZ ;  /* 0x0000000804067c24 */ /* 0x000fe4000f8e02ff */
[----:B------:R-:W-:Y:S02]  /*c080*/  IMAD.U32 R4, RZ, RZ, UR36 ;  /* 0x00000024ff047e24 */ /* 0x000fe4000f8e00ff */
[----:B------:R-:W-:Y:S02]  /*c090*/  IMAD R7, R11, R7, R8 ;  /* 0x000000070b077224 */ /* 0x000fe400078e0208 */
[C---:B------:R-:W-:Y:S02]  /*c0a0*/  IMAD R9, R3.reuse, UR9, R6 ;  /* 0x0000000903097c24 */ /* 0x040fe4000f8e0206 */
[----:B------:R-:W-:Y:S01]  /*c0b0*/  IMAD.WIDE.U32 R4, R3, UR8, R4 ;  /* 0x0000000803047c25 */ /* 0x000fe2000f8e0004 */
[----:B------:R-:W-:Y:S01]  /*c0c0*/  SHF.R.S32.HI R3, RZ, 0x1f, R7 ;  /* 0x0000001fff037819 */ /* 0x000fe20000011407 */
[----:B------:R-:W-:-:S02]  /*c0d0*/  ULDC.64 UR8, c[0x0][0xad8] ;  /* 0x0002b60000087ab9 */ /* 0x000fc40000000a00 */
[----:B------:R-:W-:Y:S02]  /*c0e0*/  IMAD.IADD R5, R5, 0x1, R9 ;  /* 0x0000000105057824 */ /* 0x000fe400078e0209 */
[----:B------:R-:W-:Y:S02]  /*c0f0*/  IMAD R6, R3, UR8, RZ ;  /* 0x0000000803067c24 */ /* 0x000fe4000f8e02ff */
[----:B------:R-:W-:Y:S02]  /*c100*/  IMAD R8, R13, 0x80, R200 ;  /* 0x000000800d087824 */ /* 0x000fe400078e02c8 */
[----:B-----5:R-:W-:Y:S02]  /*c110*/  IMAD R11, R0, R11, RZ ;  /* 0x0000000b000b7224 */ /* 0x020fe400078e02ff */
[C---:B------:R-:W-:Y:S02]  /*c120*/  IMAD R3, R7.reuse, UR9, R6 ;  /* 0x0000000907037c24 */ /* 0x040fe4000f8e0206 */
[----:B------:R-:W-:Y:S01]  /*c130*/  IMAD.WIDE.U32 R4, R7, UR8, R4 ;  /* 0x0000000807047c25 */ /* 0x000fe2000f8e0004 */
[----:B------:R-:W-:Y:S01]  /*c140*/  ISETP.GE.AND P2, PT, R8, R11, PT ;  /* 0x0000000b0800720c */ /* 0x000fe20003f46270 */
[----:B------:R-:W-:-:S02]  /*c150*/  ULDC.64 UR8, c[0x0][0xa80] ;  /* 0x0002a00000087ab9 */ /* 0x000fc40000000a00 */
[----:B------:R-:W-:Y:S01]  /*c160*/  IMAD.IADD R3, R5, 0x1, R3 ;  /* 0x0000000105037824 */ /* 0x000fe200078e0203 */
[----:B------:R-:W-:Y:S01]  /*c170*/  LEA R6, P3, R4, UR8, 0x1 ;  /* 0x0000000804067c11 */ /* 0x000fe2000f8608ff */
[----:B------:R-:W-:-:S03]  /*c180*/  VIADD R0, R8, 0x20 ;  /* 0x0000002008007836 */ /* 0x000fc60000000000 */
[----:B------:R-:W-:Y:S01]  /*c190*/  LEA.HI.X R3, R4, UR9, R3, 0x1, P3 ;  /* 0x0000000904037c11 */ /* 0x000fe200098f0c03 */
[----:B------:R0:W1:Y:S01]  /*c1a0*/  SHFL.IDX PT, R7, R6, RZ, 0x181f ;  /* 0x00181fff06077589 */ /* 0x00006200000e0000 */
[-C--:B------:R-:W-:Y:S01]  /*c1b0*/  ISETP.GE.AND P1, PT, R0, R11.reuse, PT ;  /* 0x0000000b0000720c */ /* 0x080fe20003f26270 */
[----:B------:R-:W-:Y:S02]  /*c1c0*/  VIADD R0, R8, 0x40 ;  /* 0x0000004008007836 */ /* 0x000fe40000000000 */
[----:B------:R0:W2:Y:S03]  /*c1d0*/  SHFL.IDX PT, R5, R3, RZ, 0x181f ;  /* 0x00181fff03057589 */ /* 0x0000a600000e0000 */
        /* <DEDUP_REMOVED lines=9> */
[----:B------:R3:W-:Y:S04]  /*c270*/  @!P4 ST.E.128 desc[UR50][R12.64], RZ ;  /* 0x000000ff0c00c985 */ /* 0x0007e8000c101d32 */
[----:B------:R3:W-:Y:S02]  /*c280*/  @!P5 ST.E.128 desc[UR50][R4.64], RZ ;  /* 0x000000ff0400d985 */ /* 0x0007e4000c101d32 */
.L_x_178:
[----:B------:R-:W-:Y:S05]  /*c290*/  BSYNC B1 ;  /* 0x0000000000017941 */ /* 0x000fea0003800000 */
.L_x_177:
[----:B--23--:R2:W3:Y:S01]  /*c2a0*/  SHFL.IDX PT, R5, R3, 0x1, 0x181f ;  /* 0x00381f0003057f89 */ /* 0x00c4e200000e0000 */
[----:B------:R-:W-:Y:S03]  /*c2b0*/  BSSY B1, `(.L_x_179) ;  /* 0x000000c000017945 */ /* 0x000fe60003800000 */
[----:B-1----:R2:W1:Y:S01]  /*c2c0*/  SHFL.IDX PT, R7, R6, 0x1, 0x181f ;  /* 0x00381f0006077f89 */ /* 0x00246200000e0000 */
[----:B------:R-:W-:Y:S05]  /*c2d0*/  @P1 BRA `(.L_x_180) ;  /* 0x0000000000241947 */ /* 0x000fea0003800000 */
[----:B------:R-:W-:Y:S02]  /*c2e0*/  ULDC UR4, c[0x0][0xac8] ;  /* 0x0002b20000047ab9 */ /* 0x000fe40000000800 */
[----:B------:R-:W-:Y:S02]  /*c2f0*/  ISETP.GE.AND P3, PT, R2, UR4, PT ;  /* 0x0000000402007c0c */ /* 0x000fe4000bf66270 */
[----:B------:R-:W-:-:S11]  /*c300*/  ISETP.GE.AND P4, PT, R16, UR4, PT ;  /* 0x0000000410007c0c */ /* 0x000fd6000bf86270 */
[-C--:B-1----:R-:W-:Y:S02]  /*c310*/  @!P3 LEA R12, P1, R2, R7.reuse, 0x1 ;  /* 0x00000007020cb211 */ /* 0x082fe400078208ff */
[----:B------:R-:W-:Y:S02]  /*c320*/  @!P4 LEA R4, P2, R16, R7, 0x1 ;  /* 0x000000071004c211 */ /* 0x000fe400078408ff */
[-C--:B---3--:R-:W-:Y:S02]  /*c330*/  @!P3 LEA.HI.X R13, R2, R5.reuse, R222, 0x1, P1 ;  /* 0x00000005020db211 */ /* 0x088fe400008f0cde */
[----:B------:R-:W-:-:S03]  /*c340*/  @!P4 LEA.HI.X R5, R16, R5, R221, 0x1, P2 ;  /* 0x000000051005c211 */ /* 0x000fc600010f0cdd */
[----:B------:R4:W-:Y:S04]  /*c350*/  @!P3 ST.E.128 desc[UR50][R12.64], RZ ;  /* 0x000000ff0c00b985 */ /* 0x0009e8000c101d32 */
[----:B------:R4:W-:Y:S02]  /*c360*/  @!P4 ST.E.128 desc[UR50][R4.64], RZ ;  /* 0x000000ff0400c985 */ /* 0x0009e4000c101d32 */
.L_x_180:
[----:B------:R-:W-:Y:S05]  /*c370*/  BSYNC B1 ;  /* 0x0000000000017941 */ /* 0x000fea0003800000 */
.L_x_179:
[----:B---34-:R3:W4:Y:S01]  /*c380*/  SHFL.IDX PT, R5, R3, 0x2, 0x181f ;  /* 0x00581f0003057f89 */ /* 0x01872200000e0000 */
        /* <DEDUP_REMOVED lines=8> */
[-C--:B----4-:R-:W-:Y:S02]  /*c410*/  @!P2 LEA.HI.X R13, R2, R5.reuse, R222, 0x1, P0 ;  /* 0x00000005020da211 */ /* 0x090fe400000f0cde */
[----:B------:R-:W-:-:S03]  /*c420*/  @!P3 LEA.HI.X R5, R16, R5, R221, 0x1, P1 ;  /* 0x000000051005b211 */ /* 0x000fc600008f0cdd */
[----:B------:R1:W-:Y:S04]  /*c430*/  @!P2 ST.E.128 desc[UR50][R12.64], RZ ;  /* 0x000000ff0c00a985 */ /* 0x0003e8000c101d32 */
[----:B------:R1:W-:Y:S02]  /*c440*/  @!P3 ST.E.128 desc[UR50][R4.64], RZ ;  /* 0x000000ff0400b985 */ /* 0x0003e4000c101d32 */
.L_x_182:
[----:B------:R-:W-:Y:S05]  /*c450*/  BSYNC B1 ;  /* 0x0000000000017941 */ /* 0x000fea0003800000 */
.L_x_181:
[----:B------:R-:W-:Y:S01]  /*c460*/  VIADD R0, R8, 0x60 ;  /* 0x0000006008007836 */ /* 0x000fe20000000000 */
[----:B0-23--:R-:W0:Y:S04]  /*c470*/  SHFL.IDX PT, R3, R3, 0x3, 0x181f ;  /* 0x00781f0003037f89 */ /* 0x00de2800000e0000 */
[----:B------:R-:W-:Y:S01]  /*c480*/  ISETP.GE.AND P0, PT, R0, R11, PT ;  /* 0x0000000b0000720c */ /* 0x000fe20003f06270 */
[----:B-1--4-:R1:W2:-:S12]  /*c490*/  SHFL.IDX PT, R5, R6, 0x3, 0x181f ;  /* 0x00781f0006057f89 */ /* 0x01229800000e0000 */
[----:B-1----:R-:W-:Y:S05]  /*c4a0*/  @P0 BRA `(.L_x_171) ;  /* 0x0000000000240947 */ /* 0x002fea0003800000 */
[----:B------:R-:W-:Y:S02]  /*c4b0*/  ULDC UR4, c[0x0][0xac8] ;  /* 0x0002b20000047ab9 */ /* 0x000fe40000000800 */
[----:B------:R-:W-:Y:S02]  /*c4c0*/  ISETP.GE.AND P2, PT, R2, UR4, PT ;  /* 0x0000000402007c0c */ /* 0x000fe4000bf46270 */
[----:B------:R-:W-:-:S11]  /*c4d0*/  ISETP.GE.AND P3, PT, R16, UR4, PT ;  /* 0x0000000410007c0c */ /* 0x000fd6000bf66270 */
[-C--:B--2---:R-:W-:Y:S02]  /*c4e0*/  @!P2 LEA R6, P0, R2, R5.reuse, 0x1 ;  /* 0x000000050206a211 */ /* 0x084fe400078008ff */
[----:B------:R-:W-:Y:S02]  /*c4f0*/  @!P3 LEA R4, P1, R16, R5, 0x1 ;  /* 0x000000051004b211 */ /* 0x000fe400078208ff */
[-C--:B0-----:R-:W-:Y:S02]  /*c500*/  @!P2 LEA.HI.X R7, R2, R3.reuse, R222, 0x1, P0 ;  /* 0x000000030207a211 */ /* 0x081fe400000f0cde */
[----:B------:R-:W-:-:S03]  /*c510*/  @!P3 LEA.HI.X R5, R16, R3, R221, 0x1, P1 ;  /* 0x000000031005b211 */ /* 0x000fc600008f0cdd */
[----:B------:R0:W-:Y:S04]  /*c520*/  @!P2 ST.E.128 desc[UR50][R6.64], RZ ;  /* 0x000000ff0600a985 */ /* 0x0001e8000c101d32 */
[----:B------:R0:W-:Y:S02]  /*c530*/  @!P3 ST.E.128 desc[UR50][R4.64], RZ ;  /* 0x000000ff0400b985 */ /* 0x0001e4000c101d32 */
.L_x_171:
[----:B------:R-:W-:Y:S05]  /*c540*/  BSYNC B0 ;  /* 0x0000000000007941 */ /* 0x000fea0003800000 */
.L_x_161:
[----:B------:R-:W-:Y:S02]  /*c550*/  ULDC UR4, c[0x0][0xc3c] ;  /* 0x00030f0000047ab9 */ /* 0x000fe40000000800 */
[----:B------:R-:W-:-:S13]  /*c560*/  ISETP.GE.AND P0, PT, R39, UR4, PT ;  /* 0x0000000427007c0c */ /* 0x000fda000bf06270 */
[----:B------:R-:W-:Y:S05]  /*c570*/  @!P0 BRA `(.L_x_183) ;  /* 0xffffff48009c8947 */ /* 0x000fea000383ffff */
[----:B------:R-:W-:Y:S05]  /*c580*/  EXIT ;  /* 0x000000000000794d */ /* 0x000fea0003800000 */
.L_x_134:
[----:B------:R-:W-:-:S08]  /*c590*/  NOP ;  /* 0x0000000000007918 */ /* 0x000fd00000000000 */
[----:B------:R-:W0:-:S00]  /*c5a0*/  USETMAXREG.DEALLOC.CTAPOOL 0x18 ;  /* 0x00000018000079c8 */ /* 0x000e0000080e0500 */
[----:B0-----:R-:W2:Y:S01]  /*c5b0*/  LDL.LU R2, [R1+0x8] ;  /* 0x0000080001027983 */ /* 0x001ea20000300800 */
[----:B------:R-:W-:Y:S01]  /*c5c0*/  LOP3.LUT R0, R0, 0x3, RZ, 0xc0, !PT ;  /* 0x0000000300007812 */ /* 0x000fe200078ec0ff */
[----:B------:R-:W-:-:S05]  /*c5d0*/  IMAD.MOV.U32 R6, RZ, RZ, RZ ;  /* 0x000000ffff067224 */ /* 0x000fca00078e00ff */
[----:B------:R-:W0:Y:S02]  /*c5e0*/  SHFL.IDX PT, R0, R0, RZ, 0x1f ;  /* 0x00001fff00007589 */ /* 0x000e2400000e0000 */
[----:B0-----:R-:W-:Y:S02]  /*c5f0*/  ISETP.NE.AND P0, PT, R0, RZ, PT ;  /* 0x000000ff0000720c */ /* 0x001fe40003f05270 */
[----:B--2---:R-:W-:-:S11]  /*c600*/  LOP3.LUT R2, R2, 0xfffffffd, RZ, 0xc0, !PT ;  /* 0xfffffffd02027812 */ /* 0x004fd600078ec0ff */
[----:B------:R-:W-:-:S05]  /*c610*/  @P0 LOP3.LUT R2, R2, 0x2, RZ, 0xfc, !PT ;  /* 0x0000000202020812 */ /* 0x000fca00078efcff */
[----:B------:R0:W-:Y:S01]  /*c620*/  STL [R1+0x8], R2 ;  /* 0x0000080201007387 */ /* 0x0001e20000100800 */
[----:B------:R-:W-:Y:S05]  /*c630*/  @!P0 BRA `(.L_x_184) ;  /* 0x00000000002c8947 */ /* 0x000fea0003800000 */
[----:B------:R-:W1:Y:S08]  /*c640*/  S2UR UR5, SR_CgaCtaId ;  /* 0x00000000000579c3 */ /* 0x000e700000008800 */
[----:B------:R-:W-:Y:S06]  /*c650*/  BAR.SYNC.DEFER_BLOCKING 0x5, 0x180 ;  /* 0x0146000000007b1d */ /* 0x000fec0000010000 */
[----:B------:R-:W-:-:S02]  /*c660*/  UMOV UR4, 0x400 ;  /* 0x0000040000047882 */ /* 0x000fc40000000000 */
[----:B-1----:R-:W-:-:S09]  /*c670*/  ULEA UR4, UR5, UR4, 0x18 ;  /* 0x0000000405047291 */ /* 0x002fd2000f8ec03f */
[----:B------:R-:W1:Y:S04]  /*c680*/  LDS.128 R4, [UR4+0x298d0] ;  /* 0x0298d004ff047984 */ /* 0x000e680008000c00 */
[----:B-1----:R1:W-:Y:S01]  /*c690*/  STL.64 [R1+0x10], R4 ;  /* 0x0000100401007387 */ /* 0x0023e20000100a00 */
[----:B------:R-:W-:-:S03]  /*c6a0*/  IMAD.MOV.U32 R0, RZ, RZ, R7 ;  /* 0x000000ffff007224 */ /* 0x000fc600078e0007 */
[----:B------:R1:W-:Y:S02]  /*c6b0*/  STL [R1+0x18], R6 ;  /* 0x0000180601007387 */ /* 0x0003e40000100800 */
[----:B------:R-:W-:Y:S01]  /*c6c0*/  R2UR UR43, R0 ;  /* 0x00000000002b72ca */ /* 0x000fe200000e0000 */
[----:B------:R-:W-:Y:S06]  /*c6d0*/  BAR.ARV 0x4, 0x180 ;  /* 0x0106000000007b1d */ /* 0x000fec0000002000 */
[----:B------:R-:W-:Y:S08]  /*c6e0*/  BRA `(.L_x_185) ;  /* 0x0000000800b07947 */ /* 0x000ff00003800000 */
.L_x_184:
[----:B------:R-:W1:Y:S01]  /*c6f0*/  S2R R0, SR_TID.X ;  /* 0x0000000000007919 */ /* 0x000e620000002100 */
[----:B------:R-:W-:Y:S01]  /*c700*/  ULDC UR4, c[0x0][0xc3c] ;  /* 0x00030f0000047ab9 */ /* 0x000fe20000000800 */
[----:B-1----:R-:W-:-:S04]  /*c710*/  LOP3.LUT R0, R0, 0x1f, RZ, 0xc0, !PT ;  /* 0x0000001f00007812 */ /* 0x002fc800078ec0ff */
[----:B------:R-:W-:-:S04]  /*c720*/  ISETP.NE.AND P0, PT, R0, 0x1f, PT ;  /* 0x0000001f0000780c */ /* 0x000fc80003f05270 */
[----:B------:R-:W-:-:S13]  /*c730*/  ISETP.GE.OR P1, PT, R0, UR4, !P0 ;  /* 0x0000000400007c0c */ /* 0x000fda000c726670 */
[----:B0-----:R-:W0:Y:S08]  /*c740*/  @!P1 LDC.64 R2, c[0x0][0xc80] ;  /* 0x00032000ff029b82 */ /* 0x001e300000000a00 */
[----:B------:R-:W1:Y:S01]  /*c750*/  @!P1 LDC.64 R4, c[0x0][0xc78] ;  /* 0x00031e00ff049b82 */ /* 0x000e620000000a00 */
[----:B0-----:R-:W-:-:S05]  /*c760*/  @!P1 IMAD.WIDE.U32 R2, R0, 0x4, R2 ;  /* 0x0000000400029825 */ /* 0x001fca00078e0002 */
[----:B------:R1:W2:Y:S02]  /*c770*/  @!P1 LDG.E R6, desc[UR50][R2.64] ;  /* 0x0000003202069981 */ /* 0x0002a4000c1e1900 */
[----:B-1----:R-:W-:-:S04]  /*c780*/  @!P1 IMAD.WIDE.U32 R2, R0, 0x4, R4 ;  /* 0x0000000400029825 */ /* 0x002fc800078e0004 */
[----:B------:R-:W-:-:S06]  /*c790*/  IMAD.MOV.U32 R5, RZ, RZ, RZ ;  /* 0x000000ffff057224 */ /* 0x000fcc00078e00ff */
[----:B------:R-:W2:Y:S01]  /*c7a0*/  @!P1 LDG.E R5, desc[UR50][R2.64] ;  /* 0x0000003202059981 */ /* 0x000ea2000c1e1900 */
[C---:B------:R-:W-:Y:S01]  /*c7b0*/  ISETP.NE.AND P1, PT, R0.reuse, RZ, PT ;  /* 0x000000ff0000720c */ /* 0x040fe20003f25270 */
[----:B------:R-:W-:Y:S01]  /*c7c0*/  UMOV UR43, URZ ;  /* 0x0000003f002b7c82 */ /* 0x000fe20008000000 */
[C---:B------:R-:W-:Y:S02]  /*c7d0*/  ISETP.GE.U32.AND P2, PT, R0.reuse, 0x2, PT ;  /* 0x000000020000780c */ /* 0x040fe40003f46070 */
[C---:B------:R-:W-:Y:S02]  /*c7e0*/  ISETP.GE.U32.AND P3, PT, R0.reuse, 0x4, PT ;  /* 0x000000040000780c */ /* 0x040fe40003f66070 */
[C---:B------:R-:W-:Y:S02]  /*c7f0*/  ISETP.GE.U32.AND P4, PT, R0.reuse, 0x8, PT ;  /* 0x000000080000780c */ /* 0x040fe40003f86070 */
[----:B------:R-:W-:Y:S01]  /*c800*/  ISETP.GE.U32.AND P5, PT, R0, 0x10, PT ;  /* 0x000000100000780c */ /* 0x000fe20003fa6070 */
[----:B--2---:R-:W-:-:S05]  /*c810*/  IMAD R4, R6, R5, RZ ;  /* 0x0000000506047224 */ /* 0x004fca00078e02ff */
[----:B------:R-:W0:Y:S02]  /*c820*/  SHFL.UP PT, R7, R4, 0x1, RZ ;  /* 0x0420000004077989 */ /* 0x000e2400000e00ff */
[----:B0-----:R-:W-:-:S05]  /*c830*/  SEL R7, R7, RZ, P1 ;  /* 0x000000ff07077207 */ /* 0x001fca0000800000 */
[----:B------:R-:W-:-:S05]  /*c840*/  IMAD.IADD R7, R4, 0x1, R7 ;  /* 0x0000000104077824 */ /* 0x000fca00078e0207 */
[----:B------:R-:W0:Y:S02]  /*c850*/  SHFL.UP PT, R8, R7, 0x2, RZ ;  /* 0x0440000007087989 */ /* 0x000e2400000e00ff */
[----:B0-----:R-:W-:-:S05]  /*c860*/  SEL R8, R8, RZ, P2 ;  /* 0x000000ff08087207 */ /* 0x001fca0001000000 */
[----:B------:R-:W-:Y:S02]  /*c870*/  IMAD.IADD R8, R7, 0x1, R8 ;  /* 0x0000000107087824 */ /* 0x000fe400078e0208 */
[----:B------:R-:W0:Y:S03]  /*c880*/  S2R R7, SR_CTAID.X ;  /* 0x0000000000077919 */ /* 0x000e260000002500 */
[----:B------:R-:W1:Y:S02]  /*c890*/  SHFL.UP PT, R9, R8, 0x4, RZ ;  /* 0x0480000008097989 */ /* 0x000e6400000e00ff */
[----:B-1----:R-:W-:-:S05]  /*c8a0*/  SEL R9, R9, RZ, P3 ;  /* 0x000000ff09097207 */ /* 0x002fca0001800000 */
[----:B------:R-:W-:-:S05]  /*c8b0*/  IMAD.IADD R3, R8, 0x1, R9 ;  /* 0x0000000108037824 */ /* 0x000fca00078e0209 */
[----:B------:R-:W1:Y:S02]  /*c8c0*/  SHFL.UP PT, R2, R3, 0x8, RZ ;  /* 0x0500000003027989 */ /* 0x000e6400000e00ff */
[----:B-1----:R-:W-:-:S05]  /*c8d0*/  SEL R2, R2, RZ, P4 ;  /* 0x000000ff02027207 */ /* 0x002fca0002000000 */
[----:B------:R-:W-:-:S05]  /*c8e0*/  IMAD.IADD R4, R3, 0x1, R2 ;  /* 0x0000000103047824 */ /* 0x000fca00078e0202 */
[----:B------:R-:W1:Y:S02]  /*c8f0*/  SHFL.UP PT, R2, R4, 0x10, RZ ;  /* 0x0600000004027989 */ /* 0x000e6400000e00ff */
[----:B-1----:R-:W-:Y:S02]  /*c900*/  SEL R9, R2, RZ, P5 ;  /* 0x000000ff02097207 */ /* 0x002fe40002800000 */
[----:B------:R-:W1:Y:S03]  /*c910*/  LDC R2, c[0x0][0xc38] ;  /* 0x00030e00ff027b82 */ /* 0x000e660000000800 */
[----:B------:R-:W-:-:S05]  /*c920*/  IMAD.IADD R9, R4, 0x1, R9 ;  /* 0x0000000104097824 */ /* 0x000fca00078e0209 */
[----:B------:R-:W1:Y:S02]  /*c930*/  SHFL.IDX PT, R11, R9, 0x1f, 0x1f ;  /* 0x03e01f00090b7f89 */ /* 0x000e6400000e0000 */
[----:B-1----:R-:W-:-:S04]  /*c940*/  IMAD R8, R11, R2, RZ ;  /* 0x000000020b087224 */ /* 0x002fc800078e02ff */
[----:B------:R-:W-:Y:S01]  /*c950*/  IMAD.MOV.U32 R11, RZ, RZ, R8 ;  /* 0x000000ffff0b7224 */ /* 0x000fe200078e0008 */
[----:B0-----:R-:W-:-:S13]  /*c960*/  ISETP.GT.AND P6, PT, R8, R7, PT ;  /* 0x000000070800720c */ /* 0x001fda0003fc4270 */
[----:B------:R-:W-:Y:S05]  /*c970*/  @P6 BRA `(.L_x_186) ;  /* 0x0000000000a46947 */ /* 0x000fea0003800000 */
[----:B------:R-:W-:Y:S01]  /*c980*/  IMAD.MOV.U32 R8, RZ, RZ, R11 ;  /* 0x000000ffff087224 */ /* 0x000fe200078e000b */
[----:B------:R-:W-:Y:S01]  /*c990*/  UMOV UR43, URZ ;  /* 0x0000003f002b7c82 */ /* 0x000fe20008000000 */
[----:B------:R-:W-:-:S05]  /*c9a0*/  ULDC UR5, c[0x0][0xc3c] ;  /* 0x00030f0000057ab9 */ /* 0x000fca0000000800 */
.L_x_188:
[----:B------:R-:W-:-:S03]  /*c9b0*/  UIADD3 UR4, UR43, 0x1f, URZ ;  /* 0x0000001f2b047890 */ /* 0x000fc6000fffe03f */
[----:B------:R-:W-:Y:S01]  /*c9c0*/  ULDC UR43, c[0x0][0xc3c] ;  /* 0x00030f00002b7ab9 */ /* 0x000fe20000000800 */
[----:B------:R-:W-:-:S06]  /*c9d0*/  UISETP.GE.AND UP0, UPT, UR4, UR5, UPT ;  /* 0x000000050400728c */ /* 0x000fcc000bf06270 */
[----:B------:R-:W-:-:S13]  /*c9e0*/  PLOP3.LUT P6, PT, PT, PT, UP0, 0x40, 0x0 ;  /* 0x000000000000781c */ /* 0x000fda0003fce808 */
[----:B------:R-:W-:Y:S05]  /*c9f0*/  @!P6 BRA `(.L_x_187) ;  /* 0x0000000400b4e947 */ /* 0x000fea0003800000 */
[----:B------:R-:W-:Y:S01]  /*ca00*/  UMOV UR43, UR4 ;  /* 0x00000004002b7c82 */ /* 0x000fe20008000000 */
[----:B------:R-:W-:Y:S02]  /*ca10*/  IMAD.MOV.U32 R6, RZ, RZ, RZ ;  /* 0x000000ffff067224 */ /* 0x000fe400078e00ff */
[----:B------:R-:W-:-:S05]  /*ca20*/  VIADD R9, R0, UR43 ;  /* 0x0000002b00097c36 */ /* 0x000fca0008000000 */
[----:B------:R-:W-:-:S13]  /*ca30*/  ISETP.GE.OR P6, PT, R9, UR5, !P0 ;  /* 0x0000000509007c0c */ /* 0x000fda000c7c6670 */
[----:B------:R-:W0:Y:S08]  /*ca40*/  @!P6 LDC.64 R2, c[0x0][0xc80] ;  /* 0x00032000ff02eb82 */ /* 0x000e300000000a00 */
[----:B------:R-:W1:Y:S01]  /*ca50*/  @!P6 LDC.64 R4, c[0x0][0xc78] ;  /* 0x00031e00ff04eb82 */ /* 0x000e620000000a00 */
[----:B0-----:R-:W-:-:S05]  /*ca60*/  @!P6 IMAD.WIDE R2, R9, 0x4, R2 ;  /* 0x000000040902e825 */ /* 0x001fca00078e0202 */
[----:B------:R1:W2:Y:S02]  /*ca70*/  @!P6 LDG.E R6, desc[UR50][R2.64] ;  /* 0x000000320206e981 */ /* 0x0002a4000c1e1900 */
[----:B-1----:R-:W-:-:S04]  /*ca80*/  @!P6 IMAD.WIDE R2, R9, 0x4, R4 ;  /* 0x000000040902e825 */ /* 0x002fc800078e0204 */
[----:B------:R-:W-:-:S06]  /*ca90*/  IMAD.MOV.U32 R5, RZ, RZ, RZ ;  /* 0x000000ffff057224 */ /* 0x000fcc00078e00ff */
[----:B------:R-:W2:Y:S02]  /*caa0*/  @!P6 LDG.E R5, desc[UR50][R2.64] ;  /* 0x000000320205e981 */ /* 0x000ea4000c1e1900 */
[----:B--2---:R-:W-:-:S05]  /*cab0*/  IMAD R11, R6, R5, RZ ;  /* 0x00000005060b7224 */ /* 0x004fca00078e02ff */
[----:B------:R-:W0:Y:S02]  /*cac0*/  SHFL.UP PT, R4, R11, 0x1, RZ ;  /* 0x042000000b047989 */ /* 0x000e2400000e00ff */
[----:B0-----:R-:W-:-:S05]  /*cad0*/  SEL R4, R4, RZ, P1 ;  /* 0x000000ff04047207 */ /* 0x001fca0000800000 */
[----:B------:R-:W-:-:S05]  /*cae0*/  IMAD.IADD R4, R11, 0x1, R4 ;  /* 0x000000010b047824 */ /* 0x000fca00078e0204 */
        /* <DEDUP_REMOVED lines=11> */
[----:B------:R-:W-:Y:S02]  /*cba0*/  IMAD.IADD R9, R3, 0x1, R2 ;  /* 0x0000000103097824 */ /* 0x000fe400078e0202 */
[----:B------:R-:W0:Y:S03]  /*cbb0*/  LDC R2, c[0x0][0xc38] ;  /* 0x00030e00ff027b82 */ /* 0x000e260000000800 */
[----:B------:R-:W0:Y:S02]  /*cbc0*/  SHFL.IDX PT, R11, R9, 0x1f, 0x1f ;  /* 0x03e01f00090b7f89 */ /* 0x000e2400000e0000 */
[----:B0-----:R-:W-:-:S04]  /*cbd0*/  IMAD R11, R11, R2, RZ ;  /* 0x000000020b0b7224 */ /* 0x001fc800078e02ff */
[----:B------:R-:W-:-:S05]  /*cbe0*/  IMAD.IADD R8, R11, 0x1, R8 ;  /* 0x000000010b087824 */ /* 0x000fca00078e0208 */
[----:B------:R-:W-:-:S13]  /*cbf0*/  ISETP.GT.AND P6, PT, R8, R7, PT ;  /* 0x000000070800720c */ /* 0x000fda0003fc4270 */
[----:B------:R-:W-:Y:S05]  /*cc00*/  @!P6 BRA `(.L_x_188) ;  /* 0xfffffffc0068e947 */ /* 0x000fea000383ffff */
.L_x_186:
[----:B------:R-:W-:Y:S02]  /*cc10*/  IMAD.IADD R11, R8, 0x1, -R11 ;  /* 0x00000001080b7824 */ /* 0x000fe400078e0a0b */
[----:B------:R-:W-:Y:S02]  /*cc20*/  IMAD.MOV.U32 R8, RZ, RZ, RZ ;  /* 0x000000ffff087224 */ /* 0x000fe400078e00ff */
[----:B------:R-:W-:-:S05]  /*cc30*/  IMAD R4, R9, R2, R11 ;  /* 0x0000000209047224 */ /* 0x000fca00078e020b */
[----:B------:R-:W-:-:S13]  /*cc40*/  ISETP.GT.AND P0, PT, R4, R7, PT ;  /* 0x000000070400720c */ /* 0x000fda0003f04270 */
[----:B------:R-:W-:Y:S02]  /*cc50*/  VOTEU.ANY UR5, UPT, !P0 ;  /* 0x0000000000057886 */ /* 0x000fe400040e0100 */
[----:B------:R-:W-:Y:S02]  /*cc60*/  UPOPC UR4, UR5 ;  /* 0x00000005000472bf */ /* 0x000fe40008000000 */
[----:B------:R-:W-:-:S04]  /*cc70*/  ISETP.NE.AND P0, PT, RZ, UR5, PT ;  /* 0x00000005ff007c0c */ /* 0x000fc8000bf05270 */
[----:B------:R-:W-:Y:S02]  /*cc80*/  IMAD.U32 R13, RZ, RZ, UR4 ;  /* 0x00000004ff0d7e24 */ /* 0x000fe4000f8e00ff */
[----:B------:R-:W-:-:S03]  /*cc90*/  IMAD.U32 R12, RZ, RZ, UR4 ;  /* 0x00000004ff0c7e24 */ /* 0x000fc6000f8e00ff */
[----:B------:R-:W0:Y:S04]  /*cca0*/  SHFL.IDX PT, R6, R6, R13, 0x1f ;  /* 0x00001f0d06067589 */ /* 0x000e2800000e0000 */
[----:B------:R1:W2:Y:S01]  /*ccb0*/  SHFL.IDX PT, R5, R5, R12, 0x1f ;  /* 0x00001f0c05057589 */ /* 0x0002a200000e0000 */
[----:B0-----:R-:W-:-:S04]  /*ccc0*/  IABS R4, R6 ;  /* 0x0000000600047213 */ /* 0x001fc80000000000 */
[----:B------:R-:W0:Y:S08]  /*ccd0*/  I2F.RP R10, R4 ;  /* 0x00000004000a7306 */ /* 0x000e300000209400 */
[----:B0-----:R-:W0:Y:S02]  /*cce0*/  MUFU.RCP R10, R10 ;  /* 0x0000000a000a7308 */ /* 0x001e240000001000 */
[----:B0-----:R-:W-:-:S06]  /*ccf0*/  VIADD R3, R10, 0xffffffe ;  /* 0x0ffffffe0a037836 */ /* 0x001fcc0000000000 */
[----:B------:R-:W0:Y:S01]  /*cd00*/  F2I.FTZ.U32.TRUNC.NTZ R3, R3 ;  /* 0x0000000300037305 */ /* 0x000e22000021f000 */
[----:B-12---:R-:W-:Y:S05]  /*cd10*/  @!P0 BRA `(.L_x_189) ;  /* 0x00000000000c8947 */ /* 0x006fea0003800000 */
[----:B------:R-:W-:-:S06]  /*cd20*/  UIADD3 UR5, UR4, -0x1, URZ ;  /* 0xffffffff04057890 */ /* 0x000fcc000fffe03f */
[----:B------:R-:W-:-:S06]  /*cd30*/  IMAD.U32 R8, RZ, RZ, UR5 ;  /* 0x00000005ff087e24 */ /* 0x000fcc000f8e00ff */
[----:B------:R1:W2:Y:S02]  /*cd40*/  SHFL.IDX PT, R8, R9, R8, 0x1f ;  /* 0x00001f0809087589 */ /* 0x0002a400000e0000 */
.L_x_189:
[----:B--2---:R-:W-:Y:S01]  /*cd50*/  IMAD R11, R8, R2, R11 ;  /* 0x00000002080b7224 */ /* 0x004fe200078e020b */
[----:B------:R-:W-:Y:S01]  /*cd60*/  IABS R8, R5 ;  /* 0x0000000500087213 */ /* 0x000fe20000000000 */
[----:B01----:R-:W-:Y:S01]  /*cd70*/  IMAD.MOV R9, RZ, RZ, -R3 ;  /* 0x000000ffff097224 */ /* 0x003fe200078e0a03 */
[----:B------:R-:W-:Y:S01]  /*cd80*/  UIADD3 UR43, UR4, UR43, URZ ;  /* 0x0000002b042b7290 */ /* 0x000fe2000fffe03f */
[----:B------:R-:W-:Y:S01]  /*cd90*/  IMAD.MOV.U32 R2, RZ, RZ, RZ ;  /* 0x000000ffff027224 */ /* 0x000fe200078e00ff */
[----:B------:R-:W0:Y:S01]  /*cda0*/  I2F.RP R10, R8 ;  /* 0x00000008000a7306 */ /* 0x000e220000209400 */
[----:B------:R-:W-:Y:S01]  /*cdb0*/  IMAD R9, R9, R4, RZ ;  /* 0x0000000409097224 */ /* 0x000fe200078e02ff */
[----:B------:R1:W-:Y:S01]  /*cdc0*/  STL [R1+0x10], R11 ;  /* 0x0000100b01007387 */ /* 0x0003e20000100800 */
[----:B------:R-:W-:Y:S02]  /*cdd0*/  IMAD.IADD R7, R7, 0x1, -R11 ;  /* 0x0000000107077824 */ /* 0x000fe400078e0a0b */
[----:B------:R-:W-:Y:S01]  /*cde0*/  IMAD.HI.U32 R2, R3, R9, R2 ;  /* 0x0000000903027227 */ /* 0x000fe200078e0002 */
[----:B------:R-:W-:-:S05]  /*cdf0*/  IABS R3, R6 ;  /* 0x0000000600037213 */ /* 0x000fca0000000000 */
[----:B------:R-:W-:Y:S01]  /*ce00*/  IMAD.MOV R12, RZ, RZ, -R3 ;  /* 0x000000ffff0c7224 */ /* 0x000fe200078e0a03 */
[----:B-1----:R-:W-:Y:S01]  /*ce10*/  IABS R11, R7 ;  /* 0x00000007000b7213 */ /* 0x002fe20000000000 */
[----:B0-----:R-:W0:Y:S04]  /*ce20*/  MUFU.RCP R10, R10 ;  /* 0x0000000a000a7308 */ /* 0x001e280000001000 */
[----:B------:R-:W-:-:S04]  /*ce30*/  IMAD.HI.U32 R9, R2, R11, RZ ;  /* 0x0000000b02097227 */ /* 0x000fc800078e00ff */
[----:B------:R-:W-:Y:S02]  /*ce40*/  IMAD R11, R9, R12, R11 ;  /* 0x0000000c090b7224 */ /* 0x000fe400078e020b */
[----:B------:R-:W-:-:S03]  /*ce50*/  IMAD.MOV.U32 R2, RZ, RZ, RZ ;  /* 0x000000ffff027224 */ /* 0x000fc600078e00ff */
[----:B------:R-:W-:Y:S01]  /*ce60*/  ISETP.GT.U32.AND P1, PT, R4, R11, PT ;  /* 0x0000000b0400720c */ /* 0x000fe20003f24070 */
[----:B0-----:R-:W-:-:S06]  /*ce70*/  VIADD R3, R10, 0xffffffe ;  /* 0x0ffffffe0a037836 */ /* 0x001fcc0000000000 */
[----:B------:R-:W0:Y:S06]  /*ce80*/  F2I.FTZ.U32.TRUNC.NTZ R3, R3 ;  /* 0x0000000300037305 */ /* 0x000e2c000021f000 */
[----:B------:R-:W-:Y:S02]  /*ce90*/  @!P1 IMAD.IADD R11, R11, 0x1, -R4 ;  /* 0x000000010b0b9824 */ /* 0x000fe400078e0a04 */
[----:B------:R-:W-:Y:S01]  /*cea0*/  @!P1 VIADD R9, R9, 0x1 ;  /* 0x0000000109099836 */ /* 0x000fe20000000000 */
[----:B------:R-:W-:Y:S02]  /*ceb0*/  ISETP.NE.AND P1, PT, R6, RZ, PT ;  /* 0x000000ff0600720c */ /* 0x000fe40003f25270 */
[----:B------:R-:W-:Y:S01]  /*cec0*/  ISETP.GE.U32.AND P0, PT, R11, R4, PT ;  /* 0x000000040b00720c */ /* 0x000fe20003f06070 */
[----:B0-----:R-:W-:-:S04]  /*ced0*/  IMAD.MOV R11, RZ, RZ, -R3 ;  /* 0x000000ffff0b7224 */ /* 0x001fc800078e0a03 */
[----:B------:R-:W-:-:S08]  /*cee0*/  IMAD R11, R11, R8, RZ ;  /* 0x000000080b0b7224 */ /* 0x000fd000078e02ff */
[----:B------:R-:W-:Y:S02]  /*cef0*/  @P0 VIADD R9, R9, 0x1 ;  /* 0x0000000109090836 */ /* 0x000fe40000000000 */
[----:B------:R-:W-:Y:S01]  /*cf00*/  IMAD.HI.U32 R4, R3, R11, R2 ;  /* 0x0000000b03047227 */ /* 0x000fe200078e0002 */
[----:B------:R-:W-:-:S04]  /*cf10*/  LOP3.LUT R2, R7, R6, RZ, 0x3c, !PT ;  /* 0x0000000607027212 */ /* 0x000fc800078e3cff */
[----:B------:R-:W-:Y:S02]  /*cf20*/  ISETP.GE.AND P2, PT, R2, RZ, PT ;  /* 0x000000ff0200720c */ /* 0x000fe40003f46270 */
[----:B------:R-:W-:-:S05]  /*cf30*/  IABS R2, R5 ;  /* 0x0000000500027213 */ /* 0x000fca0000000000 */
[----:B------:R-:W-:-:S06]  /*cf40*/  IMAD.MOV R2, RZ, RZ, -R2 ;  /* 0x000000ffff027224 */ /* 0x000fcc00078e0a02 */
[----:B------:R-:W-:Y:S01]  /*cf50*/  @!P2 IMAD.MOV R9, RZ, RZ, -R9 ;  /* 0x000000ffff09a224 */ /* 0x000fe200078e0a09 */
[----:B------:R-:W-:-:S04]  /*cf60*/  @!P1 LOP3.LUT R9, RZ, R6, RZ, 0x33, !PT ;  /* 0x00000006ff099212 */ /* 0x000fc800078e33ff */
[-C--:B------:R-:W-:Y:S01]  /*cf70*/  IABS R3, R9.reuse ;  /* 0x0000000900037213 */ /* 0x080fe20000000000 */
[----:B------:R-:W-:-:S04]  /*cf80*/  IMAD R6, R6, R9, RZ ;  /* 0x0000000906067224 */ /* 0x000fc800078e02ff */
[----:B------:R-:W-:-:S04]  /*cf90*/  IMAD.HI.U32 R4, R4, R3, RZ ;  /* 0x0000000304047227 */ /* 0x000fc800078e00ff */
[----:B------:R-:W-:Y:S01]  /*cfa0*/  IMAD R3, R4, R2, R3 ;  /* 0x0000000204037224 */ /* 0x000fe200078e0203 */
[----:B------:R-:W-:-:S04]  /*cfb0*/  LOP3.LUT R2, R9, R5, RZ, 0x3c, !PT ;  /* 0x0000000509027212 */ /* 0x000fc800078e3cff */
[----:B------:R-:W-:Y:S02]  /*cfc0*/  ISETP.GT.U32.AND P1, PT, R8, R3, PT ;  /* 0x000000030800720c */ /* 0x000fe40003f24070 */
[----:B------:R-:W-:-:S11]  /*cfd0*/  ISETP.GE.AND P2, PT, R2, RZ, PT ;  /* 0x000000ff0200720c */ /* 0x000fd60003f46270 */
[----:B------:R-:W-:Y:S02]  /*cfe0*/  @!P1 IMAD.IADD R3, R3, 0x1, -R8 ;  /* 0x0000000103039824 */ /* 0x000fe400078e0a08 */
[----:B------:R-:W-:Y:S01]  /*cff0*/  @!P1 VIADD R4, R4, 0x1 ;  /* 0x0000000104049836 */ /* 0x000fe20000000000 */
[----:B------:R-:W-:Y:S02]  /*d000*/  ISETP.NE.AND P1, PT, R5, RZ, PT ;  /* 0x000000ff0500720c */ /* 0x000fe40003f25270 */
[----:B------:R-:W-:Y:S01]  /*d010*/  ISETP.GE.U32.AND P0, PT, R3, R8, PT ;  /* 0x000000080300720c */ /* 0x000fe20003f06070 */
[----:B------:R-:W-:-:S12]  /*d020*/  IMAD.IADD R3, R7, 0x1, -R6 ;  /* 0x0000000107037824 */ /* 0x000fd800078e0a06 */
[----:B------:R-:W-:-:S04]  /*d030*/  @P0 VIADD R4, R4, 0x1 ;  /* 0x0000000104040836 */ /* 0x000fc80000000000 */
[----:B------:R-:W-:Y:S01]  /*d040*/  @!P2 IMAD.MOV R4, RZ, RZ, -R4 ;  /* 0x000000ffff04a224 */ /* 0x000fe200078e0a04 */
[----:B------:R-:W-:-:S05]  /*d050*/  @!P1 LOP3.LUT R4, RZ, R5, RZ, 0x33, !PT ;  /* 0x00000005ff049212 */ /* 0x000fca00078e33ff */
[--C-:B------:R-:W-:Y:S02]  /*d060*/  IMAD.MOV R2, RZ, RZ, -R4.reuse ;  /* 0x000000ffff027224 */ /* 0x100fe400078e0a04 */
[C---:B------:R-:W-:Y:S02]  /*d070*/  IMAD R4, R5.reuse, 0x1000000, R4 ;  /* 0x0100000005047824 */ /* 0x040fe400078e0204 */
[----:B------:R-:W-:-:S04]  /*d080*/  IMAD R9, R5, R2, R9 ;  /* 0x0000000205097224 */ /* 0x000fc800078e0209 */
[----:B------:R-:W-:-:S05]  /*d090*/  IMAD R2, R9, 0x10000, R4 ;  /* 0x0001000009027824 */ /* 0x000fca00078e0204 */
[----:B------:R0:W-:Y:S04]  /*d0a0*/  STL [R1+0x18], R2 ;  /* 0x0000180201007387 */ /* 0x0001e80000100800 */
[----:B------:R0:W-:Y:S01]  /*d0b0*/  STL [R1+0x14], R3 ;  /* 0x0000140301007387 */ /* 0x0001e20000100800 */
[----:B------:R-:W-:Y:S05]  /*d0c0*/  BRA `(.L_x_190) ;  /* 0x00000000000c7947 */ /* 0x000fea0003800000 */
.L_x_187:
[----:B------:R1:W-:Y:S04]  /*d0d0*/  STL [R1+0x10], R7 ;  /* 0x0000100701007387 */ /* 0x0003e80000100800 */
[----:B------:R1:W-:Y:S04]  /*d0e0*/  STL [R1+0x14], RZ ;  /* 0x000014ff01007387 */ /* 0x0003e80000100800 */
[----:B------:R1:W-:Y:S02]  /*d0f0*/  STL [R1+0x18], RZ ;  /* 0x000018ff01007387 */ /* 0x0003e40000100800 */
.L_x_190:
[----:B------:R-:W2:Y:S04]  /*d100*/  LDL R4, [R1+0x10] ;  /* 0x0000100001047983 */ /* 0x000ea80000100800 */
[----:B------:R-:W2:Y:S04]  /*d110*/  LDL R5, [R1+0x14] ;  /* 0x0000140001057983 */ /* 0x000ea80000100800 */
[----:B------:R-:W2:Y:S01]  /*d120*/  LDL R6, [R1+0x18] ;  /* 0x0000180001067983 */ /* 0x000ea20000100800 */
[----:B------:R-:W-:Y:S01]  /*d130*/  ISETP.NE.AND P0, PT, R0, RZ, PT ;  /* 0x000000ff0000720c */ /* 0x000fe20003f05270 */
[----:B0-----:R-:W-:-:S12]  /*d140*/  IMAD.U32 R2, RZ, RZ, UR43 ;  /* 0x0000002bff027e24 */ /* 0x001fd8000f8e00ff */
[----:B------:R-:W0:Y:S01]  /*d150*/  @!P0 S2R R3, SR_CgaCtaId ;  /* 0x0000000000038919 */ /* 0x000e220000008800 */
[----:B------:R-:W-:Y:S01]  /*d160*/  @!P0 MOV R0, 0x400 ;  /* 0x0000040000008802 */ /* 0x000fe20000000f00 */
[----:B-1----:R-:W-:-:S03]  /*d170*/  @!P0 IMAD.MOV.U32 R7, RZ, RZ, R2 ;  /* 0x000000ffff078224 */ /* 0x002fc600078e0002 */
[----:B0-----:R-:W-:-:S05]  /*d180*/  @!P0 LEA R0, R3, R0, 0x18 ;  /* 0x0000000003008211 */ /* 0x001fca00078ec0ff */
[----:B--2---:R2:W-:Y:S01]  /*d190*/  @!P0 STS.128 [R0+0x298d0], R4 ;  /* 0x0298d00400008388 */ /* 0x0045e20000000c00 */
[----:B------:R-:W-:Y:S06]  /*d1a0*/  BAR.ARV 0x5, 0x180 ;  /* 0x0146000000007b1d */ /* 0x000fec0000002000 */
.L_x_185:
[----:B--2---:R-:W-:Y:S01]  /*d1b0*/  IMAD.MOV.U32 R0, RZ, RZ, 0x1 ;  /* 0x00000001ff007424 */ /* 0x004fe200078e00ff */
[----:B------:R-:W-:Y:S01]  /*d1c0*/  ULDC UR4, c[0x0][0xc3c] ;  /* 0x00030f0000047ab9 */ /* 0x000fe20000000800 */
[----:B------:R-:W-:Y:S01]  /*d1d0*/  IMAD.MOV.U32 R18, RZ, RZ, RZ ;  /* 0x000000ffff127224 */ /* 0x000fe200078e00ff */
[----:B------:R-:W-:Y:S02]  /*d1e0*/  UISETP.GE.AND UP0, UPT, UR43, UR4, UPT ;  /* 0x000000042b00728c */ /* 0x000fe4000bf06270 */
[----:B------:R2:W-:Y:S04]  /*d1f0*/  STL [R1], R0 ;  /* 0x0000000001007387 */ /* 0x0005e80000100800 */
[----:B------:R2:W-:Y:S01]  /*d200*/  STL [R1+0x30], RZ ;  /* 0x000030ff01007387 */ /* 0x0005e20000100800 */
[----:B------:R-:W-:-:S13]  /*d210*/  PLOP3.LUT P0, PT, PT, PT, UP0, 0x80, 0x0 ;  /* 0x000000000000781c */ /* 0x000fda0003f0f008 */
[----:B--2---:R-:W-:Y:S05]  /*d220*/  @P0 BRA `(.L_x_191) ;  /* 0x00000048003c0947 */ /* 0x004fea0003800000 */
[----:B------:R-:W2:Y:S01]  /*d230*/  S2R R11, SR_TID.X ;  /* 0x00000000000b7919 */ /* 0x000ea20000002100 */
[----:B------:R-:W3:Y:S01]  /*d240*/  S2UR UR5, SR_CgaCtaId ;  /* 0x00000000000579c3 */ /* 0x000ee20000008800 */
[----:B------:R-:W-:Y:S01]  /*d250*/  UMOV UR4, 0x400 ;  /* 0x0000040000047882 */ /* 0x000fe20000000000 */
[----:B------:R-:W-:Y:S01]  /*d260*/  IMAD.MOV.U32 R18, RZ, RZ, RZ ;  /* 0x000000ffff127224 */ /* 0x000fe200078e00ff */
[----:B------:R-:W-:Y:S01]  /*d270*/  ULDC UR41, c[0x0][0xc] ;  /* 0x0000030000297ab9 */ /* 0x000fe20000000800 */
[----:B------:R-:W-:Y:S02]  /*d280*/  ULOP3.LUT UR39, UR38, 0x1, URZ, 0xfc, !UPT ;  /* 0x0000000126277892 */ /* 0x000fe4000f8efc3f */
[----:B------:R-:W-:Y:S01]  /*d290*/  ULOP3.LUT UR42, UR38, 0x2, URZ, 0xfc, !UPT ;  /* 0x00000002262a7892 */ /* 0x000fe2000f8efc3f */
[----:B------:R-:W-:Y:S01]  /*d2a0*/  ULDC.64 UR52, c[0x0][0x198] ;  /* 0x0000660000347ab9 */ /* 0x000fe20000000a00 */
[----:B---3--:R-:W-:-:S06]  /*d2b0*/  ULEA UR4, UR5, UR4, 0x18 ;  /* 0x0000000405047291 */ /* 0x008fcc000f8ec03f */
[----:B------:R-:W-:Y:S01]  /*d2c0*/  IMAD.U32 R17, RZ, RZ, UR4 ;  /* 0x00000004ff117e24 */ /* 0x000fe2000f8e00ff */
[C---:B--2---:R-:W-:Y:S01]  /*d2d0*/  LOP3.LUT R10, R11.reuse, 0x7f, RZ, 0xc0, !PT ;  /* 0x0000007f0b0a7812 */ /* 0x044fe200078ec0ff */
[C---:B-1----:R-:W-:Y:S01]  /*d2e0*/  IMAD.SHL.U32 R4, R11.reuse, 0x80, RZ ;  /* 0x000000800b047824 */ /* 0x042fe200078e00ff */
[C---:B------:R-:W-:Y:S01]  /*d2f0*/  LOP3.LUT P0, RZ, R11.reuse, 0x4, RZ, 0xc0, !PT ;  /* 0x000000040bff7812 */ /* 0x040fe2000780c0ff */
[C---:B------:R-:W-:Y:S01]  /*d300*/  IMAD.SHL.U32 R3, R11.reuse, 0x10, RZ ;  /* 0x000000100b037824 */ /* 0x040fe200078e00ff */
[----:B------:R-:W-:Y:S01]  /*d310*/  SHF.R.U32.HI R5, RZ, 0x5, R10 ;  /* 0x00000005ff057819 */ /* 0x000fe2000001160a */
[C---:B0-----:R-:W-:Y:S01]  /*d320*/  IMAD.SHL.U32 R2, R11.reuse, 0x20, RZ ;  /* 0x000000200b027824 */ /* 0x041fe200078e00ff */
[----:B------:R-:W-:Y:S01]  /*d330*/  LOP3.LUT R6, R4, 0x380, RZ, 0xc0, !PT ;  /* 0x0000038004067812 */ /* 0x000fe200078ec0ff */
[----:B------:R-:W-:Y:S01]  /*d340*/  IMAD.SHL.U32 R8, R11, 0x4, RZ ;  /* 0x000000040b087824 */ /* 0x000fe200078e00ff */
[----:B------:R-:W-:Y:S01]  /*d350*/  LOP3.LUT R0, R3, 0x1b0, RZ, 0xc0, !PT ;  /* 0x000001b003007812 */ /* 0x000fe200078ec0ff */
[----:B------:R-:W-:-:S02]  /*d360*/  IMAD.SHL.U32 R7, R5, 0x200, RZ ;  /* 0x0000020005077824 */ /* 0x000fc400078e00ff */
[----:B------:R-:W-:Y:S02]  /*d370*/  IMAD R6, R5, 0x10, R6 ;  /* 0x0000001005067824 */ /* 0x000fe400078e0206 */
[----:B------:R-:W-:Y:S01]  /*d380*/  IMAD.SHL.U32 R5, R11, 0x2, RZ ;  /* 0x000000020b057824 */ /* 0x000fe200078e00ff */
[----:B------:R-:W-:-:S04]  /*d390*/  LOP3.LUT R9, R7, 0x60, R2, 0xf8, !PT ;  /* 0x0000006007097812 */ /* 0x000fc800078ef802 */
[----:B------:R-:W-:Y:S02]  /*d3a0*/  LOP3.LUT R0, R0, 0x30, R5, 0x78, !PT ;  /* 0x0000003000007812 */ /* 0x000fe400078e7805 */
[----:B------:R-:W-:-:S04]  /*d3b0*/  LOP3.LUT R5, R7, 0x40, R3, 0xf8, !PT ;  /* 0x0000004007057812 */ /* 0x000fc800078ef803 */
[----:B------:R-:W-:Y:S02]  /*d3c0*/  LOP3.LUT R0, R5, R0, RZ, 0xfc, !PT ;  /* 0x0000000005007212 */ /* 0x000fe400078efcff */
[----:B------:R-:W-:-:S04]  /*d3d0*/  LOP3.LUT R5, R2, 0x80, RZ, 0xc0, !PT ;  /* 0x0000008002057812 */ /* 0x000fc800078ec0ff */
[----:B------:R-:W-:-:S04]  /*d3e0*/  LOP3.LUT R5, R5, 0x10, R11, 0xf8, !PT ;  /* 0x0000001005057812 */ /* 0x000fc800078ef80b */
[----:B------:R-:W-:Y:S02]  /*d3f0*/  LOP3.LUT R7, R5, 0x10, R8, 0x78, !PT ;  /* 0x0000001005077812 */ /* 0x000fe400078e7808 */
[----:B------:R-:W-:Y:S02]  /*d400*/  LOP3.LUT R5, R6, 0x70, R3, 0x78, !PT ;  /* 0x0000007006057812 */ /* 0x000fe400078e7803 */
[----:B------:R-:W-:Y:S02]  /*d410*/  LOP3.LUT R6, R9, 0x100, R2, 0xf8, !PT ;  /* 0x0000010009067812 */ /* 0x000fe400078ef802 */
[----:B------:R-:W-:Y:S02]  /*d420*/  LOP3.LUT R5, R5, 0xc00, R4, 0xf8, !PT ;  /* 0x00000c0005057812 */ /* 0x000fe400078ef804 */
[----:B------:R-:W-:-:S03]  /*d430*/  LOP3.LUT R4, R6, R7, RZ, 0xfc, !PT ;  /* 0x0000000706047212 */ /* 0x000fc600078efcff */
[----:B------:R0:W-:Y:S04]  /*d440*/  STL [R1+0x24], R5 ;  /* 0x0000240501007387 */ /* 0x0001e80000100800 */
[----:B------:R1:W-:Y:S01]  /*d450*/  STL [R1+0x20], R4 ;  /* 0x0000200401007387 */ /* 0x0003e20000100800 */
[----:B0-----:R-:W-:Y:S02]  /*d460*/  SHF.R.U32.HI R5, RZ, 0x2, R10 ;  /* 0x00000002ff057819 */ /* 0x001fe4000001160a */
[----:B-1----:R-:W-:Y:S01]  /*d470*/  LOP3.LUT R4, R3, 0x30, RZ, 0xc0, !PT ;  /* 0x0000003003047812 */ /* 0x002fe200078ec0ff */
[----:B------:R-:W-:-:S05]  /*d480*/  IMAD.MOV.U32 R3, RZ, RZ, 0x40 ;  /* 0x00000040ff037424 */ /* 0x000fca00078e00ff */
[----:B------:R-:W-:Y:S02]  /*d490*/  SEL R6, R3, 0xffffffc0, !P0 ;  /* 0xffffffc003067807 */ /* 0x000fe40004000000 */
[----:B------:R-:W-:Y:S01]  /*d4a0*/  LOP3.LUT R3, R5, 0x60, R2, 0xf8, !PT ;  /* 0x0000006005037812 */ /* 0x000fe200078ef802 */
[----:B------:R-:W-:Y:S02]  /*d4b0*/  IMAD.IADD R2, R17, 0x1, R0 ;  /* 0x0000000111027824 */ /* 0x000fe400078e0200 */
[----:B------:R-:W-:Y:S01]  /*d4c0*/  IMAD.MOV.U32 R0, RZ, RZ, 0x1 ;  /* 0x00000001ff007424 */ /* 0x000fe200078e00ff */
[----:B------:R-:W-:Y:S04]  /*d4d0*/  STL [R1+0x28], R6 ;  /* 0x0000280601007387 */ /* 0x000fe80000100800 */
[----:B------:R0:W-:Y:S04]  /*d4e0*/  STL [R1+0x2c], R2 ;  /* 0x00002c0201007387 */ /* 0x0001e80000100800 */
[----:B------:R-:W-:Y:S04]  /*d4f0*/  STL [R1+0x30], RZ ;  /* 0x000030ff01007387 */ /* 0x000fe80000100800 */
[----:B------:R1:W-:Y:S01]  /*d500*/  STL [R1], R0 ;  /* 0x0000000001007387 */ /* 0x0003e20000100800 */
[----:B0-----:R-:W-:-:S02]  /*d510*/  LOP3.LUT R2, R4, 0x40, RZ, 0xfc, !PT ;  /* 0x0000004004027812 */ /* 0x001fc400078efcff */
[----:B-1----:R-:W-:-:S07]  /*d520*/  LOP3.LUT R0, R4, 0x80, RZ, 0xfc, !PT ;  /* 0x0000008004007812 */ /* 0x002fce00078efcff */
.L_x_261:
[----:B------:R-:W-:Y:S01]  /*d530*/  ULDC.64 UR4, c[0x0][0xc88] ;  /* 0x0003220000047ab9 */ /* 0x000fe20000000a00 */
[----:B------:R-:W-:Y:S01]  /*d540*/  ULDC.64 UR6, c[0x0][0xa18] ;  /* 0x0002860000067ab9 */ /* 0x000fe20000000a00 */
[----:B------:R-:W-:Y:S01]  /*d550*/  UIMAD.WIDE UR4, UR43, 0x4, UR4 ;  /* 0x000000042b0478a5 */ /* 0x000fe2000f8e0204 */
[----:B------:R-:W2:Y:S01]  /*d560*/  LDL.LU R10, [R1+0x18] ;  /* 0x00001800010a7983 */ /* 0x000ea20000300800 */
[----:B------:R-:W-:Y:S01]  /*d570*/  ULDC UR8, c[0x0][0x288] ;  /* 0x0000a20000087ab9 */ /* 0x000fe20000000800 */
[----:B0-----:R-:W0:Y:S03]  /*d580*/  LDC R9, c[0x0][0x2f0] ;  /* 0x0000bc00ff097b82 */ /* 0x001e260000000800 */
[----:B---3--:R-:W-:Y:S02]  /*d590*/  IMAD.U32 R2, RZ, RZ, UR4 ;  /* 0x00000004ff027e24 */ /* 0x008fe4000f8e00ff */
[----:B------:R-:W-:Y:S01]  /*d5a0*/  IMAD.U32 R3, RZ, RZ, UR5 ;  /* 0x00000005ff037e24 */ /* 0x000fe2000f8e00ff */
[----:B------:R-:W-:Y:S01]  /*d5b0*/  UISETP.NE.U32.AND UP0, UPT, UR6, URZ, UPT ;  /* 0x0000003f0600728c */ /* 0x000fe2000bf05070 */
[----:B------:R-:W-:Y:S01]  /*d5c0*/  IMAD.U32 R0, RZ, RZ, UR8 ;  /* 0x00000008ff007e24 */ /* 0x000fe2000f8e00ff */
[----:B------:R-:W-:Y:S01]  /*d5d0*/  ULDC.64 UR4, c[0x0][0xa28] ;  /* 0x00028a0000047ab9 */ /* 0x000fe20000000a00 */
[----:B------:R-:W-:Y:S01]  /*d5e0*/  ULDC.64 UR8, c[0x0][0xa08] ;  /* 0x0002820000087ab9 */ /* 0x000fe20000000a00 */
[----:B------:R-:W3:Y:S01]  /*d5f0*/  LDG.E R2, desc[UR50][R2.64] ;  /* 0x0000003202027981 */ /* 0x000ee2000c1e1900 */
[----:B------:R-:W-:-:S02]  /*d600*/  UISETP.NE.AND.EX UP0, UPT, UR7, URZ, UPT, UP0 ;  /* 0x0000003f0700728c */ /* 0x000fc4000bf05300 */
[----:B------:R-:W-:-:S04]  /*d610*/  UISETP.NE.U32.AND UP1, UPT, UR4, URZ, UPT ;  /* 0x0000003f0400728c */ /* 0x000fc8000bf25070 */
[----:B------:R-:W-:Y:S01]  /*d620*/  PLOP3.LUT P3, PT, PT, PT, UP0, 0x80, 0x0 ;  /* 0x000000000000781c */ /* 0x000fe20003f6f008 */
[----:B------:R-:W-:Y:S01]  /*d630*/  UISETP.NE.AND.EX UP1, UPT, UR5, URZ, UPT, UP1 ;  /* 0x0000003f0500728c */ /* 0x000fe2000bf25310 */
[----:B------:R-:W-:-:S05]  /*d640*/  ISETP.NE.U32.AND P2, PT, RZ, UR8, PT ;  /* 0x00000008ff007c0c */ /* 0x000fca000bf45070 */
[----:B------:R-:W-:Y:S02]  /*d650*/  PLOP3.LUT P4, PT, PT, PT, UP1, 0x80, 0x0 ;  /* 0x000000000000781c */ /* 0x000fe40003f8f018 */
[----:B---3--:R-:W-:Y:S02]  /*d660*/  R2UR UR47, R2 ;  /* 0x00000000022f72ca */ /* 0x008fe400000e0000 */
[----:B-1----:R-:W1:Y:S11]  /*d670*/  LDC.64 R2, c[0x0][0x418] ;  /* 0x00010600ff027b82 */ /* 0x002e760000000a00 */
[----:B------:R-:W-:-:S02]  /*d680*/  USHF.R.S32.HI UR46, URZ, 0x1f, UR47 ;  /* 0x0000001f3f2e7899 */ /* 0x000fc4000801142f */
[----:B------:R-:W-:Y:S02]  /*d690*/  USHF.L.U32 UR44, UR47, 0x2, URZ ;  /* 0x000000022f2c7899 */ /* 0x000fe4000800063f */
[----:B------:R-:W-:Y:S02]  /*d6a0*/  USHF.L.U64.HI UR45, UR47, 0x2, UR46 ;  /* 0x000000022f2d7899 */ /* 0x000fe4000801022e */
[----:B------:R-:W-:Y:S02]  /*d6b0*/  @UP0 UIADD3 UR6, UP3, UR44, UR6, URZ ;  /* 0x000000062c060290 */ /* 0x000fe4000ff7e03f */
[----:B------:R-:W-:Y:S02]  /*d6c0*/  @UP1 ULEA UR4, UP2, UR47, UR4, 0x2 ;  /* 0x000000042f041291 */ /* 0x000fe4000f84103f */
[----:B------:R-:W-:Y:S02]  /*d6d0*/  @UP0 UIADD3.X UR7, UR45, UR7, URZ, UP3, !UPT ;  /* 0x000000072d070290 */ /* 0x000fe40009ffe43f */
[----:B------:R-:W-:Y:S01]  /*d6e0*/  IMAD.U32 R4, RZ, RZ, UR6 ;  /* 0x00000006ff047e24 */ /* 0x000fe2000f8e00ff */
[----:B------:R-:W-:-:S03]  /*d6f0*/  @UP1 ULEA.HI.X UR5, UR47, UR5, UR46, 0x2, UP2 ;  /* 0x000000052f051291 */ /* 0x000fc600090f142e */
[----:B------:R-:W-:Y:S01]  /*d700*/  IMAD.U32 R5, RZ, RZ, UR7 ;  /* 0x00000007ff057e24 */ /* 0x000fe2000f8e00ff */
[----:B------:R-:W-:-:S04]  /*d710*/  ULDC.64 UR6, c[0x0][0xa00] ;  /* 0x0002800000067ab9 */ /* 0x000fc80000000a00 */
[----:B------:R3:W4:Y:S01]  /*d720*/  @P3 LDG.E R0, desc[UR50][R4.64] ;  /* 0x0000003204003981 */ /* 0x000722000c1e1900 */
[----:B------:R-:W-:Y:S02]  /*d730*/  ISETP.NE.U32.AND P0, PT, RZ, UR6, PT ;  /* 0x00000006ff007c0c */ /* 0x000fe4000bf05070 */
[----:B------:R-:W-:Y:S02]  /*d740*/  ISETP.NE.AND.EX P2, PT, RZ, UR9, PT, P2 ;  /* 0x00000009ff007c0c */ /* 0x000fe4000bf45320 */
[----:B------:R-:W-:Y:S02]  /*d750*/  ISETP.NE.AND.EX P0, PT, RZ, UR7, PT, P0 ;  /* 0x00000007ff007c0c */ /* 0x000fe4000bf05300 */
[----:B-1----:R-:W-:Y:S01]  /*d760*/  ISETP.NE.U32.AND P1, PT, R2, RZ, PT ;  /* 0x000000ff0200720c */ /* 0x002fe20003f25070 */
[----:B---3--:R-:W-:Y:S01]  /*d770*/  IMAD.U32 R4, RZ, RZ, UR4 ;  /* 0x00000004ff047e24 */ /* 0x008fe2000f8e00ff */
[----:B------:R-:W-:Y:S01]  /*d780*/  UIADD3 UR4, UP0, UR44, UR6, URZ ;  /* 0x000000062c047290 */ /* 0x000fe2000ff1e03f */
[----:B------:R-:W-:Y:S01]  /*d790*/  IMAD.U32 R5, RZ, RZ, UR5 ;  /* 0x00000005ff057e24 */ /* 0x000fe2000f8e00ff */
[----:B------:R-:W-:-:S02]  /*d7a0*/  UIADD3 UR6, UP1, UR44, UR8, URZ ;  /* 0x000000082c067290 */ /* 0x000fc4000ff3e03f */
[----:B------:R-:W-:Y:S02]  /*d7b0*/  UIADD3.X UR5, UR45, UR7, URZ, UP0, !UPT ;  /* 0x000000072d057290 */ /* 0x000fe400087fe43f */
[----:B------:R-:W-:Y:S02]  /*d7c0*/  UIADD3.X UR7, UR45, UR9, URZ, UP1, !UPT ;  /* 0x000000092d077290 */ /* 0x000fe40008ffe43f */
[----:B------:R-:W-:-:S04]  /*d7d0*/  IMAD.U32 R6, RZ, RZ, UR6 ;  /* 0x00000006ff067e24 */ /* 0x000fc8000f8e00ff */
[----:B------:R-:W-:-:S05]  /*d7e0*/  IMAD.U32 R7, RZ, RZ, UR7 ;  /* 0x00000007ff077e24 */ /* 0x000fca000f8e00ff */
[----:B------:R-:W3:Y:S04]  /*d7f0*/  @P2 LDG.E R8, desc[UR50][R6.64] ;  /* 0x0000003206082981 */ /* 0x000ee8000c1e1900 */
[----:B----4-:R1:W-:Y:S04]  /*d800*/  STL [R1+0x1c], R0 ;  /* 0x00001c0001007387 */ /* 0x0103e80000100800 */
[----:B-1----:R1:W4:Y:S02]  /*d810*/  @P4 LDG.E R0, desc[UR50][R4.64] ;  /* 0x0000003204004981 */ /* 0x002324000c1e1900 */
[----:B-1----:R-:W-:-:S02]  /*d820*/  IMAD.U32 R4, RZ, RZ, UR4 ;  /* 0x00000004ff047e24 */ /* 0x002fc4000f8e00ff */
[----:B------:R-:W-:-:S05]  /*d830*/  IMAD.U32 R5, RZ, RZ, UR5 ;  /* 0x00000005ff057e24 */ /* 0x000fca000f8e00ff */
[----:B------:R-:W5:Y:S01]  /*d840*/  @P0 LDG.E R2, desc[UR50][R4.64] ;  /* 0x0000003204020981 */ /* 0x000f62000c1e1900 */
[----:B------:R-:W-:Y:S02]  /*d850*/  ISETP.NE.AND.EX P1, PT, R3, RZ, PT, P1 ;  /* 0x000000ff0300720c */ /* 0x000fe40003f25310 */
[----:B------:R-:W1:Y:S01]  /*d860*/  LDC R3, c[0x0][0x424] ;  /* 0x00010900ff037b82 */ /* 0x000e620000000800 */
[----:B------:R-:W-:Y:S01]  /*d870*/  UMOV UR4, URZ ;  /* 0x0000003f00047c82 */ /* 0x000fe20008000000 */
[----:B------:R-:W-:Y:S01]  /*d880*/  UMOV UR48, URZ ;  /* 0x0000003f00307c82 */ /* 0x000fe20008000000 */
[----:B------:R-:W-:Y:S01]  /*d890*/  UMOV UR40, URZ ;  /* 0x0000003f00287c82 */ /* 0x000fe20008000000 */
[----:B---3--:R-:W-:Y:S02]  /*d8a0*/  @P2 R2UR UR40, R8 ;  /* 0x00000000082822ca */ /* 0x008fe400000e0000 */
[----:B--2---:R-:W-:Y:S02]  /*d8b0*/  R2UR UR36, R10 ;  /* 0x000000000a2472ca */ /* 0x004fe400000e0000 */
[----:B----4-:R-:W-:-:S02]  /*d8c0*/  @P4 R2UR UR4, R0 ;  /* 0x00000000000442ca */ /* 0x010fc400000e0000 */
[----:B------:R-:W-:-:S04]  /*d8d0*/  LOP3.LUT R0, R10, 0xff000000, RZ, 0xc0, !PT ;  /* 0xff0000000a007812 */ /* 0x000fc800078ec0ff */
[----:B------:R-:W-:Y:S02]  /*d8e0*/  SHF.R.U32.HI R0, RZ, 0x8, R0 ;  /* 0x00000008ff007819 */ /* 0x000fe40000011600 */
[----:B-----5:R-:W-:Y:S02]  /*d8f0*/  @P0 R2UR UR48, R2 ;  /* 0x00000000023002ca */ /* 0x020fe400000e0000 */
[----:B------:R-:W-:-:S04]  /*d900*/  LOP3.LUT R2, R10, 0xff0000, RZ, 0xc0, !PT ;  /* 0x00ff00000a027812 */ /* 0x000fc800078ec0ff */
[----:B------:R-:W-:Y:S01]  /*d910*/  LEA.HI R0, R2, R0, RZ, 0x10 ;  /* 0x0000000002007211 */ /* 0x000fe200078f80ff */
[----:B01----:R-:W-:Y:S08]  /*d920*/  @P3 BRA `(.L_x_192) ;  /* 0x0000000000143947 */ /* 0x003ff00003800000 */
[----:B------:R-:W-:Y:S05]  /*d930*/  @!P0 BRA `(.L_x_192) ;  /* 0x0000000000108947 */ /* 0x000fea0003800000 */
[----:B------:R-:W2:Y:S04]  /*d940*/  LDG.E R2, desc[UR50][R4.64] ;  /* 0x0000003204027981 */ /* 0x000ea8000c1e1900 */
[----:B------:R-:W2:Y:S02]  /*d950*/  LDG.E R4, desc[UR50][R4.64+0x4] ;  /* 0x0000043204047981 */ /* 0x000ea4000c1e1900 */
[----:B--2---:R-:W-:-:S05]  /*d960*/  IMAD.IADD R2, R4, 0x1, -R2 ;  /* 0x0000000104027824 */ /* 0x004fca00078e0a02 */
[----:B------:R0:W-:Y:S02]  /*d970*/  STL [R1+0x1c], R2 ;  /* 0x00001c0201007387 */ /* 0x0001e40000100800 */
.L_x_192:
[----:B------:R-:W-:Y:S01]  /*d980*/  SEL R3, R3, 0x1, P1 ;  /* 0x0000000103037807 */ /* 0x000fe20000800000 */
[----:B------:R-:W-:Y:S01]  /*d990*/  ULDC.64 UR6, c[0x0][0xa20] ;  /* 0x0002880000067ab9 */ /* 0x000fe20000000a00 */
[----:B------:R-:W-:Y:S01]  /*d9a0*/  ULOP3.LUT UR36, UR36, 0xffff, URZ, 0xc0, !UPT ;  /* 0x0000ffff24247892 */ /* 0x000fe2000f8ec03f */
[----:B------:R-:W-:Y:S01]  /*d9b0*/  ISETP.NE.U32.AND P0, PT, RZ, UR6, PT ;  /* 0x00000006ff007c0c */ /* 0x000fe2000bf05070 */
[----:B------:R-:W-:Y:S01]  /*d9c0*/  UIADD3 UR40, UR40, UR4, URZ ;  /* 0x0000000428287290 */ /* 0x000fe2000fffe03f */
[----:B0-----:R-:W-:Y:S02]  /*d9d0*/  IMAD R2, R3, R9, RZ ;  /* 0x0000000903027224 */ /* 0x001fe400078e02ff */
[----:B------:R-:W-:Y:S01]  /*d9e0*/  IMAD.U32 R3, RZ, RZ, UR47 ;  /* 0x0000002fff037e24 */ /* 0x000fe2000f8e00ff */
[----:B------:R-:W-:-:S04]  /*d9f0*/  ISETP.NE.AND.EX P0, PT, RZ, UR7, PT, P0 ;  /* 0x00000007ff007c0c */ /* 0x000fc8000bf05300 */
[----:B------:R0:W-:Y:S09]  /*da00*/  STL [R1+0x4], R3 ;  /* 0x0000040301007387 */ /* 0x0001f20000100800 */
[----:B------:R-:W-:Y:S05]  /*da10*/  @!P0 BRA `(.L_x_193) ;  /* 0x0000000000188947 */ /* 0x000fea0003800000 */
[----:B------:R-:W-:-:S04]  /*da20*/  UIADD3 UR5, UP0, UR44, UR6, URZ ;  /* 0x000000062c057290 */ /* 0x000fc8000ff1e03f */
[----:B------:R-:W-:Y:S02]  /*da30*/  UIADD3.X UR6, UR45, UR7, URZ, UP0, !UPT ;  /* 0x000000072d067290 */ /* 0x000fe400087fe43f */
[----:B------:R-:W-:-:S04]  /*da40*/  IMAD.U32 R2, RZ, RZ, UR5 ;  /* 0x00000005ff027e24 */ /* 0x000fc8000f8e00ff */
[----:B0-----:R-:W-:-:S05]  /*da50*/  IMAD.U32 R3, RZ, RZ, UR6 ;  /* 0x00000006ff037e24 */ /* 0x001fca000f8e00ff */
[----:B------:R0:W5:Y:S01]  /*da60*/  LDG.E R2, desc[UR50][R2.64] ;  /* 0x0000003202027981 */ /* 0x000162000c1e1900 */
[----:B------:R-:W-:Y:S05]  /*da70*/  BRA `(.L_x_194) ;  /* 0x0000000000107947 */ /* 0x000fea0003800000 */
.L_x_193:
[----:B------:R-:W-:Y:S05]  /*da80*/  @!P2 BRA `(.L_x_194) ;  /* 0x00000000000ca947 */ /* 0x000fea0003800000 */
[----:B------:R-:W2:Y:S04]  /*da90*/  LDG.E R2, desc[UR50][R6.64] ;  /* 0x0000003206027981 */ /* 0x000ea8000c1e1900 */
[----:B------:R-:W2:Y:S02]  /*daa0*/  LDG.E R6, desc[UR50][R6.64+0x4] ;  /* 0x0000043206067981 */ /* 0x000ea4000c1e1900 */
[----:B--2---:R-:W-:-:S07]  /*dab0*/  IMAD.IADD R2, R6, 0x1, -R2 ;  /* 0x0000000106027824 */ /* 0x004fce00078e0a02 */
.L_x_194:
[----:B-----5:R-:W-:-:S04]  /*dac0*/  VIADD R2, R2, -UR4 ;  /* 0x8000000402027c36 */ /* 0x020fc80008000000 */
[C---:B0-----:R-:W-:Y:S01]  /*dad0*/  VIADD R3, R2.reuse, 0x9f ;  /* 0x0000009f02037836 */ /* 0x041fe20000000000 */
[----:B------:R-:W-:Y:S01]  /*dae0*/  ISETP.GE.AND P0, PT, R2, 0x1, PT ;  /* 0x000000010200780c */ /* 0x000fe20003f06270 */
[----:B------:R-:W-:Y:S02]  /*daf0*/  IMAD.MOV.U32 R2, RZ, RZ, RZ ;  /* 0x000000ffff027224 */ /* 0x000fe400078e00ff */
[----:B------:R-:W-:-:S05]  /*db00*/  IMAD.HI R3, R3, 0x66666667, RZ ;  /* 0x6666666703037827 */ /* 0x000fca00078e02ff */
[----:B------:R-:W-:-:S04]  /*db10*/  SHF.R.U32.HI R19, RZ, 0x1f, R3 ;  /* 0x0000001fff137819 */ /* 0x000fc80000011603 */
[----:B------:R-:W-:Y:S01]  /*db20*/  LEA.HI.SX32 R19, R3, R19, 0x1a ;  /* 0x0000001303137211 */ /* 0x000fe200078fd2ff */
[----:B------:R-:W-:Y:S06]  /*db30*/  @!P0 BRA `(.L_x_195) ;  /* 0x0000000000748947 */ /* 0x000fec0003800000 */
[----:B------:R-:W-:-:S04]  /*db40*/  SHF.R.U32.HI R4, RZ, 0x10, R0 ;  /* 0x00000010ff047819 */ /* 0x000fc80000011600 */
[----:B------:R-:W-:-:S13]  /*db50*/  ISETP.NE.AND P0, PT, R4, RZ, PT ;  /* 0x000000ff0400720c */ /* 0x000fda0003f05270 */
[----:B------:R-:W0:Y:S02]  /*db60*/  @!P0 LDC R4, c[0x0][0x9f0] ;  /* 0x00027c00ff048b82 */ /* 0x000e240000000800 */
[----:B0-----:R-:W-:Y:S02]  /*db70*/  IABS R6, R4 ;  /* 0x0000000400067213 */ /* 0x001fe40000000000 */
[----:B------:R-:W-:Y:S02]  /*db80*/  IADD3 R5, R4, -0x1, R19 ;  /* 0xffffffff04057810 */ /* 0x000fe40007ffe013 */
[----:B------:R-:W0:Y:S08]  /*db90*/  I2F.RP R2, R6 ;  /* 0x0000000600027306 */ /* 0x000e300000209400 */
[----:B0-----:R-:W0:Y:S02]  /*dba0*/  MUFU.RCP R2, R2 ;  /* 0x0000000200027308 */ /* 0x001e240000001000 */
[----:B0-----:R-:W-:-:S06]  /*dbb0*/  VIADD R2, R2, 0xffffffe ;  /* 0x0ffffffe02027836 */ /* 0x001fcc0000000000 */
[----:B------:R0:W1:Y:S02]  /*dbc0*/  F2I.FTZ.U32.TRUNC.NTZ R3, R2 ;  /* 0x0000000200037305 */ /* 0x000064000021f000 */
[----:B0-----:R-:W-:-:S04]  /*dbd0*/  LOP3.LUT R2, R5, R4, RZ, 0x3c, !PT ;  /* 0x0000000405027212 */ /* 0x001fc800078e3cff */
[----:B------:R-:W-:Y:S01]  /*dbe0*/  ISETP.GE.AND P2, PT, R2, RZ, PT ;  /* 0x000000ff0200720c */ /* 0x000fe20003f46270 */
[----:B-1----:R-:W-:-:S04]  /*dbf0*/  IMAD.MOV R2, RZ, RZ, -R3 ;  /* 0x000000ffff027224 */ /* 0x002fc800078e0a03 */
[----:B------:R-:W-:Y:S02]  /*dc00*/  IMAD R7, R2, R6, RZ ;  /* 0x0000000602077224 */ /* 0x000fe400078e02ff */
[----:B------:R-:W-:-:S04]  /*dc10*/  IMAD.MOV.U32 R2, RZ, RZ, RZ ;  /* 0x000000ffff027224 */ /* 0x000fc800078e00ff */
[----:B------:R-:W-:Y:S01]  /*dc20*/  IMAD.HI.U32 R7, R3, R7, R2 ;  /* 0x0000000703077227 */ /* 0x000fe200078e0002 */
[----:B------:R-:W-:Y:S02]  /*dc30*/  IABS R2, R5 ;  /* 0x0000000500027213 */ /* 0x000fe40000000000 */
[----:B------:R-:W-:-:S03]  /*dc40*/  IABS R3, R4 ;  /* 0x0000000400037213 */ /* 0x000fc60000000000 */
[----:B------:R-:W-:-:S04]  /*dc50*/  IMAD.HI.U32 R7, R7, R2, RZ ;  /* 0x0000000207077227 */ /* 0x000fc800078e00ff */
[----:B------:R-:W-:-:S04]  /*dc60*/  IMAD.MOV R3, RZ, RZ, -R3 ;  /* 0x000000ffff037224 */ /* 0x000fc800078e0a03 */
        /* <DEDUP_REMOVED lines=10> */
.L_x_195:
[----:B------:R-:W-:Y:S01]  /*dd10*/  LOP3.LUT R0, R0, 0xff, RZ, 0xc0, !PT ;  /* 0x000000ff00007812 */ /* 0x000fe200078ec0ff */
[----:B------:R-:W-:Y:S04]  /*dd20*/  BSSY B7, `(.L_x_196) ;  /* 0x000031a000077945 */ /* 0x000fe80003800000 */
[----:B------:R-:W-:-:S05]  /*dd30*/  IMAD R3, R0, R2, RZ ;  /* 0x0000000200037224 */ /* 0x000fca00078e02ff */
[----:B------:R0:W-:Y:S01]  /*dd40*/  STL [R1+0xc], R3 ;  /* 0x00000c0301007387 */ /* 0x0001e20000100800 */
[----:B------:R-:W-:-:S04]  /*dd50*/  VIADDMNMX R19, R3, R2, R19, PT ;  /* 0x0000000203137246 */ /* 0x000fc80003800113 */
[----:B------:R-:W-:-:S13]  /*dd60*/  ISETP.GT.AND P0, PT, R19, R3, PT ;  /* 0x000000031300720c */ /* 0x000fda0003f04270 */
[----:B0-----:R-:W-:Y:S05]  /*dd70*/  @P0 BRA `(.L_x_197) ;  /* 0x0000000000480947 */ /* 0x001fea0003800000 */
[----:B------:R-:W0:Y:S02]  /*dd80*/  S2R R3, SR_TID.X ;  /* 0x0000000000037919 */ /* 0x000e240000002100 */
[----:B0-----:R-:W-:-:S04]  /*dd90*/  LOP3.LUT R3, R3, 0x7f, RZ, 0xc0, !PT ;  /* 0x0000007f03037812 */ /* 0x001fc800078ec0ff */
[----:B------:R-:W-:-:S13]  /*dda0*/  ISETP.NE.AND P0, PT, R3, RZ, PT ;  /* 0x000000ff0300720c */ /* 0x000fda0003f05270 */
[----:B------:R-:W-:Y:S05]  /*ddb0*/  @P0 BRA `(.L_x_198) ;  /* 0x0000003000400947 */ /* 0x000fea0003800000 */
[----:B------:R-:W0:Y:S01]  /*ddc0*/  S2R R3, SR_LANEID ;  /* 0x0000000000037919 */ /* 0x000e220000000000 */
[----:B------:R-:W-:Y:S02]  /*ddd0*/  VOTEU.ANY UR4, UPT, PT ;  /* 0x0000000000047886 */ /* 0x000fe400038e0100 */
[----:B------:R-:W0:Y:S08]  /*dde0*/  FLO.U32 R0, UR4 ;  /* 0x0000000400007d00 */ /* 0x000e3000080e0000 */
[----:B------:R-:W1:Y:S01]  /*ddf0*/  POPC R5, UR4 ;  /* 0x0000000400057d09 */ /* 0x000e620008000000 */
[----:B0-----:R-:W-:-:S02]  /*de00*/  ISETP.EQ.U32.AND P0, PT, R0, R3, PT ;  /* 0x000000030000720c */ /* 0x001fc40003f02070 */
[----:B------:R-:W1:Y:S11]  /*de10*/  LDC.64 R2, c[0x0][0xc60] ;  /* 0x00031800ff027b82 */ /* 0x000e760000000a00 */
[----:B-1----:R-:W2:Y:S01]  /*de20*/  @P0 ATOMG.E.ADD.STRONG.GPU PT, R3, desc[UR50][R2.64], R5 ;  /* 0x00000005020309a8 */ /* 0x002ea200081ee1f2 */
[----:B------:R-:W0:Y:S02]  /*de30*/  S2R R4, SR_LTMASK ;  /* 0x0000000000047919 */ /* 0x000e240000003900 */
[----:B0-----:R-:W-:-:S04]  /*de40*/  LOP3.LUT R4, R4, UR4, RZ, 0xc0, !PT ;  /* 0x0000000404047c12 */ /* 0x001fc8000f8ec0ff */
[----:B------:R-:W0:Y:S01]  /*de50*/  POPC R7, R4 ;  /* 0x0000000400077309 */ /* 0x000e220000000000 */
[----:B--2---:R-:W0:Y:S02]  /*de60*/  SHFL.IDX PT, R0, R3, R0, 0x1f ;  /* 0x00001f0003007589 */ /* 0x004e2400000e0000 */
[----:B0-----:R-:W-:-:S05]  /*de70*/  IADD3 R0, R0, UR41, R7 ;  /* 0x0000002900007c10 */ /* 0x001fca000fffe007 */
[----:B------:R0:W-:Y:S01]  /*de80*/  STL [R1+0x10], R0 ;  /* 0x0000100001007387 */ /* 0x0001e20000100800 */
[----:B------:R-:W-:Y:S05]  /*de90*/  BRA `(.L_x_198) ;  /* 0x0000003000087947 */ /* 0x000fea0003800000 */
.L_x_197:
[----:B------:R-:W-:Y:S01]  /*dea0*/  VIADD R0, R17, 0x1a400 ;  /* 0x0001a40011007836 */ /* 0x000fe20000000000 */
[----:B------:R-:W-:Y:S04]  /*deb0*/  BSSY B6, `(.L_x_199) ;  /* 0x0000013000067945 */ /* 0x000fe80003800000 */
        /* <DEDUP_REMOVED lines=18> */
.L_x_200:
[----:B------:R-:W-:Y:S05]  /*dfe0*/  BSYNC B6 ;  /* 0x0000000000067941 */ /* 0x000fea0003800000 */
.L_x_199:
[----:B------:R-:W2:Y:S01]  /*dff0*/  LDL.LU R16, [R1+0x8] ;  /* 0x0000080001107983 */ /* 0x000ea20000300800 */
[----:B------:R-:W-:Y:S01]  /*e000*/  VIADD R0, R17, 0xa400 ;  /* 0x0000a40011007836 */ /* 0x000fe20000000000 */
[----:B------:R-:W-:Y:S04]  /*e010*/  BSSY B6, `(.L_x_201) ;  /* 0x0000016000067945 */ /* 0x000fe80003800000 */
[----:B------:R-:W-:Y:S02]  /*e020*/  LOP3.LUT P0, RZ, R0, 0x3ff, RZ, 0xc0, !PT ;  /* 0x000003ff00ff7812 */ /* 0x000fe4000780c0ff */
[----:B--2---:R-:W-:-:S11]  /*e030*/  LOP3.LUT R16, R16, 0xfffffffe, RZ, 0xc0, !PT ;  /* 0xfffffffe10107812 */ /* 0x004fd600078ec0ff */
[----:B------:R-:W-:-:S05]  /*e040*/  @P0 LOP3.LUT R16, R16, 0x1, RZ, 0xfc, !PT ;  /* 0x0000000110100812 */ /* 0x000fca00078efcff */
[----:B------:R0:W-:Y:S01]  /*e050*/  STL [R1+0x8], R16 ;  /* 0x0000081001007387 */ /* 0x0001e20000100800 */
[----:B------:R-:W-:Y:S05]  /*e060*/  @!P0 BRA `(.L_x_202) ;  /* 0x0000000000408947 */ /* 0x000fea0003800000 */
[----:B------:R-:W-:Y:S01]  /*e070*/  MOV R2, 0x0 ;  /* 0x0000000000027802 */ /* 0x000fe20000000f00 */
[----:B------:R-:W-:Y:S01]  /*e080*/  ULDC.64 UR6, c[0x4][0xa0] ;  /* 0x0100280000067ab9 */ /* 0x000fe20000000a00 */
[----:B------:R-:W-:Y:S01]  /*e090*/  ULDC.64 UR8, c[0x4][0xa8] ;  /* 0x01002a0000087ab9 */ /* 0x000fe20000000a00 */
[----:B------:R-:W-:Y:S01]  /*e0a0*/  ULDC.64 UR4, c[0x4][0x10] ;  /* 0x0100040000047ab9 */ /* 0x000fe20000000a00 */
[----:B------:R-:W-:Y:S02]  /*e0b0*/  IMAD.U32 R4, RZ, RZ, UR6 ;  /* 0x00000006ff047e24 */ /* 0x000fe4000f8e00ff */
[----:B------:R-:W1:Y:S01]  /*e0c0*/  LDC.64 R2, c[0x4][R2] ;  /* 0x0100000002027b82 */ /* 0x000e620000000a00 */
        /* <DEDUP_REMOVED lines=9> */
[----:B01----:R-:W-:Y:S05]  /*e160*/  CALL.ABS.NOINC R2 ;  /* 0x0000000002007343 */ /* 0x003fea0003c00000 */
.L_x_202:
[----:B------:R-:W-:Y:S05]  /*e170*/  BSYNC B6 ;  /* 0x0000000000067941 */ /* 0x000fea0003800000 */
.L_x_201:
        /* <DEDUP_REMOVED lines=20> */
.L_x_204:
[----:B------:R-:W-:Y:S05]  /*e2c0*/  BSYNC B6 ;  /* 0x0000000000067941 */ /* 0x000fea0003800000 */
.L_x_203:
[----:B------:R-:W-:Y:S01]  /*e2d0*/  LOP3.LUT P6, RZ, R16, 0x1, RZ, 0xc0, !PT ;  /* 0x0000000110ff7812 */ /* 0x000fe200078cc0ff */
[----:B------:R-:W-:-:S12]  /*e2e0*/  BSSY B6, `(.L_x_205) ;  /* 0x0000012000067945 */ /* 0x000fd80003800000 */
        /* <DEDUP_REMOVED lines=17> */
.L_x_206:
[----:B------:R-:W-:Y:S05]  /*e400*/  BSYNC B6 ;  /* 0x0000000000067941 */ /* 0x000fea0003800000 */
.L_x_205:
[----:B------:R-:W2:Y:S01]  /*e410*/  LDL R8, [R1+0x4] ;  /* 0x0000040001087983 */ /* 0x000ea20000100800 */
[----:B------:R-:W-:Y:S02]  /*e420*/  ULDC.64 UR4, c[0x0][0x9f8] ;  /* 0x00027e0000047ab9 */ /* 0x000fe40000000a00 */
[----:B------:R-:W-:-:S04]  /*e430*/  UISETP.NE.U32.AND UP0, UPT, UR4, URZ, UPT ;  /* 0x0000003f0400728c */ /* 0x000fc8000bf05070 */
[----:B------:R-:W-:-:S06]  /*e440*/  UISETP.NE.AND.EX UP0, UPT, UR5, URZ, UPT, UP0 ;  /* 0x0000003f0500728c */ /* 0x000fcc000bf05300 */
[----:B------:R-:W-:-:S05]  /*e450*/  PLOP3.LUT P0, PT, PT, PT, UP0, 0x80, 0x0 ;  /* 0x000000000000781c */ /* 0x000fca0003f0f008 */
[----:B------:R-:W-:-:S04]  /*e460*/  @UP0 UIADD3 UR4, UP1, UR44, UR4, URZ ;  /* 0x000000042c040290 */ /* 0x000fc8000ff3e03f */
[----:B------:R-:W-:Y:S02]  /*e470*/  @UP0 UIADD3.X UR5, UR45, UR5, URZ, UP1, !UPT ;  /* 0x000000052d050290 */ /* 0x000fe40008ffe43f */
[----:B------:R-:W-:-:S04]  /*e480*/  IMAD.U32 R2, RZ, RZ, UR4 ;  /* 0x00000004ff027e24 */ /* 0x000fc8000f8e00ff */
[----:B------:R-:W-:Y:S01]  /*e490*/  IMAD.U32 R3, RZ, RZ, UR5 ;  /* 0x00000005ff037e24 */ /* 0x000fe2000f8e00ff */
[----:B------:R-:W1:Y:S01]  /*e4a0*/  S2R R0, SR_TID.X ;  /* 0x0000000000007919 */ /* 0x000e620000002100 */
[----:B------:R-:W-:-:S03]  /*e4b0*/  ULDC.64 UR4, c[0x0][0xa08] ;  /* 0x0002820000047ab9 */ /* 0x000fc60000000a00 */
[----:B--2---:R2:W3:Y:S01]  /*e4c0*/  @P0 LDG.E R8, desc[UR50][R2.64] ;  /* 0x0000003202080981 */ /* 0x0044e2000c1e1900 */
[----:B-1----:R-:W-:-:S04]  /*e4d0*/  SHF.R.U32.HI R0, RZ, 0x5, R0 ;  /* 0x00000005ff007819 */ /* 0x002fc80000011600 */
[----:B------:R-:W-:Y:S01]  /*e4e0*/  LOP3.LUT R0, R0, 0x3, RZ, 0xc0, !PT ;  /* 0x0000000300007812 */ /* 0x000fe200078ec0ff */
[----:B--2---:R-:W1:Y:S01]  /*e4f0*/  LDC.64 R2, c[0x0][0x418] ;  /* 0x00010600ff027b82 */ /* 0x004e620000000a00 */
[----:B---3--:R-:W-:Y:S01]  /*e500*/  SHF.R.S32.HI R9, RZ, 0x1f, R8 ;  /* 0x0000001fff097819 */ /* 0x008fe20000011408 */
[----:B------:R2:W-:Y:S01]  /*e510*/  @P0 STL [R1+0x4], R8 ;  /* 0x0000040801000387 */ /* 0x0005e20000100800 */
[----:B-1----:R-:W-:Y:S01]  /*e520*/  LOP3.LUT P0, RZ, R2, UR4, RZ, 0xfc, !PT ;  /* 0x0000000402ff7c12 */ /* 0x002fe2000f80fcff */
[----:B------:R-:W-:Y:S02]  /*e530*/  UMOV UR4, 0xffffffff ;  /* 0xffffffff00047882 */ /* 0x000fe40000000000 */
[----:B------:R2:W-:Y:S01]  /*e540*/  STL [R1+0x18], R9 ;  /* 0x0000180901007387 */ /* 0x0005e20000100800 */
[----:B------:R-:W-:-:S04]  /*e550*/  LOP3.LUT P0, RZ, R3, UR5, RZ, 0xfc, P0 ;  /* 0x0000000503ff7c12 */ /* 0x000fc8000800fcff */
[----:B0-----:R-:W-:Y:S01]  /*e560*/  SEL R16, R8, RZ, !P0 ;  /* 0x000000ff08107207 */ /* 0x001fe20004000000 */
[----:B------:R-:W-:Y:S08]  /*e570*/  BRA.DIV UR4, `(.L_x_207) ;  /* 0x0000003a04dc7947 */ /* 0x000ff0000b800000 */
[----:B------:R0:W1:Y:S02]  /*e580*/  SHFL.IDX PT, R14, R0, RZ, 0x1f ;  /* 0x00001fff000e7589 */ /* 0x00006400000e0000 */
.L_x_280:
[----:B0-----:R-:W3:Y:S01]  /*e590*/  LDL.LU R0, [R1+0x8] ;  /* 0x0000080001007983 */ /* 0x001ee20000300800 */
[----:B------:R-:W-:Y:S02]  /*e5a0*/  PLOP3.LUT P1, PT, PT, PT, PT, 0x8, 0x0 ;  /* 0x000000000000781c */ /* 0x000fe40003f2e170 */
[----:B-1----:R-:W-:Y:S02]  /*e5b0*/  ISETP.NE.AND P0, PT, R14, RZ, PT ;  /* 0x000000ff0e00720c */ /* 0x002fe40003f05270 */
[----:B---3--:R-:W-:-:S09]  /*e5c0*/  LOP3.LUT R0, R0, 0xfffffffe, RZ, 0xc0, !PT ;  /* 0xfffffffe00007812 */ /* 0x008fd200078ec0ff */
[----:B------:R-:W-:-:S05]  /*e5d0*/  @P1 LOP3.LUT R0, R0, 0x1, RZ, 0xfc, !PT ;  /* 0x0000000100001812 */ /* 0x000fca00078efcff */
[----:B------:R0:W-:Y:S01]  /*e5e0*/  STL [R1+0x8], R0 ;  /* 0x0000080001007387 */ /* 0x0001e20000100800 */
[----:B------:R-:W-:Y:S05]  /*e5f0*/  @P0 BRA `(.L_x_208) ;  /* 0x0000000400900947 */ /* 0x000fea0003800000 */
[----:B------:R-:W-:Y:S01]  /*e600*/  UMOV UR4, 0xffffffff ;  /* 0xffffffff00047882 */ /* 0x000fe20000000000 */
[----:B0-----:R-:W-:Y:S02]  /*e610*/  VIADD R0, R19, 0xffffffff ;  /* 0xffffffff13007836 */ /* 0x001fe40000000000 */
[----:B------:R-:W-:Y:S05]  /*e620*/  BRA.DIV UR4, `(.L_x_209) ;  /* 0x0000003a04d07947 */ /* 0x000fea000b800000 */
[----:B------:R-:W-:-:S13]  /*e630*/  ELECT P6, URZ, PT ;  /* 0x00000000003f782f */ /* 0x000fda00038c0000 */
.L_x_283:
[----:B------:R-:W-:Y:S05]  /*e640*/  @!P6 BRA `(.L_x_208) ;  /* 0x00000004007ce947 */ /* 0x000fea0003800000 */
[----:B------:R-:W-:-:S04]  /*e650*/  ISETP.NE.U32.AND P0, PT, R2, RZ, PT ;  /* 0x000000ff0200720c */ /* 0x000fc80003f05070 */
[----:B------:R-:W-:-:S13]  /*e660*/  ISETP.NE.AND.EX P0, PT, R3, RZ, PT, P0 ;  /* 0x000000ff0300720c */ /* 0x000fda0003f05300 */
[----:B------:R-:W-:Y:S05]  /*e670*/  @!P0 BRA `(.L_x_210) ;  /* 0x0000000000448947 */ /* 0x000fea0003800000 */
[----:B------:R-:W0:Y:S01]  /*e680*/  LDC R7, c[0x0][0x43c] ;  /* 0x00010f00ff077b82 */ /* 0x000e220000000800 */
[----:B------:R-:W-:Y:S01]  /*e690*/  ULDC.64 UR4, c[0x0][0x428] ;  /* 0x00010a0000047ab9 */ /* 0x000fe20000000a00 */
[----:B0-----:R-:W-:-:S13]  /*e6a0*/  ISETP.NE.AND P0, PT, R7, 0x1, PT ;  /* 0x000000010700780c */ /* 0x001fda0003f05270 */
[----:B------:R-:W0:Y:S02]  /*e6b0*/  @P0 LDC.64 R4, c[0x0][0x440] ;  /* 0x00011000ff040b82 */ /* 0x000e240000000a00 */
[----:B0-----:R-:W-:-:S04]  /*e6c0*/  @P0 IMAD.HI.U32 R6, R0, R4, RZ ;  /* 0x0000000400060227 */ /* 0x001fc800078e00ff */
        /* <DEDUP_REMOVED lines=12> */
.L_x_210:
[----:B0-----:R-:W3:Y:S01]  /*e790*/  LDL R3, [R1] ;  /* 0x0000000001037983 */ /* 0x001ee20000100800 */
[----:B------:R-:W-:Y:S01]  /*e7a0*/  IMAD R2, R18, 0x8, R17 ;  /* 0x0000000812027824 */ /* 0x000fe200078e0211 */
[----:B--2---:R-:W0:Y:S02]  /*e7b0*/  S2R R8, SR_TID.X ;  /* 0x0000000000087919 */ /* 0x004e240000002100 */
[----:B0-----:R-:W-:-:S04]  /*e7c0*/  LOP3.LUT R8, R8, 0x7f, RZ, 0xc0, !PT ;  /* 0x0000007f08087812 */ /* 0x001fc800078ec0ff */
[----:B------:R-:W-:Y:S02]  /*e7d0*/  ISETP.NE.AND P1, PT, R8, RZ, PT ;  /* 0x000000ff0800720c */ /* 0x000fe40003f25270 */
[----:B---3--:R-:W-:-:S04]  /*e7e0*/  SHF.L.U32 R3, R3, 0x1f, RZ ;  /* 0x0000001f03037819 */ /* 0x008fc800000006ff */
[----:B------:R-:W0:Y:S02]  /*e7f0*/  SYNCS.PHASECHK.TRANS64.TRYWAIT P0, [R2+URZ+0x29880], R3 ;  /* 0x02988003020075a7 */ /* 0x000e24000800017f */
[----:B0-----:R-:W-:Y:S05]  /*e800*/  @!P0 BRA `(.L_x_211) ;  /* 0x0000003800788947 */ /* 0x001fea0003800000 */
.L_x_284:
[----:B------:R-:W-:Y:S05]  /*e810*/  @P1 BRA `(.L_x_212) ;  /* 0x00000000001c1947 */ /* 0x000fea0003800000 */
[----:B------:R-:W1:Y:S02]  /*e820*/  S2R R4, SR_TID.X ;  /* 0x0000000000047919 */ /* 0x000e640000002100 */
[----:B-1----:R-:W-:Y:S01]  /*e830*/  LOP3.LUT R5, R4, 0x1f, RZ, 0xc0, !PT ;  /* 0x0000001f04057812 */ /* 0x002fe200078ec0ff */
[----:B------:R-:W-:-:S03]  /*e840*/  IMAD.MOV.U32 R4, RZ, RZ, 0x5000 ;  /* 0x00005000ff047424 */ /* 0x000fc600078e00ff */
[----:B------:R-:W-:Y:S01]  /*e850*/  ISETP.NE.AND P0, PT, R5, RZ, PT ;  /* 0x000000ff0500720c */ /* 0x000fe20003f05270 */
[----:B------:R1:W-:-:S12]  /*e860*/  SYNCS.ARRIVE.TRANS64 RZ, [R2+URZ+0x29870], R4 ;  /* 0x0298700402ff79a7 */ /* 0x0003d8000800003f */
[----:B-1----:R-:W-:Y:S05]  /*e870*/  @!P0 BRA `(.L_x_212) ;  /* 0x0000000000048947 */ /* 0x002fea0003800000 */
[----:B------:R-:W-:Y:S01]  /*e880*/  BPT.TRAP 0x1 ;  /* 0x000000040000795c */ /* 0x000fe20000300000 */
.L_x_212:
[----:B------:R-:W-:Y:S01]  /*e890*/  IMAD.MOV.U32 R4, RZ, RZ, 0xa0 ;  /* 0x000000a0ff047424 */ /* 0x000fe200078e00ff */
[----:B------:R-:W-:Y:S01]  /*e8a0*/  R2UR UR33, R2 ;  /* 0x00000000022172ca */ /* 0x000fe200000e0000 */
[----:B------:R-:W-:Y:S01]  /*e8b0*/  UIADD3 UR4, UP0, UR52, 0x470, URZ ;  /* 0x0000047034047890 */ /* 0x000fe2000ff1e03f */
[----:B-----5:R-:W-:Y:S01]  /*e8c0*/  R2UR UR37, R16 ;  /* 0x00000000102572ca */ /* 0x020fe200000e0000 */
[----:B------:R-:W-:Y:S01]  /*e8d0*/  IMAD R0, R0, R4, UR40 ;  /* 0x0000002800007e24 */ /* 0x000fe2000f8e0204 */
[----:B------:R-:W-:Y:S01]  /*e8e0*/  UMOV UR6, 0x0 ;  /* 0x0000000000067882 */ /* 0x000fe20000000000 */
[----:B------:R-:W-:Y:S01]  /*e8f0*/  IMAD R4, R18, 0x5000, R17 ;  /* 0x0000500012047824 */ /* 0x000fe200078e0211 */
[----:B------:R-:W-:Y:S02]  /*e900*/  UIADD3.X UR5, URZ, UR53, URZ, UP0, !UPT ;  /* 0x000000353f057290 */ /* 0x000fe400087fe43f */
[----:B------:R-:W-:Y:S01]  /*e910*/  R2UR UR35, R0 ;  /* 0x00000000002372ca */ /* 0x000fe200000e0000 */
[----:B------:R-:W-:Y:S01]  /*e920*/  UMOV UR7, 0x14f00000 ;  /* 0x14f0000000077882 */ /* 0x000fe20000000000 */
[----:B------:R-:W-:Y:S01]  /*e930*/  R2UR UR32, R4 ;  /* 0x00000000042072ca */ /* 0x000fe200000e0000 */
[----:B------:R-:W-:-:S02]  /*e940*/  UMOV UR34, URZ ;  /* 0x0000003f00227c82 */ /* 0x000fc40008000000 */
[----:B------:R-:W-:-:S10]  /*e950*/  UIADD3 UR33, UR33, 0x29870, URZ ;  /* 0x0002987021217890 */ /* 0x000fd4000fffe03f */
[----:B------:R-:W-:-:S09]  /*e960*/  UIADD3 UR32, UR32, 0xa400, URZ ;  /* 0x0000a40020207890 */ /* 0x000fd2000fffe03f */
[----:B------:R1:W-:Y:S01]  /*e970*/  UTMALDG.4D [UR32], [UR4], desc[UR6] ;  /* 0x00000620040075b4 */ /* 0x0003e20008019000 */
[----:B------:R-:W2:Y:S02]  /*e980*/  SYNCS.PHASECHK.TRANS64.TRYWAIT P0, [R2+URZ+0x29840], R3 ;  /* 0x02984003020075a7 */ /* 0x000ea4000800017f */
[----:B-12---:R-:W-:Y:S05]  /*e990*/  @!P0 BRA `(.L_x_213) ;  /* 0x0000003800288947 */ /* 0x006fea0003800000 */
.L_x_285:
[----:B------:R-:W-:Y:S05]  /*e9a0*/  @P1 BRA `(.L_x_214) ;  /* 0x00000000001c1947 */ /* 0x000fea0003800000 */
[----:B------:R-:W2:Y:S01]  /*e9b0*/  S2R R4, SR_TID.X ;  /* 0x0000000000047919 */ /* 0x000ea20000002100 */
[----:B01----:R-:W-:-:S04]  /*e9c0*/  IMAD.MOV.U32 R3, RZ, RZ, 0x7800 ;  /* 0x00007800ff037424 */ /* 0x003fc800078e00ff */
[----:B------:R3:W-:Y:S01]  /*e9d0*/  SYNCS.ARRIVE.TRANS64 RZ, [R2+URZ+0x29830], R3 ;  /* 0x0298300302ff79a7 */ /* 0x0007e2000800003f */
[----:B--2---:R-:W-:-:S04]  /*e9e0*/  LOP3.LUT R4, R4, 0x1f, RZ, 0xc0, !PT ;  /* 0x0000001f04047812 */ /* 0x004fc800078ec0ff */
[----:B------:R-:W-:-:S13]  /*e9f0*/  ISETP.NE.AND P0, PT, R4, RZ, PT ;  /* 0x000000ff0400720c */ /* 0x000fda0003f05270 */
[----:B---3--:R-:W-:Y:S05]  /*ea00*/  @!P0 BRA `(.L_x_214) ;  /* 0x0000000000048947 */ /* 0x008fea0003800000 */
[----:B------:R-:W-:Y:S01]  /*ea10*/  BPT.TRAP 0x1 ;  /* 0x000000040000795c */ /* 0x000fe20000300000 */
.L_x_214:
[----:B01----:R-:W2:Y:S01]  /*ea20*/  LDL.LU R3, [R1+0x8] ;  /* 0x0000080001037983 */ /* 0x003ea20000300800 */
[----:B------:R-:W-:Y:S01]  /*ea30*/  R2UR UR27, R0 ;  /* 0x00000000001b72ca */ /* 0x000fe200000e0000 */
[----:B------:R-:W-:Y:S01]  /*ea40*/  IMAD R0, R18, 0x7800, R17 ;  /* 0x0000780012007824 */ /* 0x000fe200078e0211 */
[----:B------:R-:W-:Y:S01]  /*ea50*/  R2UR UR25, R2 ;  /* 0x00000000021972ca */ /* 0x000fe200000e0000 */
[----:B------:R-:W-:Y:S01]  /*ea60*/  UIADD3 UR4, UP0, UR52, 0x370, URZ ;  /* 0x0000037034047890 */ /* 0x000fe2000ff1e03f */
[----:B------:R-:W-:Y:S01]  /*ea70*/  PLOP3.LUT P0, PT, PT, PT, PT, 0x80, 0x0 ;  /* 0x000000000000781c */ /* 0x000fe20003f0f070 */
[----:B------:R-:W-:Y:S01]  /*ea80*/  UMOV UR6, 0x0 ;  /* 0x0000000000067882 */ /* 0x000fe20000000000 */
[----:B------:R-:W-:Y:S01]  /*ea90*/  R2UR UR8, R0 ;  /* 0x00000000000872ca */ /* 0x000fe200000e0000 */
[----:B------:R-:W-:Y:S01]  /*eaa0*/  UIADD3.X UR5, URZ, UR53, URZ, UP0, !UPT ;  /* 0x000000353f057290 */ /* 0x000fe200087fe43f */
[----:B------:R-:W-:Y:S01]  /*eab0*/  R2UR UR29, R16 ;  /* 0x00000000101d72ca */ /* 0x000fe200000e0000 */
[----:B------:R-:W-:Y:S01]  /*eac0*/  UMOV UR7, 0x14f00000 ;  /* 0x14f0000000077882 */ /* 0x000fe20000000000 */
[----:B------:R-:W-:Y:S01]  /*ead0*/  UMOV UR26, URZ ;  /* 0x0000003f001a7c82 */ /* 0x000fe20008000000 */
[----:B------:R-:W-:Y:S01]  /*eae0*/  UMOV UR28, UR36 ;  /* 0x00000024001c7c82 */ /* 0x000fe20008000000 */
[----:B------:R-:W-:Y:S01]  /*eaf0*/  UMOV UR18, 0x40 ;  /* 0x0000004000127882 */ /* 0x000fe20000000000 */
[----:B------:R-:W-:Y:S01]  /*eb00*/  UMOV UR20, UR36 ;  /* 0x0000002400147c82 */ /* 0x000fe20008000000 */
[----:B------:R-:W-:Y:S01]  /*eb10*/  UMOV UR19, UR27 ;  /* 0x0000001b00137c82 */ /* 0x000fe20008000000 */
[----:B------:R-:W-:Y:S01]  /*eb20*/  UIADD3 UR25, UR25, 0x29830, URZ ;  /* 0x0002983019197890 */ /* 0x000fe2000fffe03f */
[----:B------:R-:W-:Y:S01]  /*eb30*/  UMOV UR10, 0x80 ;  /* 0x00000080000a7882 */ /* 0x000fe20000000000 */
[----:B------:R-:W-:-:S02]  /*eb40*/  UMOV UR12, UR36 ;  /* 0x00000024000c7c82 */ /* 0x000fc40008000000 */
[----:B------:R-:W-:Y:S02]  /*eb50*/  UIADD3 UR24, UR8, 0x1a400, URZ ;  /* 0x0001a40008187890 */ /* 0x000fe4000fffe03f */
[----:B------:R-:W-:Y:S02]  /*eb60*/  UIADD3 UR16, UR8, 0x1cc00, URZ ;  /* 0x0001cc0008107890 */ /* 0x000fe4000fffe03f */
[----:B------:R-:W-:Y:S01]  /*eb70*/  UIADD3 UR8, UR8, 0x1f400, URZ ;  /* 0x0001f40008087890 */ /* 0x000fe2000fffe03f */
[----:B------:R-:W-:Y:S01]  /*eb80*/  UMOV UR21, UR29 ;  /* 0x0000001d00157c82 */ /* 0x000fe20008000000 */
[----:B------:R-:W-:Y:S01]  /*eb90*/  UMOV UR17, UR25 ;  /* 0x0000001900117c82 */ /* 0x000fe20008000000 */
[----:B------:R-:W-:Y:S01]  /*eba0*/  UMOV UR11, UR27 ;  /* 0x0000001b000b7c82 */ /* 0x000fe20008000000 */
[----:B------:R-:W-:Y:S01]  /*ebb0*/  UMOV UR13, UR29 ;  /* 0x0000001d000d7c82 */ /* 0x000fe20008000000 */
[----:B------:R1:W-:Y:S01]  /*ebc0*/  UTMALDG.4D [UR24], [UR4], desc[UR6] ;  /* 0x00000618040075b4 */ /* 0x0003e20008019000 */
[----:B------:R-:W-:Y:S01]  /*ebd0*/  UMOV UR9, UR25 ;  /* 0x0000001900097c82 */ /* 0x000fe20008000000 */
[----:B------:R1:W-:Y:S02]  /*ebe0*/  UTMALDG.4D [UR16], [UR4], desc[UR6] ;  /* 0x00000610040075b4 */ /* 0x0003e40008019000 */
[----:B------:R1:W-:Y:S01]  /*ebf0*/  UTMALDG.4D [UR8], [UR4], desc[UR6] ;  /* 0x00000608040075b4 */ /* 0x0003e20008019000 */
[----:B--2---:R-:W-:-:S04]  /*ec00*/  LOP3.LUT R3, R3, 0xfffffffe, RZ, 0xc0, !PT ;  /* 0xfffffffe03037812 */ /* 0x004fc800078ec0ff */
[----:B------:R-:W-:-:S05]  /*ec10*/  @P0 LOP3.LUT R3, R3, 0x1, RZ, 0xfc, !PT ;  /* 0x0000000103030812 */ /* 0x000fca00078efcff */
[----:B------:R1:W-:Y:S01]  /*ec20*/  STL [R1+0x8], R3 ;  /* 0x0000080301007387 */ /* 0x0003e20000100800 */
[----:B------:R-:W-:Y:S01]  /*ec30*/  NOP ;  /* 0x0000000000007918 */ /* 0x000fe20000000000 */
.L_x_208:
[----:B------:R-:W-:Y:S05]  /*ec40*/  WARPSYNC.ALL ;  /* 0x0000000000007948 */ /* 0x000fea0003800000 */
[----:B0-----:R-:W-:Y:S01]  /*ec50*/  VIADD R0, R17, 0x14400 ;  /* 0x0001440011007836 */ /* 0x001fe20000000000 */
[----:B-1----:R-:W-:Y:S01]  /*ec60*/  USHF.R.S32.HI UR4, URZ, 0x1f, UR48 ;  /* 0x0000001f3f047899 */ /* 0x002fe20008011430 */
[----:B------:R-:W-:Y:S03]  /*ec70*/  BAR.SYNC.DEFER_BLOCKING 0x8, 0x180 ;  /* 0x0206000000007b1d */ /* 0x000fe60000010000 */
[----:B------:R-:W-:-:S03]  /*ec80*/  LOP3.LUT P0, RZ, R0, 0x1bf, RZ, 0xc0, !PT ;  /* 0x000001bf00ff7812 */ /* 0x000fc6000780c0ff */
[----:B------:R-:W-:Y:S01]  /*ec90*/  ULDC.64 UR6, c[0x0][0x298] ;  /* 0x0000a60000067ab9 */ /* 0x000fe20000000a00 */
[----:B------:R-:W-:Y:S01]  /*eca0*/  ULDC.64 UR8, c[0x0][0xa00] ;  /* 0x0002800000087ab9 */ /* 0x000fe20000000a00 */
[----:B------:R-:W-:Y:S01]  /*ecb0*/  UIMAD UR4, UR4, UR6, URZ ;  /* 0x00000006040472a4 */ /* 0x000fe2000f8e023f */
[----:B------:R-:W-:Y:S01]  /*ecc0*/  BSSY B6, `(.L_x_215) ;  /* 0x0000019000067945 */ /* 0x000fe20003800000 */
[----:B------:R-:W-:Y:S02]  /*ecd0*/  UISETP.NE.U32.AND UP0, UPT, UR8, URZ, UPT ;  /* 0x0000003f0800728c */ /* 0x000fe4000bf05070 */
[----:B------:R-:W-:Y:S02]  /*ece0*/  UIMAD.WIDE.U32 UR44, UR48, UR6, URZ ;  /* 0x00000006302c72a5 */ /* 0x000fe4000f8e003f */
[----:B------:R-:W-:Y:S02]  /*ecf0*/  UIMAD UR4, UR48, UR7, UR4 ;  /* 0x00000007300472a4 */ /* 0x000fe4000f8e0204 */
[----:B------:R-:W-:-:S02]  /*ed00*/  UISETP.NE.AND.EX UP0, UPT, UR9, URZ, UPT, UP0 ;  /* 0x0000003f0900728c */ /* 0x000fc4000bf05300 */
[----:B------:R-:W-:Y:S02]  /*ed10*/  UIADD3 UR37, UR45, UR4, URZ ;  /* 0x000000042d257290 */ /* 0x000fe4000fffe03f */
[----:B------:R-:W-:Y:S02]  /*ed20*/  USEL UR47, UR47, URZ, !UP0 ;  /* 0x0000003f2f2f7287 */ /* 0x000fe4000c000000 */
[----:B------:R-:W-:Y:S01]  /*ed30*/  USEL UR46, UR46, URZ, !UP0 ;  /* 0x0000003f2e2e7287 */ /* 0x000fe2000c000000 */
[----:B------:R-:W-:Y:S11]  /*ed40*/  @!P0 BRA `(.L_x_216) ;  /* 0x0000000000408947 */ /* 0x000ff60003800000 */
        /* <DEDUP_REMOVED lines=11> */
[----:B--2---:R-:W-:Y:S02]  /*ee00*/  IMAD.MOV.U32 R8, RZ, RZ, 0x70 ;  /* 0x00000070ff087424 */ /* 0x004fe400078e00ff */
[----:B------:R-:W-:Y:S02]  /*ee10*/  IMAD.MOV.U32 R12, RZ, RZ, 0x1 ;  /* 0x00000001ff0c7424 */ /* 0x000fe400078e00ff */
[----:B------:R-:W-:-:S07]  /*ee20*/  IMAD.MOV.U32 R13, RZ, RZ, RZ ;  /* 0x000000ffff0d7224 */ /* 0x000fce00078e00ff */
[----:B------:R-:W-:-:S07]  /*ee30*/  LEPC R20, `(.L_x_216) ;  /* 0x000000001014794e */ /* 0x000fce0000000000 */
[----:B0-----:R-:W-:Y:S05]  /*ee40*/  CALL.ABS.NOINC R2 ;  /* 0x0000000002007343 */ /* 0x001fea0003c00000 */
.L_x_216:
[----:B------:R-:W-:Y:S05]  /*ee50*/  BSYNC B6 ;  /* 0x0000000000067941 */ /* 0x000fea0003800000 */
.L_x_215:
[----:B------:R-:W3:Y:S01]  /*ee60*/  LDL.LU R3, [R1+0x14] ;  /* 0x0000140001037983 */ /* 0x000ee20000300800 */
[----:B------:R-:W0:Y:S01]  /*ee70*/  LDC R6, c[0x0][0x448] ;  /* 0x00011200ff067b82 */ /* 0x000e220000000800 */
[----:B------:R-:W-:Y:S01]  /*ee80*/  ULDC.64 UR6, c[0x0][0x2d8] ;  /* 0x0000b60000067ab9 */ /* 0x000fe20000000a00 */
[----:B------:R-:W1:Y:S01]  /*ee90*/  S2R R2, SR_TID.X ;  /* 0x0000000000027919 */ /* 0x000e620000002100 */
[----:B------:R-:W4:Y:S01]  /*eea0*/  S2R R0, SR_TID.X ;  /* 0x0000000000007919 */ /* 0x000f220000002100 */
[----:B------:R-:W-:Y:S01]  /*eeb0*/  UMOV UR4, UR44 ;  /* 0x0000002c00047c82 */ /* 0x000fe20008000000 */
[----:B------:R-:W-:Y:S01]  /*eec0*/  UMOV UR5, UR37 ;  /* 0x0000002500057c82 */ /* 0x000fe20008000000 */
[----:B------:R-:W-:Y:S01]  /*eed0*/  ULDC.64 UR8, c[0x0][0x2e0] ;  /* 0x0000b80000087ab9 */ /* 0x000fe20000000a00 */
[----:B0-----:R-:W-:Y:S02]  /*eee0*/  ISETP.NE.AND P0, PT, R6, 0x1, PT ;  /* 0x000000010600780c */ /* 0x001fe40003f05270 */
[----:B-1----:R-:W-:-:S11]  /*eef0*/  LOP3.LUT R2, R2, 0x7f, RZ, 0xc0, !PT ;  /* 0x0000007f02027812 */ /* 0x002fd600078ec0ff */
[----:B------:R-:W0:Y:S01]  /*ef00*/  @P0 LDC R4, c[0x0][0x450] ;  /* 0x00011400ff040b82 */ /* 0x000e220000000800 */
[----:B------:R-:W-:Y:S01]  /*ef10*/  SHF.R.U32.HI R2, RZ, 0x2, R2 ;  /* 0x00000002ff027819 */ /* 0x000fe20000011602 */
[----:B----4-:R-:W-:-:S05]  /*ef20*/  IMAD.SHL.U32 R0, R0, 0x20, RZ ;  /* 0x0000002000007824 */ /* 0x010fca00078e00ff */
[----:B------:R-:W-:Y:S02]  /*ef30*/  LOP3.LUT R0, R2, 0x60, R0, 0xf8, !PT ;  /* 0x0000006002007812 */ /* 0x000fe400078ef800 */
[----:B------:R-:W1:Y:S01]  /*ef40*/  @P0 LDC R2, c[0x0][0x44c] ;  /* 0x00011300ff020b82 */ /* 0x000e620000000800 */
[----:B--2---:R-:W2:Y:S01]  /*ef50*/  S2R R8, SR_TID.X ;  /* 0x0000000000087919 */ /* 0x004ea20000002100 */
[----:B------:R-:W-:Y:S02]  /*ef60*/  UIMAD.WIDE.U32 UR4, UR36, UR6, UR4 ;  /* 0x00000006240472a5 */ /* 0x000fe4000f8e0004 */
[----:B------:R-:W-:Y:S02]  /*ef70*/  UIMAD UR6, UR46, UR8, URZ ;  /* 0x000000082e0672a4 */ /* 0x000fe4000f8e023f */
[----:B------:R-:W-:Y:S02]  /*ef80*/  UIMAD UR5, UR36, UR7, UR5 ;  /* 0x00000007240572a4 */ /* 0x000fe4000f8e0205 */
[----:B------:R-:W-:-:S02]  /*ef90*/  UIMAD UR6, UR47, UR9, UR6 ;  /* 0x000000092f0672a4 */ /* 0x000fc4000f8e0206 */
[----:B------:R-:W-:-:S03]  /*efa0*/  UIMAD.WIDE.U32 UR4, UR47, UR8, UR4 ;  /* 0x000000082f0472a5 */ /* 0x000fc6000f8e0004 */
[----:B------:R-:W-:Y:S01]  /*efb0*/  ULDC.64 UR8, c[0x0][0x2d0] ;  /* 0x0000b40000087ab9 */ /* 0x000fe20000000a00 */
[----:B------:R-:W-:Y:S01]  /*efc0*/  UIADD3 UR5, UR5, UR6, URZ ;  /* 0x0000000605057290 */ /* 0x000fe2000fffe03f */
[----:B--2---:R-:W-:-:S05]  /*efd0*/  IMAD.SHL.U32 R8, R8, 0x10, RZ ;  /* 0x0000001008087824 */ /* 0x004fca00078e00ff */
[----:B------:R-:W-:-:S04]  /*efe0*/  LOP3.LUT R8, R8, 0x30, RZ, 0xc0, !PT ;  /* 0x0000003008087812 */ /* 0x000fc800078ec0ff */
[----:B------:R-:W-:Y:S01]  /*eff0*/  LOP3.LUT R9, R8, 0x40, RZ, 0xfc, !PT ;  /* 0x0000004008097812 */ /* 0x000fe200078efcff */
[----:B---3--:R-:W-:-:S05]  /*f000*/  IMAD.SHL.U32 R5, R3, 0x80, RZ ;  /* 0x0000008003057824 */ /* 0x008fca00078e00ff */
[----:B------:R-:W-:-:S05]  /*f010*/  LOP3.LUT R0, R0, R5, RZ, 0xfc, !PT ;  /* 0x0000000500007212 */ /* 0x000fca00078efcff */
[----:B-1----:R-:W-:-:S04]  /*f020*/  @P0 IMAD.HI.U32 R3, R0, R2, RZ ;  /* 0x0000000200030227 */ /* 0x002fc800078e00ff */
[----:B------:R-:W-:Y:S01]  /*f030*/  IMAD.MOV.U32 R2, RZ, RZ, R0 ;  /* 0x000000ffff027224 */ /* 0x000fe200078e0000 */
[----:B0-----:R-:W-:-:S04]  /*f040*/  @P0 SHF.R.U32.HI R2, RZ, R4, R3 ;  /* 0x00000004ff020219 */ /* 0x001fc80000011603 */
[--C-:B------:R-:W-:Y:S01]  /*f050*/  SHF.R.S32.HI R4, RZ, 0x1f, R2.reuse ;  /* 0x0000001fff047819 */ /* 0x100fe20000011402 */
[----:B------:R-:W-:-:S04]  /*f060*/  IMAD.MOV R3, RZ, RZ, -R2 ;  /* 0x000000ffff037224 */ /* 0x000fc800078e0a02 */
[----:B------:R-:W-:Y:S02]  /*f070*/  IMAD R0, R6, R3, R0 ;  /* 0x0000000306007224 */ /* 0x000fe400078e0200 */
[----:B------:R-:W-:Y:S02]  /*f080*/  IMAD R4, R4, UR8, RZ ;  /* 0x0000000804047c24 */ /* 0x000fe4000f8e02ff */
[----:B------:R-:W-:Y:S02]  /*f090*/  IMAD.U32 R3, RZ, RZ, UR8 ;  /* 0x00000008ff037e24 */ /* 0x000fe4000f8e00ff */
[C---:B------:R-:W-:Y:S02]  /*f0a0*/  IMAD R4, R2.reuse, UR9, R4 ;  /* 0x0000000902047c24 */ /* 0x040fe4000f8e0204 */
[----:B------:R-:W-:Y:S01]  /*f0b0*/  IMAD.WIDE.U32 R2, R2, R3, UR4 ;  /* 0x0000000402027e25 */ /* 0x000fe2000f8e0003 */
        /* <DEDUP_REMOVED lines=8> */
[----:B------:R-:W-:Y:S02]  /*f140*/  ULDC UR4, c[0x0][0x2b8] ;  /* 0x0000ae0000047ab9 */ /* 0x000fe40000000800 */
[----:B------:R-:W-:Y:S02]  /*f150*/  ISETP.GE.AND P1, PT, R9, UR4, PT ;  /* 0x0000000409007c0c */ /* 0x000fe4000bf26270 */
[----:B------:R0:W5:Y:S01]  /*f160*/  LDL R9, [R1+0x2c] ;  /* 0x00002c0001097983 */ /* 0x0001620000100800 */
[----:B------:R-:W1:Y:S01]  /*f170*/  S2R R7, SR_TID.X ;  /* 0x0000000000077919 */ /* 0x000e620000002100 */
[----:B------:R-:W-:-:S02]  /*f180*/  LOP3.LUT R8, R8, 0x80, RZ, 0xfc, !PT ;  /* 0x0000008008087812 */ /* 0x000fc400078efcff */
[----:B------:R-:W-:Y:S02]  /*f190*/  IADD3.X R0, R3, UR5, R0, P0, !PT ;  /* 0x0000000503007c10 */ /* 0x000fe400087fe400 */
[----:B------:R-:W-:Y:S01]  /*f1a0*/  ISETP.GE.AND P2, PT, R8, UR4, PT ;  /* 0x0000000408007c0c */ /* 0x000fe2000bf46270 */
[----:B-1----:R-:W-:-:S05]  /*f1b0*/  IMAD.SHL.U32 R10, R7, 0x10, RZ ;  /* 0x00000010070a7824 */ /* 0x002fca00078e00ff */
[----:B------:R-:W-:-:S04]  /*f1c0*/  LOP3.LUT R10, R10, 0x30, RZ, 0xc0, !PT ;  /* 0x000000300a0a7812 */ /* 0x000fc800078ec0ff */
[----:B------:R-:W-:Y:S01]  /*f1d0*/  ISETP.GE.AND P0, PT, R10, UR4, PT ;  /* 0x000000040a007c0c */ /* 0x000fe2000bf06270 */
[----:B------:R-:W-:-:S03]  /*f1e0*/  UMOV UR4, 0xffffffff ;  /* 0xffffffff00047882 */ /* 0x000fc60000000000 */
[----:B0-----:R-:W-:Y:S09]  /*f1f0*/  BRA.DIV UR4, `(.L_x_217) ;  /* 0x0000003204247947 */ /* 0x001ff2000b800000 */
[----:B------:R-:W0:Y:S02]  /*f200*/  S2R R7, SR_TID.X ;  /* 0x0000000000077919 */ /* 0x000e240000002100 */
[----:B0-----:R-:W-:Y:S02]  /*f210*/  LOP3.LUT R8, R7, 0x7f, RZ, 0xc0, !PT ;  /* 0x0000007f07087812 */ /* 0x001fe400078ec0ff */
[----:B------:R-:W2:Y:S02]  /*f220*/  LDL.LU R7, [R1+0x1c] ;  /* 0x00001c0001077983 */ /* 0x000ea40000300800 */
[----:B------:R-:W-:-:S05]  /*f230*/  SHF.R.U32.HI R8, RZ, 0x2, R8 ;  /* 0x00000002ff087819 */ /* 0x000fca0000011608 */
[----:B------:R-:W-:-:S04]  /*f240*/  IMAD.IADD R2, R8, 0x1, R5 ;  /* 0x0000000108027824 */ /* 0x000fc800078e0205 */
[C---:B------:R-:W-:Y:S02]  /*f250*/  VIADD R5, R2.reuse, 0x20 ;  /* 0x0000002002057836 */ /* 0x040fe40000000000 */
[----:B--2---:R-:W-:Y:S02]  /*f260*/  IMAD R3, R7, R6, RZ ;  /* 0x0000000607037224 */ /* 0x004fe400078e02ff */
[----:B------:R-:W0:Y:S03]  /*f270*/  SHFL.IDX PT, R7, R4, RZ, 0x1c1f ;  /* 0x001c1fff04077589 */ /* 0x000e2600000e0000 */
[----:B------:R-:W-:Y:S01]  /*f280*/  ISETP.GE.AND P4, PT, R2, R3, PT ;  /* 0x000000030200720c */ /* 0x000fe20003f86270 */
[----:B------:R-:W1:-:S12]  /*f290*/  SHFL.IDX PT, R6, R0, RZ, 0x1c1f ;  /* 0x001c1fff00067589 */ /* 0x000e5800000e0000 */
[----:B0-----:R-:W-:-:S05]  /*f2a0*/  @!P4 IADD3 R7, P3, R10, R7, RZ ;  /* 0x000000070a07c210 */ /* 0x001fca0007f7e0ff */
[----:B-1----:R-:W-:Y:S01]  /*f2b0*/  @!P4 IMAD.X R6, RZ, RZ, R6, P3 ;  /* 0x000000ffff06c224 */ /* 0x002fe200018e0606 */
[----:B------:R-:W-:Y:S02]  /*f2c0*/  ISETP.GE.AND P3, PT, R5, R3, PT ;  /* 0x000000030500720c */ /* 0x000fe40003f66270 */
[----:B------:R-:W-:Y:S02]  /*f2d0*/  SHFL.IDX PT, R5, R0, 0x1, 0x1c1f ;  /* 0x003c1f0000057f89 */ /* 0x000fe400000e0000 */
[----:B------:R-:W-:-:S04]  /*f2e0*/  @!P4 LOP3.LUT R7, R7, R6, RZ, 0x3c, !PT ;  /* 0x000000060707c212 */ /* 0x000fc800078e3cff */
[----:B------:R-:W-:-:S04]  /*f2f0*/  @!P4 LOP3.LUT R6, R7, R6, RZ, 0x3c, !PT ;  /* 0x000000060706c212 */ /* 0x000fc800078e3cff */
[----:B------:R-:W-:-:S05]  /*f300*/  @!P4 LOP3.LUT R7, R7, R6, RZ, 0x3c, !PT ;  /* 0x000000060707c212 */ /* 0x000fca00078e3cff */
[----:B-----5:R-:W-:Y:S04]  /*f310*/  @!P4 LDGSTS.E.BYPASS.LTC128B.128 [R9+0x14400], desc[UR50][R6.64], !P0 ;  /* 0x144000000609cfae */ /* 0x020fe8000c101d72 */
[----:B------:R-:W-:Y:S04]  /*f320*/  @!P4 LDGSTS.E.BYPASS.LTC128B.128 [R9+0x16400], desc[UR50][R6.64+0x40], !P1 ;  /* 0x164000400609cfae */ /* 0x000fe8000c901d72 */
[----:B------:R0:W-:Y:S04]  /*f330*/  @!P4 LDGSTS.E.BYPASS.LTC128B.128 [R9+0x18400], desc[UR50][R6.64+0x80], !P2 ;  /* 0x184000800609cfae */ /* 0x0001e8000d101d72 */
[----:B0-----:R-:W0:Y:S02]  /*f340*/  SHFL.IDX PT, R6, R4, 0x1, 0x1c1f ;  /* 0x003c1f0004067f89 */ /* 0x001e2400000e0000 */
[----:B0-----:R-:W-:-:S05]  /*f350*/  @!P3 IADD3 R6, P4, R10, R6, RZ ;  /* 0x000000060a06b210 */ /* 0x001fca0007f9e0ff */
[----:B------:R-:W-:-:S04]  /*f360*/  @!P3 IMAD.X R5, RZ, RZ, R5, P4 ;  /* 0x000000ffff05b224 */ /* 0x000fc800020e0605 */
[----:B------:R-:W-:Y:S02]  /*f370*/  @!P3 IMAD.MOV.U32 R7, RZ, RZ, R5 ;  /* 0x000000ffff07b224 */ /* 0x000fe400078e0005 */
[----:B------:R-:W-:-:S03]  /*f380*/  VIADD R5, R2, 0x40 ;  /* 0x0000004002057836 */ /* 0x000fc60000000000 */
[----:B------:R-:W-:Y:S04]  /*f390*/  @!P3 LDGSTS.E.BYPASS.LTC128B.128 [R9+0x14c00], desc[UR50][R6.64], !P0 ;  /* 0x14c000000609bfae */ /* 0x000fe8000c101d72 */
[----:B------:R-:W-:Y:S04]  /*f3a0*/  @!P3 LDGSTS.E.BYPASS.LTC128B.128 [R9+0x16c00], desc[UR50][R6.64+0x40], !P1 ;  /* 0x16c000400609bfae */ /* 0x000fe8000c901d72 */
[----:B------:R0:W-:Y:S01]  /*f3b0*/  @!P3 LDGSTS.E.BYPASS.LTC128B.128 [R9+0x18c00], desc[UR50][R6.64+0x80], !P2 ;  /* 0x18c000800609bfae */ /* 0x0001e2000d101d72 */
[----:B------:R-:W-:-:S03]  /*f3c0*/  ISETP.GE.AND P3, PT, R5, R3, PT ;  /* 0x000000030500720c */ /* 0x000fc60003f66270 */
[----:B------:R-:W-:Y:S04]  /*f3d0*/  SHFL.IDX PT, R5, R0, 0x2, 0x1c1f ;  /* 0x005c1f0000057f89 */ /* 0x000fe800000e0000 */
[----:B------:R-:W-:Y:S04]  /*f3e0*/  SHFL.IDX PT, R0, R0, 0x3, 0x1c1f ;  /* 0x007c1f0000007f89 */ /* 0x000fe800000e0000 */
[----:B0-----:R-:W0:Y:S04]  /*f3f0*/  SHFL.IDX PT, R6, R4, 0x2, 0x1c1f ;  /* 0x005c1f0004067f89 */ /* 0x001e2800000e0000 */
[----:B------:R-:W1:Y:S01]  /*f400*/  SHFL.IDX PT, R4, R4, 0x3, 0x1c1f ;  /* 0x007c1f0004047f89 */ /* 0x000e6200000e0000 */
[----:B0-----:R-:W-:-:S05]  /*f410*/  @!P3 IADD3 R6, P4, R10, R6, RZ ;  /* 0x000000060a06b210 */ /* 0x001fca0007f9e0ff */
[----:B------:R-:W-:-:S04]  /*f420*/  @!P3 IMAD.X R5, RZ, RZ, R5, P4 ;  /* 0x000000ffff05b224 */ /* 0x000fc800020e0605 */
[----:B------:R-:W-:-:S05]  /*f430*/  @!P3 IMAD.MOV.U32 R7, RZ, RZ, R5 ;  /* 0x000000ffff07b224 */ /* 0x000fca00078e0005 */
[----:B------:R0:W-:Y:S04]  /*f440*/  @!P3 LDGSTS.E.BYPASS.LTC128B.128 [R9+0x15400], desc[UR50][R6.64], !P0 ;  /* 0x154000000609bfae */ /* 0x0001e8000c101d72 */
[----:B------:R0:W-:Y:S04]  /*f450*/  @!P3 LDGSTS.E.BYPASS.LTC128B.128 [R9+0x17400], desc[UR50][R6.64+0x40], !P1 ;  /* 0x174000400609bfae */ /* 0x0001e8000c901d72 */
[----:B-1----:R0:W-:Y:S02]  /*f460*/  @!P3 LDGSTS.E.BYPASS.LTC128B.128 [R9+0x19400], desc[UR50][R6.64+0x80], !P2 ;  /* 0x194000800609bfae */ /* 0x0021e4000d101d72 */
.L_x_294:
[----:B------:R-:W-:Y:S01]  /*f470*/  VIADD R2, R2, 0x60 ;  /* 0x0000006002027836 */ /* 0x000fe20000000000 */
[----:B------:R-:W-:Y:S04]  /*f480*/  BSSY B0, `(.L_x_218) ;  /* 0x000000b000007945 */ /* 0x000fe80003800000 */
[----:B------:R-:W-:-:S13]  /*f490*/  ISETP.GE.AND P3, PT, R2, R3, PT ;  /* 0x000000030200720c */ /* 0x000fda0003f66270 */
[----:B------:R-:W-:Y:S05]  /*f4a0*/  @P3 BRA `(.L_x_219) ;  /* 0x0000000000203947 */ /* 0x000fea0003800000 */
[----:B------:R-:W-:-:S05]  /*f4b0*/  IADD3 R2, P3, R10, R4, RZ ;  /* 0x000000040a027210 */ /* 0x000fca0007f7e0ff */
[----:B------:R-:W-:-:S05]  /*f4c0*/  IMAD.X R3, RZ, RZ, R0, P3 ;  /* 0x000000ffff037224 */ /* 0x000fca00018e0600 */
[----:B------:R-:W-:Y:S01]  /*f4d0*/  @!PT LDS RZ, [RZ] ;  /* 0x00000000fffff984 */ /* 0x000fe20000000800 */
[----:B------:R-:W-:Y:S01]  /*f4e0*/  @!PT LDS RZ, [RZ] ;  /* 0x00000000fffff984 */ /* 0x000fe20000000800 */
[----:B------:R-:W-:Y:S01]  /*f4f0*/  @!PT LDS RZ, [RZ] ;  /* 0x00000000fffff984 */ /* 0x000fe20000000800 */
[----:B------:R1:W-:Y:S04]  /*f500*/  LDGSTS.E.BYPASS.LTC128B.128 [R9+0x15c00], desc[UR50][R2.64], !P0 ;  /* 0x15c0000002097fae */ /* 0x0003e8000c101d72 */
[----:B------:R1:W-:Y:S04]  /*f510*/  LDGSTS.E.BYPASS.LTC128B.128 [R9+0x17c00], desc[UR50][R2.64+0x40], !P1 ;  /* 0x17c0004002097fae */ /* 0x0003e8000c901d72 */
[----:B------:R1:W-:Y:S02]  /*f520*/  LDGSTS.E.BYPASS.LTC128B.128 [R9+0x19c00], desc[UR50][R2.64+0x80], !P2 ;  /* 0x19c0008002097fae */ /* 0x0003e4000d101d72 */
.L_x_219:
[----:B------:R-:W-:Y:S05]  /*f530*/  BSYNC B0 ;  /* 0x0000000000007941 */ /* 0x000fea0003800000 */
.L_x_218:
[----:B------:R-:W-:Y:S01]  /*f540*/  NOP ;  /* 0x0000000000007918 */ /* 0x000fe20000000000 */
[----:B------:R-:W-:-:S13]  /*f550*/  PLOP3.LUT P0, PT, PT, PT, PT, 0x80, 0x0 ;  /* 0x000000000000781c */ /* 0x000fda0003f0f070 */
.L_x_220:
[----:B------:R-:W-:Y:S02]  /*f560*/  PLOP3.LUT P1, PT, P1, P0, PT, 0xa2, 0x0 ;  /* 0x000000000000781c */ /* 0x000fe40000f21472 */
[----:B------:R-:W-:-:S08]  /*f570*/  @P0 R2UR P1, UR4, R17 ;  /* 0x00000000110402ca */ /* 0x000fd00000020000 */
[----:B------:R-:W-:-:S05]  /*f580*/  @P0 PLOP3.LUT P0, PT, P1, PT, PT, 0x80, 0x0 ;  /* 0x000000000000081c */ /* 0x000fca0000f0f070 */
[----:B------:R-:W-:Y:S01]  /*f590*/  @!P1 SYNCS.ARRIVE.TRANS64.RED.A0T1 RZ, [UR4+0x29800], RZ ;  /* 0x029800ffffff99a7 */ /* 0x000fe20008200404 */
[----:B------:R-:W-:Y:S07]  /*f5a0*/  @!P1 ARRIVES.LDGSTSBAR.64.TRANSCNT [UR4+0x29800] ;  /* 0x02980000ff0099b0 */ /* 0x000fee0008000a84 */
[----:B------:R-:W-:Y:S05]  /*f5b0*/  @P0 BRA.U.ANY `(.L_x_220) ;  /* 0xfffffffd00e80947 */ /* 0x000fea000393ffff */
[----:B-1----:R-:W2:Y:S02]  /*f5c0*/  LDL.LU R2, [R1+0x30] ;  /* 0x0000300001027983 */ /* 0x002ea40000300800 */
[----:B--2---:R-:W-:-:S05]  /*f5d0*/  VIADD R2, R2, 0x1 ;  /* 0x0000000102027836 */ /* 0x004fca0000000000 */
[----:B------:R1:W-:Y:S01]  /*f5e0*/  STL [R1+0x30], R2 ;  /* 0x0000300201007387 */ /* 0x0003e20000100800 */
[----:B------:R-:W-:-:S04]  /*f5f0*/  LEA.HI R0, R2, R2, RZ, 0x1 ;  /* 0x0000000202007211 */ /* 0x000fc800078f08ff */
[----:B------:R-:W-:-:S05]  /*f600*/  LOP3.LUT R0, R0, 0xfffffffe, RZ, 0xc0, !PT ;  /* 0xfffffffe00007812 */ /* 0x000fca00078ec0ff */
[----:B------:R-:W-:-:S05]  /*f610*/  IMAD.IADD R0, R2, 0x1, -R0 ;  /* 0x0000000102007824 */ /* 0x000fca00078e0a00 */
[----:B------:R-:W-:Y:S01]  /*f620*/  SHF.L.U32 R0, R0, 0x1f, RZ ;  /* 0x0000001f00007819 */ /* 0x000fe200000006ff */
[----:B------:R-:W-:Y:S01]  /*f630*/  NOP ;  /* 0x0000000000007918 */ /* 0x000fe20000000000 */
[----:B------:R1:W-:Y:S01]  /*f640*/  SYNCS.ARRIVE.TRANS64.A1T0 RZ, [R17+URZ+0x29800], RZ ;  /* 0x029800ff11ff79a7 */ /* 0x0003e2000810003f */
[----:B------:R-:W-:Y:S01]  /*f650*/  BSSY B0, `(.L_x_221) ;  /* 0x0000003000007945 */ /* 0x000fe20003800000 */
[----:B------:R-:W2:Y:S03]  /*f660*/  SYNCS.PHASECHK.TRANS64.TRYWAIT P0, [R17+URZ+0x29820], R0 ;  /* 0x02982000110075a7 */ /* 0x000ea6000800017f */
[----:B-12---:R-:W-:Y:S05]  /*f670*/  @!P0 BRA `(.L_x_222) ;  /* 0x00000030005c8947 */ /* 0x006fea0003800000 */
.L_x_295:
[----:B------:R-:W-:Y:S05]  /*f680*/  BSYNC B0 ;  /* 0x0000000000007941 */ /* 0x000fea0003800000 */
.L_x_221:
[----:B------:R-:W2:Y:S01]  /*f690*/  LDL R3, [R1+0xc] ;  /* 0x00000c0001037983 */ /* 0x000ea20000100800 */
[----:B------:R-:W-:-:S05]  /*f6a0*/  VIADD R2, R19, 0xfffffffe ;  /* 0xfffffffe13027836 */ /* 0x000fca0000000000 */
[----:B--2---:R-:W-:-:S13]  /*f6b0*/  ISETP.GE.AND P0, PT, R2, R3, PT ;  /* 0x000000030200720c */ /* 0x004fda0003f06270 */
[----:B------:R-:W-:Y:S05]  /*f6c0*/  @!P0 BRA `(.L_x_223) ;  /* 0x0000000c00f88947 */ /* 0x000fea0003800000 */
[----:B-1----:R1:W5:Y:S01]  /*f6d0*/  LDL.LU R0, [R1] ;  /* 0x0000000001007983 */ /* 0x0023620000300800 */
[----:B------:R-:W-:-:S07]  /*f6e0*/  IMAD.MOV.U32 R3, RZ, RZ, R18 ;  /* 0x000000ffff037224 */ /* 0x000fce00078e0012 */
.L_x_245:
[----:B0-----:R-:W2:Y:S01]  /*f6f0*/  LDL R4, [R1+0x8] ;  /* 0x0000080001047983 */ /* 0x001ea20000100800 */
[----:B------:R-:W-:Y:S01]  /*f700*/  VIADD R18, R3, 0x1 ;  /* 0x0000000103127836 */ /* 0x000fe20000000000 */
[----:B------:R-:W-:Y:S05]  /*f710*/  YIELD ;  /* 0x0000000000007946 */ /* 0x000fea0003800000 */
[C---:B------:R-:W-:Y:S01]  /*f720*/  ISETP.NE.AND P0, PT, R18.reuse, 0x2, PT ;  /* 0x000000021200780c */ /* 0x040fe20003f05270 */
[----:B------:R-:W-:Y:S03]  /*f730*/  BSSY B0, `(.L_x_224) ;  /* 0x0000089000007945 */ /* 0x000fe60003800000 */
[----:B------:R-:W-:-:S02]  /*f740*/  SEL R18, R18, RZ, P0 ;  /* 0x000000ff12127207 */ /* 0x000fc40000000000 */
[----:B--2---:R-:W-:Y:S02]  /*f750*/  LOP3.LUT P1, RZ, R4, 0x1, RZ, 0xc0, !PT ;  /* 0x0000000104ff7812 */ /* 0x004fe4000782c0ff */
[----:B------:R-:W-:-:S04]  /*f760*/  SEL R4, RZ, 0x1, P0 ;  /* 0x00000001ff047807 */ /* 0x000fc80000000000 */
[----:B0----5:R-:W-:-:S05]  /*f770*/  LOP3.LUT R9, R0, R4, RZ, 0x3c, !PT ;  /* 0x0000000400097212 */ /* 0x021fca00078e3cff */
[----:B------:R0:W-:Y:S02]  /*f780*/  STL [R1], R9 ;  /* 0x0000000901007387 */ /* 0x0001e40000100800 */
[----:B------:R-:W-:Y:S05]  /*f790*/  @!P1 BRA `(.L_x_225) ;  /* 0x0000000800089947 */ /* 0x000fea0003800000 */
[----:B------:R-:W-:Y:S01]  /*f7a0*/  ULDC.64 UR4, c[0x0][0x418] ;  /* 0x0001060000047ab9 */ /* 0x000fe20000000a00 */
[----:B------:R-:W-:Y:S01]  /*f7b0*/  IMAD.MOV.U32 R8, RZ, RZ, R2 ;  /* 0x000000ffff087224 */ /* 0x000fe200078e0002 */
[----:B------:R-:W-:-:S04]  /*f7c0*/  ISETP.NE.U32.AND P0, PT, RZ, UR4, PT ;  /* 0x00000004ff007c0c */ /* 0x000fc8000bf05070 */
[----:B------:R-:W-:-:S13]  /*f7d0*/  ISETP.NE.AND.EX P0, PT, RZ, UR5, PT, P0 ;  /* 0x00000005ff007c0c */ /* 0x000fda000bf05300 */
[----:B------:R-:W-:Y:S05]  /*f7e0*/  @!P0 BRA `(.L_x_226) ;  /* 0x00000000004c8947 */ /* 0x000fea0003800000 */
[----:B------:R-:W2:Y:S01]  /*f7f0*/  LDL R10, [R1+0x18] ;  /* 0x00001800010a7983 */ /* 0x000ea20000100800 */
[----:B------:R-:W3:Y:S01]  /*f800*/  LDC R8, c[0x0][0x43c] ;  /* 0x00010f00ff087b82 */ /* 0x000ee20000000800 */
[----:B------:R-:W-:Y:S02]  /*f810*/  ULDC.64 UR6, c[0x0][0x428] ;  /* 0x00010a0000067ab9 */ /* 0x000fe40000000a00 */
[----:B------:R-:W4:Y:S01]  /*f820*/  LDL R7, [R1+0x4] ;  /* 0x0000040001077983 */ /* 0x000f220000100800 */
[----:B---3--:R-:W-:-:S13]  /*f830*/  ISETP.NE.AND P0, PT, R8, 0x1, PT ;  /* 0x000000010800780c */ /* 0x008fda0003f05270 */
[----:B------:R-:W3:Y:S02]  /*f840*/  @P0 LDC.64 R4, c[0x0][0x440] ;  /* 0x00011000ff040b82 */ /* 0x000ee40000000a00 */
[----:B---3--:R-:W-:-:S04]  /*f850*/  @P0 IMAD.HI.U32 R6, R2, R4, RZ ;  /* 0x0000000402060227 */ /* 0x008fc800078e00ff */
[----:B------:R-:W-:Y:S01]  /*f860*/  IMAD.MOV.U32 R4, RZ, RZ, R2 ;  /* 0x000000ffff047224 */ /* 0x000fe200078e0002 */
[----:B------:R-:W-:-:S05]  /*f870*/  @P0 SHF.R.U32.HI R4, RZ, R5, R6 ;  /* 0x00000005ff040219 */ /* 0x000fca0000011606 */
[----:B------:R-:W-:-:S04]  /*f880*/  IMAD.MOV R5, RZ, RZ, -R4 ;  /* 0x000000ffff057224 */ /* 0x000fc800078e0a04 */
[----:B------:R-:W-:Y:S01]  /*f890*/  IMAD R8, R8, R5, R2 ;  /* 0x0000000508087224 */ /* 0x000fe200078e0202 */
[----:B------:R-:W-:Y:S01]  /*f8a0*/  SHF.R.S32.HI R5, RZ, 0x1f, R4 ;  /* 0x0000001fff057819 */ /* 0x000fe20000011404 */
[----:B--2---:R-:W-:-:S04]  /*f8b0*/  IMAD R6, R10, UR6, RZ ;  /* 0x000000060a067c24 */ /* 0x004fc8000f8e02ff */
[C---:B----4-:R-:W-:Y:S02]  /*f8c0*/  IMAD R6, R7.reuse, UR7, R6 ;  /* 0x0000000707067c24 */ /* 0x050fe4000f8e0206 */
[----:B------:R-:W-:-:S04]  /*f8d0*/  IMAD.WIDE.U32 R4, R7, UR6, R4 ;  /* 0x0000000607047c25 */ /* 0x000fc8000f8e0004 */
[----:B------:R-:W-:Y:S01]  /*f8e0*/  IMAD.IADD R5, R6, 0x1, R5 ;  /* 0x0000000106057824 */ /* 0x000fe200078e0205 */
[----:B------:R-:W-:-:S04]  /*f8f0*/  LEA R6, P0, R4, UR4, 0x2 ;  /* 0x0000000404067c11 */ /* 0x000fc8000f8010ff */
[----:B------:R-:W-:-:S05]  /*f900*/  LEA.HI.X R7, R4, UR5, R5, 0x2, P0 ;  /* 0x0000000504077c11 */ /* 0x000fca00080f1405 */
[----:B------:R2:W5:Y:S04]  /*f910*/  LDG.E R16, desc[UR50][R6.64] ;  /* 0x0000003206107981 */ /* 0x000568000c1e1900 */
.L_x_226:
[----:B------:R-:W2:Y:S01]  /*f920*/  S2R R4, SR_TID.X ;  /* 0x0000000000047919 */ /* 0x000ea20000002100 */
[----:B------:R-:W-:Y:S01]  /*f930*/  IMAD R5, R18, 0x8, R17 ;  /* 0x0000000812057824 */ /* 0x000fe200078e0211 */
[----:B------:R-:W-:Y:S01]  /*f940*/  BSSY B1, `(.L_x_227) ;  /* 0x0000006000017945 */ /* 0x000fe20003800000 */
[----:B--2---:R-:W-:Y:S02]  /*f950*/  LOP3.LUT R6, R4, 0x7f, RZ, 0xc0, !PT ;  /* 0x0000007f04067812 */ /* 0x004fe400078ec0ff */
[----:B------:R-:W-:Y:S02]  /*f960*/  SHF.L.U32 R4, R9, 0x1f, RZ ;  /* 0x0000001f09047819 */ /* 0x000fe400000006ff */
[----:B------:R-:W-:Y:S02]  /*f970*/  ISETP.NE.AND P1, PT, R6, RZ, PT ;  /* 0x000000ff0600720c */ /* 0x000fe40003f25270 */
[----:B------:R-:W2:Y:S02]  /*f980*/  SYNCS.PHASECHK.TRANS64.TRYWAIT P0, [R5+URZ+0x29880], R4 ;  /* 0x02988004050075a7 */ /* 0x000ea4000800017f */
[----:B--2---:R-:W-:Y:S09]  /*f990*/  @!P0 BRA `(.L_x_228) ;  /* 0x0000002c00a88947 */ /* 0x004ff20003800000 */
.L_x_296:
[----:B------:R-:W-:Y:S05]  /*f9a0*/  BSYNC B1 ;  /* 0x0000000000017941 */ /* 0x000fea0003800000 */
.L_x_227:
[----:B------:R-:W-:Y:S04]  /*f9b0*/  BSSY B1, `(.L_x_229) ;  /* 0x0000009000017945 */ /* 0x000fe80003800000 */
[----:B------:R-:W-:Y:S05]  /*f9c0*/  @P1 BRA `(.L_x_230) ;  /* 0x00000000001c1947 */ /* 0x000fea0003800000 */
[----:B------:R-:W3:Y:S02]  /*f9d0*/  S2R R6, SR_TID.X ;  /* 0x0000000000067919 */ /* 0x000ee40000002100 */
[----:B---3--:R-:W-:Y:S01]  /*f9e0*/  LOP3.LUT R7, R6, 0x1f, RZ, 0xc0, !PT ;  /* 0x0000001f06077812 */ /* 0x008fe200078ec0ff */
[----:B------:R-:W-:-:S03]  /*f9f0*/  IMAD.MOV.U32 R6, RZ, RZ, 0x5000 ;  /* 0x00005000ff067424 */ /* 0x000fc600078e00ff */
[----:B------:R-:W-:Y:S01]  /*fa00*/  ISETP.NE.AND P0, PT, R7, RZ, PT ;  /* 0x000000ff0700720c */ /* 0x000fe20003f05270 */
[----:B------:R3:W-:-:S12]  /*fa10*/  SYNCS.ARRIVE.TRANS64 RZ, [R5+URZ+0x29870], R6 ;  /* 0x0298700605ff79a7 */ /* 0x0007d8000800003f */
[----:B---3--:R-:W-:Y:S05]  /*fa20*/  @!P0 BRA `(.L_x_230) ;  /* 0x0000000000048947 */ /* 0x008fea0003800000 */
[----:B------:R-:W-:Y:S01]  /*fa30*/  BPT.TRAP 0x1 ;  /* 0x000000040000795c */ /* 0x000fe20000300000 */
.L_x_230:
[----:B------:R-:W-:Y:S05]  /*fa40*/  BSYNC B1 ;  /* 0x0000000000017941 */ /* 0x000fea0003800000 */
.L_x_229:
[----:B------:R-:W-:Y:S01]  /*fa50*/  IMAD.MOV.U32 R10, RZ, RZ, RZ ;  /* 0x000000ffff0a7224 */ /* 0x000fe200078e00ff */
[----:B------:R-:W-:Y:S01]  /*fa60*/  UIADD3 UR4, UP0, UR52, 0x470, URZ ;  /* 0x0000047034047890 */ /* 0x000fe2000ff1e03f */
[----:B------:R-:W-:Y:S01]  /*fa70*/  IMAD.MOV.U32 R6, RZ, RZ, 0xa0 ;  /* 0x000000a0ff067424 */ /* 0x000fe200078e00ff */
[----:B------:R-:W-:Y:S01]  /*fa80*/  PLOP3.LUT P0, PT, PT, PT, PT, 0x80, 0x0 ;  /* 0x000000000000781c */ /* 0x000fe20003f0f070 */
[----:B------:R-:W-:Y:S01]  /*fa90*/  IMAD R7, R18, 0x5000, R17 ;  /* 0x0000500012077824 */ /* 0x000fe200078e0211 */
[----:B------:R-:W-:Y:S01]  /*faa0*/  R2UR UR10, R10 ;  /* 0x000000000a0a72ca */ /* 0x000fe200000e0000 */
[----:B------:R-:W-:Y:S01]  /*fab0*/  IMAD R6, R8, R6, UR40 ;  /* 0x0000002808067e24 */ /* 0x000fe2000f8e0206 */
[----:B------:R-:W-:Y:S01]  /*fac0*/  UIADD3.X UR5, URZ, UR53, URZ, UP0, !UPT ;  /* 0x000000353f057290 */ /* 0x000fe200087fe43f */
[----:B------:R-:W-:Y:S01]  /*fad0*/  VIADD R7, R7, 0xa400 ;  /* 0x0000a40007077836 */ /* 0x000fe20000000000 */
[----:B------:R-:W-:Y:S01]  /*fae0*/  UMOV UR6, 0x0 ;  /* 0x0000000000067882 */ /* 0x000fe20000000000 */
[----:B------:R-:W-:Y:S01]  /*faf0*/  VIADD R8, R5, 0x29870 ;  /* 0x0002987005087836 */ /* 0x000fe20000000000 */
[----:B------:R-:W-:-:S09]  /*fb00*/  UMOV UR7, 0x14f00000 ;  /* 0x14f0000000077882 */ /* 0x000fd20000000000 */
.L_x_231:
[----:B------:R-:W-:-:S13]  /*fb10*/  @P0 ELECT P2, URZ, PT ;  /* 0x00000000003f082f */ /* 0x000fda0003840000 */
[----:B-----5:R-:W-:Y:S01]  /*fb20*/  @P2 R2UR UR13, R16 ;  /* 0x00000000100d22ca */ /* 0x020fe200000e0000 */
[----:B------:R-:W-:Y:S01]  /*fb30*/  UMOV UR12, UR36 ;  /* 0x00000024000c7c82 */ /* 0x000fe20008000000 */
[----:B------:R-:W-:Y:S02]  /*fb40*/  @P2 R2UR UR11, R6 ;  /* 0x00000000060b22ca */ /* 0x000fe400000e0000 */
[----:B------:R-:W-:Y:S02]  /*fb50*/  @P2 R2UR UR9, R8 ;  /* 0x00000000080922ca */ /* 0x000fe400000e0000 */
[----:B------:R-:W-:Y:S02]  /*fb60*/  @P2 R2UR UR8, R7 ;  /* 0x00000000070822ca */ /* 0x000fe400000e0000 */
[----:B------:R-:W-:Y:S02]  /*fb70*/  @P2 PLOP3.LUT P0, PT, P2, PT, PT, 0x8, 0x0 ;  /* 0x000000000000281c */ /* 0x000fe4000170e170 */
[----:B------:R-:W-:-:S09]  /*fb80*/  PLOP3.LUT P2, PT, PT, PT, PT, 0x8, 0x0 ;  /* 0x000000000000781c */ /* 0x000fd20003f4e170 */
[----:B------:R3:W-:Y:S02]  /*fb90*/  UTMALDG.4D [UR8], [UR4], desc[UR6] ;  /* 0x00000608040075b4 */ /* 0x0007e40008019000 */
[----:B---3--:R-:W-:Y:S05]  /*fba0*/  @P0 BRA.U.ANY `(.L_x_231) ;  /* 0xfffffffd00d80947 */ /* 0x008fea000393ffff */
[----:B------:R-:W3:Y:S01]  /*fbb0*/  SYNCS.PHASECHK.TRANS64.TRYWAIT P0, [R5+URZ+0x29840], R4 ;  /* 0x02984004050075a7 */ /* 0x000ee2000800017f */
[----:B------:R-:W-:Y:S04]  /*fbc0*/  BSSY B1, `(.L_x_232) ;  /* 0x0000002000017945 */ /* 0x000fe80003800000 */
[----:B---3--:R-:W-:Y:S05]  /*fbd0*/  @!P0 BRA `(.L_x_233) ;  /* 0x0000002c002c8947 */ /* 0x008fea0003800000 */
.L_x_297:
[----:B------:R-:W-:Y:S05]  /*fbe0*/  BSYNC B1 ;  /* 0x0000000000017941 */ /* 0x000fea0003800000 */
.L_x_232:
[----:B------:R-:W-:Y:S01]  /*fbf0*/  BSSY B1, `(.L_x_234) ;  /* 0x000000b000017945 */ /* 0x000fe20003800000 */
[----:B------:R-:W-:Y:S02]  /*fc00*/  IMAD.MOV.U32 R8, RZ, RZ, 0x0 ;  /* 0x00000000ff087424 */ /* 0x000fe400078e00ff */
[----:B0-----:R-:W-:Y:S01]  /*fc10*/  IMAD.MOV.U32 R9, RZ, RZ, 0x14f00000 ;  /* 0x14f00000ff097424 */ /* 0x001fe200078e00ff */
[----:B------:R-:W-:Y:S06]  /*fc20*/  @P1 BRA `(.L_x_235) ;  /* 0x00000000001c1947 */ /* 0x000fec0003800000 */
[----:B------:R-:W0:Y:S01]  /*fc30*/  S2R R7, SR_TID.X ;  /* 0x0000000000077919 */ /* 0x000e220000002100 */
[----:B--23--:R-:W-:-:S04]  /*fc40*/  IMAD.MOV.U32 R4, RZ, RZ, 0x7800 ;  /* 0x00007800ff047424 */ /* 0x00cfc800078e00ff */
[----:B------:R4:W-:Y:S01]  /*fc50*/  SYNCS.ARRIVE.TRANS64 RZ, [R5+URZ+0x29830], R4 ;  /* 0x0298300405ff79a7 */ /* 0x0009e2000800003f */
[----:B0-----:R-:W-:-:S04]  /*fc60*/  LOP3.LUT R7, R7, 0x1f, RZ, 0xc0, !PT ;  /* 0x0000001f07077812 */ /* 0x001fc800078ec0ff */
[----:B------:R-:W-:-:S13]  /*fc70*/  ISETP.NE.AND P0, PT, R7, RZ, PT ;  /* 0x000000ff0700720c */ /* 0x000fda0003f05270 */
[----:B----4-:R-:W-:Y:S05]  /*fc80*/  @!P0 BRA `(.L_x_235) ;  /* 0x0000000000048947 */ /* 0x010fea0003800000 */
[----:B------:R-:W-:Y:S01]  /*fc90*/  BPT.TRAP 0x1 ;  /* 0x000000040000795c */ /* 0x000fe20000300000 */
.L_x_235:
[----:B------:R-:W-:Y:S05]  /*fca0*/  BSYNC B1 ;  /* 0x0000000000017941 */ /* 0x000fea0003800000 */
.L_x_234:
[----:B------:R-:W-:Y:S01]  /*fcb0*/  R2UR UR10, R10 ;  /* 0x000000000a0a72ca */ /* 0x000fe200000e0000 */
[----:B--23--:R-:W-:Y:S01]  /*fcc0*/  IMAD R4, R18, 0x7800, R17 ;  /* 0x0000780012047824 */ /* 0x00cfe200078e0211 */
[----:B------:R-:W-:Y:S01]  /*fcd0*/  R2UR UR6, R8 ;  /* 0x00000000080672ca */ /* 0x000fe200000e0000 */
[----:B------:R-:W-:Y:S01]  /*fce0*/  UIADD3 UR4, UP0, UR52, 0x370, URZ ;  /* 0x0000037034047890 */ /* 0x000fe2000ff1e03f */
[----:B------:R-:W-:Y:S01]  /*fcf0*/  R2UR UR7, R9 ;  /* 0x00000000090772ca */ /* 0x000fe200000e0000 */
[----:B------:R-:W-:Y:S01]  /*fd00*/  VIADD R5, R5, 0x29830 ;  /* 0x0002983005057836 */ /* 0x000fe20000000000 */
[----:B------:R-:W-:Y:S01]  /*fd10*/  PLOP3.LUT P0, PT, PT, PT, PT, 0x80, 0x0 ;  /* 0x000000000000781c */ /* 0x000fe20003f0f070 */
[----:B------:R-:W-:Y:S01]  /*fd20*/  VIADD R7, R4, 0x1a400 ;  /* 0x0001a40004077836 */ /* 0x000fe20000000000 */
[----:B------:R-:W-:-:S12]  /*fd30*/  UIADD3.X UR5, URZ, UR53, URZ, UP0, !UPT ;  /* 0x000000353f057290 */ /* 0x000fd800087fe43f */
.L_x_236:
[----:B------:R-:W-:-:S13]  /*fd40*/  @P0 ELECT P1, URZ, PT ;  /* 0x00000000003f082f */ /* 0x000fda0003820000 */
[----:B------:R-:W-:Y:S01]  /*fd50*/  @P1 R2UR UR13, R16 ;  /* 0x00000000100d12ca */ /* 0x000fe200000e0000 */
[----:B------:R-:W-:Y:S01]  /*fd60*/  UMOV UR12, UR36 ;  /* 0x00000024000c7c82 */ /* 0x000fe20008000000 */
[----:B------:R-:W-:Y:S02]  /*fd70*/  @P1 R2UR UR11, R6 ;  /* 0x00000000060b12ca */ /* 0x000fe400000e0000 */
[----:B------:R-:W-:Y:S02]  /*fd80*/  @P1 R2UR UR9, R5 ;  /* 0x00000000050912ca */ /* 0x000fe400000e0000 */
[----:B------:R-:W-:Y:S02]  /*fd90*/  @P1 R2UR UR8, R7 ;  /* 0x00000000070812ca */ /* 0x000fe400000e0000 */
[----:B------:R-:W-:Y:S02]  /*fda0*/  @P1 PLOP3.LUT P0, PT, P1, PT, PT, 0x8, 0x0 ;  /* 0x000000000000181c */ /* 0x000fe40000f0e170 */
[----:B------:R-:W-:-:S09]  /*fdb0*/  PLOP3.LUT P1, PT, PT, PT, PT, 0x8, 0x0 ;  /* 0x000000000000781c */ /* 0x000fd20003f2e170 */
[----:B------:R0:W-:Y:S02]  /*fdc0*/  UTMALDG.4D [UR8], [UR4], desc[UR6] ;  /* 0x00000608040075b4 */ /* 0x0001e40008019000 */
[----:B0-----:R-:W-:Y:S05]  /*fdd0*/  @P0 BRA.U.ANY `(.L_x_236) ;  /* 0xfffffffd00d80947 */ /* 0x001fea000393ffff */
[----:B------:R-:W-:Y:S01]  /*fde0*/  R2UR UR6, R8 ;  /* 0x00000000080672ca */ /* 0x000fe200000e0000 */
[----:B------:R-:W-:Y:S01]  /*fdf0*/  VIADD R7, R4, 0x1cc00 ;  /* 0x0001cc0004077836 */ /* 0x000fe20000000000 */
[----:B------:R-:W-:Y:S01]  /*fe00*/  R2UR UR7, R9 ;  /* 0x00000000090772ca */ /* 0x000fe200000e0000 */
[----:B------:R-:W-:Y:S01]  /*fe10*/  UMOV UR10, 0x40 ;  /* 0x00000040000a7882 */ /* 0x000fe20000000000 */
[----:B------:R-:W-:-:S13]  /*fe20*/  PLOP3.LUT P0, PT, PT, PT, PT, 0x80, 0x0 ;  /* 0x000000000000781c */ /* 0x000fda0003f0f070 */
.L_x_237:
        /* <DEDUP_REMOVED lines=15> */
.L_x_238:
        /* <DEDUP_REMOVED lines=9> */
[----:B--2---:R-:W-:Y:S05]  /*ffb0*/  @P0 BRA.U.ANY `(.L_x_238) ;  /* 0xfffffffd00d80947 */ /* 0x004fea000393ffff */
.L_x_225:
[----:B------:R-:W-:Y:S05]  /*ffc0*/  BSYNC B0 ;  /* 0x0000000000007941 */ /* 0x000fea0003800000 */
.L_x_224:
[----:B------:R-:W-:-:S06]  /*ffd0*/  UISETP.NE.AND UP0, UPT, UR39, 0x3, UPT ;  /* 0x000000032700788c */ /* 0x000fcc000bf05270 */
[----:B------:R-:W-:-:S13]  /*ffe0*/  PLOP3.LUT P0, PT, PT, PT, UP0, 0x80, 0x0 ;  /* 0x000000000000781c */ /* 0x000fda0003f0f008 */
[----:B------:R-:W-:Y:S05]  /*fff0*/  @!P0 BRA `(.L_x_239) ;  /* 0x0000000000048947 */ /* 0x000fea0003800000 */
[----:B------:R-:W-:Y:S01]  /*10000*/  BPT.TRAP 0x1 ;  /* 0x000000040000795c */ /* 0x000fe20000300000 */
.L_x_239:
[----:B------:R-:W-:Y:S01]  /*10010*/  IMAD.U32 R4, RZ, RZ, UR42 ;  /* 0x0000002aff047e24 */ /* 0x000fe2000f8e00ff */
[----:B------:R-:W-:Y:S01]  /*10020*/  BSSY B0, `(.L_x_240) ;  /* 0x0000007000007945 */ /* 0x000fe20003800000 */
[----:B------:R-:W-:-:S03]  /*10030*/  IMAD R19, R3, 0x8, R17 ;  /* 0x0000000803137824 */ /* 0x000fc600078e0211 */
[----:B------:R-:W-:Y:S02]  /*10040*/  ISETP.NE.AND P1, PT, R4, 0x3, PT ;  /* 0x000000030400780c */ /* 0x000fe40003f25270 */
[----:B------:R-:W-:-:S04]  /*10050*/  LOP3.LUT R4, R0, 0x1, RZ, 0x3c, !PT ;  /* 0x0000000100047812 */ /* 0x000fc800078e3cff */
[----:B------:R-:W-:-:S04]  /*10060*/  SHF.L.U32 R4, R4, 0x1f, RZ ;  /* 0x0000001f04047819 */ /* 0x000fc800000006ff */
[----:B------:R-:W2:Y:S02]  /*10070*/  SYNCS.PHASECHK.TRANS64.TRYWAIT P0, [R19+URZ+0x29870], R4 ;  /* 0x02987004130075a7 */ /* 0x000ea4000800017f */
[----:B--2---:R-:W-:Y:S05]  /*10080*/  @!P0 BRA `(.L_x_241) ;  /* 0x0000002800148947 */ /* 0x004fea0003800000 */
.L_x_298:
[----:B------:R-:W-:Y:S05]  /*10090*/  BSYNC B0 ;  /* 0x0000000000007941 */ /* 0x000fea0003800000 */
.L_x_240:
[----:B------:R-:W-:Y:S05]  /*100a0*/  @!P1 BRA `(.L_x_242) ;  /* 0x0000000000049947 */ /* 0x000fea0003800000 */
[----:B------:R-:W-:Y:S01]  /*100b0*/  BPT.TRAP 0x1 ;  /* 0x000000040000795c */ /* 0x000fe20000300000 */
.L_x_242:
[----:B------:R-:W-:Y:S01]  /*100c0*/  SHF.L.U32 R0, R0, 0x1f, RZ ;  /* 0x0000001f00007819 */ /* 0x000fe200000006ff */
[----:B------:R-:W-:-:S03]  /*100d0*/  IMAD R12, R3, 0x5000, RZ ;  /* 0x00005000030c7824 */ /* 0x000fc600078e02ff */
[----:B------:R-:W3:Y:S02]  /*100e0*/  SYNCS.PHASECHK.TRANS64.TRYWAIT P0, [R19+URZ+0x29860], R0 ;  /* 0x02986000130075a7 */ /* 0x000ee4000800017f */
[----:B---3--:R-:W-:Y:S05]  /*100f0*/  @!P0 BRA `(.L_x_243) ;  /* 0x00000028000c8947 */ /* 0x008fea0003800000 */
.L_x_299:
[----:B--2---:R-:W3:Y:S04]  /*10100*/  LDL R4, [R1+0x24] ;  /* 0x0000240001047983 */ /* 0x004ee80000100800 */
[----:B------:R-:W2:Y:S04]  /*10110*/  LDL R3, [R1+0x28] ;  /* 0x0000280001037983 */ /* 0x000ea80000100800 */
[----:B------:R-:W4:Y:S01]  /*10120*/  LDL R13, [R1+0x20] ;  /* 0x00002000010d7983 */ /* 0x000f220000100800 */
[----:B------:R-:W-:Y:S05]  /*10130*/  WARPSYNC.ALL ;  /* 0x0000000000007948 */ /* 0x000fea0003800000 */
[----:B---3--:R-:W-:-:S05]  /*10140*/  LOP3.LUT R0, R12, R4, RZ, 0xfc, !PT ;  /* 0x000000040c007212 */ /* 0x008fca00078efcff */
[----:B------:R-:W-:Y:S01]  /*10150*/  IMAD.IADD R0, R17, 0x1, R0 ;  /* 0x0000000111007824 */ /* 0x000fe200078e0200 */
[----:B----4-:R-:W-:-:S03]  /*10160*/  LOP3.LUT R20, R12, R13, RZ, 0xfc, !PT ;  /* 0x0000000d0c147212 */ /* 0x010fc600078efcff */
[----:B--2---:R-:W-:Y:S01]  /*10170*/  IMAD.IADD R3, R3, 0x1, R0 ;  /* 0x0000000103037824 */ /* 0x004fe200078e0200 */
[----:B0-----:R-:W0:Y:S01]  /*10180*/  LDSM.16.MT88.4 R8, [R0+0xa400] ;  /* 0x00a400000008783b */ /* 0x001e220000004200 */
[----:B------:R-:W-:Y:S01]  /*10190*/  IMAD.IADD R20, R17, 0x1, R20 ;  /* 0x0000000111147824 */ /* 0x000fe200078e0214 */
[C-C-:B0-----:R-:W-:Y:S02]  /*101a0*/  PRMT R4, R8.reuse, 0x6420, R9.reuse ;  /* 0x0000642008047816 */ /* 0x141fe40000000009 */
[----:B------:R-:W-:Y:S02]  /*101b0*/  PRMT R5, R8, 0x7531, R9 ;  /* 0x0000753108057816 */ /* 0x000fe40000000009 */
        /* <DEDUP_REMOVED lines=9> */
[----:B------:R-:W0:Y:S02]  /*10250*/  LDSM.16.MT88.4 R8, [R0+0xb400] ;  /* 0x00b400000008783b */ /* 0x000e240000004200 */
        /* <DEDUP_REMOVED lines=52> */
[----:B--2---:R-:W2:Y:S01]  /*105a0*/  FENCE.VIEW.ASYNC.S ;  /* 0x00000000000073c6 */ /* 0x004ea20000000000 */
[----:B------:R-:W-:Y:S05]  /*105b0*/  @!P1 BRA `(.L_x_244) ;  /* 0x0000000000049947 */ /* 0x000fea0003800000 */
[----:B------:R-:W-:Y:S01]  /*105c0*/  BPT.TRAP 0x1 ;  /* 0x000000040000795c */ /* 0x000fe20000300000 */
.L_x_244:
[----:B------:R-:W3:Y:S01]  /*105d0*/  S2R R0, SR_TID.X ;  /* 0x0000000000007919 */ /* 0x000ee20000002100 */
[----:B--2---:R2:W-:Y:S01]  /*105e0*/  SYNCS.ARRIVE.TRANS64.A1T0 RZ, [R19+URZ+0x29850], RZ ;  /* 0x029850ff13ff79a7 */ /* 0x0045e2000810003f */
[----:B---3--:R-:W-:Y:S02]  /*105f0*/  LOP3.LUT R3, R0, 0x7f, RZ, 0xc0, !PT ;  /* 0x0000007f00037812 */ /* 0x008fe400078ec0ff */
[----:B------:R-:W3:Y:S01]  /*10600*/  LDL R0, [R1+0xc] ;  /* 0x00000c0001007983 */ /* 0x000ee20000100800 */
[----:B------:R-:W-:Y:S01]  /*10610*/  BAR.SYNC.DEFER_BLOCKING 0x2, 0x80 ;  /* 0x0082000000007b1d */ /* 0x000fe20000010000 */
[----:B------:R-:W-:-:S13]  /*10620*/  ISETP.NE.AND P0, PT, R3, RZ, PT ;  /* 0x000000ff0300720c */ /* 0x000fda0003f05270 */
[----:B--2---:R-:W-:-:S05]  /*10630*/  @!P0 VIADD R19, R19, 0x29880 ;  /* 0x0002988013138836 */ /* 0x004fca0000000000 */
[----:B------:R-:W-:-:S04]  /*10640*/  @!P0 PRMT R19, RZ, 0x654, R19 ;  /* 0x00000654ff138816 */ /* 0x000fc80000000013 */
[----:B------:R2:W-:Y:S01]  /*10650*/  @!P0 SYNCS.ARRIVE.TRANS64.RED.A1T0 RZ, [R19+URZ], RZ ;  /* 0x000000ff13ff89a7 */ /* 0x0005e2000810043f */
[C---:B---3--:R-:W-:Y:S01]  /*10660*/  ISETP.GT.AND P0, PT, R2.reuse, R0, PT ;  /* 0x000000000200720c */ /* 0x048fe20003f04270 */
[----:B------:R-:W-:Y:S01]  /*10670*/  VIADD R2, R2, 0xffffffff ;  /* 0xffffffff02027836 */ /* 0x000fe20000000000 */
[----:B------:R2:W5:Y:S01]  /*10680*/  LDL R0, [R1] ;  /* 0x0000000001007983 */ /* 0x0005620000100800 */
[----:B------:R-:W-:-:S10]  /*10690*/  IMAD.MOV.U32 R3, RZ, RZ, R18 ;  /* 0x000000ffff037224 */ /* 0x000fd400078e0012 */
[----:B--2---:R-:W-:Y:S05]  /*106a0*/  @P0 BRA `(.L_x_245) ;  /* 0xfffffff000100947 */ /* 0x004fea000383ffff */
.L_x_223:
[----:B0-----:R-:W0:Y:S01]  /*106b0*/  S2R R4, SR_TID.X ;  /* 0x0000000000047919 */ /* 0x001e220000002100 */
[----:B------:R-:W-:Y:S01]  /*106c0*/  BSSY B0, `(.L_x_246) ;  /* 0x0000011000007945 */ /* 0x000fe20003800000 */
[----:B0-----:R-:W-:-:S04]  /*106d0*/  LOP3.LUT R4, R4, 0x7f, RZ, 0xc0, !PT ;  /* 0x0000007f04047812 */ /* 0x001fc800078ec0ff */
[----:B------:R-:W-:-:S13]  /*106e0*/  ISETP.NE.AND P0, PT, R4, RZ, PT ;  /* 0x000000ff0400720c */ /* 0x000fda0003f05270 */
[----:B------:R-:W-:Y:S05]  /*106f0*/  @P0 BRA `(.L_x_247) ;  /* 0x0000000000340947 */ /* 0x000fea0003800000 */
[----:B------:R-:W0:Y:S01]  /*10700*/  S2R R3, SR_LANEID ;  /* 0x0000000000037919 */ /* 0x000e220000000000 */
[----:B------:R-:W-:Y:S02]  /*10710*/  VOTEU.ANY UR4, UPT, PT ;  /* 0x0000000000047886 */ /* 0x000fe400038e0100 */
[----:B-1---5:R-:W0:Y:S08]  /*10720*/  FLO.U32 R0, UR4 ;  /* 0x0000000400007d00 */ /* 0x022e3000080e0000 */
        /* <DEDUP_REMOVED lines=9> */
[----:B------:R0:W-:Y:S02]  /*107c0*/  STL [R1+0x10], R0 ;  /* 0x0000100001007387 */ /* 0x0001e40000100800 */
.L_x_247:
[----:B------:R-:W-:Y:S05]  /*107d0*/  BSYNC B0 ;  /* 0x0000000000007941 */ /* 0x000fea0003800000 */
.L_x_246:
[----:B------:R-:W-:-:S06]  /*107e0*/  UISETP.NE.AND UP0, UPT, UR39, 0x3, UPT ;  /* 0x000000032700788c */ /* 0x000fcc000bf05270 */
[----:B------:R-:W-:-:S13]  /*107f0*/  PLOP3.LUT P1, PT, PT, PT, UP0, 0x80, 0x0 ;  /* 0x000000000000781c */ /* 0x000fda0003f2f008 */
[----:B------:R-:W-:Y:S05]  /*10800*/  @!P1 BRA `(.L_x_248) ;  /* 0x0000000000049947 */ /* 0x000fea0003800000 */
[----:B------:R-:W-:Y:S01]  /*10810*/  BPT.TRAP 0x1 ;  /* 0x000000040000795c */ /* 0x000fe20000300000 */
.L_x_248:
[----:B------:R-:W2:Y:S01]  /*10820*/  LDL R2, [R1] ;  /* 0x0000000001027983 */ /* 0x000ea20000100800 */
[----:B------:R-:W-:Y:S01]  /*10830*/  IMAD R16, R18, 0x8, R17 ;  /* 0x0000000812107824 */ /* 0x000fe200078e0211 */
[----:B------:R-:W-:Y:S01]  /*10840*/  BSSY B0, `(.L_x_249) ;  /* 0x0000007000007945 */ /* 0x000fe20003800000 */
[----:B01---5:R-:W-:-:S05]  /*10850*/  IMAD.U32 R0, RZ, RZ, UR42 ;  /* 0x0000002aff007e24 */ /* 0x023fca000f8e00ff */
[----:B------:R-:W-:Y:S02]  /*10860*/  ISETP.NE.AND P2, PT, R0, 0x3, PT ;  /* 0x000000030000780c */ /* 0x000fe40003f45270 */
[----:B--2---:R-:W-:-:S04]  /*10870*/  LOP3.LUT R3, R2, 0x1, RZ, 0x3c, !PT ;  /* 0x0000000102037812 */ /* 0x004fc800078e3cff */
[----:B------:R-:W-:-:S04]  /*10880*/  SHF.L.U32 R3, R3, 0x1f, RZ ;  /* 0x0000001f03037819 */ /* 0x000fc800000006ff */
[----:B------:R-:W0:Y:S02]  /*10890*/  SYNCS.PHASECHK.TRANS64.TRYWAIT P1, [R16+URZ+0x29870], R3 ;  /* 0x02987003100075a7 */ /* 0x000e24000802017f */
[----:B0-----:R-:W-:Y:S05]  /*108a0*/  @!P1 BRA `(.L_x_250) ;  /* 0x0000002000349947 */ /* 0x001fea0003800000 */
.L_x_300:
[----:B------:R-:W-:Y:S05]  /*108b0*/  BSYNC B0 ;  /* 0x0000000000007941 */ /* 0x000fea0003800000 */
.L_x_249:
[----:B------:R-:W-:Y:S05]  /*108c0*/  @!P2 BRA `(.L_x_251) ;  /* 0x000000000004a947 */ /* 0x000fea0003800000 */
[----:B------:R-:W-:Y:S01]  /*108d0*/  BPT.TRAP 0x1 ;  /* 0x000000040000795c */ /* 0x000fe20000300000 */
.L_x_251:
[----:B------:R-:W0:Y:S02]  /*108e0*/  LDL R0, [R1] ;  /* 0x0000000001007983 */ /* 0x000e240000100800 */
[----:B0-----:R-:W-:-:S04]  /*108f0*/  SHF.L.U32 R3, R0, 0x1f, RZ ;  /* 0x0000001f00037819 */ /* 0x001fc800000006ff */
[----:B------:R-:W0:Y:S02]  /*10900*/  SYNCS.PHASECHK.TRANS64.TRYWAIT P1, [R16+URZ+0x29860], R3 ;  /* 0x02986003100075a7 */ /* 0x000e24000802017f */
[----:B0-----:R-:W-:Y:S05]  /*10910*/  @!P1 BRA `(.L_x_252) ;  /* 0x00000020002c9947 */ /* 0x001fea0003800000 */
.L_x_301:
[----:B------:R-:W2:Y:S04]  /*10920*/  LDL R2, [R1+0x24] ;  /* 0x0000240001027983 */ /* 0x000ea80000100800 */
[----:B------:R-:W0:Y:S04]  /*10930*/  LDL R13, [R1+0x28] ;  /* 0x00002800010d7983 */ /* 0x000e280000100800 */
[----:B------:R-:W3:Y:S01]  /*10940*/  LDL R12, [R1+0x20] ;  /* 0x00002000010c7983 */ /* 0x000ee20000100800 */
[----:B------:R-:W-:Y:S01]  /*10950*/  IMAD R0, R18, 0x5000, RZ ;  /* 0x0000500012007824 */ /* 0x000fe200078e02ff */
[----:B------:R-:W-:Y:S05]  /*10960*/  WARPSYNC.ALL ;  /* 0x0000000000007948 */ /* 0x000fea0003800000 */
[----:B--2---:R-:W-:-:S05]  /*10970*/  LOP3.LUT R2, R0, R2, RZ, 0xfc, !PT ;  /* 0x0000000200027212 */ /* 0x004fca00078efcff */
[----:B------:R-:W-:Y:S01]  /*10980*/  IMAD.IADD R2, R17, 0x1, R2 ;  /* 0x0000000111027824 */ /* 0x000fe200078e0202 */
[----:B---3--:R-:W-:-:S03]  /*10990*/  LOP3.LUT R0, R0, R12, RZ, 0xfc, !PT ;  /* 0x0000000c00007212 */ /* 0x008fc600078efcff */
[----:B0-----:R-:W-:Y:S01]  /*109a0*/  IMAD.IADD R3, R13, 0x1, R2 ;  /* 0x000000010d037824 */ /* 0x001fe200078e0202 */
[----:B------:R-:W0:Y:S01]  /*109b0*/  LDSM.16.MT88.4 R4, [R2+0xa400] ;  /* 0x00a400000204783b */ /* 0x000e220000004200 */
[----:B------:R-:W-:Y:S01]  /*109c0*/  IMAD.IADD R0, R17, 0x1, R0 ;  /* 0x0000000111007824 */ /* 0x000fe200078e0200 */
[C-C-:B0-----:R-:W-:Y:S02]  /*109d0*/  PRMT R8, R4.reuse, 0x6420, R5.reuse ;  /* 0x0000642004087816 */ /* 0x141fe40000000005 */
[----:B------:R-:W-:Y:S02]  /*109e0*/  PRMT R9, R4, 0x7531, R5 ;  /* 0x0000753104097816 */ /* 0x000fe40000000005 */
[C-C-:B------:R-:W-:Y:S02]  /*109f0*/  PRMT R10, R6.reuse, 0x6420, R7.reuse ;  /* 0x00006420060a7816 */ /* 0x140fe40000000007 */
[----:B------:R-:W-:Y:S02]  /*10a00*/  PRMT R11, R6, 0x7531, R7 ;  /* 0x00007531060b7816 */ /* 0x000fe40000000007 */
[----:B------:R-:W0:Y:S04]  /*10a10*/  LDSM.16.MT88.4 R4, [R3+0xa400] ;  /* 0x00a400000304783b */ /* 0x000e280000004200 */
[----:B------:R0:W-:Y:S02]  /*10a20*/  STSM.16.M88.4 [R0+0x400], R8 ;  /* 0x0004000800007844 */ /* 0x0001e40000000200 */
        /* <DEDUP_REMOVED lines=47> */
[----:B------:R1:W-:Y:S01]  /*10d20*/  STSM.16.M88.4 [R0+0x4400], R12 ;  /* 0x0044000c00007844 */ /* 0x0003e20000000200 */
[C-C-:B0-----:R-:W-:Y:S02]  /*10d30*/  PRMT R8, R4.reuse, 0x6420, R5.reuse ;  /* 0x0000642004087816 */ /* 0x141fe40000000005 */
[----:B------:R-:W-:Y:S02]  /*10d40*/  PRMT R9, R4, 0x7531, R5 ;  /* 0x0000753104097816 */ /* 0x000fe40000000005 */
[----:B------:R-:W-:-:S02]  /*10d50*/  PRMT R10, R6, 0x6420, R7 ;  /* 0x00006420060a7816 */ /* 0x000fc40000000007 */
[----:B------:R-:W-:-:S05]  /*10d60*/  PRMT R11, R6, 0x7531, R7 ;  /* 0x00007531060b7816 */ /* 0x000fca0000000007 */
[----:B------:R1:W-:Y:S01]  /*10d70*/  STSM.16.M88.4 [R0+0x4c00], R8 ;  /* 0x004c000800007844 */ /* 0x0003e20000000200 */
[----:B------:R-:W-:Y:S01]  /*10d80*/  @!PT LDS RZ, [RZ] ;  /* 0x00000000fffff984 */ /* 0x000fe20000000800 */
[----:B------:R-:W-:Y:S01]  /*10d90*/  @!PT LDS RZ, [RZ] ;  /* 0x00000000fffff984 */ /* 0x000fe20000000800 */
[----:B------:R-:W-:Y:S01]  /*10da0*/  @!PT LDS RZ, [RZ] ;  /* 0x00000000fffff984 */ /* 0x000fe20000000800 */
[----:B------:R-:W-:Y:S01]  /*10db0*/  @!PT LDS RZ, [RZ] ;  /* 0x00000000fffff984 */ /* 0x000fe20000000800 */
[----:B------:R0:W-:Y:S06]  /*10dc0*/  MEMBAR.ALL.CTA ;  /* 0x0000000000007992 */ /* 0x0001ec0000008000 */
[----:B0-----:R-:W0:Y:S01]  /*10dd0*/  FENCE.VIEW.ASYNC.S ;  /* 0x00000000000073c6 */ /* 0x001e220000000000 */
[----:B------:R-:W-:Y:S05]  /*10de0*/  @!P2 BRA `(.L_x_253) ;  /* 0x000000000004a947 */ /* 0x000fea0003800000 */
[----:B------:R-:W-:Y:S01]  /*10df0*/  BPT.TRAP 0x1 ;  /* 0x000000040000795c */ /* 0x000fe20000300000 */
.L_x_253:
[----:B------:R-:W2:Y:S01]  /*10e00*/  LDL.LU R2, [R1] ;  /* 0x0000000001027983 */ /* 0x000ea20000300800 */
[----:B0-----:R0:W-:Y:S01]  /*10e10*/  SYNCS.ARRIVE.TRANS64.A1T0 RZ, [R16+URZ+0x29850], RZ ;  /* 0x029850ff10ff79a7 */ /* 0x0011e2000810003f */
[----:B------:R-:W-:Y:S02]  /*10e20*/  VIADD R18, R18, 0x1 ;  /* 0x0000000112127836 */ /* 0x000fe40000000000 */
[----:B0-----:R-:W-:-:S05]  /*10e30*/  @!P0 VIADD R16, R16, 0x29880 ;  /* 0x0002988010108836 */ /* 0x001fca0000000000 */
[----:B------:R-:W-:Y:S01]  /*10e40*/  @!P0 PRMT R16, RZ, 0x654, R16 ;  /* 0x00000654ff108816 */ /* 0x000fe20000000010 */
[----:B------:R-:W-:Y:S06]  /*10e50*/  BAR.SYNC.DEFER_BLOCKING 0x2, 0x80 ;  /* 0x0082000000007b1d */ /* 0x000fec0000010000 */
[----:B------:R3:W-:Y:S01]  /*10e60*/  @!P0 SYNCS.ARRIVE.TRANS64.RED.A1T0 RZ, [R16+URZ], RZ ;  /* 0x000000ff10ff89a7 */ /* 0x0007e2000810043f */
[----:B------:R-:W-:-:S04]  /*10e70*/  ISETP.NE.AND P0, PT, R18, 0x2, PT ;  /* 0x000000021200780c */ /* 0x000fc80003f05270 */
[----:B-1----:R-:W-:Y:S02]  /*10e80*/  SEL R0, RZ, 0x1, P0 ;  /* 0x00000001ff007807 */ /* 0x002fe40000000000 */
[----:B------:R-:W-:Y:S02]  /*10e90*/  SEL R18, R18, RZ, P0 ;  /* 0x000000ff12127207 */ /* 0x000fe40000000000 */
[----:B--2---:R-:W-:-:S05]  /*10ea0*/  LOP3.LUT R2, R2, R0, RZ, 0x3c, !PT ;  /* 0x0000000002027212 */ /* 0x004fca00078e3cff */
[----:B------:R3:W-:Y:S02]  /*10eb0*/  STL [R1], R2 ;  /* 0x0000000201007387 */ /* 0x0007e40000100800 */
.L_x_198:
[----:B------:R-:W-:Y:S05]  /*10ec0*/  BSYNC B7 ;  /* 0x0000000000077941 */ /* 0x000fea0003800000 */
.L_x_196:
[----:B0-----:R-:W2:Y:S02]  /*10ed0*/  LDL R0, [R1+0x8] ;  /* 0x0000080001007983 */ /* 0x001ea40000100800 */
[----:B--2---:R-:W-:-:S13]  /*10ee0*/  LOP3.LUT P0, RZ, R0, 0x2, RZ, 0xc0, !PT ;  /* 0x0000000200ff7812 */ /* 0x004fda000780c0ff */
[----:B------:R-:W-:Y:S05]  /*10ef0*/  @!P0 BRA `(.L_x_254) ;  /* 0x0000000000308947 */ /* 0x000fea0003800000 */
[----:B------:R-:W0:Y:S08]  /*10f00*/  S2UR UR5, SR_CgaCtaId ;  /* 0x00000000000579c3 */ /* 0x000e300000008800 */
[----:B------:R-:W-:Y:S06]  /*10f10*/  BAR.SYNC.DEFER_BLOCKING 0x5, 0x180 ;  /* 0x0146000000007b1d */ /* 0x000fec0000010000 */
[----:B------:R-:W-:-:S02]  /*10f20*/  UMOV UR4, 0x400 ;  /* 0x0000040000047882 */ /* 0x000fc40000000000 */
[----:B0-----:R-:W-:-:S06]  /*10f30*/  ULEA UR4, UR5, UR4, 0x18 ;  /* 0x0000000405047291 */ /* 0x001fcc000f8ec03f */
[----:B------:R-:W-:-:S05]  /*10f40*/  IMAD.U32 R17, RZ, RZ, UR4 ;  /* 0x00000004ff117e24 */ /* 0x000fca000f8e00ff */
[----:B------:R-:W0:Y:S04]  /*10f50*/  LDS.128 R4, [R17+0x298d0] ;  /* 0x0298d00011047984 */ /* 0x000e280000000c00 */
[----:B0-----:R0:W-:Y:S01]  /*10f60*/  STL.64 [R1+0x10], R4 ;  /* 0x0000100401007387 */ /* 0x0011e20000100a00 */
[----:B------:R-:W-:-:S03]  /*10f70*/  IMAD.MOV.U32 R0, RZ, RZ, R7 ;  /* 0x000000ffff007224 */ /* 0x000fc600078e0007 */
[----:B------:R0:W-:Y:S02]  /*10f80*/  STL [R1+0x18], R6 ;  /* 0x0000180601007387 */ /* 0x0001e40000100800 */
[----:B------:R-:W-:Y:S01]  /*10f90*/  R2UR UR43, R0 ;  /* 0x00000000002b72ca */ /* 0x000fe200000e0000 */
[----:B------:R-:W-:Y:S06]  /*10fa0*/  BAR.ARV 0x4, 0x180 ;  /* 0x0106000000007b1d */ /* 0x000fec0000002000 */
[----:B------:R-:W-:Y:S08]  /*10fb0*/  BRA `(.L_x_255) ;  /* 0x0000000800c87947 */ /* 0x000ff00003800000 */
.L_x_254:
[----:B------:R-:W2:Y:S01]  /*10fc0*/  LDL.LU R0, [R1+0x10] ;  /* 0x0000100001007983 */ /* 0x000ea20000300800 */
[----:B------:R-:W-:Y:S01]  /*10fd0*/  ULDC UR4, c[0x0][0xc3c] ;  /* 0x00030f0000047ab9 */ /* 0x000fe20000000800 */
[----:B---3--:R-:W0:Y:S02]  /*10fe0*/  S2R R2, SR_TID.X ;  /* 0x0000000000027919 */ /* 0x008e240000002100 */
[----:B0-----:R-:W-:-:S04]  /*10ff0*/  LOP3.LUT R8, R2, 0x1f, RZ, 0xc0, !PT ;  /* 0x0000001f02087812 */ /* 0x001fc800078ec0ff */
[C---:B------:R-:W-:Y:S01]  /*11000*/  ISETP.NE.AND P0, PT, R8.reuse, 0x1f, PT ;  /* 0x0000001f0800780c */ /* 0x040fe20003f05270 */
[----:B------:R-:W-:-:S05]  /*11010*/  VIADD R6, R8, UR43 ;  /* 0x0000002b08067c36 */ /* 0x000fca0008000000 */
[----:B------:R-:W-:Y:S01]  /*11020*/  ISETP.GE.OR P1, PT, R6, UR4, !P0 ;  /* 0x0000000406007c0c */ /* 0x000fe2000c726670 */
[----:B------:R-:W-:-:S12]  /*11030*/  ULDC UR4, c[0x0][0xc3c] ;  /* 0x00030f0000047ab9 */ /* 0x000fd80000000800 */
[----:B------:R-:W0:Y:S08]  /*11040*/  @!P1 LDC.64 R2, c[0x0][0xc80] ;  /* 0x00032000ff029b82 */ /* 0x000e300000000a00 */
[----:B------:R-:W1:Y:S01]  /*11050*/  @!P1 LDC.64 R4, c[0x0][0xc78] ;  /* 0x00031e00ff049b82 */ /* 0x000e620000000a00 */
[----:B0-----:R-:W-:-:S04]  /*11060*/  @!P1 IMAD.WIDE R2, R6, 0x4, R2 ;  /* 0x0000000406029825 */ /* 0x001fc800078e0202 */
[----:B--2---:R-:W-:Y:S02]  /*11070*/  IMAD.MOV.U32 R9, RZ, RZ, R0 ;  /* 0x000000ffff097224 */ /* 0x004fe400078e0000 */
[----:B------:R-:W-:-:S06]  /*11080*/  IMAD.MOV.U32 R0, RZ, RZ, RZ ;  /* 0x000000ffff007224 */ /* 0x000fcc00078e00ff */
[----:B------:R1:W2:Y:S02]  /*11090*/  @!P1 LDG.E R0, desc[UR50][R2.64] ;  /* 0x0000003202009981 */ /* 0x0002a4000c1e1900 */
[----:B-1----:R-:W-:Y:S01]  /*110a0*/  @!P1 IMAD.WIDE R2, R6, 0x4, R4 ;  /* 0x0000000406029825 */ /* 0x002fe200078e0204 */
[----:B------:R-:W-:-:S06]  /*110b0*/  CS2R R6, SRZ ;  /* 0x0000000000067805 */ /* 0x000fcc000001ff00 */
[----:B------:R-:W2:Y:S01]  /*110c0*/  @!P1 LDG.E R7, desc[UR50][R2.64] ;  /* 0x0000003202079981 */ /* 0x000ea2000c1e1900 */
[C---:B------:R-:W-:Y:S02]  /*110d0*/  ISETP.NE.AND P1, PT, R8.reuse, RZ, PT ;  /* 0x000000ff0800720c */ /* 0x040fe40003f25270 */
[C---:B------:R-:W-:Y:S01]  /*110e0*/  ISETP.GE.U32.AND P2, PT, R8.reuse, 0x2, PT ;  /* 0x000000020800780c */ /* 0x040fe20003f46070 */
[----:B------:R-:W-:Y:S01]  /*110f0*/  SHFL.IDX PT, R5, R9, 0x1, 0x1f ;  /* 0x00201f0009057f89 */ /* 0x000fe200000e0000 */
[C---:B------:R-:W-:Y:S02]  /*11100*/  ISETP.GE.U32.AND P3, PT, R8.reuse, 0x4, PT ;  /* 0x000000040800780c */ /* 0x040fe40003f66070 */
[C---:B------:R-:W-:Y:S01]  /*11110*/  ISETP.GE.U32.AND P4, PT, R8.reuse, 0x8, PT ;  /* 0x000000080800780c */ /* 0x040fe20003f86070 */
[----:B------:R-:W-:Y:S01]  /*11120*/  SHFL.IDX PT, R4, R9, RZ, 0x1f ;  /* 0x00001fff09047589 */ /* 0x000fe200000e0000 */
[----:B------:R-:W-:Y:S01]  /*11130*/  ISETP.GE.U32.AND P5, PT, R8, 0x10, PT ;  /* 0x000000100800780c */ /* 0x000fe20003fa6070 */
        /* <DEDUP_REMOVED lines=21> */
[----:B------:R-:W-:Y:S05]  /*11290*/  @P6 BRA `(.L_x_256) ;  /* 0x0000000000986947 */ /* 0x000fea0003800000 */
.L_x_258:
[----:B------:R-:W-:-:S04]  /*112a0*/  UIADD3 UR43, UR43, 0x1f, URZ ;  /* 0x0000001f2b2b7890 */ /* 0x000fc8000fffe03f */
[----:B------:R-:W-:-:S06]  /*112b0*/  UISETP.GE.AND UP0, UPT, UR43, UR4, UPT ;  /* 0x000000042b00728c */ /* 0x000fcc000bf06270 */
[----:B------:R-:W-:-:S13]  /*112c0*/  PLOP3.LUT P6, PT, PT, PT, UP0, 0x40, 0x0 ;  /* 0x000000000000781c */ /* 0x000fda0003fce808 */
[----:B------:R-:W-:Y:S05]  /*112d0*/  @!P6 BRA `(.L_x_257) ;  /* 0x0000000400b0e947 */ /* 0x000fea0003800000 */
[----:B------:R-:W0:Y:S02]  /*112e0*/  S2R R0, SR_TID.X ;  /* 0x0000000000007919 */ /* 0x000e240000002100 */
[----:B0-----:R-:W-:-:S05]  /*112f0*/  LOP3.LUT R0, R0, 0x1f, RZ, 0xc0, !PT ;  /* 0x0000001f00007812 */ /* 0x001fca00078ec0ff */
[----:B------:R-:W-:Y:S02]  /*11300*/  VIADD R7, R0, UR43 ;  /* 0x0000002b00077c36 */ /* 0x000fe40008000000 */
[----:B------:R-:W-:-:S03]  /*11310*/  IMAD.MOV.U32 R0, RZ, RZ, RZ ;  /* 0x000000ffff007224 */ /* 0x000fc600078e00ff */
[----:B------:R-:W-:-:S13]  /*11320*/  ISETP.GE.OR P6, PT, R7, UR4, !P0 ;  /* 0x0000000407007c0c */ /* 0x000fda000c7c6670 */
[----:B------:R-:W0:Y:S02]  /*11330*/  @!P6 LDC.64 R2, c[0x0][0xc80] ;  /* 0x00032000ff02eb82 */ /* 0x000e240000000a00 */
[----:B0-----:R-:W-:-:S05]  /*11340*/  @!P6 IMAD.WIDE R2, R7, 0x4, R2 ;  /* 0x000000040702e825 */ /* 0x001fca00078e0202 */
[----:B------:R0:W2:Y:S02]  /*11350*/  @!P6 LDG.E R0, desc[UR50][R2.64] ;  /* 0x000000320200e981 */ /* 0x0000a4000c1e1900 */
[----:B0-----:R-:W0:Y:S02]  /*11360*/  @!P6 LDC.64 R2, c[0x0][0xc78] ;  /* 0x00031e00ff02eb82 */ /* 0x001e240000000a00 */
[----:B0-----:R-:W-:-:S04]  /*11370*/  @!P6 IMAD.WIDE R2, R7, 0x4, R2 ;  /* 0x000000040702e825 */ /* 0x001fc800078e0202 */
        /* <DEDUP_REMOVED lines=24> */
.L_x_256:
[----:B------:R-:W-:-:S04]  /*11500*/  IMAD.IADD R5, R5, 0x1, -R8 ;  /* 0x0000000105057824 */ /* 0x000fc800078e0a08 */
[----:B------:R-:W-:-:S05]  /*11510*/  IMAD R8, R2, R3, R5 ;  /* 0x0000000302087224 */ /* 0x000fca00078e0205 */
[----:B------:R-:W-:-:S13]  /*11520*/  ISETP.GT.AND P0, PT, R8, R4, PT ;  /* 0x000000040800720c */ /* 0x000fda0003f04270 */
[----:B------:R-:W-:Y:S02]  /*11530*/  VOTEU.ANY UR5, UPT, !P0 ;  /* 0x0000000000057886 */ /* 0x000fe400040e0100 */
[----:B------:R-:W-:Y:S01]  /*11540*/  ISETP.NE.AND P0, PT, RZ, UR5, PT ;  /* 0x00000005ff007c0c */ /* 0x000fe2000bf05270 */
[----:B------:R-:W-:-:S06]  /*11550*/  UPOPC UR4, UR5 ;  /* 0x00000005000472bf */ /* 0x000fcc0008000000 */
[----:B------:R-:W-:-:S05]  /*11560*/  IMAD.U32 R8, RZ, RZ, UR4 ;  /* 0x00000004ff087e24 */ /* 0x000fca000f8e00ff */
[----:B------:R0:W1:Y:S04]  /*11570*/  SHFL.IDX PT, R0, R0, R8, 0x1f ;  /* 0x00001f0800007589 */ /* 0x00006800000e0000 */
[----:B------:R0:W2:Y:S01]  /*11580*/  SHFL.IDX PT, R7, R7, R8, 0x1f ;  /* 0x00001f0807077589 */ /* 0x0000a200000e0000 */
[----:B------:R-:W-:Y:S05]  /*11590*/  @!P0 BRA `(.L_x_259) ;  /* 0x00000000000c8947 */ /* 0x000fea0003800000 */
[----:B------:R-:W-:-:S06]  /*115a0*/  UIADD3 UR5, UR4, -0x1, URZ ;  /* 0xffffffff04057890 */ /* 0x000fcc000fffe03f */
[----:B------:R-:W-:-:S06]  /*115b0*/  IMAD.U32 R6, RZ, RZ, UR5 ;  /* 0x00000005ff067e24 */ /* 0x000fcc000f8e00ff */
[----:B------:R3:W4:Y:S02]  /*115c0*/  SHFL.IDX PT, R6, R2, R6, 0x1f ;  /* 0x00001f0602067589 */ /* 0x00072400000e0000 */
.L_x_259:
[----:B0---4-:R-:W-:Y:S01]  /*115d0*/  IMAD R8, R6, R3, R5 ;  /* 0x0000000306087224 */ /* 0x011fe200078e0205 */
[-C--:B-1----:R-:W-:Y:S01]  /*115e0*/  IABS R5, R0.reuse ;  /* 0x0000000000057213 */ /* 0x082fe20000000000 */
[----:B------:R-:W-:Y:S02]  /*115f0*/  UIADD3 UR43, UR4, UR43, URZ ;  /* 0x0000002b042b7290 */ /* 0x000fe4000fffe03f */
[----:B------:R-:W-:Y:S01]  /*11600*/  IMAD.IADD R4, R4, 0x1, -R8 ;  /* 0x0000000104047824 */ /* 0x000fe200078e0a08 */
[----:B---3--:R-:W0:Y:S01]  /*11610*/  I2F.RP R2, R5 ;  /* 0x0000000500027306 */ /* 0x008e220000209400 */
[----:B------:R1:W-:Y:S02]  /*11620*/  STL [R1+0x10], R8 ;  /* 0x0000100801007387 */ /* 0x0003e40000100800 */
[----:B-1----:R-:W-:-:S05]  /*11630*/  IABS R8, R0 ;  /* 0x0000000000087213 */ /* 0x002fca0000000000 */
[----:B0-----:R-:W0:Y:S01]  /*11640*/  MUFU.RCP R2, R2 ;  /* 0x0000000200027308 */ /* 0x001e220000001000 */
[----:B------:R-:W-:Y:S02]  /*11650*/  IMAD.MOV R8, RZ, RZ, -R8 ;  /* 0x000000ffff087224 */ /* 0x000fe400078e0a08 */
[----:B0-----:R-:W-:-:S05]  /*11660*/  VIADD R2, R2, 0xffffffe ;  /* 0x0ffffffe02027836 */ /* 0x001fca0000000000 */
[----:B------:R-:W0:Y:S02]  /*11670*/  F2I.FTZ.U32.TRUNC.NTZ R3, R2 ;  /* 0x0000000200037305 */ /* 0x000e24000021f000 */
[----:B0-----:R-:W-:-:S04]  /*11680*/  IMAD.MOV R2, RZ, RZ, -R3 ;  /* 0x000000ffff027224 */ /* 0x001fc800078e0a03 */
[----:B------:R-:W-:Y:S02]  /*11690*/  IMAD R6, R2, R5, RZ ;  /* 0x0000000502067224 */ /* 0x000fe400078e02ff */
[----:B------:R-:W-:-:S04]  /*116a0*/  IMAD.MOV.U32 R2, RZ, RZ, RZ ;  /* 0x000000ffff027224 */ /* 0x000fc800078e00ff */
[----:B------:R-:W-:Y:S01]  /*116b0*/  IMAD.HI.U32 R2, R3, R6, R2 ;  /* 0x0000000603027227 */ /* 0x000fe200078e0002 */
[----:B------:R-:W-:-:S05]  /*116c0*/  IABS R3, R4 ;  /* 0x0000000400037213 */ /* 0x000fca0000000000 */
[----:B------:R-:W-:-:S04]  /*116d0*/  IMAD.HI.U32 R6, R2, R3, RZ ;  /* 0x0000000302067227 */ /* 0x000fc800078e00ff */
[----:B------:R-:W-:-:S05]  /*116e0*/  IMAD R3, R6, R8, R3 ;  /* 0x0000000806037224 */ /* 0x000fca00078e0203 */
[----:B------:R-:W-:-:S13]  /*116f0*/  ISETP.GT.U32.AND P1, PT, R5, R3, PT ;  /* 0x000000030500720c */ /* 0x000fda0003f24070 */
[----:B------:R-:W-:Y:S02]  /*11700*/  @!P1 IMAD.IADD R3, R3, 0x1, -R5 ;  /* 0x0000000103039824 */ /* 0x000fe400078e0a05 */
[----:B------:R-:W-:Y:S01]  /*11710*/  @!P1 VIADD R6, R6, 0x1 ;  /* 0x0000000106069836 */ /* 0x000fe20000000000 */
[----:B------:R-:W-:Y:S02]  /*11720*/  ISETP.NE.AND P1, PT, R0, RZ, PT ;  /* 0x000000ff0000720c */ /* 0x000fe40003f25270 */
[----:B------:R-:W-:Y:S02]  /*11730*/  ISETP.GE.U32.AND P0, PT, R3, R5, PT ;  /* 0x000000050300720c */ /* 0x000fe40003f06070 */
[----:B--2---:R-:W-:-:S04]  /*11740*/  IABS R5, R7 ;  /* 0x0000000700057213 */ /* 0x004fc80000000000 */
[----:B------:R-:W0:Y:S07]  /*11750*/  I2F.RP R2, R5 ;  /* 0x0000000500027306 */ /* 0x000e2e0000209400 */
[----:B------:R-:W-:Y:S01]  /*11760*/  @P0 VIADD R6, R6, 0x1 ;  /* 0x0000000106060836 */ /* 0x000fe20000000000 */
[----:B0-----:R-:W0:Y:S02]  /*11770*/  MUFU.RCP R2, R2 ;  /* 0x0000000200027308 */ /* 0x001e240000001000 */
[----:B0-----:R-:W-:-:S06]  /*11780*/  VIADD R2, R2, 0xffffffe ;  /* 0x0ffffffe02027836 */ /* 0x001fcc0000000000 */
[----:B------:R-:W0:Y:S02]  /*11790*/  F2I.FTZ.U32.TRUNC.NTZ R3, R2 ;  /* 0x0000000200037305 */ /* 0x000e24000021f000 */
[----:B0-----:R-:W-:-:S04]  /*117a0*/  IMAD.MOV R2, RZ, RZ, -R3 ;  /* 0x000000ffff027224 */ /* 0x001fc800078e0a03 */
[----:B------:R-:W-:Y:S02]  /*117b0*/  IMAD R8, R2, R5, RZ ;  /* 0x0000000502087224 */ /* 0x000fe400078e02ff */
[----:B------:R-:W-:-:S04]  /*117c0*/  IMAD.MOV.U32 R2, RZ, RZ, RZ ;  /* 0x000000ffff027224 */ /* 0x000fc800078e00ff */
[----:B------:R-:W-:Y:S01]  /*117d0*/  IMAD.HI.U32 R2, R3, R8, R2 ;  /* 0x0000000803027227 */ /* 0x000fe200078e0002 */
[----:B------:R-:W-:Y:S02]  /*117e0*/  LOP3.LUT R3, R4, R0, RZ, 0x3c, !PT ;  /* 0x0000000004037212 */ /* 0x000fe400078e3cff */
[----:B------:R-:W-:Y:S02]  /*117f0*/  IABS R8, R7 ;  /* 0x0000000700087213 */ /* 0x000fe40000000000 */
[----:B------:R-:W-:-:S03]  /*11800*/  ISETP.GE.AND P2, PT, R3, RZ, PT ;  /* 0x000000ff0300720c */ /* 0x000fc60003f46270 */
[----:B------:R-:W-:-:S10]  /*11810*/  IMAD.MOV R8, RZ, RZ, -R8 ;  /* 0x000000ffff087224 */ /* 0x000fd400078e0a08 */
[----:B------:R-:W-:Y:S01]  /*11820*/  @!P2 IMAD.MOV R6, RZ, RZ, -R6 ;  /* 0x000000ffff06a224 */ /* 0x000fe200078e0a06 */
[----:B------:R-:W-:-:S04]  /*11830*/  @!P1 LOP3.LUT R6, RZ, R0, RZ, 0x33, !PT ;  /* 0x00000000ff069212 */ /* 0x000fc800078e33ff */
[-C--:B------:R-:W-:Y:S01]  /*11840*/  IABS R3, R6.reuse ;  /* 0x0000000600037213 */ /* 0x080fe20000000000 */
[----:B------:R-:W-:-:S04]  /*11850*/  IMAD R0, R0, R6, RZ ;  /* 0x0000000600007224 */ /* 0x000fc800078e02ff */
[----:B------:R-:W-:-:S04]  /*11860*/  IMAD.HI.U32 R2, R2, R3, RZ ;  /* 0x0000000302027227 */ /* 0x000fc800078e00ff */
[----:B------:R-:W-:Y:S02]  /*11870*/  IMAD R3, R2, R8, R3 ;  /* 0x0000000802037224 */ /* 0x000fe400078e0203 */
[----:B------:R-:W-:-:S03]  /*11880*/  IMAD.IADD R4, R4, 0x1, -R0 ;  /* 0x0000000104047824 */ /* 0x000fc600078e0a00 */
[----:B------:R-:W-:-:S13]  /*11890*/  ISETP.GT.U32.AND P1, PT, R5, R3, PT ;  /* 0x000000030500720c */ /* 0x000fda0003f24070 */
[----:B------:R-:W-:Y:S02]  /*118a0*/  @!P1 IMAD.IADD R3, R3, 0x1, -R5 ;  /* 0x0000000103039824 */ /* 0x000fe400078e0a05 */
[----:B------:R-:W-:Y:S01]  /*118b0*/  @!P1 VIADD R2, R2, 0x1 ;  /* 0x0000000102029836 */ /* 0x000fe20000000000 */
[----:B------:R-:W-:Y:S02]  /*118c0*/  ISETP.NE.AND P1, PT, R7, RZ, PT ;  /* 0x000000ff0700720c */ /* 0x000fe40003f25270 */
[----:B------:R-:W-:Y:S02]  /*118d0*/  ISETP.GE.U32.AND P0, PT, R3, R5, PT ;  /* 0x000000050300720c */ /* 0x000fe40003f06070 */
[----:B------:R-:W-:-:S04]  /*118e0*/  LOP3.LUT R3, R6, R7, RZ, 0x3c, !PT ;  /* 0x0000000706037212 */ /* 0x000fc800078e3cff */
[----:B------:R-:W-:-:S07]  /*118f0*/  ISETP.GE.AND P2, PT, R3, RZ, PT ;  /* 0x000000ff0300720c */ /* 0x000fce0003f46270 */
[----:B------:R-:W-:-:S06]  /*11900*/  @P0 VIADD R2, R2, 0x1 ;  /* 0x0000000102020836 */ /* 0x000fcc0000000000 */
        /* <DEDUP_REMOVED lines=9> */
.L_x_257:
[----:B------:R0:W-:Y:S01]  /*119a0*/  STL [R1+0x10], R4 ;  /* 0x0000100401007387 */ /* 0x0001e20000100800 */
[----:B------:R-:W-:-:S03]  /*119b0*/  ULDC UR43, c[0x0][0xc3c] ;  /* 0x00030f00002b7ab9 */ /* 0x000fc60000000800 */
[----:B------:R0:W-:Y:S04]  /*119c0*/  STL [R1+0x14], RZ ;  /* 0x000014ff01007387 */ /* 0x0001e80000100800 */
[----:B------:R0:W-:Y:S02]  /*119d0*/  STL [R1+0x18], RZ ;  /* 0x000018ff01007387 */ /* 0x0001e40000100800 */
.L_x_260:
[----:B------:R-:W2:Y:S04]  /*119e0*/  LDL R2, [R1+0x18] ;  /* 0x0000180001027983 */ /* 0x000ea80000100800 */
[----:B------:R-:W3:Y:S04]  /*119f0*/  LDL R3, [R1+0x14] ;  /* 0x0000140001037983 */ /* 0x000ee80000100800 */
[----:B01----:R-:W4:Y:S01]  /*11a00*/  LDL R4, [R1+0x10] ;  /* 0x0000100001047983 */ /* 0x003f220000100800 */
[----:B------:R-:W0:Y:S02]  /*11a10*/  S2R R0, SR_TID.X ;  /* 0x0000000000007919 */ /* 0x000e240000002100 */
[----:B0-----:R-:W-:Y:S01]  /*11a20*/  LOP3.LUT R0, R0, 0x1f, RZ, 0xc0, !PT ;  /* 0x0000001f00007812 */ /* 0x001fe200078ec0ff */
[----:B------:R-:W-:Y:S03]  /*11a30*/  BAR.SYNC.DEFER_BLOCKING 0x4, 0x180 ;  /* 0x0106000000007b1d */ /* 0x000fe60000010000 */
[----:B------:R-:W-:-:S13]  /*11a40*/  ISETP.NE.AND P0, PT, R0, RZ, PT ;  /* 0x000000ff0000720c */ /* 0x000fda0003f05270 */
[----:B------:R-:W0:Y:S01]  /*11a50*/  @!P0 S2R R0, SR_CgaCtaId ;  /* 0x0000000000008919 */ /* 0x000e220000008800 */
[----:B--2---:R-:W-:Y:S01]  /*11a60*/  IMAD.MOV.U32 R6, RZ, RZ, R2 ;  /* 0x000000ffff067224 */ /* 0x004fe200078e0002 */
[----:B------:R-:W-:-:S04]  /*11a70*/  @!P0 MOV R2, 0x400 ;  /* 0x0000040000028802 */ /* 0x000fc80000000f00 */
[----:B0-----:R-:W-:Y:S01]  /*11a80*/  @!P0 LEA R17, R0, R2, 0x18 ;  /* 0x0000000200118211 */ /* 0x001fe200078ec0ff */
[----:B------:R-:W-:Y:S02]  /*11a90*/  IMAD.U32 R0, RZ, RZ, UR43 ;  /* 0x0000002bff007e24 */ /* 0x000fe4000f8e00ff */
[----:B---3--:R-:W-:Y:S02]  /*11aa0*/  IMAD.MOV.U32 R5, RZ, RZ, R3 ;  /* 0x000000ffff057224 */ /* 0x008fe400078e0003 */
[----:B------:R-:W-:-:S05]  /*11ab0*/  @!P0 IMAD.MOV.U32 R7, RZ, RZ, R0 ;  /* 0x000000ffff078224 */ /* 0x000fca00078e0000 */
[----:B----4-:R1:W-:Y:S01]  /*11ac0*/  @!P0 STS.128 [R17+0x298d0], R4 ;  /* 0x0298d00411008388 */ /* 0x0103e20000000c00 */
[----:B------:R-:W-:Y:S06]  /*11ad0*/  BAR.ARV 0x5, 0x180 ;  /* 0x0146000000007b1d */ /* 0x000fec0000002000 */
.L_x_255:
[----:B------:R-:W-:Y:S02]  /*11ae0*/  ULDC UR4, c[0x0][0xc3c] ;  /* 0x00030f0000047ab9 */ /* 0x000fe40000000800 */
[----:B------:R-:W-:-:S06]  /*11af0*/  UISETP.GE.AND UP0, UPT, UR43, UR4, UPT ;  /* 0x000000042b00728c */ /* 0x000fcc000bf06270 */
[----:B------:R-:W-:-:S13]  /*11b00*/  PLOP3.LUT P0, PT, PT, PT, UP0, 0x80, 0x0 ;  /* 0x000000000000781c */ /* 0x000fda0003f0f008 */
[----:B------:R-:W-:Y:S05]  /*11b10*/  @!P0 BRA `(.L_x_261) ;  /* 0xffffffb800848947 */ /* 0x000fea000383ffff */
.L_x_191:
[----:B------:R-:W2:Y:S01]  /*11b20*/  LDL.LU R0, [R1+0x30] ;  /* 0x0000300001007983 */ /* 0x000ea20000300800 */
[----:B------:R-:W-:Y:S01]  /*11b30*/  BSSY B0, `(.L_x_262) ;  /* 0x000000b000007945 */ /* 0x000fe20003800000 */
[----:B01----:R-:W0:Y:S01]  /*11b40*/  S2R R4, SR_CgaCtaId ;  /* 0x0000000000047919 */ /* 0x003e220000008800 */
[----:B--2---:R-:W-:-:S05]  /*11b50*/  VIADD R0, R0, 0x1 ;  /* 0x0000000100007836 */ /* 0x004fca0000000000 */
[----:B---3--:R-:W-:-:S04]  /*11b60*/  LEA.HI R2, R0, R0, RZ, 0x1 ;  /* 0x0000000000027211 */ /* 0x008fc800078f08ff */
[----:B------:R-:W-:-:S05]  /*11b70*/  LOP3.LUT R3, R2, 0xfffffffe, RZ, 0xc0, !PT ;  /* 0xfffffffe02037812 */ /* 0x000fca00078ec0ff */
[----:B------:R-:W-:Y:S01]  /*11b80*/  IMAD.IADD R0, R0, 0x1, -R3 ;  /* 0x0000000100007824 */ /* 0x000fe200078e0a03 */
[----:B------:R-:W-:-:S04]  /*11b90*/  MOV R3, 0x400 ;  /* 0x0000040000037802 */ /* 0x000fc80000000f00 */
[----:B0-----:R-:W-:Y:S02]  /*11ba0*/  LEA R3, R4, R3, 0x18 ;  /* 0x0000000304037211 */ /* 0x001fe400078ec0ff */
[----:B------:R-:W-:-:S04]  /*11bb0*/  SHF.L.U32 R0, R0, 0x1f, RZ ;  /* 0x0000001f00007819 */ /* 0x000fc800000006ff */
[----:B------:R-:W0:Y:S02]  /*11bc0*/  SYNCS.PHASECHK.TRANS64.TRYWAIT P0, [R3+URZ+0x29820], R0 ;  /* 0x02982000030075a7 */ /* 0x000e24000800017f */
[----:B0-----:R-:W-:Y:S05]  /*11bd0*/  @!P0 BRA `(.L_x_263) ;  /* 0x0000000c00908947 */ /* 0x001fea0003800000 */
.L_x_302:
[----:B------:R-:W-:Y:S05]  /*11be0*/  BSYNC B0 ;  /* 0x0000000000007941 */ /* 0x000fea0003800000 */
.L_x_262:
[----:B------:R-:W-:-:S03]  /*11bf0*/  UMOV UR4, 0xffffffff ;  /* 0xffffffff00047882 */ /* 0x000fc60000000000 */
[----:B------:R-:W-:Y:S05]  /*11c00*/  BRA.DIV UR4, `(.L_x_264) ;  /* 0x0000000e04987947 */ /* 0x000fea000b800000 */
[----:B0-----:R-:W0:Y:S02]  /*11c10*/  S2R R0, SR_TID.X ;  /* 0x0000000000007919 */ /* 0x001e240000002100 */
[----:B0-----:R-:W-:-:S04]  /*11c20*/  SHF.R.U32.HI R0, RZ, 0x5, R0 ;  /* 0x00000005ff007819 */ /* 0x001fc80000011600 */
[----:B------:R-:W-:-:S05]  /*11c30*/  LOP3.LUT R0, R0, 0x3, RZ, 0xc0, !PT ;  /* 0x0000000300007812 */ /* 0x000fca00078ec0ff */
[----:B------:R0:W1:Y:S02]  /*11c40*/  SHFL.IDX PT, R14, R0, RZ, 0x1f ;  /* 0x00001fff000e7589 */ /* 0x00006400000e0000 */
.L_x_305:
[----:B-1----:R-:W-:Y:S01]  /*11c50*/  ISETP.NE.AND P0, PT, R14, RZ, PT ;  /* 0x000000ff0e00720c */ /* 0x002fe20003f05270 */
[----:B------:R-:W-:-:S12]  /*11c60*/  BSSY B0, `(.L_x_265) ;  /* 0x000002c000007945 */ /* 0x000fd80003800000 */
[----:B------:R-:W-:Y:S05]  /*11c70*/  @P0 BRA `(.L_x_266) ;  /* 0x0000000000a80947 */ /* 0x000fea0003800000 */
[----:B------:R-:W-:-:S03]  /*11c80*/  UMOV UR4, 0xffffffff ;  /* 0xffffffff00047882 */ /* 0x000fc60000000000 */
[----:B------:R-:W-:Y:S05]  /*11c90*/  BRA.DIV UR4, `(.L_x_267) ;  /* 0x0000000e04a87947 */ /* 0x000fea000b800000 */
[----:B------:R-:W-:-:S13]  /*11ca0*/  ELECT P6, URZ, PT ;  /* 0x00000000003f782f */ /* 0x000fda00038c0000 */
.L_x_308:
[----:B------:R-:W-:Y:S05]  /*11cb0*/  @!P6 BRA `(.L_x_266) ;  /* 0x000000000098e947 */ /* 0x000fea0003800000 */
[----:B------:R-:W-:-:S06]  /*11cc0*/  ULOP3.LUT UR4, UR38, 0x2, URZ, 0xfc, !UPT ;  /* 0x0000000226047892 */ /* 0x000fcc000f8efc3f */
[----:B0-----:R-:W-:-:S05]  /*11cd0*/  IMAD.U32 R0, RZ, RZ, UR4 ;  /* 0x00000004ff007e24 */ /* 0x001fca000f8e00ff */
[----:B------:R-:W-:-:S13]  /*11ce0*/  ISETP.NE.AND P0, PT, R0, 0x3, PT ;  /* 0x000000030000780c */ /* 0x000fda0003f05270 */
[----:B------:R-:W-:Y:S05]  /*11cf0*/  @!P0 BRA `(.L_x_268) ;  /* 0x0000000000048947 */ /* 0x000fea0003800000 */
[----:B------:R-:W-:Y:S01]  /*11d00*/  BPT.TRAP 0x1 ;  /* 0x000000040000795c */ /* 0x000fe20000300000 */
.L_x_268:
[----:B------:R-:W2:Y:S01]  /*11d10*/  LDL.LU R6, [R1] ;  /* 0x0000000001067983 */ /* 0x000ea20000300800 */
[----:B------:R-:W-:Y:S02]  /*11d20*/  VIADD R5, R3, 0x29840 ;  /* 0x0002984003057836 */ /* 0x000fe40000000000 */
[C---:B------:R-:W-:Y:S02]  /*11d30*/  VIADD R0, R18.reuse, 0x1 ;  /* 0x0000000112007836 */ /* 0x040fe40000000000 */
[----:B------:R-:W-:-:S03]  /*11d40*/  IMAD R7, R18, 0x8, R5 ;  /* 0x0000000812077824 */ /* 0x000fc600078e0205 */
[----:B------:R-:W-:-:S04]  /*11d50*/  ISETP.NE.AND P2, PT, R0, 0x2, PT ;  /* 0x000000020000780c */ /* 0x000fc80003f45270 */
[----:B------:R-:W-:Y:S02]  /*11d60*/  SEL R2, RZ, 0x1, P2 ;  /* 0x00000001ff027807 */ /* 0x000fe40001000000 */
[C---:B--2---:R-:W-:Y:S02]  /*11d70*/  SHF.L.U32 R4, R6.reuse, 0x1f, RZ ;  /* 0x0000001f06047819 */ /* 0x044fe400000006ff */
[----:B------:R-:W-:Y:S02]  /*11d80*/  LOP3.LUT R6, R6, R2, RZ, 0x3c, !PT ;  /* 0x0000000206067212 */ /* 0x000fe400078e3cff */
[----:B------:R-:W0:Y:S01]  /*11d90*/  SYNCS.PHASECHK.TRANS64.TRYWAIT P1, [R7+URZ], R4 ;  /* 0x00000004070075a7 */ /* 0x000e22000802017f */
[----:B------:R-:W-:Y:S02]  /*11da0*/  SEL R2, R0, RZ, P2 ;  /* 0x000000ff00027207 */ /* 0x000fe40001000000 */
[----:B------:R-:W-:-:S03]  /*11db0*/  SHF.L.U32 R0, R6, 0x1f, RZ ;  /* 0x0000001f06007819 */ /* 0x000fc600000006ff */
[----:B------:R-:W-:Y:S01]  /*11dc0*/  IMAD R5, R2, 0x8, R5 ;  /* 0x0000000802057824 */ /* 0x000fe200078e0205 */
[----:B0-----:R-:W-:Y:S06]  /*11dd0*/  @!P1 BRA `(.L_x_269) ;  /* 0x0000000c00789947 */ /* 0x001fec0003800000 */
.L_x_309:
[----:B------:R-:W1:Y:S02]  /*11de0*/  SYNCS.PHASECHK.TRANS64.TRYWAIT P1, [R5+URZ], R0 ;  /* 0x00000000050075a7 */ /* 0x000e64000802017f */
[----:B-1----:R-:W-:Y:S05]  /*11df0*/  @!P1 BRA `(.L_x_270) ;  /* 0x0000000c00849947 */ /* 0x002fea0003800000 */
.L_x_310:
[----:B------:R-:W-:Y:S05]  /*11e00*/  @!P0 BRA `(.L_x_271) ;  /* 0x0000000000048947 */ /* 0x000fea0003800000 */
[----:B------:R-:W-:Y:S01]  /*11e10*/  BPT.TRAP 0x1 ;  /* 0x000000040000795c */ /* 0x000fe20000300000 */
.L_x_271:
[----:B-1----:R-:W-:-:S04]  /*11e20*/  IMAD R5, R18, 0x8, R3 ;  /* 0x0000000812057824 */ /* 0x002fc800078e0203 */
[----:B------:R-:W1:Y:S02]  /*11e30*/  SYNCS.PHASECHK.TRANS64.TRYWAIT P1, [R5+URZ+0x29860], R4 ;  /* 0x02986004050075a7 */ /* 0x000e64000802017f */
[----:B-1----:R-:W-:Y:S05]  /*11e40*/  @!P1 BRA `(.L_x_272) ;  /* 0x0000000c00849947 */ /* 0x002fea0003800000 */
.L_x_311:
[----:B------:R-:W-:Y:S05]  /*11e50*/  @!P0 BRA `(.L_x_273) ;  /* 0x0000000000048947 */ /* 0x000fea0003800000 */
[----:B------:R-:W-:Y:S01]  /*11e60*/  BPT.TRAP 0x1 ;  /* 0x000000040000795c */ /* 0x000fe20000300000 */
.L_x_273:
[----:B------:R-:W-:-:S04]  /*11e70*/  IMAD R3, R2, 0x8, R3 ;  /* 0x0000000802037824 */ /* 0x000fc800078e0203 */
[----:B------:R-:W2:Y:S02]  /*11e80*/  SYNCS.PHASECHK.TRANS64.TRYWAIT P1, [R3+URZ+0x29860], R0 ;  /* 0x02986000030075a7 */ /* 0x000ea4000802017f */
[----:B--2---:R-:W-:Y:S05]  /*11e90*/  @!P1 BRA `(.L_x_274) ;  /* 0x0000000c00849947 */ /* 0x004fea0003800000 */
.L_x_312:
[----:B------:R-:W-:Y:S05]  /*11ea0*/  @!P0 BRA `(.L_x_275) ;  /* 0x0000000000048947 */ /* 0x000fea0003800000 */
[----:B------:R-:W-:Y:S01]  /*11eb0*/  BPT.TRAP 0x1 ;  /* 0x000000040000795c */ /* 0x000fe20000300000 */
.L_x_275:
[----:B------:R-:W3:Y:S02]  /*11ec0*/  SYNCS.PHASECHK.TRANS64.TRYWAIT P0, [R5+URZ+0x29880], R4 ;  /* 0x02988004050075a7 */ /* 0x000ee4000800017f */
[----:B---3--:R-:W-:Y:S05]  /*11ed0*/  @!P0 BRA `(.L_x_276) ;  /* 0x0000000c00888947 */ /* 0x008fea0003800000 */
.L_x_277:
[----:B----4-:R4:W0:Y:S02]  /*11ee0*/  SYNCS.PHASECHK.TRANS64.TRYWAIT P0, [R3+URZ+0x29880], R0 ;  /* 0x02988000030075a7 */ /* 0x010824000800017f */
[----:B0-----:R-:W-:Y:S05]  /*11ef0*/  @!P0 NANOSLEEP.SYNCS 0x989680 ;  /* 0x009896800000895d */ /* 0x001fea0003900000 */
[----:B------:R-:W0:Y:S02]  /*11f00*/  @!P0 SYNCS.PHASECHK.TRANS64 P0, [R3+URZ+0x29880], R0 ;  /* 0x02988000030085a7 */ /* 0x000e24000800007f */
[----:B0-----:R-:W-:Y:S05]  /*11f10*/  @!P0 BRA `(.L_x_277) ;  /* 0xfffffffc00f08947 */ /* 0x001fea000383ffff */
.L_x_266:
[----:B------:R-:W-:Y:S05]  /*11f20*/  BSYNC B0 ;  /* 0x0000000000007941 */ /* 0x000fea0003800000 */
.L_x_265:
[----:B------:R-:W-:Y:S05]  /*11f30*/  EXIT ;  /* 0x000000000000794d */ /* 0x000fea0003800000 */
.L_x_140:
[----:B0-----:R0:W1:Y:S02]  /*11f40*/  SYNCS.PHASECHK.TRANS64.TRYWAIT P1, [R3+URZ+0x29800], R0 ;  /* 0x02980000030075a7 */ /* 0x001064000802017f */
[----:B-1----:R-:W-:Y:S05]  /*11f50*/  @!P1 NANOSLEEP.SYNCS 0x989680 ;  /* 0x009896800000995d */ /* 0x002fea0003900000 */
[----:B------:R-:W1:Y:S02]  /*11f60*/  @!P1 SYNCS.PHASECHK.TRANS64 P1, [R3+URZ+0x29800], R0 ;  /* 0x02980000030095a7 */ /* 0x000e64000802007f */
[----:B-1----:R-:W-:Y:S05]  /*11f70*/  @!P1 BRA `(.L_x_140) ;  /* 0xfffffffc00f09947 */ /* 0x002fea000383ffff */
[----:B------:R-:W-:Y:S05]  /*11f80*/  BRA `(.L_x_278) ;  /* 0xfffffefc00987947 */ /* 0x000fea000383ffff */
.L_x_144:
[----:B0-----:R0:W2:Y:S02]  /*11f90*/  SYNCS.PHASECHK.TRANS64.TRYWAIT P2, [R6+URZ+0x29830], R5 ;  /* 0x02983005060075a7 */ /* 0x0010a4000804017f */
[----:B--2---:R-:W-:Y:S05]  /*11fa0*/  @!P2 NANOSLEEP.SYNCS 0x989680 ;  /* 0x009896800000a95d */ /* 0x004fea0003900000 */
[----:B------:R-:W2:Y:S02]  /*11fb0*/  @!P2 SYNCS.PHASECHK.TRANS64 P2, [R6+URZ+0x29830], R5 ;  /* 0x029830050600a5a7 */ /* 0x000ea4000804007f */
[----:B--2---:R-:W-:Y:S05]  /*11fc0*/  @!P2 BRA `(.L_x_144) ;  /* 0xfffffffc00f0a947 */ /* 0x004fea000383ffff */
[----:B------:R-:W-:Y:S05]  /*11fd0*/  BRA `(.L_x_143) ;  /* 0xfffffefc00c07947 */ /* 0x000fea000383ffff */
.L_x_149:
[----:B-1----:R-:W-:-:S04]  /*11fe0*/  IMAD.U32 R4, RZ, RZ, UR6 ;  /* 0x00000006ff047e24 */ /* 0x002fc8000f8e00ff */
[----:B------:R1:W2:Y:S03]  /*11ff0*/  SYNCS.PHASECHK.TRANS64.TRYWAIT P1, [R4+URZ+0x29830], R3 ;  /* 0x02983003040075a7 */ /* 0x0002a6000802017f */
[----:B--2---:R-:W-:Y:S05]  /*12000*/  @!P1 NANOSLEEP.SYNCS 0x989680 ;  /* 0x009896800000995d */ /* 0x004fea0003900000 */
[----:B------:R-:W2:Y:S02]  /*12010*/  @!P1 SYNCS.PHASECHK.TRANS64 P1, [R4+URZ+0x29830], R3 ;  /* 0x02983003040095a7 */ /* 0x000ea4000802007f */
[----:B--2---:R-:W-:Y:S05]  /*12020*/  @!P1 BRA `(.L_x_149) ;  /* 0xfffffffc00ec9947 */ /* 0x004fea000383ffff */
[----:B------:R-:W-:Y:S05]  /*12030*/  BRA `(.L_x_146) ;  /* 0xffffff3000a47947 */ /* 0x000fea000383ffff */
.L_x_153:
[----:B-1----:R-:W-:-:S04]  /*12040*/  IMAD.U32 R4, RZ, RZ, UR6 ;  /* 0x00000006ff047e24 */ /* 0x002fc8000f8e00ff */
[----:B------:R1:W2:Y:S03]  /*12050*/  SYNCS.PHASECHK.TRANS64.TRYWAIT P1, [R4+URZ+0x29850], R3 ;  /* 0x02985003040075a7 */ /* 0x0002a6000802017f */
[----:B--2---:R-:W-:Y:S05]  /*12060*/  @!P1 NANOSLEEP.SYNCS 0x989680 ;  /* 0x009896800000995d */ /* 0x004fea0003900000 */
[----:B------:R-:W2:Y:S02]  /*12070*/  @!P1 SYNCS.PHASECHK.TRANS64 P1, [R4+URZ+0x29850], R3 ;  /* 0x02985003040095a7 */ /* 0x000ea4000802007f */
[----:B--2---:R-:W-:Y:S05]  /*12080*/  @!P1 BRA `(.L_x_153) ;  /* 0xfffffffc00ec9947 */ /* 0x004fea000383ffff */
[----:B------:R-:W-:Y:S05]  /*12090*/  BRA `(.L_x_150) ;  /* 0xffffff3c00b87947 */ /* 0x000fea000383ffff */
.L_x_159:
[----:B-1----:R1:W2:Y:S02]  /*120a0*/  SYNCS.PHASECHK.TRANS64.TRYWAIT P1, [R21+URZ+0x29850], R0 ;  /* 0x02985000150075a7 */ /* 0x0022a4000802017f */
[----:B--2---:R-:W-:Y:S05]  /*120b0*/  @!P1 NANOSLEEP.SYNCS 0x989680 ;  /* 0x009896800000995d */ /* 0x004fea0003900000 */
[----:B------:R-:W2:Y:S02]  /*120c0*/  @!P1 SYNCS.PHASECHK.TRANS64 P1, [R21+URZ+0x29850], R0 ;  /* 0x02985000150095a7 */ /* 0x000ea4000802007f */
[----:B--2---:R-:W-:Y:S05]  /*120d0*/  @!P1 BRA `(.L_x_159) ;  /* 0xfffffffc00f09947 */ /* 0x004fea000383ffff */
[----:B------:R-:W-:Y:S05]  /*120e0*/  BRA `(.L_x_158) ;  /* 0xffffff5c00c47947 */ /* 0x000fea000383ffff */
.L_x_207:
[----:B------:R-:W-:Y:S02]  /*120f0*/  IMAD.MOV.U32 R13, RZ, RZ, R0 ;  /* 0x000000ffff0d7224 */ /* 0x000fe400078e0000 */
[----:B------:R-:W-:Y:S02]  /*12100*/  IMAD.MOV.U32 R12, RZ, RZ, RZ ;  /* 0x000000ffff0c7224 */ /* 0x000fe400078e00ff */
[----:B------:R-:W-:Y:S02]  /*12110*/  IMAD.MOV.U32 R11, RZ, RZ, 0x1f ;  /* 0x0000001fff0b7424 */ /* 0x000fe400078e00ff */
[----:B------:R-:W-:-:S07]  /*12120*/  IMAD.MOV.U32 R15, RZ, RZ, -0x1 ;  /* 0xffffffffff0f7424 */ /* 0x000fce00078e00ff */
[----:B--2---:R-:W-:Y:S05]  /*12130*/  WARPSYNC.COLLECTIVE R15, `(.L_x_279) ;  /* 0x000000000f087348 */ /* 0x004fea0003c00000 */
[----:B------:R0:W1:Y:S02]  /*12140*/  SHFL.IDX P6, R14, R13, R12, R11 ;  /* 0x0000000c0d0e7389 */ /* 0x00006400000c000b */
[----:B012---:R-:W-:Y:S01]  /*12150*/  ENDCOLLECTIVE ;  /* 0x000000000000791b */ /* 0x007fe20003800000 */
.L_x_279:
[----:B------:R-:W-:Y:S05]  /*12160*/  BRA `(.L_x_280) ;  /* 0xffffffc400087947 */ /* 0x000fea000383ffff */
.L_x_209:
[----:B------:R-:W-:Y:S01]  /*12170*/  BSSY B0, `(.L_x_281) ;  /* 0x0000006000007945 */ /* 0x000fe20003800000 */
[----:B------:R-:W-:-:S07]  /*12180*/  IMAD.MOV.U32 R15, RZ, RZ, -0x1 ;  /* 0xffffffffff0f7424 */ /* 0x000fce00078e00ff */
[----:B--2---:R-:W-:Y:S05]  /*12190*/  WARPSYNC.COLLECTIVE R15, `(.L_x_282) ;  /* 0x000000000f0c7348 */ /* 0x004fea0003c00000 */
[----:B------:R-:W-:Y:S02]  /*121a0*/  ELECT P6, UR62, PT ;  /* 0x00000000003e782f */ /* 0x000fe400038c0000 */
[----:B------:R-:W-:Y:S01]  /*121b0*/  MOV R14, UR62 ;  /* 0x0000003e000e7c02 */ /* 0x000fe20008000f00 */
[----:B--2---:R-:W-:Y:S10]  /*121c0*/  ENDCOLLECTIVE ;  /* 0x000000000000791b */ /* 0x004ff40003800000 */
.L_x_282:
[----:B------:R-:W-:Y:S05]  /*121d0*/  BSYNC B0 ;  /* 0x0000000000007941 */ /* 0x000fea0003800000 */
.L_x_281:
[----:B------:R-:W-:Y:S05]  /*121e0*/  BRA `(.L_x_283) ;  /* 0xffffffc400147947 */ /* 0x000fea000383ffff */
.L_x_211:
[----:B0-----:R0:W1:Y:S02]  /*121f0*/  SYNCS.PHASECHK.TRANS64.TRYWAIT P0, [R2+URZ+0x29880], R3 ;  /* 0x02988003020075a7 */ /* 0x001064000800017f */
[----:B-1----:R-:W-:Y:S05]  /*12200*/  @!P0 NANOSLEEP.SYNCS 0x989680 ;  /* 0x009896800000895d */ /* 0x002fea0003900000 */
[----:B------:R-:W1:Y:S02]  /*12210*/  @!P0 SYNCS.PHASECHK.TRANS64 P0, [R2+URZ+0x29880], R3 ;  /* 0x02988003020085a7 */ /* 0x000e64000800007f */
[----:B-1----:R-:W-:Y:S05]  /*12220*/  @!P0 BRA `(.L_x_211) ;  /* 0xfffffffc00f08947 */ /* 0x002fea000383ffff */
[----:B------:R-:W-:Y:S05]  /*12230*/  BRA `(.L_x_284) ;  /* 0xffffffc400747947 */ /* 0x000fea000383ffff */
.L_x_213:
[----:B-1----:R1:W2:Y:S02]  /*12240*/  SYNCS.PHASECHK.TRANS64.TRYWAIT P0, [R2+URZ+0x29840], R3 ;  /* 0x02984003020075a7 */ /* 0x0022a4000800017f */
[----:B--2---:R-:W-:Y:S05]  /*12250*/  @!P0 NANOSLEEP.SYNCS 0x989680 ;  /* 0x009896800000895d */ /* 0x004fea0003900000 */
[----:B------:R-:W2:Y:S02]  /*12260*/  @!P0 SYNCS.PHASECHK.TRANS64 P0, [R2+URZ+0x29840], R3 ;  /* 0x02984003020085a7 */ /* 0x000ea4000800007f */
[----:B--2---:R-:W-:Y:S05]  /*12270*/  @!P0 BRA `(.L_x_213) ;  /* 0xfffffffc00f08947 */ /* 0x004fea000383ffff */
[----:B------:R-:W-:Y:S05]  /*12280*/  BRA `(.L_x_285) ;  /* 0xffffffc400c47947 */ /* 0x000fea000383ffff */
.L_x_217:
[----:B------:R0:W5:Y:S01]  /*12290*/  LDL.LU R8, [R1+0x1c] ;  /* 0x00001c0001087983 */ /* 0x0001620000300800 */
[----:B------:R-:W-:Y:S01]  /*122a0*/  IMAD.MOV.U32 R13, RZ, RZ, R0 ;  /* 0x000000ffff0d7224 */ /* 0x000fe200078e0000 */
[----:B------:R-:W-:Y:S01]  /*122b0*/  LOP3.LUT R7, R7, 0x7f, RZ, 0xc0, !PT ;  /* 0x0000007f07077812 */ /* 0x000fe200078ec0ff */
[----:B------:R-:W-:Y:S02]  /*122c0*/  IMAD.MOV.U32 R12, RZ, RZ, RZ ;  /* 0x000000ffff0c7224 */ /* 0x000fe400078e00ff */
[----:B------:R-:W-:Y:S01]  /*122d0*/  IMAD.MOV.U32 R11, RZ, RZ, 0x1c1f ;  /* 0x00001c1fff0b7424 */ /* 0x000fe200078e00ff */
[----:B------:R-:W-:Y:S01]  /*122e0*/  SHF.R.U32.HI R2, RZ, 0x2, R7 ;  /* 0x00000002ff027819 */ /* 0x000fe20000011607 */
[----:B------:R-:W-:-:S04]  /*122f0*/  IMAD.MOV.U32 R15, RZ, RZ, -0x1 ;  /* 0xffffffffff0f7424 */ /* 0x000fc800078e00ff */
[----:B0-----:R-:W-:-:S07]  /*12300*/  IMAD.IADD R2, R2, 0x1, R5 ;  /* 0x0000000102027824 */ /* 0x001fce00078e0205 */
[----:B-----5:R-:W-:Y:S05]  /*12310*/  WARPSYNC.COLLECTIVE R15, `(.L_x_286) ;  /* 0x000000000f087348 */ /* 0x020fea0003c00000 */
[----:B------:R0:W1:Y:S02]  /*12320*/  SHFL.IDX P6, R14, R13, R12, R11 ;  /* 0x0000000c0d0e7389 */ /* 0x00006400000c000b */
[----:B01---5:R-:W-:Y:S01]  /*12330*/  ENDCOLLECTIVE ;  /* 0x000000000000791b */ /* 0x023fe20003800000 */
.L_x_286:
[----:B------:R-:W-:Y:S02]  /*12340*/  IMAD.MOV.U32 R13, RZ, RZ, R4 ;  /* 0x000000ffff0d7224 */ /* 0x000fe400078e0004 */
[----:B------:R-:W-:Y:S02]  /*12350*/  IMAD R3, R8, R6, RZ ;  /* 0x0000000608037224 */ /* 0x000fe400078e02ff */
[----:B------:R-:W-:-:S07]  /*12360*/  IMAD.MOV.U32 R6, RZ, RZ, R14 ;  /* 0x000000ffff067224 */ /* 0x000fce00078e000e */
[----:B------:R-:W-:Y:S05]  /*12370*/  WARPSYNC.COLLECTIVE R15, `(.L_x_287) ;  /* 0x000000000f087348 */ /* 0x000fea0003c00000 */
[----:B------:R0:W1:Y:S02]  /*12380*/  SHFL.IDX P6, R14, R13, R12, R11 ;  /* 0x0000000c0d0e7389 */ /* 0x00006400000c000b */
[----:B01----:R-:W-:Y:S01]  /*12390*/  ENDCOLLECTIVE ;  /* 0x000000000000791b */ /* 0x003fe20003800000 */
.L_x_287:
[C---:B------:R-:W-:Y:S01]  /*123a0*/  ISETP.GE.AND P4, PT, R2.reuse, R3, PT ;  /* 0x000000030200720c */ /* 0x040fe20003f86270 */
[----:B------:R-:W-:Y:S02]  /*123b0*/  VIADD R8, R2, 0x20 ;  /* 0x0000002002087836 */ /* 0x000fe40000000000 */
[----:B------:R-:W-:Y:S02]  /*123c0*/  IMAD.MOV.U32 R13, RZ, RZ, R0 ;  /* 0x000000ffff0d7224 */ /* 0x000fe400078e0000 */
[----:B------:R-:W-:Y:S02]  /*123d0*/  IMAD.MOV.U32 R12, RZ, RZ, 0x1 ;  /* 0x00000001ff0c7424 */ /* 0x000fe400078e00ff */
[----:B------:R-:W-:-:S07]  /*123e0*/  IMAD.MOV.U32 R7, RZ, RZ, R14 ;  /* 0x000000ffff077224 */ /* 0x000fce00078e000e */
[----:B------:R-:W-:Y:S05]  /*123f0*/  WARPSYNC.COLLECTIVE R15, `(.L_x_288) ;  /* 0x000000000f087348 */ /* 0x000fea0003c00000 */
[----:B------:R0:W1:Y:S02]  /*12400*/  SHFL.IDX P6, R14, R13, R12, R11 ;  /* 0x0000000c0d0e7389 */ /* 0x00006400000c000b */
[----:B01----:R-:W-:Y:S01]  /*12410*/  ENDCOLLECTIVE ;  /* 0x000000000000791b */ /* 0x003fe20003800000 */
.L_x_288:
[----:B------:R-:W-:-:S05]  /*12420*/  @!P4 IADD3 R7, P3, R10, R7, RZ ;  /* 0x000000070a07c210 */ /* 0x000fca0007f7e0ff */
[----:B------:R-:W-:Y:S01]  /*12430*/  @!P4 IMAD.X R6, RZ, RZ, R6, P3 ;  /* 0x000000ffff06c224 */ /* 0x000fe200018e0606 */
[----:B------:R-:W-:-:S04]  /*12440*/  ISETP.GE.AND P3, PT, R8, R3, PT ;  /* 0x000000030800720c */ /* 0x000fc80003f66270 */
[----:B------:R-:W-:Y:S01]  /*12450*/  @!P4 LOP3.LUT R7, R7, R6, RZ, 0x3c, !PT ;  /* 0x000000060707c212 */ /* 0x000fe200078e3cff */
[----:B------:R-:W-:-:S03]  /*12460*/  IMAD.MOV.U32 R13, RZ, RZ, R4 ;  /* 0x000000ffff0d7224 */ /* 0x000fc600078e0004 */
[----:B------:R-:W-:-:S04]  /*12470*/  @!P4 LOP3.LUT R6, R7, R6, RZ, 0x3c, !PT ;  /* 0x000000060706c212 */ /* 0x000fc800078e3cff */
[----:B------:R-:W-:Y:S01]  /*12480*/  @!P4 LOP3.LUT R7, R7, R6, RZ, 0x3c, !PT ;  /* 0x000000060707c212 */ /* 0x000fe200078e3cff */
[----:B------:R-:W-:-:S07]  /*12490*/  IMAD.MOV.U32 R5, RZ, RZ, R14 ;  /* 0x000000ffff057224 */ /* 0x000fce00078e000e */
[----:B------:R-:W-:Y:S05]  /*124a0*/  WARPSYNC.COLLECTIVE R15, `(.L_x_289) ;  /* 0x000000000f087348 */ /* 0x000fea0003c00000 */
[----:B------:R0:W1:Y:S02]  /*124b0*/  SHFL.IDX P6, R14, R13, R12, R11 ;  /* 0x0000000c0d0e7389 */ /* 0x00006400000c000b */
[----:B01----:R-:W-:Y:S01]  /*124c0*/  ENDCOLLECTIVE ;  /* 0x000000000000791b */ /* 0x003fe20003800000 */
.L_x_289:
[----:B------:R-:W-:Y:S01]  /*124d0*/  @!PT LDS RZ, [RZ] ;  /* 0x00000000fffff984 */ /* 0x000fe20000000800 */
[----:B------:R-:W-:Y:S01]  /*124e0*/  @!PT LDS RZ, [RZ] ;  /* 0x00000000fffff984 */ /* 0x000fe20000000800 */
[----:B------:R-:W-:Y:S01]  /*124f0*/  @!PT LDS RZ, [RZ] ;  /* 0x00000000fffff984 */ /* 0x000fe20000000800 */
[----:B------:R-:W-:Y:S04]  /*12500*/  @!P4 LDGSTS.E.BYPASS.LTC128B.128 [R9+0x14400], desc[UR50][R6.64], !P0 ;  /* 0x144000000609cfae */ /* 0x000fe8000c101d72 */
[----:B------:R-:W-:Y:S04]  /*12510*/  @!P4 LDGSTS.E.BYPASS.LTC128B.128 [R9+0x16400], desc[UR50][R6.64+0x40], !P1 ;  /* 0x164000400609cfae */ /* 0x000fe8000c901d72 */
[----:B------:R0:W-:Y:S01]  /*12520*/  @!P4 LDGSTS.E.BYPASS.LTC128B.128 [R9+0x18400], desc[UR50][R6.64+0x80], !P2 ;  /* 0x184000800609cfae */ /* 0x0001e2000d101d72 */
[----:B------:R-:W-:Y:S02]  /*12530*/  IMAD.MOV.U32 R13, RZ, RZ, R0 ;  /* 0x000000ffff0d7224 */ /* 0x000fe400078e0000 */
[----:B------:R-:W-:-:S02]  /*12540*/  IMAD.MOV.U32 R12, RZ, RZ, 0x2 ;  /* 0x00000002ff0c7424 */ /* 0x000fc400078e00ff */
[----:B0-----:R-:W-:-:S07]  /*12550*/  IMAD.MOV.U32 R6, RZ, RZ, R14 ;  /* 0x000000ffff067224 */ /* 0x001fce00078e000e */
[----:B------:R-:W-:Y:S05]  /*12560*/  WARPSYNC.COLLECTIVE R15, `(.L_x_290) ;  /* 0x000000000f087348 */ /* 0x000fea0003c00000 */
[----:B------:R0:W1:Y:S02]  /*12570*/  SHFL.IDX P6, R14, R13, R12, R11 ;  /* 0x0000000c0d0e7389 */ /* 0x00006400000c000b */
[----:B01----:R-:W-:Y:S01]  /*12580*/  ENDCOLLECTIVE ;  /* 0x000000000000791b */ /* 0x003fe20003800000 */
.L_x_290:
[----:B------:R-:W-:-:S05]  /*12590*/  @!P3 IADD3 R6, P4, R10, R6, RZ ;  /* 0x000000060a06b210 */ /* 0x000fca0007f9e0ff */
[----:B------:R-:W-:-:S04]  /*125a0*/  @!P3 IMAD.X R5, RZ, RZ, R5, P4 ;  /* 0x000000ffff05b224 */ /* 0x000fc800020e0605 */
[----:B------:R-:W-:Y:S02]  /*125b0*/  @!P3 IMAD.MOV.U32 R7, RZ, RZ, R5 ;  /* 0x000000ffff07b224 */ /* 0x000fe400078e0005 */
[----:B------:R-:W-:Y:S02]  /*125c0*/  VIADD R5, R2, 0x40 ;  /* 0x0000004002057836 */ /* 0x000fe40000000000 */
[----:B------:R-:W-:Y:S01]  /*125d0*/  IMAD.MOV.U32 R13, RZ, RZ, R4 ;  /* 0x000000ffff0d7224 */ /* 0x000fe200078e0004 */
[----:B------:R-:W-:Y:S01]  /*125e0*/  @!PT LDS RZ, [RZ] ;  /* 0x00000000fffff984 */ /* 0x000fe20000000800 */
[----:B------:R-:W-:Y:S01]  /*125f0*/  @!PT LDS RZ, [RZ] ;  /* 0x00000000fffff984 */ /* 0x000fe20000000800 */
[----:B------:R-:W-:Y:S01]  /*12600*/  @!PT LDS RZ, [RZ] ;  /* 0x00000000fffff984 */ /* 0x000fe20000000800 */
[----:B------:R0:W-:Y:S04]  /*12610*/  @!P3 LDGSTS.E.BYPASS.LTC128B.128 [R9+0x14c00], desc[UR50][R6.64], !P0 ;  /* 0x14c000000609bfae */ /* 0x0001e8000c101d72 */
[----:B------:R0:W-:Y:S04]  /*12620*/  @!P3 LDGSTS.E.BYPASS.LTC128B.128 [R9+0x16c00], desc[UR50][R6.64+0x40], !P1 ;  /* 0x16c000400609bfae */ /* 0x0001e8000c901d72 */
[----:B------:R0:W-:Y:S01]  /*12630*/  @!P3 LDGSTS.E.BYPASS.LTC128B.128 [R9+0x18c00], desc[UR50][R6.64+0x80], !P2 ;  /* 0x18c000800609bfae */ /* 0x0001e2000d101d72 */
[----:B------:R-:W-:Y:S01]  /*12640*/  ISETP.GE.AND P3, PT, R5, R3, PT ;  /* 0x000000030500720c */ /* 0x000fe20003f66270 */
[----:B------:R-:W-:-:S12]  /*12650*/  IMAD.MOV.U32 R5, RZ, RZ, R14 ;  /* 0x000000ffff057224 */ /* 0x000fd800078e000e */
[----:B0-----:R-:W-:Y:S05]  /*12660*/  WARPSYNC.COLLECTIVE R15, `(.L_x_291) ;  /* 0x000000000f087348 */ /* 0x001fea0003c00000 */
[----:B------:R1:W2:Y:S02]  /*12670*/  SHFL.IDX P6, R14, R13, R12, R11 ;  /* 0x0000000c0d0e7389 */ /* 0x0002a400000c000b */
[----:B012---:R-:W-:Y:S01]  /*12680*/  ENDCOLLECTIVE ;  /* 0x000000000000791b */ /* 0x007fe20003800000 */
.L_x_291:
[----:B------:R-:W-:Y:S02]  /*12690*/  IMAD.MOV.U32 R13, RZ, RZ, R0 ;  /* 0x000000ffff0d7224 */ /* 0x000fe400078e0000 */
[----:B------:R-:W-:Y:S02]  /*126a0*/  IMAD.MOV.U32 R12, RZ, RZ, 0x3 ;  /* 0x00000003ff0c7424 */ /* 0x000fe400078e00ff */
[----:B------:R-:W-:-:S07]  /*126b0*/  IMAD.MOV.U32 R6, RZ, RZ, R14 ;  /* 0x000000ffff067224 */ /* 0x000fce00078e000e */
[----:B------:R-:W-:Y:S05]  /*126c0*/  WARPSYNC.COLLECTIVE R15, `(.L_x_292) ;  /* 0x000000000f087348 */ /* 0x000fea0003c00000 */
[----:B------:R0:W1:Y:S02]  /*126d0*/  SHFL.IDX P6, R14, R13, R12, R11 ;  /* 0x0000000c0d0e7389 */ /* 0x00006400000c000b */
[----:B01----:R-:W-:Y:S01]  /*126e0*/  ENDCOLLECTIVE ;  /* 0x000000000000791b */ /* 0x003fe20003800000 */
.L_x_292:
[----:B------:R-:W-:-:S05]  /*126f0*/  @!P3 IADD3 R6, P4, R10, R6, RZ ;  /* 0x000000060a06b210 */ /* 0x000fca0007f9e0ff */
[----:B------:R-:W-:-:S04]  /*12700*/  @!P3 IMAD.X R5, RZ, RZ, R5, P4 ;  /* 0x000000ffff05b224 */ /* 0x000fc800020e0605 */
[----:B------:R-:W-:Y:S02]  /*12710*/  @!P3 IMAD.MOV.U32 R7, RZ, RZ, R5 ;  /* 0x000000ffff07b224 */ /* 0x000fe400078e0005 */
[----:B------:R-:W-:-:S03]  /*12720*/  IMAD.MOV.U32 R13, RZ, RZ, R4 ;  /* 0x000000ffff0d7224 */ /* 0x000fc600078e0004 */
[----:B------:R-:W-:Y:S01]  /*12730*/  @!PT LDS RZ, [RZ] ;  /* 0x00000000fffff984 */ /* 0x000fe20000000800 */
[----:B------:R-:W-:Y:S01]  /*12740*/  @!PT LDS RZ, [RZ] ;  /* 0x00000000fffff984 */ /* 0x000fe20000000800 */
[----:B------:R-:W-:Y:S01]  /*12750*/  @!PT LDS RZ, [RZ] ;  /* 0x00000000fffff984 */ /* 0x000fe20000000800 */
[----:B------:R0:W-:Y:S04]  /*12760*/  @!P3 LDGSTS.E.BYPASS.LTC128B.128 [R9+0x15400], desc[UR50][R6.64], !P0 ;  /* 0x154000000609bfae */ /* 0x0001e8000c101d72 */
[----:B------:R0:W-:Y:S01]  /*12770*/  @!P3 LDGSTS.E.BYPASS.LTC128B.128 [R9+0x17400], desc[UR50][R6.64+0x40], !P1 ;  /* 0x174000400609bfae */ /* 0x0001e2000c901d72 */
[----:B------:R-:W-:-:S03]  /*12780*/  IMAD.MOV.U32 R0, RZ, RZ, R14 ;  /* 0x000000ffff007224 */ /* 0x000fc600078e000e */
[----:B------:R0:W-:Y:S04]  /*12790*/  @!P3 LDGSTS.E.BYPASS.LTC128B.128 [R9+0x19400], desc[UR50][R6.64+0x80], !P2 ;  /* 0x194000800609bfae */ /* 0x0001e8000d101d72 */
[----:B0-----:R-:W-:Y:S05]  /*127a0*/  WARPSYNC.COLLECTIVE R15, `(.L_x_293) ;  /* 0x000000000f087348 */ /* 0x001fea0003c00000 */
[----:B------:R1:W2:Y:S02]  /*127b0*/  SHFL.IDX P6, R14, R13, R12, R11 ;  /* 0x0000000c0d0e7389 */ /* 0x0002a400000c000b */
[----:B012---:R-:W-:Y:S01]  /*127c0*/  ENDCOLLECTIVE ;  /* 0x000000000000791b */ /* 0x007fe20003800000 */
.L_x_293:
[----:B------:R-:W-:Y:S01]  /*127d0*/  IMAD.MOV.U32 R4, RZ, RZ, R14 ;  /* 0x000000ffff047224 */ /* 0x000fe200078e000e */
[----:B------:R-:W-:Y:S06]  /*127e0*/  BRA `(.L_x_294) ;  /* 0xffffffcc00207947 */ /* 0x000fec000383ffff */
.L_x_222:
[----:B-1----:R1:W2:Y:S02]  /*127f0*/  SYNCS.PHASECHK.TRANS64.TRYWAIT P0, [R17+URZ+0x29820], R0 ;  /* 0x02982000110075a7 */ /* 0x0022a4000800017f */
[----:B--2---:R-:W-:Y:S05]  /*12800*/  @!P0 NANOSLEEP.SYNCS 0x989680 ;  /* 0x009896800000895d */ /* 0x004fea0003900000 */
[----:B------:R-:W2:Y:S02]  /*12810*/  @!P0 SYNCS.PHASECHK.TRANS64 P0, [R17+URZ+0x29820], R0 ;  /* 0x02982000110085a7 */ /* 0x000ea4000800007f */
[----:B--2---:R-:W-:Y:S05]  /*12820*/  @!P0 BRA `(.L_x_222) ;  /* 0xfffffffc00f08947 */ /* 0x004fea000383ffff */
[----:B------:R-:W-:Y:S05]  /*12830*/  BRA `(.L_x_295) ;  /* 0xffffffcc00907947 */ /* 0x000fea000383ffff */
.L_x_228:
[----:B--2---:R2:W3:Y:S02]  /*12840*/  SYNCS.PHASECHK.TRANS64.TRYWAIT P0, [R5+URZ+0x29880], R4 ;  /* 0x02988004050075a7 */ /* 0x0044e4000800017f */
[----:B---3--:R-:W-:Y:S05]  /*12850*/  @!P0 NANOSLEEP.SYNCS 0x989680 ;  /* 0x009896800000895d */ /* 0x008fea0003900000 */
[----:B------:R-:W3:Y:S02]  /*12860*/  @!P0 SYNCS.PHASECHK.TRANS64 P0, [R5+URZ+0x29880], R4 ;  /* 0x02988004050085a7 */ /* 0x000ee4000800007f */
[----:B---3--:R-:W-:Y:S05]  /*12870*/  @!P0 BRA `(.L_x_228) ;  /* 0xfffffffc00f08947 */ /* 0x008fea000383ffff */
[----:B------:R-:W-:Y:S05]  /*12880*/  BRA `(.L_x_296) ;  /* 0xffffffd000447947 */ /* 0x000fea000383ffff */
.L_x_233:
[----:B---3--:R3:W4:Y:S02]  /*12890*/  SYNCS.PHASECHK.TRANS64.TRYWAIT P0, [R5+URZ+0x29840], R4 ;  /* 0x02984004050075a7 */ /* 0x008724000800017f */
[----:B----4-:R-:W-:Y:S05]  /*128a0*/  @!P0 NANOSLEEP.SYNCS 0x989680 ;  /* 0x009896800000895d */ /* 0x010fea0003900000 */
[----:B------:R-:W4:Y:S02]  /*128b0*/  @!P0 SYNCS.PHASECHK.TRANS64 P0, [R5+URZ+0x29840], R4 ;  /* 0x02984004050085a7 */ /* 0x000f24000800007f */
[----:B----4-:R-:W-:Y:S05]  /*128c0*/  @!P0 BRA `(.L_x_233) ;  /* 0xfffffffc00f08947 */ /* 0x010fea000383ffff */
[----:B------:R-:W-:Y:S05]  /*128d0*/  BRA `(.L_x_297) ;  /* 0xffffffd000c07947 */ /* 0x000fea000383ffff */
.L_x_241:
[----:B--2---:R2:W3:Y:S02]  /*128e0*/  SYNCS.PHASECHK.TRANS64.TRYWAIT P0, [R19+URZ+0x29870], R4 ;  /* 0x02987004130075a7 */ /* 0x0044e4000800017f */
[----:B---3--:R-:W-:Y:S05]  /*128f0*/  @!P0 NANOSLEEP.SYNCS 0x989680 ;  /* 0x009896800000895d */ /* 0x008fea0003900000 */
[----:B------:R-:W3:Y:S02]  /*12900*/  @!P0 SYNCS.PHASECHK.TRANS64 P0, [R19+URZ+0x29870], R4 ;  /* 0x02987004130085a7 */ /* 0x000ee4000800007f */
[----:B---3--:R-:W-:Y:S05]  /*12910*/  @!P0 BRA `(.L_x_241) ;  /* 0xfffffffc00f08947 */ /* 0x008fea000383ffff */
[----:B------:R-:W-:Y:S05]  /*12920*/  BRA `(.L_x_298) ;  /* 0xffffffd400d87947 */ /* 0x000fea000383ffff */
.L_x_243:
[----:B---3--:R3:W4:Y:S02]  /*12930*/  SYNCS.PHASECHK.TRANS64.TRYWAIT P0, [R19+URZ+0x29860], R0 ;  /* 0x02986000130075a7 */ /* 0x008724000800017f */
[----:B----4-:R-:W-:Y:S05]  /*12940*/  @!P0 NANOSLEEP.SYNCS 0x989680 ;  /* 0x009896800000895d */ /* 0x010fea0003900000 */
[----:B------:R-:W4:Y:S02]  /*12950*/  @!P0 SYNCS.PHASECHK.TRANS64 P0, [R19+URZ+0x29860], R0 ;  /* 0x02986000130085a7 */ /* 0x000f24000800007f */
[----:B----4-:R-:W-:Y:S05]  /*12960*/  @!P0 BRA `(.L_x_243) ;  /* 0xfffffffc00f08947 */ /* 0x010fea000383ffff */
[----:B------:R-:W-:Y:S05]  /*12970*/  BRA `(.L_x_299) ;  /* 0xffffffd400e07947 */ /* 0x000fea000383ffff */
.L_x_250:
[----:B0-----:R0:W1:Y:S02]  /*12980*/  SYNCS.PHASECHK.TRANS64.TRYWAIT P1, [R16+URZ+0x29870], R3 ;  /* 0x02987003100075a7 */ /* 0x001064000802017f */
[----:B-1----:R-:W-:Y:S05]  /*12990*/  @!P1 NANOSLEEP.SYNCS 0x989680 ;  /* 0x009896800000995d */ /* 0x002fea0003900000 */
[----:B------:R-:W1:Y:S02]  /*129a0*/  @!P1 SYNCS.PHASECHK.TRANS64 P1, [R16+URZ+0x29870], R3 ;  /* 0x02987003100095a7 */ /* 0x000e64000802007f */
[----:B-1----:R-:W-:Y:S05]  /*129b0*/  @!P1 BRA `(.L_x_250) ;  /* 0xfffffffc00f09947 */ /* 0x002fea000383ffff */
[----:B------:R-:W-:Y:S05]  /*129c0*/  BRA `(.L_x_300) ;  /* 0xffffffdc00b87947 */ /* 0x000fea000383ffff */
.L_x_252:
[----:B0-----:R0:W1:Y:S02]  /*129d0*/  SYNCS.PHASECHK.TRANS64.TRYWAIT P1, [R16+URZ+0x29860], R3 ;  /* 0x02986003100075a7 */ /* 0x001064000802017f */
[----:B-1----:R-:W-:Y:S05]  /*129e0*/  @!P1 NANOSLEEP.SYNCS 0x989680 ;  /* 0x009896800000995d */ /* 0x002fea0003900000 */
[----:B------:R-:W1:Y:S02]  /*129f0*/  @!P1 SYNCS.PHASECHK.TRANS64 P1, [R16+URZ+0x29860], R3 ;  /* 0x02986003100095a7 */ /* 0x000e64000802007f */
[----:B-1----:R-:W-:Y:S05]  /*12a00*/  @!P1 BRA `(.L_x_252) ;  /* 0xfffffffc00f09947 */ /* 0x002fea000383ffff */
[----:B------:R-:W-:Y:S05]  /*12a10*/  BRA `(.L_x_301) ;  /* 0xffffffdc00c07947 */ /* 0x000fea000383ffff */
.L_x_263:
[----:B0-----:R0:W1:Y:S02]  /*12a20*/  SYNCS.PHASECHK.TRANS64.TRYWAIT P0, [R3+URZ+0x29820], R0 ;  /* 0x02982000030075a7 */ /* 0x001064000800017f */
[----:B-1----:R-:W-:Y:S05]  /*12a30*/  @!P0 NANOSLEEP.SYNCS 0x989680 ;  /* 0x009896800000895d */ /* 0x002fea0003900000 */
[----:B------:R-:W1:Y:S02]  /*12a40*/  @!P0 SYNCS.PHASECHK.TRANS64 P0, [R3+URZ+0x29820], R0 ;  /* 0x02982000030085a7 */ /* 0x000e64000800007f */
[----:B-1----:R-:W-:Y:S05]  /*12a50*/  @!P0 BRA `(.L_x_263) ;  /* 0xfffffffc00f08947 */ /* 0x002fea000383ffff */
[----:B------:R-:W-:Y:S05]  /*12a60*/  BRA `(.L_x_302) ;  /* 0xfffffff0005c7947 */ /* 0x000fea000383ffff */
.L_x_264:
[----:B------:R-:W1:Y:S01]  /*12a70*/  S2R R2, SR_TID.X ;  /* 0x0000000000027919 */ /* 0x000e620000002100 */
[----:B------:R-:W-:Y:S01]  /*12a80*/  BSSY B0, `(.L_x_303) ;  /* 0x000000a000007945 */ /* 0x000fe20003800000 */
[----:B------:R-:W-:Y:S02]  /*12a90*/  IMAD.MOV.U32 R12, RZ, RZ, RZ ;  /* 0x000000ffff0c7224 */ /* 0x000fe400078e00ff */
[----:B------:R-:W-:Y:S02]  /*12aa0*/  IMAD.MOV.U32 R11, RZ, RZ, 0x1f ;  /* 0x0000001fff0b7424 */ /* 0x000fe400078e00ff */
[----:B------:R-:W-:Y:S01]  /*12ab0*/  IMAD.MOV.U32 R15, RZ, RZ, -0x1 ;  /* 0xffffffffff0f7424 */ /* 0x000fe200078e00ff */
[----:B-1----:R-:W-:-:S04]  /*12ac0*/  SHF.R.U32.HI R2, RZ, 0x5, R2 ;  /* 0x00000005ff027819 */ /* 0x002fc80000011602 */
[----:B------:R-:W-:-:S05]  /*12ad0*/  LOP3.LUT R2, R2, 0x3, RZ, 0xc0, !PT ;  /* 0x0000000302027812 */ /* 0x000fca00078ec0ff */
[----:B------:R-:W-:-:S07]  /*12ae0*/  IMAD.MOV.U32 R13, RZ, RZ, R2 ;  /* 0x000000ffff0d7224 */ /* 0x000fce00078e0002 */
[----:B0-----:R-:W-:Y:S05]  /*12af0*/  WARPSYNC.COLLECTIVE R15, `(.L_x_304) ;  /* 0x000000000f087348 */ /* 0x001fea0003c00000 */
[----:B------:R1:W2:Y:S02]  /*12b00*/  SHFL.IDX P6, R14, R13, R12, R11 ;  /* 0x0000000c0d0e7389 */ /* 0x0002a400000c000b */
[----:B012---:R-:W-:Y:S01]  /*12b10*/  ENDCOLLECTIVE ;  /* 0x000000000000791b */ /* 0x007fe20003800000 */
.L_x_304:
[----:B------:R-:W-:Y:S05]  /*12b20*/  BSYNC B0 ;  /* 0x0000000000007941 */ /* 0x000fea0003800000 */
.L_x_303:
[----:B------:R-:W-:Y:S05]  /*12b30*/  BRA `(.L_x_305) ;  /* 0xfffffff000447947 */ /* 0x000fea000383ffff */
.L_x_267:
[----:B------:R-:W-:Y:S01]  /*12b40*/  BSSY B1, `(.L_x_306) ;  /* 0x0000006000017945 */ /* 0x000fe20003800000 */
[----:B------:R-:W-:-:S07]  /*12b50*/  IMAD.MOV.U32 R15, RZ, RZ, -0x1 ;  /* 0xffffffffff0f7424 */ /* 0x000fce00078e00ff */
[----:B0-----:R-:W-:Y:S05]  /*12b60*/  WARPSYNC.COLLECTIVE R15, `(.L_x_307) ;  /* 0x000000000f0c7348 */ /* 0x001fea0003c00000 */
[----:B------:R-:W-:Y:S02]  /*12b70*/  ELECT P6, UR62, PT ;  /* 0x00000000003e782f */ /* 0x000fe400038c0000 */
[----:B------:R-:W-:Y:S01]  /*12b80*/  MOV R14, UR62 ;  /* 0x0000003e000e7c02 */ /* 0x000fe20008000f00 */
[----:B0-----:R-:W-:Y:S10]  /*12b90*/  ENDCOLLECTIVE ;  /* 0x000000000000791b */ /* 0x001ff40003800000 */
.L_x_307:
[----:B------:R-:W-:Y:S05]  /*12ba0*/  BSYNC B1 ;  /* 0x0000000000017941 */ /* 0x000fea0003800000 */
.L_x_306:
[----:B------:R-:W-:Y:S05]  /*12bb0*/  BRA `(.L_x_308) ;  /* 0xfffffff0003c7947 */ /* 0x000fea000383ffff */
.L_x_269:
[----:B0-----:R0:W1:Y:S02]  /*12bc0*/  SYNCS.PHASECHK.TRANS64.TRYWAIT P1, [R7+URZ], R4 ;  /* 0x00000004070075a7 */ /* 0x001064000802017f */
[----:B-1----:R-:W-:Y:S05]  /*12bd0*/  @!P1 NANOSLEEP.SYNCS 0x989680 ;  /* 0x009896800000995d */ /* 0x002fea0003900000 */
[----:B------:R-:W1:Y:S02]  /*12be0*/  @!P1 SYNCS.PHASECHK.TRANS64 P1, [R7+URZ], R4 ;  /* 0x00000004070095a7 */ /* 0x000e64000802007f */
[----:B-1----:R-:W-:Y:S05]  /*12bf0*/  @!P1 BRA `(.L_x_269) ;  /* 0xfffffffc00f09947 */ /* 0x002fea000383ffff */
[----:B------:R-:W-:Y:S05]  /*12c00*/  BRA `(.L_x_309) ;  /* 0xfffffff000747947 */ /* 0x000fea000383ffff */
.L_x_270:
[----:B-1----:R1:W2:Y:S02]  /*12c10*/  SYNCS.PHASECHK.TRANS64.TRYWAIT P1, [R5+URZ], R0 ;  /* 0x00000000050075a7 */ /* 0x0022a4000802017f */
[----:B--2---:R-:W-:Y:S05]  /*12c20*/  @!P1 NANOSLEEP.SYNCS 0x989680 ;  /* 0x009896800000995d */ /* 0x004fea0003900000 */
[----:B------:R-:W2:Y:S02]  /*12c30*/  @!P1 SYNCS.PHASECHK.TRANS64 P1, [R5+URZ], R0 ;  /* 0x00000000050095a7 */ /* 0x000ea4000802007f */
[----:B--2---:R-:W-:Y:S05]  /*12c40*/  @!P1 BRA `(.L_x_270) ;  /* 0xfffffffc00f09947 */ /* 0x004fea000383ffff */
[----:B------:R-:W-:Y:S05]  /*12c50*/  BRA `(.L_x_310) ;  /* 0xfffffff000687947 */ /* 0x000fea000383ffff */
.L_x_272:
[----:B-1----:R1:W2:Y:S02]  /*12c60*/  SYNCS.PHASECHK.TRANS64.TRYWAIT P1, [R5+URZ+0x29860], R4 ;  /* 0x02986004050075a7 */ /* 0x0022a4000802017f */
[----:B--2---:R-:W-:Y:S05]  /*12c70*/  @!P1 NANOSLEEP.SYNCS 0x989680 ;  /* 0x009896800000995d */ /* 0x004fea0003900000 */
[----:B------:R-:W2:Y:S02]  /*12c80*/  @!P1 SYNCS.PHASECHK.TRANS64 P1, [R5+URZ+0x29860], R4 ;  /* 0x02986004050095a7 */ /* 0x000ea4000802007f */
[----:B--2---:R-:W-:Y:S05]  /*12c90*/  @!P1 BRA `(.L_x_272) ;  /* 0xfffffffc00f09947 */ /* 0x004fea000383ffff */
[----:B------:R-:W-:Y:S05]  /*12ca0*/  BRA `(.L_x_311) ;  /* 0xfffffff000687947 */ /* 0x000fea000383ffff */
.L_x_274:
[----:B--2---:R2:W3:Y:S02]  /*12cb0*/  SYNCS.PHASECHK.TRANS64.TRYWAIT P1, [R3+URZ+0x29860], R0 ;  /* 0x02986000030075a7 */ /* 0x0044e4000802017f */
[----:B---3--:R-:W-:Y:S05]  /*12cc0*/  @!P1 NANOSLEEP.SYNCS 0x989680 ;  /* 0x009896800000995d */ /* 0x008fea0003900000 */
[----:B------:R-:W3:Y:S02]  /*12cd0*/  @!P1 SYNCS.PHASECHK.TRANS64 P1, [R3+URZ+0x29860], R0 ;  /* 0x02986000030095a7 */ /* 0x000ee4000802007f */
[----:B---3--:R-:W-:Y:S05]  /*12ce0*/  @!P1 BRA `(.L_x_274) ;  /* 0xfffffffc00f09947 */ /* 0x008fea000383ffff */
[----:B------:R-:W-:Y:S05]  /*12cf0*/  BRA `(.L_x_312) ;  /* 0xfffffff000687947 */ /* 0x000fea000383ffff */
.L_x_276:
[----:B---3--:R3:W4:Y:S02]  /*12d00*/  SYNCS.PHASECHK.TRANS64.TRYWAIT P0, [R5+URZ+0x29880], R4 ;  /* 0x02988004050075a7 */ /* 0x008724000800017f */
[----:B----4-:R-:W-:Y:S05]  /*12d10*/  @!P0 NANOSLEEP.SYNCS 0x989680 ;  /* 0x009896800000895d */ /* 0x010fea0003900000 */
[----:B------:R-:W4:Y:S02]  /*12d20*/  @!P0 SYNCS.PHASECHK.TRANS64 P0, [R5+URZ+0x29880], R4 ;  /* 0x02988004050085a7 */ /* 0x000f24000800007f */
[----:B----4-:R-:W-:Y:S05]  /*12d30*/  @!P0 BRA `(.L_x_276) ;  /* 0xfffffffc00f08947 */ /* 0x010fea000383ffff */
[----:B------:R-:W-:Y:S05]  /*12d40*/  BRA `(.L_x_277) ;  /* 0xfffffff000647947 */ /* 0x000fea000383ffff */
.L_x_313:
        /* <DEDUP_REMOVED lines=11> */
.L_x_2845:


//--------------------- .text._ZN7cutlass13device_kernelIN5flash11enable_sm90INS1_16FlashAttnFwdSm90INS1_25CollectiveMainloopFwdSm90ILi2EN4cute5tupleIJNS5_1CILi1EEES8_S8_EEENS6_IJNS7_ILi128EEENS7_ILi160EEENS7_ILi192EEEEEELi128ENS_12float_e4m3_tEfNS_4arch4Sm90ELb0ELb0ELb0ELb1ELb0ELb1ELb0ELb1ELb1ELb1ELb1ELb0EEENS1_21CollectiveEpilogueFwdINS6_IJSA_SA_SB_EEES9_NS_10bfloat16_tESG_Li256ELb1ELb1ELb1ELb1EEENS1_36VarlenDynamicPersistentTileSchedulerILi128ELi160ELi256ELi128ELb1ELb1ELb1ELb0ELb1ELb1EEEEEEEEEvNT_6ParamsE --------------------------
	.section	.text._ZN7cutlass13device_kernelIN5flash11enable_sm90INS1_16FlashAttnFwdSm90INS1_25CollectiveMainloopFwdSm90ILi2EN4cute5tupleIJNS5_1CILi1EEES8_S8_EEENS6_IJNS7_ILi128EEENS7_ILi160EEENS7_ILi192EEEEEELi128ENS_12float_e4m3_tEfNS_4arch4Sm90ELb0ELb0ELb0ELb1ELb0ELb1ELb0ELb1ELb1ELb1ELb1ELb0EEENS1_21CollectiveEpilogueFwdINS6_IJSA_SA_SB_EEES9_NS_10bfloat16_tESG_Li256ELb1ELb1ELb1ELb1EEENS1_36VarlenDynamicPersistentTileSchedulerILi128ELi160ELi256ELi128ELb1ELb1ELb1ELb0ELb1ELb1EEEEEEEEEvNT_6ParamsE,"ax",@progbits
	.align	128
.text._ZN7cutlass13device_kernelIN5flash11enable_sm90INS1_16FlashAttnFwdSm90INS1_25CollectiveMainloopFwdSm90ILi2EN4cute5tupleIJNS5_1CILi1EEES8_S8_EEENS6_IJNS7_ILi128EEENS7_ILi160EEENS7_ILi192EEEEEELi128ENS_12float_e4m3_tEfNS_4arch4Sm90ELb0ELb0ELb0ELb1ELb0ELb1ELb0ELb1ELb1ELb1ELb1ELb0EEENS1_21CollectiveEpilogueFwdINS6_IJSA_SA_SB_EEES9_NS_10bfloat16_tESG_Li256ELb1ELb1ELb1ELb1EEENS1_36VarlenDynamicPersistentTileSchedulerILi128ELi160ELi256ELi128ELb1ELb1ELb1ELb0ELb1ELb1EEEEEEEEEvNT_6ParamsE:
        .type           _ZN7cutlass13device_kernelIN5flash11enable_sm90INS1_16FlashAttnFwdSm90INS1_25CollectiveMainloopFwdSm90ILi2EN4cute5tupleIJNS5_1CILi1EEES8_S8_EEENS6_IJNS7_ILi128EEENS7_ILi160EEENS7_ILi192EEEEEELi128ENS_12float_e4m3_tEfNS_4arch4Sm90ELb0ELb0ELb0ELb1ELb0ELb1ELb0ELb1ELb1ELb1ELb1ELb0EEENS1_21CollectiveEpilogueFwdINS6_IJSA_SA_SB_EEES9_NS_10bfloat16_tESG_Li256ELb1ELb1ELb1ELb1EEENS1_36VarlenDynamicPersistentTileSchedulerILi128ELi160ELi256ELi128ELb1ELb1ELb1ELb0ELb1ELb1EEEEEEEEEvNT_6ParamsE,@function
        .size           _ZN7cutlass13device_kernelIN5flash11enable_sm90INS1_16FlashAttnFwdSm90INS1_25CollectiveMainloopFwdSm90ILi2EN4cute5tupleIJNS5_1CILi1EEES8_S8_EEENS6_IJNS7_ILi128EEENS7_ILi160EEENS7_ILi192EEEEEELi128ENS_12float_e4m3_tEfNS_4arch4Sm90ELb0ELb0ELb0ELb1ELb0ELb1ELb0ELb1ELb1ELb1ELb1ELb0EEENS1_21CollectiveEpilogueFwdINS6_IJSA_SA_SB_EEES9_NS_10bfloat16_tESG_Li256ELb1ELb1ELb1ELb1EEENS1_36VarlenDynamicPersistentTileSchedulerILi128ELi160ELi256ELi128ELb1ELb1ELb1ELb0ELb1ELb1EEEEEEEEEvNT_6ParamsE,(.L_x_2846 - _ZN7cutlass13device_kernelIN5flash11enable_sm90INS1_16FlashAttnFwdSm90INS1_25CollectiveMainloopFwdSm90ILi2EN4cute5tupleIJNS5_1CILi1EEES8_S8_EEENS6_IJNS7_ILi128EEENS7_ILi160EEENS7_ILi192EEEEEELi128ENS_12float_e4m3_tEfNS_4arch4Sm90ELb0ELb0ELb0ELb1ELb0ELb1ELb0ELb1ELb1ELb1ELb1ELb0EEENS1_21CollectiveEpilogueFwdINS6_IJSA_SA_SB_EEES9_NS_10bfloat16_tESG_Li256ELb1ELb1ELb1ELb1EEENS1_36VarlenDynamicPersistentTileSchedulerILi128ELi160ELi256ELi128ELb1ELb1ELb1ELb0ELb1ELb1EEEEEEEEEvNT_6ParamsE)
        .other          _ZN7cutlass13device_kernelIN5flash11enable_sm90INS1_16FlashAttnFwdSm90INS1_25CollectiveMainloopFwdSm90ILi2EN4cute5tupleIJNS5_1CILi1EEES8_S8_EEENS6_IJNS7_ILi128EEENS7_ILi160EEENS7_ILi192EEEEEELi128ENS_12float_e4m3_tEfNS_4arch4Sm90ELb0ELb0ELb0ELb1ELb0ELb1ELb0ELb1ELb1ELb1ELb1ELb0EEENS1_21CollectiveEpilogueFwdINS6_IJSA_SA_SB_EEES9_NS_10bfloat16_tESG_Li256ELb1ELb1ELb1ELb1EEENS1_36VarlenDynamicPersistentTileSchedulerILi128ELi160ELi256ELi128ELb1ELb1ELb1ELb0ELb1ELb1EEEEEEEEEvNT_6ParamsE,@"STO_CUDA_ENTRY STV_DEFAULT"
_ZN7cutlass13device_kernelIN5flash11enable_sm90INS1_16FlashAttnFwdSm90INS1_25CollectiveMainloopFwdSm90ILi2EN4cute5tupleIJNS5_1CILi1EEES8_S8_EEENS6_IJNS7_ILi128EEENS7_ILi160EEENS7_ILi192EEEEEELi128ENS_12float_e4m3_tEfNS_4arch4Sm90ELb0ELb0ELb0ELb1ELb0ELb1ELb0ELb1ELb1ELb1ELb1ELb0EEENS1_21CollectiveEpilogueFwdINS6_IJSA_SA_SB_EEES9_NS_10bfloat16_tESG_Li256ELb1ELb1ELb1ELb1EEENS1_36VarlenDynamicPersistentTileSchedulerILi128ELi160ELi256ELi128ELb1ELb1ELb1ELb0ELb1ELb1EEEEEEEEEvNT_6ParamsE:
        /* <DEDUP_REMOVED lines=13> */
[----:B------:R-:W-:Y:S02]  /*00d0*/  UIADD3 UR10, UP2, UR4, 0x570, URZ ;  /* 0x00000570040a7890 */ /* 0x000fe4000ff5e03f */
[----:B------:R-:W-:Y:S02]  /*00e0*/  UIADD3 UR4, UP3, UR4, 0x670, URZ ;  /* 0x0000067004047890 */ /* 0x000fe4000ff7e03f */
[----:B------:R-:W-:-:S02]  /*00f0*/  UIADD3.X UR7, URZ, UR5, URZ, UP0, !UPT ;  /* 0x000000053f077290 */ /* 0x000fc400087fe43f */
[----:B------:R-:W-:Y:S02]  /*0100*/  UIADD3.X UR9, URZ, UR5, URZ, UP1, !UPT ;  /* 0x000000053f097290 */ /* 0x000fe40008ffe43f */
[----:B------:R-:W-:Y:S02]  /*0110*/  UIADD3.X UR11, URZ, UR5, URZ, UP2, !UPT ;  /* 0x000000053f0b7290 */ /* 0x000fe400097fe43f */
[----:B------:R-:W-:-:S03]  /*0120*/  UIADD3.X UR5, URZ, UR5, URZ, UP3, !UPT ;  /* 0x000000053f057290 */ /* 0x000fc60009ffe43f */
[----:B------:R0:W-:Y:S02]  /*0130*/  UTMACCTL.PF [UR6] ;  /* 0x00000000060079b9 */ /* 0x0001e40008040000 */
[----:B------:R0:W-:Y:S02]  /*0140*/  UTMACCTL.PF [UR8] ;  /* 0x00000000080079b9 */ /* 0x0001e40008040000 */
[----:B------:R0:W-:Y:S02]  /*0150*/  UTMACCTL.PF [UR10] ;  /* 0x000000000a0079b9 */ /* 0x0001e40008040000 */
[----:B------:R0:W-:Y:S02]  /*0160*/  UTMACCTL.PF [UR4] ;  /* 0x00000000040079b9 */ /* 0x0001e40008040000 */
[----:B0-----:R-:W-:Y:S01]  /*0170*/  NOP ;  /* 0x0000000000007918 */ /* 0x001fe20000000000 */
.L_x_315:
[----:B------:R-:W-:Y:S05]  /*0180*/  BSYNC B0 ;  /* 0x0000000000007941 */ /* 0x000fea0003800000 */
.L_x_314:
        /* <DEDUP_REMOVED lines=41> */
.L_x_316:
        /* <DEDUP_REMOVED lines=22> */
.L_x_317:
        /* <DEDUP_REMOVED lines=18> */
.L_x_318:
        /* <DEDUP_REMOVED lines=22> */
.L_x_319:
        /* <DEDUP_REMOVED lines=22> */
.L_x_320:
[----:B------:R-:W-:Y:S01]  /*0960*/  PLOP3.LUT P0, PT, PT, PT, UP0, 0x80, 0x0 ;  /* 0x000000000000781c */ /* 0x000fe20003f0f008 */
[----:B------:R-:W-:Y:S01]  /*0970*/  UMOV UR36, 0x1 ;  /* 0x0000000100247882 */ /* 0x000fe20000000000 */
[----:B------:R-:W-:Y:S01]  /*0980*/  NOP ;  /* 0x0000000000007918 */ /* 0x000fe20000000000 */
[----:B------:R-:W-:Y:S01]  /*0990*/  USEL UR36, UR36, 0x2, !UP0 ;  /* 0x0000000224247887 */ /* 0x000fe2000c000000 */
[----:B------:R-:W-:Y:S01]  /*09a0*/  BSSY B8, `(.L_x_321) ;  /* 0x0002938000087945 */ /* 0x000fe20003800000 */
[----:B------:R-:W-:Y:S01]  /*09b0*/  ULDC.64 UR54, c[0x0][0x208] ;  /* 0x0000820000367ab9 */ /* 0x000fe20000000a00 */
[----:B012-4-:R-:W-:Y:S07]  /*09c0*/  BAR.SYNC.DEFER_BLOCKING 0x0 ;  /* 0x0000000000007b1d */ /* 0x017fee0000010000 */
[----:B------:R-:W-:Y:S05]  /*09d0*/  @!P0 BRA `(.L_x_322) ;  /* 0x0000022000c08947 */ /* 0x000fea0003800000 */
.L_x_323:
[----:B------:R-:W-:-:S08]  /*09e0*/  NOP ;  /* 0x0000000000007918 */ /* 0x000fd00000000000 */
[----:B------:R-:W0:Y:S02]  /*09f0*/  USETMAXREG.TRY_ALLOC.CTAPOOL UP0, 0xf0 ;  /* 0x000000f0000079c8 */ /* 0x000e240008000600 */
[----:B0-----:R-:W-:-:S13]  /*0a00*/  PLOP3.LUT P0, PT, PT, PT, UP0, 0x80, 0x0 ;  /* 0x000000000000781c */ /* 0x001fda0003f0f008 */
[----:B------:R-:W-:Y:S05]  /*0a10*/  @!P0 BRA `(.L_x_323) ;  /* 0xfffffffc00f08947 */ /* 0x000fea000383ffff */
[----:B------:R-:W2:Y:S01]  /*0a20*/  LDL.LU R0, [R1+0x10] ;  /* 0x0000100001007983 */ /* 0x000ea20000300800 */
[----:B------:R-:W0:Y:S01]  /*0a30*/  S2R R2, SR_TID.X ;  /* 0x0000000000027919 */ /* 0x000e220000002100 */
[----:B------:R-:W1:Y:S01]  /*0a40*/  S2UR UR37, SR_CgaCtaId ;  /* 0x00000000002579c3 */ /* 0x000e620000008800 */
[----:B------:R-:W-:Y:S01]  /*0a50*/  UMOV UR4, 0x400 ;  /* 0x0000040000047882 */ /* 0x000fe20000000000 */
[----:B0-----:R-:W-:-:S06]  /*0a60*/  SHF.R.U32.HI R2, RZ, 0x7, R2 ;  /* 0x00000007ff027819 */ /* 0x001fcc0000011602 */
[----:B------:R-:W-:Y:S06]  /*0a70*/  BAR.ARV 0x8, 0x180 ;  /* 0x0206000000007b1d */ /* 0x000fec0000002000 */
[----:B------:R-:W-:-:S13]  /*0a80*/  ISETP.NE.AND P0, PT, R2, 0x1, PT ;  /* 0x000000010200780c */ /* 0x000fda0003f05270 */
[----:B------:R-:W-:Y:S08]  /*0a90*/  @!P0 BAR.ARV 0x9, 0x100 ;  /* 0x0244000000008b1d */ /* 0x000ff00000002000 */
[----:B------:R-:W-:Y:S01]  /*0aa0*/  BAR.SYNC.DEFER_BLOCKING 0x5, 0x180 ;  /* 0x0146000000007b1d */ /* 0x000fe20000010000 */
[----:B-1----:R-:W-:-:S06]  /*0ab0*/  ULEA UR4, UR37, UR4, 0x18 ;  /* 0x0000000425047291 */ /* 0x002fcc000f8ec03f */
[----:B------:R-:W-:Y:S01]  /*0ac0*/  IMAD.U32 R16, RZ, RZ, UR4 ;  /* 0x00000004ff107e24 */ /* 0x000fe2000f8e00ff */
[----:B------:R-:W-:-:S04]  /*0ad0*/  ULDC UR4, c[0x0][0xc3c] ;  /* 0x00030f0000047ab9 */ /* 0x000fc80000000800 */
[----:B------:R-:W0:Y:S01]  /*0ae0*/  LDS.128 R144, [R16+0x298d0] ;  /* 0x0298d00010907984 */ /* 0x000e220000000c00 */
[----:B------:R-:W-:Y:S06]  /*0af0*/  BAR.ARV 0x4, 0x180 ;  /* 0x0106000000007b1d */ /* 0x000fec0000002000 */
[----:B--2---:R-:W-:-:S04]  /*0b00*/  LOP3.LUT R0, R0, 0xffffffef, RZ, 0xc0, !PT ;  /* 0xffffffef00007812 */ /* 0x004fc800078ec0ff */
[----:B------:R-:W-:-:S05]  /*0b10*/  @P0 LOP3.LUT R0, R0, 0x10, RZ, 0xfc, !PT ;  /* 0x0000001000000812 */ /* 0x000fca00078efcff */
[----:B------:R1:W-:Y:S01]  /*0b20*/  STL [R1+0x10], R0 ;  /* 0x0000100001007387 */ /* 0x0003e20000100800 */
[----:B0-----:R-:W-:-:S13]  /*0b30*/  ISETP.GE.AND P0, PT, R147, UR4, PT ;  /* 0x0000000493007c0c */ /* 0x001fda000bf06270 */
[----:B-1----:R-:W-:Y:S05]  /*0b40*/  @P0 BRA `(.L_x_324) ;  /* 0x0000029000740947 */ /* 0x002fea0003800000 */
[----:B------:R-:W0:Y:S01]  /*0b50*/  S2R R0, SR_TID.X ;  /* 0x0000000000007919 */ /* 0x000e220000002100 */
[----:B------:R-:W-:Y:S01]  /*0b60*/  R2UR UR52, R16 ;  /* 0x00000000103472ca */ /* 0x000fe200000e0000 */
[----:B------:R-:W-:Y:S01]  /*0b70*/  IMAD.MOV.U32 R234, RZ, RZ, 0x20 ;  /* 0x00000020ffea7424 */ /* 0x000fe200078e00ff */
[----:B------:R-:W-:Y:S01]  /*0b80*/  ULOP3.LUT UR53, UR36, 0x1, URZ, 0xfc, !UPT ;  /* 0x0000000124357892 */ /* 0x000fe2000f8efc3f */
[----:B------:R-:W-:Y:S01]  /*0b90*/  IMAD.MOV.U32 R169, RZ, RZ, RZ ;  /* 0x000000ffffa97224 */ /* 0x000fe200078e00ff */
[----:B------:R-:W-:Y:S01]  /*0ba0*/  UMOV UR43, URZ ;  /* 0x0000003f002b7c82 */ /* 0x000fe20008000000 */
[----:B------:R-:W-:Y:S02]  /*0bb0*/  IMAD.MOV.U32 R198, RZ, RZ, RZ ;  /* 0x000000ffffc67224 */ /* 0x000fe400078e00ff */
[----:B------:R-:W-:-:S06]  /*0bc0*/  IMAD.MOV.U32 R148, RZ, RZ, RZ ;  /* 0x000000ffff947224 */ /* 0x000fcc00078e00ff */
[----:B------:R-:W-:Y:S01]  /*0bd0*/  UIADD3 UR52, UR52, 0x14400, URZ ;  /* 0x0001440034347890 */ /* 0x000fe2000fffe03f */
[----:B0-----:R-:W-:-:S05]  /*0be0*/  VIADD R24, R0, 0xffffff80 ;  /* 0xffffff8000187836 */ /* 0x001fca0000000000 */
[----:B------:R-:W-:-:S04]  /*0bf0*/  SHF.R.S32.HI R0, RZ, 0x1f, R24 ;  /* 0x0000001fff007819 */ /* 0x000fc80000011418 */
[CC--:B------:R-:W-:Y:S02]  /*0c00*/  LEA.HI R3, R0.reuse, R24.reuse, RZ, 0x5 ;  /* 0x0000001800037211 */ /* 0x0c0fe400078f28ff */
[CC--:B------:R-:W-:Y:S02]  /*0c10*/  LEA.HI R5, R0.reuse, R24.reuse, RZ, 0x4 ;  /* 0x0000001800057211 */ /* 0x0c0fe400078f20ff */
[----:B------:R-:W-:Y:S01]  /*0c20*/  LEA.HI R2, R0, R24, RZ, 0x2 ;  /* 0x0000001800027211 */ /* 0x000fe200078f10ff */
[----:B------:R-:W-:Y:S01]  /*0c30*/  IMAD.SHL.U32 R7, R3, 0x20, RZ ;  /* 0x0000002003077824 */ /* 0x000fe200078e00ff */
[----:B------:R-:W-:Y:S02]  /*0c40*/  LOP3.LUT R6, R5, 0x3fffff0, RZ, 0xc0, !PT ;  /* 0x03fffff005067812 */ /* 0x000fe400078ec0ff */
[--C-:B------:R-:W-:Y:S02]  /*0c50*/  SHF.R.S32.HI R4, RZ, 0x2, R2.reuse ;  /* 0x00000002ff047819 */ /* 0x100fe40000011402 */
[----:B------:R-:W-:Y:S01]  /*0c60*/  SHF.R.S32.HI R3, RZ, 0x1f, R2 ;  /* 0x0000001fff037819 */ /* 0x000fe20000011402 */
[----:B------:R-:W-:Y:S01]  /*0c70*/  IMAD.IADD R6, R24, 0x1, -R6 ;  /* 0x0000000118067824 */ /* 0x000fe200078e0a06 */
[----:B------:R-:W-:-:S02]  /*0c80*/  LOP3.LUT R7, R7, 0xfffffc00, RZ, 0xc0, !PT ;  /* 0xfffffc0007077812 */ /* 0x000fc400078ec0ff */
[----:B------:R-:W-:Y:S02]  /*0c90*/  SHF.R.S32.HI R208, RZ, 0x4, R5 ;  /* 0x00000004ffd07819 */ /* 0x000fe40000011405 */
[----:B------:R-:W-:Y:S02]  /*0ca0*/  LEA.HI R3, R3, R4, RZ, 0x2 ;  /* 0x0000000403037211 */ /* 0x000fe400078f10ff */
[----:B------:R-:W-:Y:S02]  /*0cb0*/  LEA R6, R6, R7, 0x6 ;  /* 0x0000000706067211 */ /* 0x000fe400078e30ff */
[----:B------:R-:W-:Y:S02]  /*0cc0*/  LOP3.LUT R7, R2, 0xfffffffc, RZ, 0xc0, !PT ;  /* 0xfffffffc02077812 */ /* 0x000fe400078ec0ff */
[----:B------:R-:W-:Y:S02]  /*0cd0*/  LEA.HI R2, R5, R208, RZ, 0x1 ;  /* 0x000000d005027211 */ /* 0x000fe400078f08ff */
[----:B------:R-:W-:Y:S01]  /*0ce0*/  LOP3.LUT R5, R3, 0xfffffffc, RZ, 0xc0, !PT ;  /* 0xfffffffc03057812 */ /* 0x000fe200078ec0ff */
[C---:B------:R-:W-:Y:S01]  /*0cf0*/  IMAD.IADD R8, R24.reuse, 0x1, -R7 ;  /* 0x0000000118087824 */ /* 0x040fe200078e0a07 */
[----:B------:R-:W-:-:S02]  /*0d00*/  LEA.HI R3, R24, R24, RZ, 0x1 ;  /* 0x0000001818037211 */ /* 0x000fc400078f08ff */
[----:B------:R-:W-:Y:S01]  /*0d10*/  LOP3.LUT R7, R2, 0x1ffffffe, RZ, 0xc0, !PT ;  /* 0x1ffffffe02077812 */ /* 0x000fe200078ec0ff */
[----:B------:R-:W-:Y:S01]  /*0d20*/  IMAD.IADD R5, R4, 0x1, -R5 ;  /* 0x0000000104057824 */ /* 0x000fe200078e0a05 */
[----:B------:R-:W-:Y:S02]  /*0d30*/  SHF.R.S32.HI R168, RZ, 0x1, R3 ;  /* 0x00000001ffa87819 */ /* 0x000fe40000011403 */
[----:B------:R-:W-:Y:S01]  /*0d40*/  LEA.HI R4, R8, R8, RZ, 0x1 ;  /* 0x0000000808047211 */ /* 0x000fe200078f08ff */
[----:B------:R-:W-:Y:S01]  /*0d50*/  IMAD.IADD R7, R208, 0x1, -R7 ;  /* 0x00000001d0077824 */ /* 0x000fe200078e0a07 */
[----:B------:R-:W-:Y:S01]  /*0d60*/  LOP3.LUT R2, R3, 0xfffffffe, RZ, 0xc0, !PT ;  /* 0xfffffffe03027812 */ /* 0x000fe200078ec0ff */
[----:B------:R-:W-:Y:S01]  /*0d70*/  VIADD R216, R168, 0x80 ;  /* 0x00000080a8d87836 */ /* 0x000fe20000000000 */
[----:B------:R-:W-:Y:S01]  /*0d80*/  LOP3.LUT R9, R4, 0x1ffffffe, RZ, 0xc0, !PT ;  /* 0x1ffffffe04097812 */ /* 0x000fe200078ec0ff */
[----:B------:R-:W-:Y:S01]  /*0d90*/  IMAD R4, R7, 0x8, R6 ;  /* 0x0000000807047824 */ /* 0x000fe200078e0206 */
[----:B------:R-:W-:Y:S01]  /*0da0*/  IADD3 R10, R24, -R2, RZ ;  /* 0x80000002180a7210 */ /* 0x000fe20007ffe0ff */
[----:B------:R-:W-:Y:S01]  /*0db0*/  IMAD.SHL.U32 R175, R5, 0x80, RZ ;  /* 0x0000008005af7824 */ /* 0x000fe200078e00ff */
[----:B------:R-:W-:Y:S01]  /*0dc0*/  SHF.R.S32.HI R7, RZ, 0x1f, R216 ;  /* 0x0000001fff077819 */ /* 0x000fe200000114d8 */
[----:B------:R-:W-:Y:S01]  /*0dd0*/  IMAD.IADD R11, R8, 0x1, -R9 ;  /* 0x00000001080b7824 */ /* 0x000fe200078e0a09 */
[----:B------:R0:W-:Y:S01]  /*0de0*/  STL [R1+0x68], R4 ;  /* 0x0000680401007387 */ /* 0x0001e20000100800 */
[C---:B------:R-:W-:Y:S01]  /*0df0*/  IMAD.SHL.U32 R22, R10.reuse, 0x8, RZ ;  /* 0x000000080a167824 */ /* 0x040fe200078e00ff */
[-C--:B------:R-:W-:Y:S01]  /*0e00*/  LEA.HI R2, R7, R216.reuse, RZ, 0x3 ;  /* 0x000000d807027211 */ /* 0x080fe200078f18ff */
[----:B------:R-:W-:Y:S01]  /*0e10*/  IMAD.SHL.U32 R18, R10, 0x10, RZ ;  /* 0x000000100a127824 */ /* 0x000fe200078e00ff */
[----:B------:R-:W-:Y:S01]  /*0e20*/  SHF.R.S32.HI R7, RZ, 0x1f, R3 ;  /* 0x0000001fff077819 */ /* 0x000fe20000011403 */
[----:B------:R-:W-:Y:S01]  /*0e30*/  VIADD R172, R22, 0x20 ;  /* 0x0000002016ac7836 */ /* 0x000fe20000000000 */
[----:B------:R-:W-:Y:S01]  /*0e40*/  LEA.HI R13, R216, R216, RZ, 0x1 ;  /* 0x000000d8d80d7211 */ /* 0x000fe200078f08ff */
[C---:B------:R-:W-:Y:S01]  /*0e50*/  VIADD R171, R22.reuse, 0x40 ;  /* 0x0000004016ab7836 */ /* 0x040fe20000000000 */
[----:B------:R-:W-:Y:S01]  /*0e60*/  LEA.HI R7, R7, R168, RZ, 0x3 ;  /* 0x000000a807077211 */ /* 0x000fe200078f18ff */
[C---:B------:R-:W-:Y:S01]  /*0e70*/  VIADD R170, R22.reuse, 0x10 ;  /* 0x0000001016aa7836 */ /* 0x040fe20000000000 */
[----:B------:R-:W-:Y:S01]  /*0e80*/  IADD3 R6, R22, R172, RZ ;  /* 0x000000ac16067210 */ /* 0x000fe20007ffe0ff */
[----:B0-----:R-:W-:Y:S01]  /*0e90*/  IMAD.SHL.U32 R4, R2, 0x40, RZ ;  /* 0x0000004002047824 */ /* 0x001fe200078e00ff */
[----:B------:R-:W-:Y:S01]  /*0ea0*/  LEA.HI R2, R0, R24, RZ, 0x7 ;  /* 0x0000001800027211 */ /* 0x000fe200078f38ff */
[C---:B------:R-:W-:Y:S01]  /*0eb0*/  VIADD R173, R22.reuse, 0x30 ;  /* 0x0000003016ad7836 */ /* 0x040fe20000000000 */
[----:B------:R-:W-:Y:S01]  /*0ec0*/  SHF.R.S32.HI R15, RZ, 0x1f, R6 ;  /* 0x0000001fff0f7819 */ /* 0x000fe20000011406 */
[----:B------:R-:W-:Y:S01]  /*0ed0*/  VIADD R174, R22, 0x50 ;  /* 0x0000005016ae7836 */ /* 0x000fe20000000000 */
[----:B------:R-:W-:-:S02]  /*0ee0*/  LOP3.LUT R200, R4, 0xfffffe00, RZ, 0xc0, !PT ;  /* 0xfffffe0004c87812 */ /* 0x000fc400078ec0ff */
[----:B------:R-:W-:Y:S02]  /*0ef0*/  LOP3.LUT R4, R2, 0xffffff80, RZ, 0xc0, !PT ;  /* 0xffffff8002047812 */ /* 0x000fe400078ec0ff */
[----:B------:R-:W-:Y:S02]  /*0f00*/  LOP3.LUT R7, R7, 0xfffffff8, RZ, 0xc0, !PT ;  /* 0xfffffff807077812 */ /* 0x000fe400078ec0ff */
[----:B------:R-:W-:Y:S01]  /*0f10*/  LOP3.LUT R9, R13, 0x3fffffe, RZ, 0xc0, !PT ;  /* 0x03fffffe0d097812 */ /* 0x000fe200078ec0ff */
[----:B------:R-:W-:Y:S01]  /*0f20*/  IMAD.IADD R21, R24, 0x1, -R4 ;  /* 0x0000000118157824 */ /* 0x000fe200078e0a04 */
[CC--:B------:R-:W-:Y:S01]  /*0f30*/  LEA.HI R14, R15.reuse, R6.reuse, RZ, 0x4 ;  /* 0x000000060f0e7211 */ /* 0x0c0fe200078f20ff */
[----:B------:R-:W-:Y:S01]  /*0f40*/  IMAD.IADD R12, R168, 0x1, -R7 ;  /* 0x00000001a80c7824 */ /* 0x000fe200078e0a07 */
[----:B------:R-:W-:Y:S01]  /*0f50*/  LEA.HI R17, R15, R6, RZ, 0x6 ;  /* 0x000000060f117211 */ /* 0x000fe200078f30ff */
[----:B------:R-:W-:Y:S01]  /*0f60*/  IMAD.IADD R9, R216, 0x1, -R9 ;  /* 0x00000001d8097824 */ /* 0x000fe200078e0a09 */
[----:B------:R-:W-:Y:S01]  /*0f70*/  SHF.R.S32.HI R6, RZ, 0x1f, R21 ;  /* 0x0000001fff067819 */ /* 0x000fe20000011415 */
[----:B------:R-:W-:Y:S01]  /*0f80*/  IMAD.SHL.U32 R4, R12, 0x80, RZ ;  /* 0x000000800c047824 */ /* 0x000fe200078e00ff */
[----:B------:R-:W-:Y:S01]  /*0f90*/  LEA.HI R3, R3, R168, RZ, 0x1 ;  /* 0x000000a803037211 */ /* 0x000fe200078f08ff */
[----:B------:R0:W-:Y:S01]  /*0fa0*/  STL [R1+0x60], R12 ;  /* 0x0000600c01007387 */ /* 0x0001e20000100800 */
[----:B------:R-:W-:Y:S01]  /*0fb0*/  LEA.HI R8, R6, R21, RZ, 0x2 ;  /* 0x0000001506087211 */ /* 0x000fe200078f10ff */
[----:B------:R-:W-:Y:S01]  /*0fc0*/  IMAD R200, R9, 0x40, R200 ;  /* 0x0000004009c87824 */ /* 0x000fe200078e02c8 */
[----:B------:R-:W-:Y:S01]  /*0fd0*/  LOP3.LUT R3, R3, 0x3fffffe, RZ, 0xc0, !PT ;  /* 0x03fffffe03037812 */ /* 0x000fe200078ec0ff */
[----:B------:R-:W-:Y:S01]  /*0fe0*/  IMAD.SHL.U32 R17, R17, 0x80, RZ ;  /* 0x0000008011117824 */ /* 0x000fe200078e00ff */
[----:B------:R-:W-:-:S02]  /*0ff0*/  SHF.R.S32.HI R9, RZ, 0x2, R8 ;  /* 0x00000002ff097819 */ /* 0x000fc40000011408 */
[----:B------:R-:W-:Y:S01]  /*1000*/  SHF.R.S32.HI R10, RZ, 0x1f, R8 ;  /* 0x0000001fff0a7819 */ /* 0x000fe20000011408 */
[----:B------:R-:W-:Y:S01]  /*1010*/  IMAD.IADD R3, R168, 0x1, -R3 ;  /* 0x00000001a8037824 */ /* 0x000fe200078e0a03 */
[----:B------:R-:W-:Y:S02]  /*1020*/  SHF.R.S32.HI R25, RZ, 0x7, R2 ;  /* 0x00000007ff197819 */ /* 0x000fe40000011402 */
[----:B0-----:R-:W-:Y:S01]  /*1030*/  IADD3 R12, R22, R171, RZ ;  /* 0x000000ab160c7210 */ /* 0x001fe20007ffe0ff */
[----:B------:R-:W-:Y:S01]  /*1040*/  IMAD R3, R208, 0x8, R3 ;  /* 0x00000008d0037824 */ /* 0x000fe200078e0203 */
[----:B------:R-:W-:Y:S02]  /*1050*/  LEA.HI R10, R10, R9, RZ, 0x3 ;  /* 0x000000090a0a7211 */ /* 0x000fe400078f18ff */
[----:B------:R-:W-:Y:S01]  /*1060*/  SHF.R.S32.HI R15, RZ, 0x1f, R12 ;  /* 0x0000001fff0f7819 */ /* 0x000fe2000001140c */
[----:B------:R-:W-:Y:S01]  /*1070*/  IMAD.SHL.U32 R197, R3, 0x40, RZ ;  /* 0x0000004003c57824 */ /* 0x000fe200078e00ff */
[----:B------:R-:W-:-:S02]  /*1080*/  LOP3.LUT R7, R4, 0x380, RZ, 0xc0, !PT ;  /* 0x0000038004077812 */ /* 0x000fc400078ec0ff */
[CC--:B------:R-:W-:Y:S02]  /*1090*/  LEA.HI R20, R15.reuse, R12.reuse, RZ, 0x4 ;  /* 0x0000000c0f147211 */ /* 0x0c0fe400078f20ff */
[----:B------:R-:W-:Y:S02]  /*10a0*/  LEA.HI R12, R15, R12, RZ, 0x6 ;  /* 0x0000000c0f0c7211 */ /* 0x000fe400078f30ff */
[----:B------:R-:W-:Y:S02]  /*10b0*/  LOP3.LUT R10, R10, 0xfffffff8, RZ, 0xc0, !PT ;  /* 0xfffffff80a0a7812 */ /* 0x000fe400078ec0ff */
[----:B------:R-:W-:Y:S01]  /*10c0*/  LEA.HI R2, R2, R25, RZ, 0x1 ;  /* 0x0000001902027211 */ /* 0x000fe200078f08ff */
[----:B------:R-:W-:Y:S01]  /*10d0*/  IMAD.SHL.U32 R12, R12, 0x80, RZ ;  /* 0x000000800c0c7824 */ /* 0x000fe200078e00ff */
[----:B------:R-:W-:Y:S02]  /*10e0*/  LEA.HI R6, R6, R21, RZ, 0x5 ;  /* 0x0000001506067211 */ /* 0x000fe400078f28ff */
[----:B------:R-:W-:-:S02]  /*10f0*/  LEA.HI R0, R0, R24, RZ, 0x3 ;  /* 0x0000001800007211 */ /* 0x000fc400078f18ff */
[----:B------:R-:W-:Y:S02]  /*1100*/  LOP3.LUT R175, R175, 0x180, RZ, 0xc0, !PT ;  /* 0x00000180afaf7812 */ /* 0x000fe400078ec0ff */
[----:B------:R-:W-:Y:S02]  /*1110*/  SHF.R.U32.HI R4, RZ, 0x3, R7 ;  /* 0x00000003ff047819 */ /* 0x000fe40000011607 */
[----:B------:R-:W-:Y:S02]  /*1120*/  LOP3.LUT R7, R7, 0x10, R18, 0xf8, !PT ;  /* 0x0000001007077812 */ /* 0x000fe400078ef812 */
[----:B------:R-:W-:Y:S02]  /*1130*/  LOP3.LUT P0, RZ, R5, 0x2, RZ, 0xc0, !PT ;  /* 0x0000000205ff7812 */ /* 0x000fe4000780c0ff */
[----:B------:R-:W-:Y:S02]  /*1140*/  IADD3 R9, R9, -R10, RZ ;  /* 0x8000000a09097210 */ /* 0x000fe40007ffe0ff */
[----:B------:R-:W-:-:S02]  /*1150*/  LOP3.LUT R2, R2, 0x3fffffe, RZ, 0xc0, !PT ;  /* 0x03fffffe02027812 */ /* 0x000fc400078ec0ff */
[----:B------:R-:W-:Y:S02]  /*1160*/  SHF.R.S32.HI R6, RZ, 0x5, R6 ;  /* 0x00000005ff067819 */ /* 0x000fe40000011406 */
[----:B------:R-:W-:Y:S01]  /*1170*/  LOP3.LUT R210, R0, 0xfffffff8, RZ, 0xc0, !PT ;  /* 0xfffffff800d27812 */ /* 0x000fe200078ec0ff */
[----:B------:R-:W-:Y:S01]  /*1180*/  IMAD.IADD R2, R25, 0x1, -R2 ;  /* 0x0000000119027824 */ /* 0x000fe200078e0a02 */
[----:B------:R-:W-:Y:S01]  /*1190*/  SHF.R.U32.HI R196, RZ, 0x3, R175 ;  /* 0x00000003ffc47819 */ /* 0x000fe200000116af */
[----:B------:R-:W-:Y:S01]  /*11a0*/  IMAD R9, R6, 0x10, R9 ;  /* 0x0000001006097824 */ /* 0x000fe200078e0209 */
[C---:B------:R-:W-:Y:S02]  /*11b0*/  LOP3.LUT R5, R175.reuse, 0x30, R20, 0xf8, !PT ;  /* 0x00000030af057812 */ /* 0x040fe400078ef814 */
[----:B------:R-:W-:Y:S02]  /*11c0*/  LOP3.LUT R3, R175, 0x30, R14, 0xf8, !PT ;  /* 0x00000030af037812 */ /* 0x000fe400078ef80e */
[----:B------:R-:W-:-:S02]  /*11d0*/  LOP3.LUT R7, R7, R4, RZ, 0x3c, !PT ;  /* 0x0000000407077212 */ /* 0x000fc400078e3cff */
[----:B------:R-:W-:Y:S02]  /*11e0*/  IADD3 R210, R24, -R210, RZ ;  /* 0x800000d218d27210 */ /* 0x000fe40007ffe0ff */
[----:B------:R-:W-:Y:S01]  /*11f0*/  LOP3.LUT R12, R12, 0xffffe000, RZ, 0xc0, !PT ;  /* 0xffffe0000c0c7812 */ /* 0x000fe200078ec0ff */
[----:B------:R-:W-:Y:S01]  /*1200*/  IMAD R208, R208, 0x400, R7 ;  /* 0x00000400d0d07824 */ /* 0x000fe200078e0207 */
[-C--:B------:R-:W-:Y:S01]  /*1210*/  LOP3.LUT R5, R5, R196.reuse, RZ, 0x3c, !PT ;  /* 0x000000c405057212 */ /* 0x080fe200078e3cff */
[----:B------:R-:W-:Y:S01]  /*1220*/  IMAD.SHL.U32 R203, R210, 0x8, RZ ;  /* 0x00000008d2cb7824 */ /* 0x000fe200078e00ff */
[----:B------:R-:W-:Y:S01]  /*1230*/  LOP3.LUT R4, R17, 0xffffe000, RZ, 0xc0, !PT ;  /* 0xffffe00011047812 */ /* 0x000fe200078ec0ff */
[----:B------:R-:W-:Y:S01]  /*1240*/  IMAD.MOV.U32 R17, RZ, RZ, RZ ;  /* 0x000000ffff117224 */ /* 0x000fe200078e00ff */
[----:B------:R-:W-:Y:S02]  /*1250*/  LOP3.LUT R3, R3, R196, RZ, 0x3c, !PT ;  /* 0x000000c403037212 */ /* 0x000fe400078e3cff */
[----:B------:R-:W-:-:S02]  /*1260*/  LOP3.LUT R8, R8, 0x7ffffffc, RZ, 0xc0, !PT ;  /* 0x7ffffffc08087812 */ /* 0x000fc400078ec0ff */
[-C--:B------:R-:W-:Y:S02]  /*1270*/  IADD3 R15, R5, R197.reuse, R12 ;  /* 0x000000c5050f7210 */ /* 0x080fe40007ffe00c */
[----:B------:R-:W-:Y:S01]  /*1280*/  IADD3 R7, R3, R197, R4 ;  /* 0x000000c503077210 */ /* 0x000fe20007ffe004 */
[----:B------:R-:W-:Y:S01]  /*1290*/  IMAD.IADD R8, R21, 0x1, -R8 ;  /* 0x0000000115087824 */ /* 0x000fe200078e0a08 */
[----:B------:R-:W-:Y:S02]  /*12a0*/  LEA R6, R2, R9, 0x6 ;  /* 0x0000000902067211 */ /* 0x000fe400078e30ff */
[----:B------:R-:W-:Y:S01]  /*12b0*/  LOP3.LUT R5, R175, 0x30, R18, 0xf8, !PT ;  /* 0x00000030af057812 */ /* 0x000fe200078ef812 */
[----:B------:R-:W-:Y:S01]  /*12c0*/  IMAD.SHL.U32 R235, R8, 0x2, RZ ;  /* 0x0000000208eb7824 */ /* 0x000fe200078e00ff */
[----:B------:R-:W-:Y:S01]  /*12d0*/  SHF.R.S32.HI R4, RZ, 0x4, R14 ;  /* 0x00000004ff047819 */ /* 0x000fe2000001140e */
[----:B------:R-:W-:Y:S01]  /*12e0*/  STL [R1+0x5c], R6 ;  /* 0x00005c0601007387 */ /* 0x000fe20000100800 */
[----:B------:R-:W-:Y:S01]  /*12f0*/  SHF.R.S32.HI R2, RZ, 0x4, R20 ;  /* 0x00000004ff027819 */ /* 0x000fe20000011414 */
[----:B------:R-:W-:Y:S01]  /*1300*/  VIADD R233, R235, 0x10 ;  /* 0x00000010ebe97836 */ /* 0x000fe20000000000 */
[----:B------:R-:W-:Y:S01]  /*1310*/  IADD3 R209, R203, 0x40, RZ ;  /* 0x00000040cbd17810 */ /* 0x000fe20007ffe0ff */
[----:B------:R-:W-:Y:S01]  /*1320*/  STL [R1], R4 ;  /* 0x0000000401007387 */ /* 0x000fe20000100800 */
[-C--:B------:R-:W-:Y:S01]  /*1330*/  LOP3.LUT R5, R5, R196.reuse, RZ, 0x3c, !PT ;  /* 0x000000c405057212 */ /* 0x080fe200078e3cff */
[----:B------:R-:W-:Y:S01]  /*1340*/  VIADD R230, R235, 0x28 ;  /* 0x00000028ebe67836 */ /* 0x000fe20000000000 */
[----:B------:R-:W-:Y:S01]  /*1350*/  LOP3.LUT R3, R175, 0x10, R18, 0xf8, !PT ;  /* 0x00000010af037812 */ /* 0x000fe200078ef812 */
[----:B------:R0:W-:Y:S01]  /*1360*/  STL [R1+0xc], R2 ;  /* 0x00000c0201007387 */ /* 0x0001e20000100800 */
[----:B------:R-:W-:Y:S01]  /*1370*/  SHF.R.S32.HI R237, RZ, 0x3, R0 ;  /* 0x00000003ffed7819 */ /* 0x000fe20000011400 */
[C---:B------:R-:W-:Y:S01]  /*1380*/  VIADD R228, R235.reuse, 0x38 ;  /* 0x00000038ebe47836 */ /* 0x040fe20000000000 */
[----:B------:R-:W-:Y:S01]  /*1390*/  SHF.R.S32.HI R0, RZ, 0x1f, R203 ;  /* 0x0000001fff007819 */ /* 0x000fe200000114cb */
[C---:B------:R-:W-:Y:S01]  /*13a0*/  VIADD R227, R235.reuse, 0x40 ;  /* 0x00000040ebe37836 */ /* 0x040fe20000000000 */
[----:B------:R-:W-:Y:S01]  /*13b0*/  SHF.R.S32.HI R0, RZ, 0x1f, R209 ;  /* 0x0000001fff007819 */ /* 0x000fe200000114d1 */
[----:B------:R-:W-:Y:S01]  /*13c0*/  VIADD R224, R235, 0x58 ;  /* 0x00000058ebe07836 */ /* 0x000fe20000000000 */
[----:B------:R-:W-:Y:S01]  /*13d0*/  LOP3.LUT R0, R3, R196, RZ, 0x3c, !PT ;  /* 0x000000c403007212 */ /* 0x000fe200078e3cff */
[C---:B------:R-:W-:Y:S01]  /*13e0*/  VIADD R222, R235.reuse, 0x68 ;  /* 0x00000068ebde7836 */ /* 0x040fe20000000000 */
[C---:B------:R-:W-:Y:S01]  /*13f0*/  IADD3 R231, R235.reuse, 0x20, RZ ;  /* 0x00000020ebe77810 */ /* 0x040fe20007ffe0ff */
[C---:B------:R-:W-:Y:S01]  /*1400*/  VIADD R221, R235.reuse, 0x70 ;  /* 0x00000070ebdd7836 */ /* 0x040fe20000000000 */
[C---:B0-----:R-:W-:Y:S01]  /*1410*/  IADD3 R2, R16.reuse, R197, R5 ;  /* 0x000000c510027210 */ /* 0x041fe20007ffe005 */
[C---:B------:R-:W-:Y:S01]  /*1420*/  VIADD R232, R235.reuse, 0x18 ;  /* 0x00000018ebe87836 */ /* 0x040fe20000000000 */
[C---:B------:R-:W-:Y:S01]  /*1430*/  IADD3 R225, R235.reuse, 0x50, RZ ;  /* 0x00000050ebe17810 */ /* 0x040fe20007ffe0ff */
[----:B------:R-:W-:Y:S01]  /*1440*/  VIADD R229, R235, 0x30 ;  /* 0x00000030ebe57836 */ /* 0x000fe20000000000 */
[----:B------:R-:W-:Y:S01]  /*1450*/  IADD3 R205, R197, R0, RZ ;  /* 0x00000000c5cd7210 */ /* 0x000fe20007ffe0ff */
[----:B------:R0:W-:Y:S01]  /*1460*/  STL [R1+0x58], R2 ;  /* 0x0000580201007387 */ /* 0x0001e20000100800 */
        /* <DEDUP_REMOVED lines=9> */
[----:B------:R-:W-:Y:S01]  /*1500*/  IMAD.IADD R0, R16, 0x1, R15 ;  /* 0x0000000110007824 */ /* 0x000fe200078e020f */
[----:B0-----:R-:W-:-:S02]  /*1510*/  SHF.R.S32.HI R2, RZ, 0x1f, R231 ;  /* 0x0000001fff027819 */ /* 0x001fc400000114e7 */
[----:B------:R-:W-:Y:S02]  /*1520*/  SHF.R.S32.HI R2, RZ, 0x1f, R228 ;  /* 0x0000001fff027819 */ /* 0x000fe400000114e4 */
[----:B------:R-:W-:Y:S02]  /*1530*/  SHF.R.S32.HI R2, RZ, 0x1f, R225 ;  /* 0x0000001fff027819 */ /* 0x000fe400000114e1 */
[----:B------:R-:W-:Y:S01]  /*1540*/  SHF.R.S32.HI R2, RZ, 0x1f, R222 ;  /* 0x0000001fff027819 */ /* 0x000fe200000114de */
[----:B------:R-:W-:Y:S01]  /*1550*/  IMAD.IADD R2, R16, 0x1, R7 ;  /* 0x0000000110027824 */ /* 0x000fe200078e0207 */
[----:B------:R-:W-:Y:S02]  /*1560*/  SHF.R.S32.HI R13, RZ, 0x1, R13 ;  /* 0x00000001ff0d7819 */ /* 0x000fe4000001140d */
[----:B------:R-:W-:Y:S02]  /*1570*/  SEL R234, R234, 0xffffffe0, !P0 ;  /* 0xffffffe0eaea7807 */ /* 0x000fe40004000000 */
[----:B------:R-:W-:Y:S01]  /*1580*/  STL [R1+0x54], R2 ;  /* 0x0000540201007387 */ /* 0x000fe20000100800 */
[----:B------:R-:W-:Y:S01]  /*1590*/  IMAD.SHL.U32 R13, R13, 0x80, RZ ;  /* 0x000000800d0d7824 */ /* 0x000fe200078e00ff */
[----:B------:R-:W-:Y:S01]  /*15a0*/  SHF.R.S32.HI R3, RZ, 0x1f, R232 ;  /* 0x0000001fff037819 */ /* 0x000fe200000114e8 */
[----:B------:R-:W-:Y:S01]  /*15b0*/  IMAD.IADD R207, R234, 0x1, R205 ;  /* 0x00000001eacf7824 */ /* 0x000fe200078e02cd */
[----:B------:R0:W-:Y:S01]  /*15c0*/  STL [R1+0x50], R0 ;  /* 0x0000500001007387 */ /* 0x0001e20000100800 */
[----:B------:R-:W-:-:S02]  /*15d0*/  SHF.R.S32.HI R3, RZ, 0x1f, R229 ;  /* 0x0000001fff037819 */ /* 0x000fc400000114e5 */
[----:B------:R-:W-:Y:S02]  /*15e0*/  SHF.R.S32.HI R3, RZ, 0x1f, R226 ;  /* 0x0000001fff037819 */ /* 0x000fe400000114e2 */
[----:B------:R-:W-:Y:S02]  /*15f0*/  SHF.R.S32.HI R3, RZ, 0x1f, R223 ;  /* 0x0000001fff037819 */ /* 0x000fe400000114df */
[----:B------:R-:W-:Y:S02]  /*1600*/  SHF.R.S32.HI R219, RZ, 0x1f, R168 ;  /* 0x0000001fffdb7819 */ /* 0x000fe400000114a8 */
[----:B------:R-:W-:Y:S01]  /*1610*/  LOP3.LUT R199, R13, 0x180, RZ, 0xc0, !PT ;  /* 0x000001800dc77812 */ /* 0x000fe200078ec0ff */
[----:B0-----:R-:W-:Y:S01]  /*1620*/  IMAD R0, R11, 0x8, R6 ;  /* 0x000000080b007824 */ /* 0x001fe200078e0206 */
[----:B------:R-:W-:Y:S02]  /*1630*/  SHF.R.S32.HI R3, RZ, 0x1f, R220 ;  /* 0x0000001fff037819 */ /* 0x000fe400000114dc */
[----:B------:R-:W-:-:S02]  /*1640*/  IADD3 R234, R234, UR52, R205 ;  /* 0x00000034eaea7c10 */ /* 0x000fc4000fffe0cd */
[----:B------:R0:W-:Y:S05]  /*1650*/  STL [R1+0x64], R0 ;  /* 0x0000640001007387 */ /* 0x0001ea0000100800 */
.L_x_528:
[----:B-1-34-:R-:W1:Y:S02]  /*1660*/  LDC.64 R2, c[0x0][0xc88] ;  /* 0x00032200ff027b82 */ /* 0x01ae640000000a00 */
[----:B-1----:R-:W-:-:S05]  /*1670*/  IMAD.WIDE R2, R147, 0x4, R2 ;  /* 0x0000000493027825 */ /* 0x002fca00078e0202 */
[----:B------:R-:W2:Y:S01]  /*1680*/  LDG.E R206, desc[UR54][R2.64] ;  /* 0x0000003602ce7981 */ /* 0x000ea2000c1e1900 */
[----:B------:R-:W-:Y:S05]  /*1690*/  YIELD ;  /* 0x0000000000007946 */ /* 0x000fea0003800000 */
[----:B------:R-:W-:Y:S01]  /*16a0*/  ULDC.64 UR4, c[0x0][0xa28] ;  /* 0x00028a0000047ab9 */ /* 0x000fe20000000a00 */
[----:B------:R-:W-:Y:S01]  /*16b0*/  ULDC.64 UR8, c[0x0][0xa18] ;  /* 0x0002860000087ab9 */ /* 0x000fe20000000a00 */
[----:B------:R-:W-:Y:S01]  /*16c0*/  ISETP.NE.U32.AND P1, PT, RZ, UR4, PT ;  /* 0x00000004ff007c0c */ /* 0x000fe2000bf25070 */
[----:B------:R-:W-:Y:S01]  /*16d0*/  ULDC.64 UR6, c[0x0][0xa08] ;  /* 0x0002820000067ab9 */ /* 0x000fe20000000a00 */
[----:B------:R-:W-:Y:S01]  /*16e0*/  MOV R10, RZ ;  /* 0x000000ff000a7202 */ /* 0x000fe20000000f00 */
[----:B0-----:R-:W-:Y:S01]  /*16f0*/  IMAD.MOV.U32 R26, RZ, RZ, RZ ;  /* 0x000000ffff1a7224 */ /* 0x001fe200078e00ff */
[----:B------:R-:W-:-:S02]  /*1700*/  ISETP.NE.AND.EX P1, PT, RZ, UR5, PT, P1 ;  /* 0x00000005ff007c0c */ /* 0x000fc4000bf25310 */
[----:B------:R-:W-:-:S04]  /*1710*/  ISETP.NE.U32.AND P0, PT, RZ, UR6, PT ;  /* 0x00000006ff007c0c */ /* 0x000fc8000bf05070 */
[----:B------:R-:W-:Y:S02]  /*1720*/  ISETP.NE.AND.EX P0, PT, RZ, UR7, PT, P0 ;  /* 0x00000007ff007c0c */ /* 0x000fe4000bf05300 */
[----:B--2---:R-:W-:Y:S01]  /*1730*/  SHF.R.S32.HI R214, RZ, 0x1f, R206 ;  /* 0x0000001fffd67819 */ /* 0x004fe200000114ce */
[----:B------:R-:W-:-:S04]  /*1740*/  IMAD.SHL.U32 R212, R206, 0x4, RZ ;  /* 0x00000004ced47824 */ /* 0x000fc800078e00ff */
[C---:B------:R-:W-:Y:S02]  /*1750*/  @P1 LEA R4, P2, R206.reuse, UR4, 0x2 ;  /* 0x00000004ce041c11 */ /* 0x040fe4000f8410ff */
[C-C-:B------:R-:W-:Y:S02]  /*1760*/  SHF.L.U64.HI R213, R206.reuse, 0x2, R214.reuse ;  /* 0x00000002ced57819 */ /* 0x140fe400000102d6 */
[----:B------:R-:W-:Y:S02]  /*1770*/  @P1 LEA.HI.X R5, R206, UR5, R214, 0x2, P2 ;  /* 0x00000005ce051c11 */ /* 0x000fe400090f14d6 */
[----:B------:R-:W-:Y:S01]  /*1780*/  ISETP.NE.U32.AND P2, PT, RZ, UR8, PT ;  /* 0x00000008ff007c0c */ /* 0x000fe2000bf45070 */
[----:B------:R-:W-:Y:S01]  /*1790*/  ULDC UR4, c[0x0][0x288] ;  /* 0x0000a20000047ab9 */ /* 0x000fe20000000800 */
[----:B------:R-:W-:Y:S01]  /*17a0*/  IADD3 R8, P3, R212, UR6, RZ ;  /* 0x00000006d4087c10 */ /* 0x000fe2000ff7e0ff */
[----:B------:R1:W5:Y:S01]  /*17b0*/  @P1 LDG.E R10, desc[UR54][R4.64] ;  /* 0x00000036040a1981 */ /* 0x000362000c1e1900 */
[----:B------:R-:W-:Y:S01]  /*17c0*/  ISETP.NE.AND.EX P2, PT, RZ, UR9, PT, P2 ;  /* 0x00000009ff007c0c */ /* 0x000fe2000bf45320 */
[----:B------:R-:W-:Y:S01]  /*17d0*/  IMAD.U32 R149, RZ, RZ, UR4 ;  /* 0x00000004ff957e24 */ /* 0x000fe2000f8e00ff */
[----:B------:R-:W-:Y:S01]  /*17e0*/  IADD3.X R9, R213, UR7, RZ, P3, !PT ;  /* 0x00000007d5097c10 */ /* 0x000fe20009ffe4ff */
[----:B------:R-:W-:-:S04]  /*17f0*/  ULDC.64 UR4, c[0x0][0x418] ;  /* 0x0001060000047ab9 */ /* 0x000fc80000000a00 */
[----:B------:R1:W5:Y:S06]  /*1800*/  @P0 LDG.E R26, desc[UR54][R8.64] ;  /* 0x00000036081a0981 */ /* 0x00036c000c1e1900 */
[----:B------:R-:W-:-:S04]  /*1810*/  @P2 IADD3 R6, P1, R212, UR8, RZ ;  /* 0x00000008d4062c10 */ /* 0x000fc8000ff3e0ff */
[----:B------:R-:W-:-:S05]  /*1820*/  @P2 IADD3.X R7, R213, UR9, RZ, P1, !PT ;  /* 0x00000009d5072c10 */ /* 0x000fca0008ffe4ff */
[----:B------:R1:W5:Y:S01]  /*1830*/  @P2 LDG.E R149, desc[UR54][R6.64] ;  /* 0x0000003606952981 */ /* 0x000362000c1e1900 */
[----:B------:R-:W-:-:S03]  /*1840*/  UISETP.NE.U32.AND UP0, UPT, UR4, URZ, UPT ;  /* 0x0000003f0400728c */ /* 0x000fc6000bf05070 */
[----:B------:R-:W-:Y:S01]  /*1850*/  ULDC UR4, c[0x0][0x424] ;  /* 0x0001090000047ab9 */ /* 0x000fe20000000800 */
[----:B------:R-:W-:-:S03]  /*1860*/  UISETP.NE.AND.EX UP0, UPT, UR5, URZ, UPT, UP0 ;  /* 0x0000003f0500728c */ /* 0x000fc6000bf05300 */
[----:B------:R-:W-:Y:S01]  /*1870*/  ULDC UR5, c[0x0][0x2f0] ;  /* 0x0000bc0000057ab9 */ /* 0x000fe20000000800 */
[----:B------:R-:W-:-:S04]  /*1880*/  USEL UR4, UR4, 0x1, UP0 ;  /* 0x0000000104047887 */ /* 0x000fc80008000000 */
[----:B------:R-:W-:-:S03]  /*1890*/  UIMAD UR4, UR4, UR5, URZ ;  /* 0x00000005040472a4 */ /* 0x000fc6000f8e023f */
[----:B------:R-:W-:Y:S02]  /*18a0*/  ULDC UR5, c[0x0][0x348] ;  /* 0x0000d20000057ab9 */ /* 0x000fe40000000800 */
[----:B------:R-:W-:Y:S02]  /*18b0*/  IMAD.U32 R2, RZ, RZ, UR5 ;  /* 0x00000005ff027e24 */ /* 0x000fe4000f8e00ff */
[----:B------:R-:W-:Y:S01]  /*18c0*/  IMAD.U32 R25, RZ, RZ, UR4 ;  /* 0x00000004ff197e24 */ /* 0x000fe2000f8e00ff */
[----:B-1----:R-:W-:Y:S06]  /*18d0*/  @P2 BRA `(.L_x_325) ;  /* 0x0000000000242947 */ /* 0x002fec0003800000 */
[----:B------:R-:W-:Y:S02]  /*18e0*/  ULDC.64 UR4, c[0x0][0xa00] ;  /* 0x0002800000047ab9 */ /* 0x000fe40000000a00 */
[----:B------:R-:W-:-:S04]  /*18f0*/  ISETP.NE.U32.AND P1, PT, RZ, UR4, PT ;  /* 0x00000004ff007c0c */ /* 0x000fc8000bf25070 */
[----:B------:R-:W-:-:S13]  /*1900*/  ISETP.NE.AND.EX P1, PT, RZ, UR5, PT, P1 ;  /* 0x00000005ff007c0c */ /* 0x000fda000bf25310 */
[----:B------:R-:W-:Y:S05]  /*1910*/  @!P1 BRA `(.L_x_325) ;  /* 0x0000000000149947 */ /* 0x000fea0003800000 */
[----:B------:R-:W1:Y:S02]  /*1920*/  LDC.64 R4, c[0x0][0xa00] ;  /* 0x00028000ff047b82 */ /* 0x000e640000000a00 */
[----:B-1----:R-:W-:-:S05]  /*1930*/  IMAD.WIDE R4, R206, 0x4, R4 ;  /* 0x00000004ce047825 */ /* 0x002fca00078e0204 */
[----:B-----5:R-:W2:Y:S04]  /*1940*/  LDG.E R149, desc[UR54][R4.64] ;  /* 0x0000003604957981 */ /* 0x020ea8000c1e1900 */
[----:B0-----:R-:W2:Y:S02]  /*1950*/  LDG.E R0, desc[UR54][R4.64+0x4] ;  /* 0x0000043604007981 */ /* 0x001ea4000c1e1900 */
[----:B--2---:R-:W-:-:S07]  /*1960*/  IMAD.IADD R149, R0, 0x1, -R149 ;  /* 0x0000000100957824 */ /* 0x004fce00078e0a95 */
.L_x_325:
[----:B------:R-:W-:Y:S01]  /*1970*/  ULDC.64 UR4, c[0x0][0xa20] ;  /* 0x0002880000047ab9 */ /* 0x000fe20000000a00 */
[C---:B------:R-:W-:Y:S02]  /*1980*/  LOP3.LUT R3, R146.reuse, 0xff000000, RZ, 0xc0, !PT ;  /* 0xff00000092037812 */ /* 0x040fe400078ec0ff */
[----:B------:R-:W-:Y:S02]  /*1990*/  ISETP.NE.U32.AND P1, PT, RZ, UR4, PT ;  /* 0x00000004ff007c0c */ /* 0x000fe4000bf25070 */
[C---:B0-----:R-:W-:Y:S02]  /*19a0*/  LOP3.LUT R0, R146.reuse, 0xff0000, RZ, 0xc0, !PT ;  /* 0x00ff000092007812 */ /* 0x041fe400078ec0ff */
[----:B------:R-:W-:Y:S02]  /*19b0*/  ISETP.NE.AND.EX P1, PT, RZ, UR5, PT, P1 ;  /* 0x00000005ff007c0c */ /* 0x000fe4000bf25310 */
[----:B------:R-:W-:Y:S02]  /*19c0*/  SHF.R.U32.HI R3, RZ, 0x8, R3 ;  /* 0x00000008ff037819 */ /* 0x000fe40000011603 */
[----:B------:R-:W-:-:S02]  /*19d0*/  LOP3.LUT R204, R146, 0xffff, RZ, 0xc0, !PT ;  /* 0x0000ffff92cc7812 */ /* 0x000fc400078ec0ff */
[----:B------:R-:W-:Y:S02]  /*19e0*/  LEA.HI R211, R0, R3, RZ, 0x10 ;  /* 0x0000000300d37211 */ /* 0x000fe400078f80ff */
[----:B------:R-:W-:-:S05]  /*19f0*/  MOV R215, R145 ;  /* 0x0000009100d77202 */ /* 0x000fca0000000f00 */
[----:B------:R-:W-:Y:S05]  /*1a00*/  @!P1 BRA `(.L_x_326) ;  /* 0x0000000000109947 */ /* 0x000fea0003800000 */
[----:B------:R-:W-:-:S04]  /*1a10*/  IADD3 R4, P0, R212, UR4, RZ ;  /* 0x00000004d4047c10 */ /* 0x000fc8000ff1e0ff */
[----:B------:R-:W-:-:S05]  /*1a20*/  IADD3.X R5, R213, UR5, RZ, P0, !PT ;  /* 0x00000005d5057c10 */ /* 0x000fca00087fe4ff */
[----:B------:R0:W5:Y:S01]  /*1a30*/  LDG.E R25, desc[UR54][R4.64] ;  /* 0x0000003604197981 */ /* 0x000162000c1e1900 */
[----:B------:R-:W-:Y:S05]  /*1a40*/  BRA `(.L_x_327) ;  /* 0x0000000000107947 */ /* 0x000fea0003800000 */
.L_x_326:
[----:B------:R-:W-:Y:S05]  /*1a50*/  @!P0 BRA `(.L_x_327) ;  /* 0x00000000000c8947 */ /* 0x000fea0003800000 */
[----:B------:R-:W2:Y:S04]  /*1a60*/  LDG.E R0, desc[UR54][R8.64] ;  /* 0x0000003608007981 */ /* 0x000ea8000c1e1900 */
[----:B------:R-:W2:Y:S02]  /*1a70*/  LDG.E R25, desc[UR54][R8.64+0x4] ;  /* 0x0000043608197981 */ /* 0x000ea4000c1e1900 */
[----:B--2---:R-:W-:-:S07]  /*1a80*/  IMAD.IADD R25, R25, 0x1, -R0 ;  /* 0x0000000119197824 */ /* 0x004fce00078e0a00 */
.L_x_327:
[----:B------:R-:W-:Y:S01]  /*1a90*/  ULDC.64 UR4, c[0x0][0xa10] ;  /* 0x0002840000047ab9 */ /* 0x000fe20000000a00 */
[----:B------:R-:W2:Y:S01]  /*1aa0*/  LDL.LU R28, [R1+0x10] ;  /* 0x00001000011c7983 */ /* 0x000ea20000300800 */
[----:B------:R-:W-:-:S04]  /*1ab0*/  ISETP.NE.U32.AND P0, PT, RZ, UR4, PT ;  /* 0x00000004ff007c0c */ /* 0x000fc8000bf05070 */
[----:B------:R-:W-:Y:S01]  /*1ac0*/  ISETP.NE.AND.EX P0, PT, RZ, UR5, PT, P0 ;  /* 0x00000005ff007c0c */ /* 0x000fe2000bf05300 */
[----:B------:R-:W-:-:S12]  /*1ad0*/  ULDC.64 UR4, c[0x0][0xa30] ;  /* 0x00028c0000047ab9 */ /* 0x000fd80000000a00 */
[----:B0-----:R-:W0:Y:S02]  /*1ae0*/  @P0 LDC.64 R4, c[0x0][0xa10] ;  /* 0x00028400ff040b82 */ /* 0x001e240000000a00 */
[----:B0-----:R-:W-:-:S05]  /*1af0*/  @P0 IMAD.WIDE R4, R206, 0x4, R4 ;  /* 0x00000004ce040825 */ /* 0x001fca00078e0204 */
[----:B------:R-:W3:Y:S04]  /*1b00*/  @P0 LDG.E R0, desc[UR54][R4.64] ;  /* 0x0000003604000981 */ /* 0x000ee8000c1e1900 */
[----:B------:R-:W3:Y:S01]  /*1b10*/  @P0 LDG.E R3, desc[UR54][R4.64+0x4] ;  /* 0x0000043604030981 */ /* 0x000ee2000c1e1900 */
[----:B------:R-:W-:Y:S01]  /*1b20*/  ISETP.NE.U32.AND P1, PT, RZ, UR4, PT ;  /* 0x00000004ff007c0c */ /* 0x000fe2000bf25070 */
[----:B-----5:R-:W-:-:S03]  /*1b30*/  IMAD.MOV.U32 R144, RZ, RZ, R25 ;  /* 0x000000ffff907224 */ /* 0x020fc600078e0019 */
[----:B------:R-:W-:-:S13]  /*1b40*/  ISETP.NE.AND.EX P1, PT, RZ, UR5, PT, P1 ;  /* 0x00000005ff007c0c */ /* 0x000fda000bf25310 */
[----:B------:R-:W-:-:S04]  /*1b50*/  @P1 IADD3 R6, P2, R212, UR4, RZ ;  /* 0x00000004d4061c10 */ /* 0x000fc8000ff5e0ff */
[----:B------:R-:W-:-:S05]  /*1b60*/  @P1 IADD3.X R7, R213, UR5, RZ, P2, !PT ;  /* 0x00000005d5071c10 */ /* 0x000fca00097fe4ff */
[----:B------:R0:W5:Y:S01]  /*1b70*/  @P1 LDG.E R144, desc[UR54][R6.64] ;  /* 0x0000003606901981 */ /* 0x000162000c1e1900 */
[----:B------:R-:W-:Y:S01]  /*1b80*/  IMAD.IADD R9, R25, 0x1, -R10 ;  /* 0x0000000119097824 */ /* 0x000fe200078e0a0a */
[----:B------:R-:W-:Y:S01]  /*1b90*/  BSSY B0, `(.L_x_328) ;  /* 0x000002c000007945 */ /* 0x000fe20003800000 */
[----:B------:R-:W-:Y:S02]  /*1ba0*/  LOP3.LUT R217, R211, 0xff, RZ, 0xc0, !PT ;  /* 0x000000ffd3d97812 */ /* 0x000fe400078ec0ff */
[----:B------:R-:W-:Y:S02]  /*1bb0*/  SHF.R.U32.HI R211, RZ, 0x10, R211 ;  /* 0x00000010ffd37819 */ /* 0x000fe400000116d3 */
[----:B--2---:R-:W-:Y:S01]  /*1bc0*/  LOP3.LUT R28, R28, 0xfffffffb, RZ, 0xc0, !PT ;  /* 0xfffffffb1c1c7812 */ /* 0x004fe200078ec0ff */
[----:B---3--:R-:W-:-:S04]  /*1bd0*/  @P0 IMAD.IADD R2, R3, 0x1, -R0 ;  /* 0x0000000103020824 */ /* 0x008fc800078e0a00 */
[----:B------:R-:W-:-:S05]  /*1be0*/  IMAD.IADD R236, R9, 0x1, R2 ;  /* 0x0000000109ec7824 */ /* 0x000fca00078e0202 */
[C---:B------:R-:W-:Y:S02]  /*1bf0*/  ISETP.GE.AND P3, PT, R236.reuse, 0x1, PT ;  /* 0x00000001ec00780c */ /* 0x040fe40003f66270 */
[----:B------:R-:W-:-:S05]  /*1c00*/  IADD3 R0, R236, 0x9f, RZ ;  /* 0x0000009fec007810 */ /* 0x000fca0007ffe0ff */
[----:B------:R-:W-:-:S05]  /*1c10*/  IMAD.HI R0, R0, 0x66666667, RZ ;  /* 0x6666666700007827 */ /* 0x000fca00078e02ff */
[----:B------:R-:W-:Y:S02]  /*1c20*/  SHF.R.U32.HI R147, RZ, 0x1f, R0 ;  /* 0x0000001fff937819 */ /* 0x000fe40000011600 */
[----:B------:R-:W-:Y:S02]  /*1c30*/  @P3 LOP3.LUT R28, R28, 0x4, RZ, 0xfc, !PT ;  /* 0x000000041c1c3812 */ /* 0x000fe400078efcff */
[----:B------:R-:W-:Y:S01]  /*1c40*/  LEA.HI.SX32 R147, R0, R147, 0x1a ;  /* 0x0000009300937211 */ /* 0x000fe200078fd2ff */
[----:B------:R-:W-:Y:S02]  /*1c50*/  IMAD.MOV.U32 R0, RZ, RZ, RZ ;  /* 0x000000ffff007224 */ /* 0x000fe400078e00ff */
[----:B------:R0:W-:Y:S01]  /*1c60*/  STL [R1+0x10], R28 ;  /* 0x0000101c01007387 */ /* 0x0001e20000100800 */
[----:B------:R-:W-:Y:S05]  /*1c70*/  @!P3 BRA `(.L_x_329) ;  /* 0x000000000074b947 */ /* 0x000fea0003800000 */
[----:B------:R-:W-:Y:S01]  /*1c80*/  ISETP.NE.AND P0, PT, R211, RZ, PT ;  /* 0x000000ffd300720c */ /* 0x000fe20003f05270 */
[----:B------:R-:W-:-:S03]  /*1c90*/  ULDC UR4, c[0x0][0x9f0] ;  /* 0x00027c0000047ab9 */ /* 0x000fc60000000800 */
[----:B------:R-:W-:-:S04]  /*1ca0*/  SEL R10, R211, UR4, P0 ;  /* 0x00000004d30a7c07 */ /* 0x000fc80008000000 */
[-C--:B0-----:R-:W-:Y:S02]  /*1cb0*/  IABS R6, R10.reuse ;  /* 0x0000000a00067213 */ /* 0x081fe40000000000 */
[----:B------:R-:W-:Y:S02]  /*1cc0*/  IADD3 R0, R147, -0x1, R10 ;  /* 0xffffffff93007810 */ /* 0x000fe40007ffe00a */
[----:B------:R-:W0:Y:S01]  /*1cd0*/  I2F.RP R3, R6 ;  /* 0x0000000600037306 */ /* 0x000e220000209400 */
[----:B------:R-:W-:Y:S02]  /*1ce0*/  IABS R11, R10 ;  /* 0x0000000a000b7213 */ /* 0x000fe40000000000 */
[----:B------:R-:W-:Y:S02]  /*1cf0*/  IABS R8, R0 ;  /* 0x0000000000087213 */ /* 0x000fe40000000000 */
[----:B------:R-:W-:-:S04]  /*1d00*/  LOP3.LUT R0, R0, R10, RZ, 0x3c, !PT ;  /* 0x0000000a00007212 */ /* 0x000fc800078e3cff */
[----:B------:R-:W-:Y:S01]  /*1d10*/  ISETP.GE.AND P2, PT, R0, RZ, PT ;  /* 0x000000ff0000720c */ /* 0x000fe20003f46270 */
[----:B0-----:R-:W0:Y:S02]  /*1d20*/  MUFU.RCP R3, R3 ;  /* 0x0000000300037308 */ /* 0x001e240000001000 */
[----:B0-----:R-:W-:Y:S02]  /*1d30*/  VIADD R4, R3, 0xffffffe ;  /* 0x0ffffffe03047836 */ /* 0x001fe40000000000 */
[----:B------:R-:W-:-:S04]  /*1d40*/  IMAD.MOV R3, RZ, RZ, -R11 ;  /* 0x000000ffff037224 */ /* 0x000fc800078e0a0b */
[----:B------:R0:W1:Y:S02]  /*1d50*/  F2I.FTZ.U32.TRUNC.NTZ R5, R4 ;  /* 0x0000000400057305 */ /* 0x000064000021f000 */
[----:B0-----:R-:W-:Y:S02]  /*1d60*/  IMAD.MOV.U32 R4, RZ, RZ, RZ ;  /* 0x000000ffff047224 */ /* 0x001fe400078e00ff */
[----:B-1----:R-:W-:-:S04]  /*1d70*/  IMAD.MOV R7, RZ, RZ, -R5 ;  /* 0x000000ffff077224 */ /* 0x002fc800078e0a05 */
[----:B------:R-:W-:-:S04]  /*1d80*/  IMAD R7, R7, R6, RZ ;  /* 0x0000000607077224 */ /* 0x000fc800078e02ff */
[----:B------:R-:W-:-:S06]  /*1d90*/  IMAD.HI.U32 R5, R5, R7, R4 ;  /* 0x0000000705057227 */ /* 0x000fcc00078e0004 */
[----:B------:R-:W-:-:S04]  /*1da0*/  IMAD.HI.U32 R5, R5, R8, RZ ;  /* 0x0000000805057227 */ /* 0x000fc800078e00ff */
[----:B------:R-:W-:-:S05]  /*1db0*/  IMAD R3, R5, R3, R8 ;  /* 0x0000000305037224 */ /* 0x000fca00078e0208 */
[----:B------:R-:W-:-:S13]  /*1dc0*/  ISETP.GT.U32.AND P1, PT, R6, R3, PT ;  /* 0x000000030600720c */ /* 0x000fda0003f24070 */
[-C--:B------:R-:W-:Y:S01]  /*1dd0*/  @!P1 IADD3 R3, R3, -R6.reuse, RZ ;  /* 0x8000000603039210 */ /* 0x080fe20007ffe0ff */
[----:B------:R-:W-:Y:S01]  /*1de0*/  @!P1 VIADD R5, R5, 0x1 ;  /* 0x0000000105059836 */ /* 0x000fe20000000000 */
[----:B------:R-:W-:Y:S02]  /*1df0*/  ISETP.NE.AND P1, PT, R10, RZ, PT ;  /* 0x000000ff0a00720c */ /* 0x000fe40003f25270 */
[----:B------:R-:W-:-:S13]  /*1e00*/  ISETP.GE.U32.AND P0, PT, R3, R6, PT ;  /* 0x000000060300720c */ /* 0x000fda0003f06070 */
[----:B------:R-:W-:-:S04]  /*1e10*/  @P0 VIADD R5, R5, 0x1 ;  /* 0x0000000105050836 */ /* 0x000fc80000000000 */
[----:B------:R-:W-:-:S04]  /*1e20*/  IMAD.MOV.U32 R0, RZ, RZ, R5 ;  /* 0x000000ffff007224 */ /* 0x000fc800078e0005 */
[----:B------:R-:W-:Y:S01]  /*1e30*/  @!P2 IMAD.MOV R0, RZ, RZ, -R0 ;  /* 0x000000ffff00a224 */ /* 0x000fe200078e0a00 */
[----:B------:R-:W-:-:S07]  /*1e40*/  @!P1 LOP3.LUT R0, RZ, R10, RZ, 0x33, !PT ;  /* 0x0000000aff009212 */ /* 0x000fce00078e33ff */
.L_x_329:
[----:B------:R-:W-:Y:S05]  /*1e50*/  BSYNC B0 ;  /* 0x0000000000007941 */ /* 0x000fea0003800000 */
.L_x_328:
[----:B------:R-:W-:-:S05]  /*1e60*/  IMAD R3, R217, R0, RZ ;  /* 0x00000000d9037224 */ /* 0x000fca00078e02ff */
[C---:B------:R-:W-:Y:S01]  /*1e70*/  VIADDMNMX R0, R3.reuse, R0, R147, PT ;  /* 0x0000000003007246 */ /* 0x040fe20003800193 */
[----:B------:R-:W-:-:S04]  /*1e80*/  IMAD R3, R3, 0xa0, -R9 ;  /* 0x000000a003037824 */ /* 0x000fc800078e0a09 */
[----:B------:R-:W-:Y:S01]  /*1e90*/  IMAD R5, R0, 0xa0, -R9 ;  /* 0x000000a000057824 */ /* 0x000fe200078e0a09 */
[----:B------:R-:W-:-:S04]  /*1ea0*/  VIMNMX R3, RZ, R3, !PT ;  /* 0x00000003ff037248 */ /* 0x000fc80007fe0100 */
[----:B------:R-:W-:Y:S01]  /*1eb0*/  VIMNMX R0, R5, R2, PT ;  /* 0x0000000205007248 */ /* 0x000fe20003fe0100 */
[----:B------:R-:W-:-:S03]  /*1ec0*/  IMAD.WIDE.U32 R4, R3, -0x33333333, RZ ;  /* 0xcccccccd03047825 */ /* 0x000fc600078e00ff */
[----:B------:R-:W-:Y:S02]  /*1ed0*/  ISETP.GT.AND P0, PT, R0, R3, PT ;  /* 0x000000030000720c */ /* 0x000fe40003f04270 */
[----:B------:R-:W-:-:S04]  /*1ee0*/  SHF.R.U32.HI R121, RZ, 0x7, R5 ;  /* 0x00000007ff797819 */ /* 0x000fc80000011605 */
[----:B------:R-:W-:-:S07]  /*1ef0*/  MOV R24, R121 ;  /* 0x0000007900187202 */ /* 0x000fce0000000f00 */
[----:B------:R-:W-:-:S04]  /*1f00*/  @P0 VIADD R0, R0, 0x9f ;  /* 0x0000009f00000836 */ /* 0x000fc80000000000 */
[----:B------:R-:W-:-:S05]  /*1f10*/  @P0 IMAD.HI R0, R0, 0x66666667, RZ ;  /* 0x6666666700000827 */ /* 0x000fca00078e02ff */
[----:B------:R-:W-:-:S04]  /*1f20*/  @P0 SHF.R.U32.HI R3, RZ, 0x1f, R0 ;  /* 0x0000001fff030819 */ /* 0x000fc80000011600 */
[----:B------:R-:W-:Y:S02]  /*1f30*/  @P0 LEA.HI.SX32 R24, R0, R3, 0x1a ;  /* 0x0000000300180211 */ /* 0x000fe400078fd2ff */
[----:B------:R-:W-:Y:S02]  /*1f40*/  PLOP3.LUT P0, PT, PT, PT, PT, 0x80, 0x0 ;  /* 0x000000000000781c */ /* 0x000fe40003f0f070 */
[----:B------:R-:W-:-:S13]  /*1f50*/  ISETP.GT.AND P1, PT, R24, R121, PT ;  /* 0x000000791800720c */ /* 0x000fda0003f24270 */
[----:B------:R-:W-:Y:S05]  /*1f60*/  @!P1 BRA `(.L_x_330) ;  /* 0x000000e000049947 */ /* 0x000fea0003800000 */
[----:B------:R-:W-:Y:S01]  /*1f70*/  VIADD R0, R16, 0x1a400 ;  /* 0x0001a40010007836 */ /* 0x000fe20000000000 */
[----:B------:R-:W-:Y:S04]  /*1f80*/  BSSY B6, `(.L_x_331) ;  /* 0x0000013000067945 */ /* 0x000fe80003800000 */
[----:B------:R-:W-:-:S13]  /*1f90*/  LOP3.LUT P0, RZ, R0, 0x1bf, RZ, 0xc0, !PT ;  /* 0x000001bf00ff7812 */ /* 0x000fda000780c0ff */
[----:B------:R-:W-:Y:S05]  /*1fa0*/  @!P0 BRA `(.L_x_332) ;  /* 0x0000000000408947 */ /* 0x000fea0003800000 */
[----:B------:R-:W-:Y:S01]  /*1fb0*/  MOV R0, 0x0 ;  /* 0x0000000000007802 */ /* 0x000fe20000000f00 */
[----:B------:R-:W-:Y:S01]  /*1fc0*/  ULDC.64 UR4, c[0x4][0xa0] ;  /* 0x0100280000047ab9 */ /* 0x000fe20000000a00 */
[----:B------:R-:W-:Y:S01]  /*1fd0*/  ULDC.64 UR6, c[0x4][0x30] ;  /* 0x01000c0000067ab9 */ /* 0x000fe20000000a00 */
[----:B------:R-:W-:Y:S01]  /*1fe0*/  IMAD.U32 R4, RZ, RZ, UR4 ;  /* 0x00000004ff047e24 */ /* 0x000fe2000f8e00ff */
[----:B------:R1:W2:Y:S01]  /*1ff0*/  LDC.64 R14, c[0x4][R0] ;  /* 0x01000000000e7b82 */ /* 0x0002a20000000a00 */
[----:B------:R-:W-:Y:S01]  /*2000*/  IMAD.U32 R5, RZ, RZ, UR5 ;  /* 0x00000005ff057e24 */ /* 0x000fe2000f8e00ff */
[----:B------:R-:W-:Y:S01]  /*2010*/  ULDC.64 UR4, c[0x4][0xa8] ;  /* 0x01002a0000047ab9 */ /* 0x000fe20000000a00 */
[----:B------:R-:W-:Y:S01]  /*2020*/  MOV R10, UR6 ;  /* 0x00000006000a7c02 */ /* 0x000fe20008000f00 */
[----:B0-----:R-:W-:Y:S02]  /*2030*/  IMAD.U32 R6, RZ, RZ, UR4 ;  /* 0x00000004ff067e24 */ /* 0x001fe4000f8e00ff */
[----:B------:R-:W-:-:S02]  /*2040*/  IMAD.U32 R7, RZ, RZ, UR5 ;  /* 0x00000005ff077e24 */ /* 0x000fc4000f8e00ff */
[----:B------:R-:W-:Y:S02]  /*2050*/  IMAD.U32 R11, RZ, RZ, UR7 ;  /* 0x00000007ff0b7e24 */ /* 0x000fe4000f8e00ff */
[----:B------:R-:W-:Y:S02]  /*2060*/  IMAD.MOV.U32 R8, RZ, RZ, 0x70 ;  /* 0x00000070ff087424 */ /* 0x000fe400078e00ff */
[----:B------:R-:W-:Y:S02]  /*2070*/  IMAD.MOV.U32 R12, RZ, RZ, 0x1 ;  /* 0x00000001ff0c7424 */ /* 0x000fe400078e00ff */
[----:B-1----:R-:W-:-:S07]  /*2080*/  IMAD.MOV.U32 R13, RZ, RZ, RZ ;  /* 0x000000ffff0d7224 */ /* 0x002fce00078e00ff */
[----:B------:R-:W-:-:S07]  /*2090*/  LEPC R20, `(.L_x_332) ;  /* 0x000000001014794e */ /* 0x000fce0000000000 */
[----:B--2--5:R-:W-:Y:S05]  /*20a0*/  CALL.ABS.NOINC R14 ;  /* 0x000000000e007343 */ /* 0x024fea0003c00000 */
.L_x_332:
[----:B------:R-:W-:Y:S05]  /*20b0*/  BSYNC B6 ;  /* 0x0000000000067941 */ /* 0x000fea0003800000 */
.L_x_331:
[----:B------:R-:W-:Y:S01]  /*20c0*/  VIADD R0, R16, 0xa400 ;  /* 0x0000a40010007836 */ /* 0x000fe20000000000 */
[----:B------:R-:W-:Y:S04]  /*20d0*/  BSSY B6, `(.L_x_333) ;  /* 0x0000013000067945 */ /* 0x000fe80003800000 */
[----:B------:R-:W-:-:S13]  /*20e0*/  LOP3.LUT P0, RZ, R0, 0x3ff, RZ, 0xc0, !PT ;  /* 0x000003ff00ff7812 */ /* 0x000fda000780c0ff */
[----:B------:R-:W-:Y:S05]  /*20f0*/  @!P0 BRA `(.L_x_334) ;  /* 0x0000000000408947 */ /* 0x000fea0003800000 */
[----:B------:R-:W-:Y:S01]  /*2100*/  MOV R0, 0x0 ;  /* 0x0000000000007802 */ /* 0x000fe20000000f00 */
[----:B------:R-:W-:Y:S01]  /*2110*/  ULDC.64 UR4, c[0x4][0xa0] ;  /* 0x0100280000047ab9 */ /* 0x000fe20000000a00 */
[----:B------:R-:W-:Y:S01]  /*2120*/  ULDC.64 UR6, c[0x4][0xa8] ;  /* 0x01002a0000067ab9 */ /* 0x000fe20000000a00 */
[----:B------:R-:W-:Y:S01]  /*2130*/  MOV R4, UR4 ;  /* 0x0000000400047c02 */ /* 0x000fe20008000f00 */
[----:B------:R1:W2:Y:S01]  /*2140*/  LDC.64 R14, c[0x4][R0] ;  /* 0x01000000000e7b82 */ /* 0x0002a20000000a00 */
[----:B------:R-:W-:Y:S01]  /*2150*/  IMAD.U32 R5, RZ, RZ, UR5 ;  /* 0x00000005ff057e24 */ /* 0x000fe2000f8e00ff */
[----:B------:R-:W-:Y:S01]  /*2160*/  ULDC.64 UR4, c[0x4][0x20] ;  /* 0x0100080000047ab9 */ /* 0x000fe20000000a00 */
[----:B0-----:R-:W-:Y:S01]  /*2170*/  IMAD.U32 R6, RZ, RZ, UR6 ;  /* 0x00000006ff067e24 */ /* 0x001fe2000f8e00ff */
[----:B------:R-:W-:Y:S01]  /*2180*/  MOV R8, 0x70 ;  /* 0x0000007000087802 */ /* 0x000fe20000000f00 */
[----:B------:R-:W-:Y:S02]  /*2190*/  IMAD.U32 R7, RZ, RZ, UR7 ;  /* 0x00000007ff077e24 */ /* 0x000fe4000f8e00ff */
[----:B------:R-:W-:-:S02]  /*21a0*/  IMAD.U32 R10, RZ, RZ, UR4 ;  /* 0x00000004ff0a7e24 */ /* 0x000fc4000f8e00ff */
[----:B------:R-:W-:Y:S02]  /*21b0*/  IMAD.U32 R11, RZ, RZ, UR5 ;  /* 0x00000005ff0b7e24 */ /* 0x000fe4000f8e00ff */
[----:B------:R-:W-:Y:S02]  /*21c0*/  IMAD.MOV.U32 R12, RZ, RZ, 0x1 ;  /* 0x00000001ff0c7424 */ /* 0x000fe400078e00ff */
[----:B-1----:R-:W-:-:S07]  /*21d0*/  IMAD.MOV.U32 R13, RZ, RZ, RZ ;  /* 0x000000ffff0d7224 */ /* 0x002fce00078e00ff */
[----:B------:R-:W-:-:S07]  /*21e0*/  LEPC R20, `(.L_x_334) ;  /* 0x000000001014794e */ /* 0x000fce0000000000 */
[----:B--2--5:R-:W-:Y:S05]  /*21f0*/  CALL.ABS.NOINC R14 ;  /* 0x000000000e007343 */ /* 0x024fea0003c00000 */
.L_x_334:
[----:B------:R-:W-:Y:S05]  /*2200*/  BSYNC B6 ;  /* 0x0000000000067941 */ /* 0x000fea0003800000 */
.L_x_333:
[----:B------:R-:W-:Y:S01]  /*2210*/  ULDC.64 UR4, c[0x0][0x9f8] ;  /* 0x00027e0000047ab9 */ /* 0x000fe20000000a00 */
[----:B------:R-:W-:Y:S01]  /*2220*/  IMAD.MOV.U32 R0, RZ, RZ, R206 ;  /* 0x000000ffff007224 */ /* 0x000fe200078e00ce */
[----:B------:R-:W-:Y:S01]  /*2230*/  ISETP.NE.U32.AND P0, PT, RZ, UR4, PT ;  /* 0x00000004ff007c0c */ /* 0x000fe2000bf05070 */
[----:B------:R-:W2:Y:S01]  /*2240*/  LDL R14, [R1+0x60] ;  /* 0x00006000010e7983 */ /* 0x000ea20000100800 */
[----:B------:R-:W0:Y:S01]  /*2250*/  LDC.64 R112, c[0x0][0x300] ;  /* 0x0000c000ff707b82 */ /* 0x000e220000000a00 */
[----:B------:R-:W-:Y:S01]  /*2260*/  IMAD.IADD R119, R26, 0x1, R25 ;  /* 0x000000011a777824 */ /* 0x000fe200078e0219 */
[----:B------:R-:W-:Y:S01]  /*2270*/  ISETP.NE.AND.EX P0, PT, RZ, UR5, PT, P0 ;  /* 0x00000005ff007c0c */ /* 0x000fe2000bf05300 */
[----:B------:R-:W1:Y:S01]  /*2280*/  S2R R20, SR_TID.X ;  /* 0x0000000000147919 */ /* 0x000e620000002100 */
[----:B------:R-:W-:Y:S01]  /*2290*/  ULDC.64 UR6, c[0x0][0xa08] ;  /* 0x0002820000067ab9 */ /* 0x000fe20000000a00 */
[----:B------:R-:W-:-:S03]  /*22a0*/  SHF.R.S32.HI R19, RZ, 0x1f, R18 ;  /* 0x0000001fff137819 */ /* 0x000fc60000011412 */
[----:B------:R-:W3:Y:S07]  /*22b0*/  LDC.64 R106, c[0x0][0x3f8] ;  /* 0x0000fe00ff6a7b82 */ /* 0x000eee0000000a00 */
[----:B------:R-:W-:Y:S01]  /*22c0*/  @P0 IADD3 R4, P1, R212, UR4, RZ ;  /* 0x00000004d4040c10 */ /* 0x000fe2000ff3e0ff */
[----:B------:R-:W4:Y:S03]  /*22d0*/  LDC R99, c[0x0][0x3f4] ;  /* 0x0000fd00ff637b82 */ /* 0x000f260000000800 */
[----:B------:R-:W-:Y:S01]  /*22e0*/  @P0 IADD3.X R5, R213, UR5, RZ, P1, !PT ;  /* 0x00000005d5050c10 */ /* 0x000fe20008ffe4ff */
[----:B------:R-:W-:-:S04]  /*22f0*/  ULDC.64 UR4, c[0x0][0x308] ;  /* 0x0000c20000047ab9 */ /* 0x000fc80000000a00 */
[----:B------:R1:W4:Y:S01]  /*2300*/  @P0 LDG.E R0, desc[UR54][R4.64] ;  /* 0x0000003604000981 */ /* 0x000322000c1e1900 */
[----:B------:R-:W-:Y:S01]  /*2310*/  SHF.R.S32.HI R12, RZ, 0x1f, R119 ;  /* 0x0000001fff0c7819 */ /* 0x000fe20000011477 */
[-C--:B0-----:R-:W-:Y:S01]  /*2320*/  IMAD.WIDE.U32 R6, R119, R112.reuse, RZ ;  /* 0x0000007077067225 */ /* 0x081fe200078e00ff */
[----:B------:R-:W-:Y:S01]  /*2330*/  ISETP.NE.U32.AND P0, PT, RZ, UR6, PT ;  /* 0x00000006ff007c0c */ /* 0x000fe2000bf05070 */
[----:B------:R-:W0:Y:S02]  /*2340*/  LDC.64 R100, c[0x0][0x408] ;  /* 0x00010200ff647b82 */ /* 0x000e240000000a00 */
[----:B------:R-:W-:Y:S01]  /*2350*/  IMAD R8, R12, R112, RZ ;  /* 0x000000700c087224 */ /* 0x000fe200078e02ff */
[----:B------:R-:W-:-:S03]  /*2360*/  ISETP.NE.AND.EX P0, PT, RZ, UR7, PT, P0 ;  /* 0x00000007ff007c0c */ /* 0x000fc6000bf05300 */
[----:B------:R-:W-:Y:S01]  /*2370*/  IMAD R3, R119, R113, R8 ;  /* 0x0000007177037224 */ /* 0x000fe200078e0208 */
[----:B-1----:R-:W-:Y:S01]  /*2380*/  SHF.R.U32.HI R27, RZ, 0x7, R20 ;  /* 0x00000007ff1b7819 */ /* 0x002fe20000011614 */
[----:B------:R-:W-:Y:S01]  /*2390*/  VIADD R8, R18, 0x80 ;  /* 0x0000008012087836 */ /* 0x000fe20000000000 */
[----:B------:R-:W-:Y:S01]  /*23a0*/  SHF.R.S32.HI R23, RZ, 0x1f, R22 ;  /* 0x0000001fff177819 */ /* 0x000fe20000011416 */
[----:B------:R-:W-:Y:S01]  /*23b0*/  IMAD.IADD R7, R7, 0x1, R3 ;  /* 0x0000000107077824 */ /* 0x000fe200078e0203 */
[----:B------:R-:W-:Y:S01]  /*23c0*/  ISETP.NE.AND P6, PT, R27, 0x1, PT ;  /* 0x000000011b00780c */ /* 0x000fe20003fc5270 */
[----:B------:R-:W-:Y:S01]  /*23d0*/  IMAD.MOV.U32 R122, RZ, RZ, 0x20 ;  /* 0x00000020ff7a7424 */ /* 0x000fe200078e00ff */
[----:B------:R-:W-:Y:S01]  /*23e0*/  MOV R20, R28 ;  /* 0x0000001c00147202 */ /* 0x000fe20000000f00 */
[----:B------:R-:W-:-:S04]  /*23f0*/  IMAD.WIDE.U32 R4, R204, UR4, R6 ;  /* 0x00000004cc047c25 */ /* 0x000fc8000f8e0006 */
[----:B------:R-:W-:Y:S01]  /*2400*/  IMAD R5, R204, UR5, R5 ;  /* 0x00000005cc057c24 */ /* 0x000fe2000f8e0205 */
[----:B------:R-:W-:Y:S01]  /*2410*/  ULDC.64 UR4, c[0x0][0x310] ;  /* 0x0000c40000047ab9 */ /* 0x000fe20000000a00 */
[----:B------:R-:W-:-:S04]  /*2420*/  IMAD.WIDE.U32 R6, R168, R112, R18 ;  /* 0x00000070a8067225 */ /* 0x000fc800078e0012 */
[-C--:B---3--:R-:W-:Y:S02]  /*2430*/  IMAD R11, R219, R106.reuse, RZ ;  /* 0x0000006adb0b7224 */ /* 0x088fe400078e02ff */
[----:B------:R-:W-:-:S04]  /*2440*/  IMAD.WIDE.U32 R110, R168, R106, R22 ;  /* 0x0000006aa86e7225 */ /* 0x000fc800078e0016 */
[C---:B------:R-:W-:Y:S02]  /*2450*/  IMAD R11, R168.reuse, R107, R11 ;  /* 0x0000006ba80b7224 */ /* 0x040fe400078e020b */
[----:B------:R-:W-:-:S04]  /*2460*/  IMAD.WIDE.U32 R108, R168, R106, R18 ;  /* 0x0000006aa86c7225 */ /* 0x000fc800078e0012 */
[----:B------:R-:W-:Y:S02]  /*2470*/  IMAD.IADD R111, R111, 0x1, R11 ;  /* 0x000000016f6f7824 */ /* 0x000fe400078e020b */
[----:B------:R-:W-:Y:S02]  /*2480*/  IMAD.IADD R109, R11, 0x1, R109 ;  /* 0x000000010b6d7824 */ /* 0x000fe400078e026d */
[----:B0-----:R-:W-:-:S04]  /*2490*/  IMAD.WIDE.U32 R104, R168, R100, R22 ;  /* 0x00000064a8687225 */ /* 0x001fc800078e0016 */
[----:B------:R-:W-:Y:S01]  /*24a0*/  IMAD.WIDE.U32 R102, R168, R100, R18 ;  /* 0x00000064a8667225 */ /* 0x000fe200078e0012 */
[----:B------:R-:W-:-:S03]  /*24b0*/  LOP3.LUT R20, R20, 0xfffffffe, RZ, 0xc0, !PT ;  /* 0xfffffffe14147812 */ /* 0x000fc600078ec0ff */
[----:B-----5:R-:W-:-:S04]  /*24c0*/  IMAD.WIDE.U32 R110, R144, R106, R110 ;  /* 0x0000006a906e7225 */ /* 0x020fc800078e006e */
[----:B------:R-:W-:-:S04]  /*24d0*/  IMAD.WIDE.U32 R108, R144, R106, R108 ;  /* 0x0000006a906c7225 */ /* 0x000fc800078e006c */
[----:B------:R-:W-:Y:S01]  /*24e0*/  IMAD.MOV.U32 R120, RZ, RZ, 0x40 ;  /* 0x00000040ff787424 */ /* 0x000fe200078e00ff */
[C---:B------:R-:W-:Y:S01]  /*24f0*/  SHF.L.U64.HI R128, R112.reuse, 0x7, R113 ;  /* 0x0000000770807819 */ /* 0x040fe20000010271 */
[----:B------:R-:W-:Y:S02]  /*2500*/  IMAD R123, R113, 0xa0, RZ ;  /* 0x000000a0717b7824 */ /* 0x000fe400078e02ff */
[----:B------:R-:W-:Y:S02]  /*2510*/  IMAD.SHL.U32 R129, R112, 0x80, RZ ;  /* 0x0000008070817824 */ /* 0x000fe400078e00ff */
[----:B------:R-:W-:Y:S02]  /*2520*/  IMAD R127, R101, 0xa0, RZ ;  /* 0x000000a0657f7824 */ /* 0x000fe400078e02ff */
[----:B------:R-:W-:Y:S01]  /*2530*/  VIADD R195, R27, 0x8 ;  /* 0x000000081bc37836 */ /* 0x000fe20000000000 */
[----:B------:R-:W-:Y:S02]  /*2540*/  SHF.R.S32.HI R146, RZ, 0x1f, R216 ;  /* 0x0000001fff927819 */ /* 0x000fe400000114d8 */
[----:B----4-:R-:W-:-:S02]  /*2550*/  SHF.R.S32.HI R3, RZ, 0x1f, R0 ;  /* 0x0000001fff037819 */ /* 0x010fc40000011400 */
[----:B------:R-:W-:Y:S02]  /*2560*/  SEL R13, R0, RZ, !P0 ;  /* 0x000000ff000d7207 */ /* 0x000fe40004000000 */
[----:B------:R-:W-:Y:S01]  /*2570*/  SEL R33, R3, RZ, !P0 ;  /* 0x000000ff03217207 */ /* 0x000fe20004000000 */
[----:B------:R-:W-:Y:S02]  /*2580*/  IMAD R3, R219, R112, RZ ;  /* 0x00000070db037224 */ /* 0x000fe400078e02ff */
[----:B------:R-:W-:-:S04]  /*2590*/  IMAD.WIDE.U32 R116, R13, UR4, R4 ;  /* 0x000000040d747c25 */ /* 0x000fc8000f8e0004 */
[----:B------:R-:W-:-:S04]  /*25a0*/  IMAD R0, R33, UR4, RZ ;  /* 0x0000000421007c24 */ /* 0x000fc8000f8e02ff */
[----:B------:R-:W-:Y:S02]  /*25b0*/  IMAD R5, R13, UR5, R0 ;  /* 0x000000050d057c24 */ /* 0x000fe4000f8e0200 */
[----:B------:R-:W-:Y:S01]  /*25c0*/  VIADD R0, R18, 0x20 ;  /* 0x0000002012007836 */ /* 0x000fe20000000000 */
[----:B------:R-:W-:Y:S05]  /*25d0*/  @!P6 WARPSYNC.ALL ;  /* 0x000000000000e948 */ /* 0x000fea0003800000 */
[----:B------:R-:W-:Y:S01]  /*25e0*/  IMAD R9, R168, R113, R3 ;  /* 0x00000071a8097224 */ /* 0x000fe200078e0203 */
[----:B------:R-:W-:Y:S01]  /*25f0*/  ULDC UR4, c[0x0][0x2f4] ;  /* 0x0000bd0000047ab9 */ /* 0x000fe20000000800 */
[----:B------:R-:W-:Y:S01]  /*2600*/  IMAD.IADD R4, R117, 0x1, R5 ;  /* 0x0000000175047824 */ /* 0x000fe200078e0205 */
[----:B------:R-:W-:Y:S01]  /*2610*/  @!P6 BAR.SYNC.DEFER_BLOCKING 0x9, 0x100 ;  /* 0x024400000000eb1d */ /* 0x000fe20000010000 */
[----:B------:R-:W-:-:S02]  /*2620*/  IADD3 R3, P0, R116, R6, RZ ;  /* 0x0000000674037210 */ /* 0x000fc40007f1e0ff */
[----:B------:R-:W-:Y:S02]  /*2630*/  ISETP.GE.AND P1, PT, R0, UR4, PT ;  /* 0x0000000400007c0c */ /* 0x000fe4000bf26270 */
[----:B------:R-:W-:Y:S01]  /*2640*/  IADD3.X R5, R4, R7, R9, P0, !PT ;  /* 0x0000000704057210 */ /* 0x000fe200007fe409 */
[----:B------:R-:W-:Y:S01]  /*2650*/  ULDC.64 UR6, c[0x0][0x330] ;  /* 0x0000cc0000067ab9 */ /* 0x000fe20000000a00 */
[----:B------:R-:W-:Y:S02]  /*2660*/  SEL R7, RZ, 0xffffffff, P1 ;  /* 0xffffffffff077807 */ /* 0x000fe40000800000 */
[----:B------:R-:W-:-:S03]  /*2670*/  ISETP.GE.AND P0, PT, R18, UR4, PT ;  /* 0x0000000412007c0c */ /* 0x000fc6000bf06270 */
[----:B------:R-:W-:Y:S01]  /*2680*/  IMAD.SHL.U32 R7, R7, 0x2, RZ ;  /* 0x0000000207077824 */ /* 0x000fe200078e00ff */
[----:B------:R-:W-:Y:S02]  /*2690*/  SEL R6, RZ, 0x1, P0 ;  /* 0x00000001ff067807 */ /* 0x000fe40000000000 */
[----:B------:R-:W-:Y:S02]  /*26a0*/  ISETP.GE.AND P2, PT, R8, UR4, PT ;  /* 0x0000000408007c0c */ /* 0x000fe4000bf46270 */
[----:B------:R-:W-:Y:S01]  /*26b0*/  LOP3.LUT R8, R7, 0x2, R6, 0xe2, !PT ;  /* 0x0000000207087812 */ /* 0x000fe200078ee206 */
[C---:B------:R-:W-:Y:S01]  /*26c0*/  VIADD R7, R18.reuse, 0x60 ;  /* 0x0000006012077836 */ /* 0x040fe20000000000 */
[C---:B------:R-:W-:Y:S01]  /*26d0*/  IADD3 R6, R18.reuse, 0x40, RZ ;  /* 0x0000004012067810 */ /* 0x040fe20007ffe0ff */
[----:B------:R-:W-:-:S03]  /*26e0*/  VIADD R9, R18, 0xa0 ;  /* 0x000000a012097836 */ /* 0x000fc60000000000 */
[----:B------:R-:W-:Y:S02]  /*26f0*/  ISETP.GE.AND P0, PT, R6, UR4, PT ;  /* 0x0000000406007c0c */ /* 0x000fe4000bf06270 */
[----:B------:R-:W-:Y:S02]  /*2700*/  ISETP.GE.AND P1, PT, R7, UR4, PT ;  /* 0x0000000407007c0c */ /* 0x000fe4000bf26270 */
[----:B------:R-:W-:Y:S01]  /*2710*/  ISETP.GE.AND P3, PT, R9, UR4, PT ;  /* 0x0000000409007c0c */ /* 0x000fe2000bf66270 */
[----:B------:R-:W-:Y:S01]  /*2720*/  IMAD.WIDE.U32 R114, R204, UR6, R18 ;  /* 0x00000006cc727c25 */ /* 0x000fe2000f8e0012 */
[----:B------:R-:W-:Y:S01]  /*2730*/  SEL R9, RZ, 0x4, P0 ;  /* 0x00000004ff097807 */ /* 0x000fe20000000000 */
[----:B------:R-:W-:Y:S01]  /*2740*/  ULDC.64 UR4, c[0x0][0x338] ;  /* 0x0000ce0000047ab9 */ /* 0x000fe20000000a00 */
[----:B------:R-:W-:-:S04]  /*2750*/  SEL R10, RZ, 0x8, P1 ;  /* 0x00000008ff0a7807 */ /* 0x000fc80000800000 */
[----:B------:R-:W-:Y:S02]  /*2760*/  LOP3.LUT R8, R10, R8, R9, 0xfe, !PT ;  /* 0x000000080a087212 */ /* 0x000fe400078efe09 */
[----:B------:R-:W-:Y:S02]  /*2770*/  SEL R9, RZ, 0x10, P2 ;  /* 0x00000010ff097807 */ /* 0x000fe40001000000 */
[----:B--2---:R-:W-:-:S05]  /*2780*/  R2P PR, R14, 0x6 ;  /* 0x000000060e007804 */ /* 0x004fca0000000000 */
[----:B------:R-:W-:Y:S02]  /*2790*/  SEL R122, R122, 0xffffffe0, !P1 ;  /* 0xffffffe07a7a7807 */ /* 0x000fe40004800000 */
[----:B------:R-:W-:-:S04]  /*27a0*/  ISETP.GE.AND P1, PT, R0, R99, PT ;  /* 0x000000630000720c */ /* 0x000fc80003f26270 */
[----:B------:R-:W-:Y:S01]  /*27b0*/  SEL R11, R99, RZ, P1 ;  /* 0x000000ff630b7207 */ /* 0x000fe20000800000 */
[----:B------:R-:W-:Y:S01]  /*27c0*/  IMAD R115, R204, UR7, R115 ;  /* 0x00000007cc737c24 */ /* 0x000fe2000f8e0273 */
[----:B------:R-:W-:Y:S01]  /*27d0*/  LOP3.LUT R35, R8, R9, RZ, 0xfc, !PT ;  /* 0x0000000908237212 */ /* 0x000fe200078efcff */
[----:B------:R-:W-:Y:S01]  /*27e0*/  IMAD R33, R33, UR4, RZ ;  /* 0x0000000421217c24 */ /* 0x000fe2000f8e02ff */
[-C--:B------:R-:W-:Y:S01]  /*27f0*/  ISETP.GE.AND P0, PT, R18, R99.reuse, PT ;  /* 0x000000631200720c */ /* 0x080fe20003f06270 */
[----:B------:R-:W-:Y:S01]  /*2800*/  IMAD.IADD R11, R0, 0x1, R11 ;  /* 0x00000001000b7824 */ /* 0x000fe200078e020b */
[----:B------:R-:W-:Y:S01]  /*2810*/  ISETP.GE.AND P5, PT, R6, R99, PT ;  /* 0x000000630600720c */ /* 0x000fe20003fa6270 */
[----:B------:R-:W-:Y:S01]  /*2820*/  IMAD R8, R219, R100, RZ ;  /* 0x00000064db087224 */ /* 0x000fe200078e02ff */
[----:B------:R-:W-:Y:S01]  /*2830*/  SEL R9, R99, RZ, P0 ;  /* 0x000000ff63097207 */ /* 0x000fe20000000000 */
[C---:B------:R-:W-:Y:S01]  /*2840*/  IMAD R33, R13.reuse, UR5, R33 ;  /* 0x000000050d217c24 */ /* 0x040fe2000f8e0221 */
[----:B------:R-:W-:Y:S01]  /*2850*/  SHF.R.S32.HI R10, RZ, 0x1f, R11 ;  /* 0x0000001fff0a7819 */ /* 0x000fe2000001140b */
[----:B------:R-:W-:Y:S01]  /*2860*/  IMAD.WIDE.U32 R114, R13, UR4, R114 ;  /* 0x000000040d727c25 */ /* 0x000fe2000f8e0072 */
[----:B------:R-:W-:-:S03]  /*2870*/  IADD3 R118, P4, R168, R119, RZ ;  /* 0x00000077a8767210 */ /* 0x000fc60007f9e0ff */
[----:B------:R-:W-:Y:S01]  /*2880*/  IMAD R13, R168, R101, R8 ;  /* 0x00000065a80d7224 */ /* 0x000fe200078e0208 */
[-C--:B------:R-:W-:Y:S01]  /*2890*/  LEA.HI R28, R10, R11.reuse, RZ, 0x4 ;  /* 0x0000000b0a1c7211 */ /* 0x080fe200078f20ff */
[----:B------:R-:W-:Y:S01]  /*28a0*/  IMAD.IADD R9, R18, 0x1, R9 ;  /* 0x0000000112097824 */ /* 0x000fe200078e0209 */
[----:B------:R-:W-:Y:S01]  /*28b0*/  LEA.HI R11, R10, R11, RZ, 0x6 ;  /* 0x0000000b0a0b7211 */ /* 0x000fe200078f30ff */
[----:B------:R-:W-:Y:S01]  /*28c0*/  IMAD.IADD R103, R13, 0x1, R103 ;  /* 0x000000010d677824 */ /* 0x000fe200078e0267 */
[----:B------:R-:W-:Y:S02]  /*28d0*/  IADD3 R105, R105, R13, RZ ;  /* 0x0000000d69697210 */ /* 0x000fe40007ffe0ff */
[----:B------:R-:W-:Y:S01]  /*28e0*/  SEL R13, R99, RZ, P5 ;  /* 0x000000ff630d7207 */ /* 0x000fe20002800000 */
[----:B------:R-:W-:Y:S01]  /*28f0*/  IMAD.X R119, R219, 0x1, R12, P4 ;  /* 0x00000001db777824 */ /* 0x000fe200020e060c */
[----:B------:R-:W-:Y:S02]  /*2900*/  SHF.R.S32.HI R8, RZ, 0x1f, R9 ;  /* 0x0000001fff087819 */ /* 0x000fe40000011409 */
[----:B------:R-:W-:Y:S01]  /*2910*/  SHF.R.S32.HI R12, RZ, 0x6, R11 ;  /* 0x00000006ff0c7819 */ /* 0x000fe2000001140b */
[----:B------:R-:W-:Y:S01]  /*2920*/  IMAD.IADD R15, R6, 0x1, R13 ;  /* 0x00000001060f7824 */ /* 0x000fe200078e020d */
[----:B------:R-:W-:-:S02]  /*2930*/  @P5 LOP3.LUT R20, R20, 0x1, RZ, 0xfc, !PT ;  /* 0x0000000114145812 */ /* 0x000fc400078efcff */
[----:B------:R-:W-:Y:S01]  /*2940*/  LOP3.LUT R11, R175, 0x30, R28, 0xf8, !PT ;  /* 0x00000030af0b7812 */ /* 0x000fe200078ef81c */
[----:B------:R-:W-:Y:S01]  /*2950*/  IMAD R142, R12, 0x2800, R197 ;  /* 0x000028000c8e7824 */ /* 0x000fe200078e02c5 */
[CC--:B------:R-:W-:Y:S01]  /*2960*/  LEA.HI R26, R8.reuse, R9.reuse, RZ, 0x4 ;  /* 0x00000009081a7211 */ /* 0x0c0fe200078f20ff */
[----:B------:R0:W-:Y:S01]  /*2970*/  STL [R1+0x10], R20 ;  /* 0x0000101401007387 */ /* 0x0001e20000100800 */
[----:B------:R-:W-:Y:S02]  /*2980*/  LEA.HI R9, R8, R9, RZ, 0x6 ;  /* 0x0000000908097211 */ /* 0x000fe400078f30ff */
[----:B------:R-:W-:Y:S02]  /*2990*/  LOP3.LUT R11, R11, R196, RZ, 0x3c, !PT ;  /* 0x000000c40b0b7212 */ /* 0x000fe400078e3cff */
[----:B------:R-:W-:Y:S02]  /*29a0*/  SHF.R.S32.HI R10, RZ, 0x6, R9 ;  /* 0x00000006ff0a7819 */ /* 0x000fe40000011409 */
[----:B------:R-:W-:-:S02]  /*29b0*/  IADD3 R142, R142, R11, RZ ;  /* 0x0000000b8e8e7210 */ /* 0x000fc40007ffe0ff */
[----:B0-----:R-:W-:Y:S02]  /*29c0*/  SHF.R.S32.HI R20, RZ, 0x1f, R15 ;  /* 0x0000001fff147819 */ /* 0x001fe4000001140f */
[----:B------:R-:W-:Y:S02]  /*29d0*/  SHF.R.U32.HI R8, RZ, 0x3, R199 ;  /* 0x00000003ff087819 */ /* 0x000fe400000116c7 */
[CC--:B------:R-:W-:Y:S02]  /*29e0*/  LEA.HI R30, R20.reuse, R15.reuse, RZ, 0x4 ;  /* 0x0000000f141e7211 */ /* 0x0c0fe400078f20ff */
[----:B------:R-:W-:Y:S02]  /*29f0*/  LOP3.LUT R9, R175, 0x30, R26, 0xf8, !PT ;  /* 0x00000030af097812 */ /* 0x000fe400078ef81a */
[----:B------:R-:W-:Y:S02]  /*2a00*/  LOP3.LUT R11, R199, 0x30, R28, 0xf8, !PT ;  /* 0x00000030c70b7812 */ /* 0x000fe400078ef81c */
[----:B------:R-:W-:Y:S01]  /*2a10*/  LEA.HI R15, R20, R15, RZ, 0x6 ;  /* 0x0000000f140f7211 */ /* 0x000fe200078f30ff */
[C---:B------:R-:W-:Y:S01]  /*2a20*/  IMAD R143, R10.reuse, 0x2800, R197 ;  /* 0x000028000a8f7824 */ /* 0x040fe200078e02c5 */
[----:B------:R-:W-:Y:S01]  /*2a30*/  LOP3.LUT R11, R11, R8, RZ, 0x3c, !PT ;  /* 0x000000080b0b7212 */ /* 0x000fe200078e3cff */
[--C-:B------:R-:W-:Y:S01]  /*2a40*/  IMAD R135, R10, 0x2800, R200.reuse ;  /* 0x000028000a877824 */ /* 0x100fe200078e02c8 */
[----:B------:R-:W-:Y:S01]  /*2a50*/  LOP3.LUT R10, R9, R196, RZ, 0x3c, !PT ;  /* 0x000000c4090a7212 */ /* 0x000fe200078e3cff */
[----:B------:R-:W-:Y:S01]  /*2a60*/  IMAD R132, R12, 0x2800, R200 ;  /* 0x000028000c847824 */ /* 0x000fe200078e02c8 */
[----:B------:R-:W-:-:S02]  /*2a70*/  LOP3.LUT R13, R199, 0x30, R26, 0xf8, !PT ;  /* 0x00000030c70d7812 */ /* 0x000fc400078ef81a */
[----:B------:R-:W-:Y:S02]  /*2a80*/  SHF.R.S32.HI R15, RZ, 0x6, R15 ;  /* 0x00000006ff0f7819 */ /* 0x000fe4000001140f */
[--C-:B------:R-:W-:Y:S01]  /*2a90*/  LOP3.LUT R9, R175, 0x30, R30.reuse, 0xf8, !PT ;  /* 0x00000030af097812 */ /* 0x100fe200078ef81e */
[----:B------:R-:W-:Y:S01]  /*2aa0*/  IMAD.IADD R132, R132, 0x1, R11 ;  /* 0x0000000184847824 */ /* 0x000fe200078e020b */
[----:B------:R-:W-:Y:S01]  /*2ab0*/  LOP3.LUT R14, R13, R8, RZ, 0x3c, !PT ;  /* 0x000000080d0e7212 */ /* 0x000fe200078e3cff */
[----:B------:R-:W-:Y:S01]  /*2ac0*/  IMAD R134, R15, 0x2800, R197 ;  /* 0x000028000f867824 */ /* 0x000fe200078e02c5 */
[----:B------:R-:W-:Y:S02]  /*2ad0*/  LOP3.LUT R9, R9, R196, RZ, 0x3c, !PT ;  /* 0x000000c409097212 */ /* 0x000fe400078e3cff */
[----:B------:R-:W-:Y:S02]  /*2ae0*/  LOP3.LUT R13, R199, 0x30, R30, 0xf8, !PT ;  /* 0x00000030c70d7812 */ /* 0x000fe400078ef81e */
[----:B------:R-:W-:Y:S01]  /*2af0*/  SHF.R.S32.HI R11, RZ, 0x1f, R144 ;  /* 0x0000001fff0b7819 */ /* 0x000fe20000011490 */
[----:B------:R-:W-:Y:S01]  /*2b00*/  IMAD.IADD R143, R143, 0x1, R10 ;  /* 0x000000018f8f7824 */ /* 0x000fe200078e020a */
[----:B------:R-:W-:Y:S01]  /*2b10*/  LOP3.LUT R10, R13, R8, RZ, 0x3c, !PT ;  /* 0x000000080d0a7212 */ /* 0x000fe200078e3cff */
[----:B------:R-:W-:-:S02]  /*2b20*/  IMAD.IADD R134, R134, 0x1, R9 ;  /* 0x0000000186867824 */ /* 0x000fc400078e0209 */
[----:B------:R-:W-:Y:S02]  /*2b30*/  IMAD R131, R15, 0x2800, R200 ;  /* 0x000028000f837824 */ /* 0x000fe400078e02c8 */
[C---:B------:R-:W-:Y:S02]  /*2b40*/  IMAD R9, R11.reuse, R106, RZ ;  /* 0x0000006a0b097224 */ /* 0x040fe400078e02ff */
[----:B------:R-:W-:Y:S02]  /*2b50*/  IMAD R11, R11, R100, RZ ;  /* 0x000000640b0b7224 */ /* 0x000fe400078e02ff */
[----:B------:R-:W-:Y:S01]  /*2b60*/  IMAD.IADD R131, R131, 0x1, R10 ;  /* 0x0000000183837824 */ /* 0x000fe200078e020a */
[----:B------:R-:W-:Y:S01]  /*2b70*/  SHF.L.U32 R10, R106, 0x7, RZ ;  /* 0x000000076a0a7819 */ /* 0x000fe200000006ff */
[----:B------:R-:W-:Y:S01]  /*2b80*/  IMAD R15, R144, R107, R9 ;  /* 0x0000006b900f7224 */ /* 0x000fe200078e0209 */
[C---:B------:R-:W-:Y:S01]  /*2b90*/  SHF.L.U64.HI R9, R106.reuse, 0x7, R107 ;  /* 0x000000076a097819 */ /* 0x040fe2000001026b */
[----:B------:R-:W-:Y:S01]  /*2ba0*/  IMAD R13, R107, 0xa0, RZ ;  /* 0x000000a06b0d7824 */ /* 0x000fe200078e02ff */
[----:B------:R-:W-:Y:S01]  /*2bb0*/  SEL R32, RZ, 0x20, P3 ;  /* 0x00000020ff207807 */ /* 0x000fe20001800000 */
[----:B------:R-:W-:-:S04]  /*2bc0*/  IMAD.WIDE.U32 R106, R106, 0xa0, RZ ;  /* 0x000000a06a6a7825 */ /* 0x000fc800078e00ff */
[C---:B------:R-:W-:Y:S02]  /*2bd0*/  IMAD R21, R144.reuse, R101, R11 ;  /* 0x0000006590157224 */ /* 0x040fe400078e020b */
[----:B------:R-:W-:Y:S01]  /*2be0*/  IMAD.WIDE.U32 R102, R144, R100, R102 ;  /* 0x0000006490667225 */ /* 0x000fe200078e0066 */
[----:B------:R-:W-:-:S03]  /*2bf0*/  SHF.L.U64.HI R11, R100, 0x7, R101 ;  /* 0x00000007640b7819 */ /* 0x000fc60000010265 */
[----:B------:R-:W-:Y:S01]  /*2c00*/  IMAD.WIDE.U32 R104, R144, R100, R104 ;  /* 0x0000006490687225 */ /* 0x000fe200078e0068 */
[----:B------:R-:W-:Y:S02]  /*2c10*/  SEL R120, R120, 0xffffffc0, !P2 ;  /* 0xffffffc078787807 */ /* 0x000fe40005000000 */
[----:B------:R-:W-:Y:S01]  /*2c20*/  LOP3.LUT R39, R35, R32, RZ, 0xfc, !PT ;  /* 0x0000002023277212 */ /* 0x000fe200078efcff */
[----:B------:R-:W-:Y:S02]  /*2c30*/  IMAD.IADD R135, R135, 0x1, R14 ;  /* 0x0000000187877824 */ /* 0x000fe400078e020e */
[----:B------:R-:W-:Y:S01]  /*2c40*/  IMAD.IADD R126, R107, 0x1, R13 ;  /* 0x000000016b7e7824 */ /* 0x000fe200078e020d */
[----:B------:R-:W-:Y:S01]  /*2c50*/  IADD3 R20, R21, R103, RZ ;  /* 0x0000006715147210 */ /* 0x000fe20007ffe0ff */
[----:B------:R-:W-:Y:S01]  /*2c60*/  IMAD.WIDE.U32 R112, R112, 0xa0, RZ ;  /* 0x000000a070707825 */ /* 0x000fe200078e00ff */
[----:B------:R-:W-:Y:S02]  /*2c70*/  LOP3.LUT R25, R26, 0xfffffff0, RZ, 0xc0, !PT ;  /* 0xfffffff01a197812 */ /* 0x000fe400078ec0ff */
[----:B------:R-:W-:Y:S01]  /*2c80*/  LOP3.LUT R27, R28, 0xfffffff0, RZ, 0xc0, !PT ;  /* 0xfffffff01c1b7812 */ /* 0x000fe200078ec0ff */
[----:B------:R-:W-:Y:S01]  /*2c90*/  IMAD.SHL.U32 R12, R100, 0x80, RZ ;  /* 0x00000080640c7824 */ /* 0x000fe200078e00ff */
[----:B------:R-:W-:Y:S01]  /*2ca0*/  LOP3.LUT R29, R30, 0xfffffff0, RZ, 0xc0, !PT ;  /* 0xfffffff01e1d7812 */ /* 0x000fe200078ec0ff */
[----:B------:R-:W-:-:S02]  /*2cb0*/  IMAD.IADD R13, R111, 0x1, R15 ;  /* 0x000000016f0d7824 */ /* 0x000fc400078e020f */
[----:B------:R-:W-:Y:S02]  /*2cc0*/  IMAD.IADD R14, R15, 0x1, R109 ;  /* 0x000000010f0e7824 */ /* 0x000fe400078e026d */
[----:B------:R-:W-:Y:S01]  /*2cd0*/  IMAD.WIDE.U32 R100, R100, 0xa0, RZ ;  /* 0x000000a064647825 */ /* 0x000fe200078e00ff */
[----:B------:R-:W-:-:S03]  /*2ce0*/  LOP3.LUT R34, R35, 0x1, RZ, 0xc0, !PT ;  /* 0x0000000123227812 */ /* 0x000fc600078ec0ff */
[----:B------:R-:W-:Y:S01]  /*2cf0*/  IMAD.IADD R15, R105, 0x1, R21 ;  /* 0x00000001690f7824 */ /* 0x000fe200078e0215 */
[----:B------:R-:W-:Y:S02]  /*2d00*/  SHF.R.S32.HI R21, RZ, 0x4, R26 ;  /* 0x00000004ff157819 */ /* 0x000fe4000001141a */
[----:B------:R-:W-:Y:S01]  /*2d10*/  SHF.R.S32.HI R26, RZ, 0x4, R28 ;  /* 0x00000004ff1a7819 */ /* 0x000fe2000001141c */
[----:B------:R-:W-:Y:S01]  /*2d20*/  IMAD.SHL.U32 R99, R99, 0x2, RZ ;  /* 0x0000000263637824 */ /* 0x000fe200078e00ff */
[----:B------:R-:W-:Y:S01]  /*2d30*/  SHF.R.S32.HI R28, RZ, 0x4, R30 ;  /* 0x00000004ff1c7819 */ /* 0x000fe2000001141e */
[----:B------:R-:W-:Y:S01]  /*2d40*/  IMAD.IADD R130, R122, 0x1, R120 ;  /* 0x000000017a827824 */ /* 0x000fe200078e0278 */
[----:B------:R-:W-:Y:S01]  /*2d50*/  LOP3.LUT R35, R39, 0x2, RZ, 0xc0, !PT ;  /* 0x0000000227237812 */ /* 0x000fe200078ec0ff */
[----:B------:R-:W-:Y:S01]  /*2d60*/  IMAD.IADD R127, R101, 0x1, R127 ;  /* 0x00000001657f7824 */ /* 0x000fe200078e027f */
[----:B------:R-:W-:Y:S01]  /*2d70*/  LOP3.LUT R36, R39, 0x4, RZ, 0xc0, !PT ;  /* 0x0000000427247812 */ /* 0x000fe200078ec0ff */
[----:B------:R-:W-:Y:S01]  /*2d80*/  IMAD.IADD R33, R115, 0x1, R33 ;  /* 0x0000000173217824 */ /* 0x000fe200078e0221 */
[----:B------:R-:W-:-:S02]  /*2d90*/  LOP3.LUT R37, R39, 0x8, RZ, 0xc0, !PT ;  /* 0x0000000827257812 */ /* 0x000fc400078ec0ff */
[----:B------:R-:W-:Y:S02]  /*2da0*/  LOP3.LUT R38, R39, 0x10, RZ, 0xc0, !PT ;  /* 0x0000001027267812 */ /* 0x000fe400078ec0ff */
[----:B------:R-:W-:Y:S02]  /*2db0*/  IADD3 R123, R113, R123, RZ ;  /* 0x0000007b717b7210 */ /* 0x000fe40007ffe0ff */
[----:B------:R-:W-:Y:S02]  /*2dc0*/  SHF.R.S32.HI R30, RZ, 0x1f, R25 ;  /* 0x0000001fff1e7819 */ /* 0x000fe40000011419 */
[----:B------:R-:W-:Y:S02]  /*2dd0*/  SHF.R.S32.HI R31, RZ, 0x1f, R27 ;  /* 0x0000001fff1f7819 */ /* 0x000fe4000001141b */
[----:B------:R-:W-:Y:S02]  /*2de0*/  SHF.R.S32.HI R32, RZ, 0x1f, R29 ;  /* 0x0000001fff207819 */ /* 0x000fe4000001141d */
[----:B------:R-:W-:-:S07]  /*2df0*/  LOP3.LUT R39, R39, 0x20, RZ, 0xc0, !PT ;  /* 0x0000002027277812 */ /* 0x000fce00078ec0ff */
.L_x_434:
[----:B------:R-:W2:Y:S01]  /*2e00*/  LDL.LU R42, [R1+0x10] ;  /* 0x00001000012a7983 */ /* 0x000ea20000300800 */
[----:B------:R-:W0:Y:S01]  /*2e10*/  LDC.64 R124, c[0x0][0x2e8] ;  /* 0x0000ba00ff7c7b82 */ /* 0x000e220000000a00 */
[----:B------:R-:W-:Y:S01]  /*2e20*/  VIADD R51, R24, 0xffffffff ;  /* 0xffffffff18337836 */ /* 0x000fe20000000000 */
[----:B------:R-:W-:Y:S05]  /*2e30*/  YIELD ;  /* 0x0000000000007946 */ /* 0x000fea0003800000 */
[----:B------:R-:W-:Y:S01]  /*2e40*/  SHF.R.S32.HI R40, RZ, 0x1f, R51 ;  /* 0x0000001fff287819 */ /* 0x000fe20000011433 */
[-C--:B------:R-:W-:Y:S01]  /*2e50*/  IMAD R41, R123, R51.reuse, RZ ;  /* 0x000000337b297224 */ /* 0x080fe200078e02ff */
[----:B------:R-:W1:Y:S01]  /*2e60*/  LDC R133, c[0x0][0x3f4] ;  /* 0x0000fd00ff857b82 */ /* 0x000e620000000800 */
[----:B------:R-:W-:Y:S01]  /*2e70*/  IMAD.WIDE.U32 R136, R112, R51, RZ ;  /* 0x0000003370887225 */ /* 0x000fe200078e00ff */
[----:B------:R-:W-:Y:S03]  /*2e80*/  BSSY B0, `(.L_x_335) ;  /* 0x0000ca9000007945 */ /* 0x000fe60003800000 */
[----:B------:R-:W-:Y:S01]  /*2e90*/  IMAD R41, R40, R112, R41 ;  /* 0x0000007028297224 */ /* 0x000fe200078e0229 */
[----:B------:R-:W-:Y:S01]  /*2ea0*/  IADD3 R45, P2, P3, R3, R136, R129 ;  /* 0x00000088032d7210 */ /* 0x000fe20007b5e081 */
[----:B------:R-:W-:-:S02]  /*2eb0*/  IMAD R47, R17, 0x7800, R205 ;  /* 0x00007800112f7824 */ /* 0x000fc400078e02cd */
[----:B------:R-:W-:Y:S02]  /*2ec0*/  IMAD.IADD R92, R137, 0x1, R41 ;  /* 0x00000001895c7824 */ /* 0x000fe400078e0229 */
[----:B------:R-:W-:Y:S02]  /*2ed0*/  IMAD R41, R17, 0x7800, R207 ;  /* 0x0000780011297824 */ /* 0x000fe400078e02cf */
[----:B------:R-:W-:Y:S01]  /*2ee0*/  IMAD.IADD R47, R16, 0x1, R47 ;  /* 0x00000001102f7824 */ /* 0x000fe200078e022f */
[----:B------:R-:W-:Y:S02]  /*2ef0*/  IADD3.X R24, R5, R92, R128, P2, P3 ;  /* 0x0000005c05187210 */ /* 0x000fe400017e6480 */
[----:B0-----:R-:W-:Y:S02]  /*2f00*/  IADD3 R48, P2, P3, R136, R124, R3 ;  /* 0x0000007c88307210 */ /* 0x001fe40007b5e003 */
[----:B------:R-:W-:Y:S02]  /*2f10*/  IADD3 R46, R16, R41, RZ ;  /* 0x00000029102e7210 */ /* 0x000fe40007ffe0ff */
[----:B------:R-:W-:-:S02]  /*2f20*/  IADD3.X R49, R92, R125, R5, P2, P3 ;  /* 0x0000007d5c317210 */ /* 0x000fc400017e6405 */
[----:B------:R-:W-:Y:S02]  /*2f30*/  ISETP.GT.AND P3, PT, R51, R121, PT ;  /* 0x000000793300720c */ /* 0x000fe40003f64270 */
[----:B------:R-:W-:-:S05]  /*2f40*/  IADD3 R44, P2, R45, R124, RZ ;  /* 0x0000007c2d2c7210 */ /* 0x000fca0007f5e0ff */
[----:B------:R-:W-:Y:S01]  /*2f50*/  IMAD.X R45, R24, 0x1, R125, P2 ;  /* 0x00000001182d7824 */ /* 0x000fe200010e067d */
[----:B-1----:R-:W-:Y:S01]  /*2f60*/  ISETP.GE.AND P2, PT, R133, 0x1, PT ;  /* 0x000000018500780c */ /* 0x002fe20003f46270 */
[----:B------:R-:W-:Y:S01]  /*2f70*/  IMAD.MOV.U32 R24, RZ, RZ, R51 ;  /* 0x000000ffff187224 */ /* 0x000fe200078e0033 */
[----:B--2---:R-:W-:-:S04]  /*2f80*/  LOP3.LUT R42, R42, 0xfffffffd, RZ, 0xc0, !PT ;  /* 0xfffffffd2a2a7812 */ /* 0x004fc800078ec0ff */
[----:B------:R-:W-:-:S05]  /*2f90*/  @P3 LOP3.LUT R42, R42, 0x2, RZ, 0xfc, !PT ;  /* 0x000000022a2a3812 */ /* 0x000fca00078efcff */
[----:B------:R0:W-:Y:S02]  /*2fa0*/  STL [R1+0x10], R42 ;  /* 0x0000102a01007387 */ /* 0x0001e40000100800 */
[----:B------:R-:W-:Y:S05]  /*2fb0*/  @!P2 BRA `(.L_x_336) ;  /* 0x000000c4007ca947 */ /* 0x000fea0003800000 */
[----:B------:R-:W-:Y:S01]  /*2fc0*/  ULDC.U8 UR4, c[0x0][0x410] ;  /* 0x0001040000047ab9 */ /* 0x000fe20000000000 */
[-C--:B------:R-:W-:Y:S01]  /*2fd0*/  IMAD R41, R126, R51.reuse, RZ ;  /* 0x000000337e297224 */ /* 0x080fe200078e02ff */
[----:B------:R-:W-:Y:S01]  /*2fe0*/  ISETP.NE.AND P2, PT, RZ, UR4, PT ;  /* 0x00000004ff007c0c */ /* 0x000fe2000bf45270 */
[-C--:B------:R-:W-:Y:S02]  /*2ff0*/  IMAD R43, R127, R51.reuse, RZ ;  /* 0x000000337f2b7224 */ /* 0x080fe400078e02ff */
[----:B------:R-:W-:Y:S02]  /*3000*/  IMAD R96, R24, -0xa0, R2 ;  /* 0xffffff6018607824 */ /* 0x000fe400078e0202 */
[C---:B------:R-:W-:Y:S02]  /*3010*/  IMAD R41, R40.reuse, R106, R41 ;  /* 0x0000006a28297224 */ /* 0x040fe400078e0229 */
[----:B------:R-:W-:Y:S01]  /*3020*/  IMAD R43, R40, R100, R43 ;  /* 0x00000064282b7224 */ /* 0x000fe200078e022b */
[----:B------:R-:W-:Y:S01]  /*3030*/  VIMNMX R96, R96, 0xa0, PT ;  /* 0x000000a060607848 */ /* 0x000fe20003fe0100 */
[----:B------:R-:W-:-:S04]  /*3040*/  IMAD.WIDE.U32 R90, R106, R51, RZ ;  /* 0x000000336a5a7225 */ /* 0x000fc800078e00ff */
[----:B------:R-:W-:-:S04]  /*3050*/  IMAD.WIDE.U32 R88, R100, R51, RZ ;  /* 0x0000003364587225 */ /* 0x000fc800078e00ff */
[----:B------:R-:W-:Y:S02]  /*3060*/  IMAD.IADD R97, R91, 0x1, R41 ;  /* 0x000000015b617824 */ /* 0x000fe400078e0229 */
[----:B------:R-:W-:Y:S01]  /*3070*/  IMAD.IADD R98, R89, 0x1, R43 ;  /* 0x0000000159627824 */ /* 0x000fe200078e022b */
[----:B------:R-:W-:Y:S06]  /*3080*/  @!P2 BRA `(.L_x_337) ;  /* 0x0000005c00aca947 */ /* 0x000fec0003800000 */
[----:B------:R-:W-:Y:S01]  /*3090*/  ISETP.GE.AND P3, PT, R168, R96, PT ;  /* 0x00000060a800720c */ /* 0x000fe20003f66270 */
[----:B------:R-:W-:Y:S01]  /*30a0*/  BSSY B1, `(.L_x_338) ;  /* 0x000003d000017945 */ /* 0x000fe20003800000 */
        /* <DEDUP_REMOVED lines=22> */
[----:B------:R-:W-:Y:S01]  /*3210*/  CS2R R138, SRZ ;  /* 0x00000000008a7805 */ /* 0x000fe2000001ff00 */
[----:B------:R-:W-:Y:S06]  /*3220*/  @P3 BRA `(.L_x_339) ;  /* 0x0000000000903947 */ /* 0x000fec0003800000 */
[----:B------:R-:W-:Y:S01]  /*3230*/  ULDC.64 UR4, c[0x0][0x3e8] ;  /* 0x0000fa0000047ab9 */ /* 0x000fe20000000a00 */
[----:B------:R-:W-:Y:S02]  /*3240*/  CS2R R136, SRZ ;  /* 0x0000000000887805 */ /* 0x000fe4000001ff00 */
[----:B0-----:R-:W-:Y:S02]  /*3250*/  IADD3 R42, P2, P4, R110, UR4, R90 ;  /* 0x000000046e2a7c10 */ /* 0x001fe4000fc5e05a */
[----:B------:R-:W-:Y:S02]  /*3260*/  CS2R R138, SRZ ;  /* 0x00000000008a7805 */ /* 0x000fe4000001ff00 */
[----:B------:R-:W-:Y:S01]  /*3270*/  IADD3.X R43, R13, UR5, R97, P2, P4 ;  /* 0x000000050d2b7c10 */ /* 0x000fe200097e8461 */
[----:B------:R-:W-:Y:S02]  /*3280*/  ULDC.64 UR4, c[0x0][0x400] ;  /* 0x0001000000047ab9 */ /* 0x000fe40000000a00 */
[----:B------:R-:W-:-:S04]  /*3290*/  IADD3 R40, P2, P4, R104, UR4, R88 ;  /* 0x0000000468287c10 */ /* 0x000fc8000fc5e058 */
[----:B------:R-:W-:Y:S02]  /*32a0*/  IADD3.X R41, R15, UR5, R98, P2, P4 ;  /* 0x000000050f297c10 */ /* 0x000fe400097e8462 */
[----:B------:R-:W-:Y:S02]  /*32b0*/  ISETP.GE.AND P2, PT, R22, R133, PT ;  /* 0x000000851600720c */ /* 0x000fe40003f46270 */
[----:B------:R-:W-:Y:S02]  /*32c0*/  CS2R R94, SRZ ;  /* 0x00000000005e7805 */ /* 0x000fe4000001ff00 */
[----:B------:R-:W-:-:S09]  /*32d0*/  CS2R R124, SRZ ;  /* 0x00000000007c7805 */ /* 0x000fd2000001ff00 */
[----:B------:R1:W5:Y:S04]  /*32e0*/  @!P2 LDG.E.64 R136, desc[UR54][R42.64] ;  /* 0x000000362a88a981 */ /* 0x000368000c1e1b00 */
[----:B------:R1:W5:Y:S01]  /*32f0*/  @!P2 LDG.E.64 R138, desc[UR54][R40.64] ;  /* 0x00000036288aa981 */ /* 0x000362000c1e1b00 */
        /* <DEDUP_REMOVED lines=20> */
[----:B------:R-:W-:-:S13]  /*3440*/  ISETP.GE.AND P2, PT, R174, R133, PT ;  /* 0x00000085ae00720c */ /* 0x000fda0003f46270 */
[----:B------:R1:W5:Y:S04]  /*3450*/  @!P2 LDG.E.64 R74, desc[UR54][R42.64+0x50] ;  /* 0x000050362a4aa981 */ /* 0x000368000c1e1b00 */
[----:B------:R1:W5:Y:S02]  /*3460*/  @!P2 LDG.E.64 R76, desc[UR54][R40.64+0x50] ;  /* 0x00005036284ca981 */ /* 0x000364000c1e1b00 */
.L_x_339:
[----:B------:R-:W-:Y:S05]  /*3470*/  BSYNC B1 ;  /* 0x0000000000017941 */ /* 0x000fea0003800000 */
.L_x_338:
[----:B------:R-:W-:Y:S01]  /*3480*/  ISETP.GE.AND P4, PT, R216, R96, PT ;  /* 0x00000060d800720c */ /* 0x000fe20003f86270 */
[----:B------:R-:W-:Y:S01]  /*3490*/  BSSY B1, `(.L_x_340) ;  /* 0x000002b000017945 */ /* 0x000fe20003800000 */
[----:B------:R-:W-:-:S11]  /*34a0*/  CS2R R72, SRZ ;  /* 0x0000000000487805 */ /* 0x000fd6000001ff00 */
[----:B------:R-:W-:Y:S05]  /*34b0*/  @P4 BRA `(.L_x_341) ;  /* 0x0000000000a04947 */ /* 0x000fea0003800000 */
[----:B-1----:R-:W-:Y:S01]  /*34c0*/  IADD3 R40, P2, P5, R110, R90, R10 ;  /* 0x0000005a6e287210 */ /* 0x002fe20007d5e00a */
[----:B------:R-:W-:Y:S01]  /*34d0*/  ULDC.64 UR4, c[0x0][0x3e8] ;  /* 0x0000fa0000047ab9 */ /* 0x000fe20000000a00 */
[----:B------:R-:W-:Y:S02]  /*34e0*/  CS2R R70, SRZ ;  /* 0x0000000000467805 */ /* 0x000fe4000001ff00 */
[----:B------:R-:W-:Y:S02]  /*34f0*/  CS2R R72, SRZ ;  /* 0x0000000000487805 */ /* 0x000fe4000001ff00 */
[----:B------:R-:W-:Y:S02]  /*3500*/  IADD3.X R97, R13, R97, R9, P2, P5 ;  /* 0x000000610d617210 */ /* 0x000fe400017ea409 */
[----:B0-----:R-:W-:-:S04]  /*3510*/  IADD3 R42, P2, P5, R104, R88, R12 ;  /* 0x00000058682a7210 */ /* 0x001fc80007d5e00c */
[----:B------:R-:W-:Y:S02]  /*3520*/  IADD3.X R98, R15, R98, R11, P2, P5 ;  /* 0x000000620f627210 */ /* 0x000fe400017ea40b */
[----:B------:R-:W-:-:S04]  /*3530*/  IADD3 R40, P2, R40, UR4, RZ ;  /* 0x0000000428287c10 */ /* 0x000fc8000ff5e0ff */
[----:B------:R-:W-:Y:S01]  /*3540*/  IADD3.X R41, R97, UR5, RZ, P2, !PT ;  /* 0x0000000561297c10 */ /* 0x000fe200097fe4ff */
[----:B------:R-:W-:Y:S02]  /*3550*/  ULDC.64 UR4, c[0x0][0x400] ;  /* 0x0001000000047ab9 */ /* 0x000fe40000000a00 */
[----:B------:R-:W-:-:S04]  /*3560*/  IADD3 R42, P2, R42, UR4, RZ ;  /* 0x000000042a2a7c10 */ /* 0x000fc8000ff5e0ff */
[----:B------:R-:W-:Y:S02]  /*3570*/  IADD3.X R43, R98, UR5, RZ, P2, !PT ;  /* 0x00000005622b7c10 */ /* 0x000fe400097fe4ff */
        /* <DEDUP_REMOVED lines=28> */
.L_x_341:
[----:B------:R-:W-:Y:S05]  /*3740*/  BSYNC B1 ;  /* 0x0000000000017941 */ /* 0x000fea0003800000 */
.L_x_340:
[----:B------:R-:W-:Y:S01]  /*3750*/  UISETP.NE.AND UP0, UPT, UR53, 0x3, UPT ;  /* 0x000000033500788c */ /* 0x000fe2000bf05270 */
[----:B-----5:R-:W-:Y:S01]  /*3760*/  IMAD.MOV.U32 R156, RZ, RZ, R74 ;  /* 0x000000ffff9c7224 */ /* 0x020fe200078e004a */
[----:B------:R-:W-:Y:S01]  /*3770*/  MOV R160, R82 ;  /* 0x0000005200a07202 */ /* 0x000fe20000000f00 */
[----:B------:R-:W-:Y:S01]  /*3780*/  IMAD.MOV.U32 R158, RZ, RZ, R78 ;  /* 0x000000ffff9e7224 */ /* 0x000fe200078e004e */
[----:B------:R-:W-:Y:S01]  /*3790*/  MOV R161, R84 ;  /* 0x0000005400a17202 */ /* 0x000fe20000000f00 */
[----:B------:R-:W-:Y:S01]  /*37a0*/  IMAD.MOV.U32 R162, RZ, RZ, R86 ;  /* 0x000000ffffa27224 */ /* 0x000fe200078e0056 */
[----:B------:R-:W-:Y:S01]  /*37b0*/  PLOP3.LUT P2, PT, PT, PT, UP0, 0x80, 0x0 ;  /* 0x000000000000781c */ /* 0x000fe20003f4f008 */
[----:B------:R-:W-:Y:S01]  /*37c0*/  IMAD.MOV.U32 R164, RZ, RZ, R94 ;  /* 0x000000ffffa47224 */ /* 0x000fe200078e005e */
[----:B------:R-:W-:Y:S01]  /*37d0*/  MOV R140, R58 ;  /* 0x0000003a008c7202 */ /* 0x000fe20000000f00 */
[----:B------:R-:W-:Y:S01]  /*37e0*/  IMAD.MOV.U32 R166, RZ, RZ, R136 ;  /* 0x000000ffffa67224 */ /* 0x000fe200078e0088 */
[----:B------:R-:W-:Y:S01]  /*37f0*/  MOV R141, R60 ;  /* 0x0000003c008d7202 */ /* 0x000fe20000000f00 */
[----:B------:R-:W-:-:S02]  /*3800*/  IMAD.MOV.U32 R157, RZ, RZ, R76 ;  /* 0x000000ffff9d7224 */ /* 0x000fc400078e004c */
[----:B------:R-:W-:Y:S02]  /*3810*/  IMAD.MOV.U32 R159, RZ, RZ, R80 ;  /* 0x000000ffff9f7224 */ /* 0x000fe400078e0050 */
[----:B------:R-:W-:Y:S02]  /*3820*/  IMAD.MOV.U32 R163, RZ, RZ, R92 ;  /* 0x000000ffffa37224 */ /* 0x000fe400078e005c */
[----:B------:R-:W-:Y:S02]  /*3830*/  IMAD.MOV.U32 R165, RZ, RZ, R124 ;  /* 0x000000ffffa57224 */ /* 0x000fe400078e007c */
[----:B------:R-:W-:Y:S02]  /*3840*/  IMAD.MOV.U32 R167, RZ, RZ, R138 ;  /* 0x000000ffffa77224 */ /* 0x000fe400078e008a */
[----:B------:R-:W-:Y:S02]  /*3850*/  IMAD.MOV.U32 R88, RZ, RZ, R50 ;  /* 0x000000ffff587224 */ /* 0x000fe400078e0032 */
        /* <DEDUP_REMOVED lines=8> */
[----:B------:R-:W-:Y:S01]  /*38e0*/  IMAD.MOV.U32 R155, RZ, RZ, R72 ;  /* 0x000000ffff9b7224 */ /* 0x000fe200078e0048 */
[----:B------:R-:W-:Y:S06]  /*38f0*/  @!P2 BRA `(.L_x_342) ;  /* 0x000000000004a947 */ /* 0x000fec0003800000 */
[----:B------:R-:W-:Y:S01]  /*3900*/  BPT.TRAP 0x1 ;  /* 0x000000040000795c */ /* 0x000fe20000300000 */
.L_x_342:
[----:B------:R-:W-:Y:S01]  /*3910*/  IMAD R97, R17, 0x8, R16 ;  /* 0x0000000811617824 */ /* 0x000fe200078e0210 */
[----:B------:R-:W-:Y:S01]  /*3920*/  SHF.L.U32 R98, R169, 0x1f, RZ ;  /* 0x0000001fa9627819 */ /* 0x000fe200000006ff */
[----:B------:R-:W-:Y:S03]  /*3930*/  BSSY B1, `(.L_x_343) ;  /* 0x0000003000017945 */ /* 0x000fe60003800000 */
[----:B------:R-:W3:Y:S02]  /*3940*/  SYNCS.PHASECHK.TRANS64.TRYWAIT P5, [R97+URZ+0x29890], R98 ;  /* 0x02989062610075a7 */ /* 0x000ee400080a017f */
[----:B---3--:R-:W-:Y:S05]  /*3950*/  @!P5 BRA `(.L_x_344) ;  /* 0x0000026000f8d947 */ /* 0x008fea0003800000 */
.L_x_663:
[----:B------:R-:W-:Y:S05]  /*3960*/  BSYNC B1 ;  /* 0x0000000000017941 */ /* 0x000fea0003800000 */
.L_x_343:
[----:B------:R-:W-:Y:S04]  /*3970*/  BSSY B1, `(.L_x_345) ;  /* 0x00002b6000017945 */ /* 0x000fe80003800000 */
[----:B------:R-:W-:Y:S05]  /*3980*/  @P3 BRA `(.L_x_346) ;  /* 0x0000002800d03947 */ /* 0x000fea0003800000 */
[----:B------:R-:W-:Y:S01]  /*3990*/  ISETP.NE.AND P3, PT, R34, RZ, PT ;  /* 0x000000ff2200720c */ /* 0x000fe20003f65270 */
[----:B------:R-:W-:-:S12]  /*39a0*/  BSSY B2, `(.L_x_347) ;  /* 0x0000073000027945 */ /* 0x000fd80003800000 */
[----:B------:R-:W-:Y:S05]  /*39b0*/  @!P3 BRA `(.L_x_348) ;  /* 0x0000000400c4b947 */ /* 0x000fea0003800000 */
[----:B012---:R0:W1:Y:S01]  /*39c0*/  LDS.128 R40, [R47+0x1a400] ;  /* 0x01a400002f287984 */ /* 0x0070620000000c00 */
[----:B------:R-:W-:Y:S01]  /*39d0*/  ISETP.GE.AND P3, PT, R22, R133, PT ;  /* 0x000000851600720c */ /* 0x000fe20003f66270 */
[----:B------:R-:W-:-:S12]  /*39e0*/  BSSY B3, `(.L_x_349) ;  /* 0x000006d000037945 */ /* 0x000fd80003800000 */
[----:B0-----:R-:W-:Y:S05]  /*39f0*/  @P3 BRA `(.L_x_350) ;  /* 0x0000000400ac3947 */ /* 0x001fea0003800000 */
[--C-:B------:R-:W-:Y:S02]  /*3a00*/  SHF.R.U32.HI R136, RZ, 0x8, R137.reuse ;  /* 0x00000008ff887819 */ /* 0x100fe40000011689 */
[----:B------:R-:W-:Y:S02]  /*3a10*/  SHF.R.U32.HI R138, RZ, 0x10, R137 ;  /* 0x00000010ff8a7819 */ /* 0x000fe40000011689 */
[----:B------:R-:W-:Y:S01]  /*3a20*/  LOP3.LUT R137, R137, 0xff0000ff, RZ, 0xc0, !PT ;  /* 0xff0000ff89897812 */ /* 0x000fe200078ec0ff */
[----:B------:R-:W-:Y:S01]  /*3a30*/  IMAD.SHL.U32 R176, R136, 0x100, RZ ;  /* 0x0000010088b07824 */ /* 0x000fe200078e00ff */
[----:B------:R-:W-:Y:S01]  /*3a40*/  SHF.R.U32.HI R177, RZ, 0x8, R139 ;  /* 0x00000008ffb17819 */ /* 0x000fe2000001168b */
[----:B------:R-:W-:Y:S01]  /*3a50*/  IMAD.U32 R138, R138, 0x10000, RZ ;  /* 0x000100008a8a7824 */ /* 0x000fe200078e00ff */
[----:B------:R-:W-:Y:S02]  /*3a60*/  LOP3.LUT R178, R139, 0xff0000ff, RZ, 0xc0, !PT ;  /* 0xff0000ff8bb27812 */ /* 0x000fe400078ec0ff */
[----:B------:R-:W-:-:S02]  /*3a70*/  LOP3.LUT R137, R137, 0xff00, R176, 0xf8, !PT ;  /* 0x0000ff0089897812 */ /* 0x000fc400078ef8b0 */
[----:B------:R-:W-:Y:S02]  /*3a80*/  SHF.L.U32 R177, R177, 0x8, RZ ;  /* 0x00000008b1b17819 */ /* 0x000fe400000006ff */
[----:B------:R-:W-:Y:S02]  /*3a90*/  LOP3.LUT R137, R137, 0xff0000, R138, 0xf8, !PT ;  /* 0x00ff000089897812 */ /* 0x000fe400078ef88a */
[----:B------:R-:W-:Y:S02]  /*3aa0*/  F2FP.F16.E4M3.UNPACK_B R138, R167.H1 ;  /* 0x000000a7ff8a723e */ /* 0x000fe400030006ff */
[----:B-1----:R-:W-:Y:S02]  /*3ab0*/  F2FP.F16.E4M3.UNPACK_B R176, R41 ;  /* 0x00000029ffb0723e */ /* 0x002fe400020006ff */
[----:B------:R-:W-:Y:S01]  /*3ac0*/  SHF.R.U32.HI R136, RZ, 0x10, R139 ;  /* 0x00000010ff887819 */ /* 0x000fe2000001168b */
[----:B------:R-:W-:Y:S01]  /*3ad0*/  HADD2.F32 R180, -RZ, R138.H0_H0 ;  /* 0x2000008affb47230 */ /* 0x000fe20000004100 */
[----:B------:R-:W-:Y:S01]  /*3ae0*/  LOP3.LUT R178, R178, 0xff00, R177, 0xf8, !PT ;  /* 0x0000ff00b2b27812 */ /* 0x000fe200078ef8b1 */
[--C-:B------:R-:W-:Y:S01]  /*3af0*/  HADD2.F32 R139, -RZ, R176.reuse.H1_H1 ;  /* 0x300000b0ff8b7230 */ /* 0x100fe20000004100 */
[----:B------:R-:W-:Y:S01]  /*3b00*/  F2FP.F16.E4M3.UNPACK_B R177, R166.H1 ;  /* 0x000000a6ffb1723e */ /* 0x000fe200030006ff */
[----:B------:R-:W-:Y:S01]  /*3b10*/  HADD2.F32 R176, -RZ, R176.H0_H0 ;  /* 0x200000b0ffb07230 */ /* 0x000fe20000004100 */
[----:B------:R-:W-:-:S02]  /*3b20*/  F2FP.F16.E4M3.UNPACK_B R167, R167 ;  /* 0x000000a7ffa7723e */ /* 0x000fc400020006ff */
[CC--:B------:R-:W-:Y:S01]  /*3b30*/  FMUL.FTZ R181, R139.reuse, R180.reuse ;  /* 0x000000b48bb57220 */ /* 0x0c0fe20000410000 */
[--C-:B------:R-:W-:Y:S02]  /*3b40*/  HADD2.F32 R179, -RZ, R177.reuse.H0_H0 ;  /* 0x200000b1ffb37230 */ /* 0x100fe40000004100 */
[C---:B------:R-:W-:Y:S01]  /*3b50*/  FMUL.FTZ R180, R176.reuse, R180 ;  /* 0x000000b4b0b47220 */ /* 0x040fe20000410000 */
[----:B------:R-:W-:Y:S01]  /*3b60*/  HADD2.F32 R177, -RZ, R177.H1_H1 ;  /* 0x300000b1ffb17230 */ /* 0x000fe20000004100 */
[----:B------:R-:W-:Y:S02]  /*3b70*/  F2FP.F16.E4M3.UNPACK_B R166, R166 ;  /* 0x000000a6ffa6723e */ /* 0x000fe400020006ff */
[----:B------:R-:W-:Y:S01]  /*3b80*/  FFMA.FTZ R139, R139, R179, R180 ;  /* 0x000000b38b8b7223 */ /* 0x000fe200000100b4 */
[----:B------:R-:W-:Y:S01]  /*3b90*/  F2FP.F16.E4M3.UNPACK_B R180, R41.H1 ;  /* 0x00000029ffb4723e */ /* 0x000fe200030006ff */
[----:B------:R-:W-:Y:S01]  /*3ba0*/  FFMA.FTZ R176, R176, R179, -R181 ;  /* 0x000000b3b0b07223 */ /* 0x000fe200000108b5 */
[----:B------:R-:W-:-:S03]  /*3bb0*/  HADD2.F32 R179, -RZ, R138.H1_H1 ;  /* 0x3000008affb37230 */ /* 0x000fc60000004100 */
[--C-:B------:R-:W-:Y:S02]  /*3bc0*/  HADD2.F32 R41, -RZ, R180.reuse.H1_H1 ;  /* 0x300000b4ff297230 */ /* 0x100fe40000004100 */
[----:B------:R-:W-:-:S03]  /*3bd0*/  HADD2.F32 R138, -RZ, R180.H0_H0 ;  /* 0x200000b4ff8a7230 */ /* 0x000fc60000004100 */
[CC--:B------:R-:W-:Y:S02]  /*3be0*/  FMUL.FTZ R180, R41.reuse, R179.reuse ;  /* 0x000000b329b47220 */ /* 0x0c0fe40000410000 */
[C---:B------:R-:W-:Y:S02]  /*3bf0*/  FMUL.FTZ R179, R138.reuse, R179 ;  /* 0x000000b38ab37220 */ /* 0x040fe40000410000 */
[-C--:B------:R-:W-:Y:S02]  /*3c00*/  FFMA.FTZ R138, R138, R177.reuse, -R180 ;  /* 0x000000b18a8a7223 */ /* 0x080fe400000108b4 */
[----:B------:R-:W-:Y:S01]  /*3c10*/  FFMA.FTZ R177, R41, R177, R179 ;  /* 0x000000b129b17223 */ /* 0x000fe200000100b3 */
[----:B------:R-:W-:Y:S02]  /*3c20*/  IMAD.U32 R41, R136, 0x10000, RZ ;  /* 0x0001000088297824 */ /* 0x000fe400078e00ff */
[----:B------:R-:W-:Y:S01]  /*3c30*/  IMAD.MOV.U32 R136, RZ, RZ, R43 ;  /* 0x000000ffff887224 */ /* 0x000fe200078e002b */
[----:B------:R-:W-:-:S02]  /*3c40*/  F2FP.F16.E4M3.UNPACK_B R43, R137.H1 ;  /* 0x00000089ff2b723e */ /* 0x000fc400030006ff */
[----:B------:R-:W-:Y:S02]  /*3c50*/  LOP3.LUT R41, R178, 0xff0000, R41, 0xf8, !PT ;  /* 0x00ff0000b2297812 */ /* 0x000fe400078ef829 */
[-C--:B------:R-:W-:Y:S01]  /*3c60*/  F2FP.F16.E4M3.UNPACK_B R181, R136.reuse ;  /* 0x00000088ffb5723e */ /* 0x080fe200020006ff */
[--C-:B------:R-:W-:Y:S01]  /*3c70*/  HADD2.F32 R180, -RZ, R43.reuse.H0_H0 ;  /* 0x2000002bffb47230 */ /* 0x100fe20000004100 */
[-C--:B------:R-:W-:Y:S01]  /*3c80*/  F2FP.F16.E4M3.UNPACK_B R178, R41.reuse.H1 ;  /* 0x00000029ffb2723e */ /* 0x080fe200030006ff */
[----:B------:R-:W-:Y:S01]  /*3c90*/  HADD2.F32 R43, -RZ, R43.H1_H1 ;  /* 0x3000002bff2b7230 */ /* 0x000fe20000004100 */
[----:B------:R-:W-:Y:S01]  /*3ca0*/  F2FP.F16.E4M3.UNPACK_B R136, R136.H1 ;  /* 0x00000088ff88723e */ /* 0x000fe200030006ff */
[--C-:B------:R-:W-:Y:S01]  /*3cb0*/  HADD2.F32 R179, -RZ, R181.reuse.H1_H1 ;  /* 0x300000b5ffb37230 */ /* 0x100fe20000004100 */
[----:B------:R-:W-:Y:S01]  /*3cc0*/  F2FP.SATFINITE.E4M3.F32.PACK_AB_MERGE_C R138, R177, R138, RZ ;  /* 0x0000008ab18a723e */ /* 0x000fe200048070ff */
[--C-:B------:R-:W-:Y:S01]  /*3cd0*/  HADD2.F32 R182, -RZ, R178.reuse.H0_H0 ;  /* 0x200000b2ffb67230 */ /* 0x100fe20000004100 */
[----:B------:R-:W-:Y:S01]  /*3ce0*/  F2FP.F16.E4M3.UNPACK_B R41, R41 ;  /* 0x00000029ff29723e */ /* 0x000fe200020006ff */
[----:B------:R-:W-:Y:S01]  /*3cf0*/  HADD2.F32 R181, -RZ, R181.H0_H0 ;  /* 0x200000b5ffb57230 */ /* 0x000fe20000004100 */
[----:B------:R-:W-:Y:S01]  /*3d00*/  F2FP.SATFINITE.E4M3.F32.PACK_AB_MERGE_C R139, R139, R176, R138 ;  /* 0x000000b08b8b723e */ /* 0x000fe2000480708a */
[----:B------:R-:W-:-:S02]  /*3d10*/  HADD2.F32 R178, -RZ, R178.H1_H1 ;  /* 0x300000b2ffb27230 */ /* 0x000fc40000004100 */
[----:B------:R-:W-:Y:S01]  /*3d20*/  FMUL.FTZ R183, R179, R182 ;  /* 0x000000b6b3b77220 */ /* 0x000fe20000410000 */
[----:B------:R-:W-:Y:S02]  /*3d30*/  F2FP.F16.E4M3.UNPACK_B R138, R42 ;  /* 0x0000002aff8a723e */ /* 0x000fe400020006ff */
[----:B------:R-:W-:Y:S01]  /*3d40*/  F2FP.F16.E4M3.UNPACK_B R137, R137 ;  /* 0x00000089ff89723e */ /* 0x000fe200020006ff */
[C---:B------:R-:W-:Y:S01]  /*3d50*/  FFMA.FTZ R183, R181.reuse, R180, -R183 ;  /* 0x000000b4b5b77223 */ /* 0x040fe200000108b7 */
[----:B------:R-:W-:Y:S01]  /*3d60*/  FMUL.FTZ R181, R181, R182 ;  /* 0x000000b6b5b57220 */ /* 0x000fe20000410000 */
[----:B------:R-:W-:Y:S02]  /*3d70*/  F2FP.F16.E4M3.UNPACK_B R42, R42.H1 ;  /* 0x0000002aff2a723e */ /* 0x000fe400030006ff */
[----:B------:R-:W-:Y:S02]  /*3d80*/  HADD2.F32 R176, -RZ, R137.H0_H0 ;  /* 0x20000089ffb07230 */ /* 0x000fe40000004100 */
[----:B------:R-:W-:Y:S01]  /*3d90*/  FFMA.FTZ R181, R179, R180, R181 ;  /* 0x000000b4b3b57223 */ /* 0x000fe200000100b5 */
[----:B------:R-:W-:-:S02]  /*3da0*/  HADD2.F32 R179, -RZ, R136.H1_H1 ;  /* 0x30000088ffb37230 */ /* 0x000fc40000004100 */
[----:B------:R-:W-:Y:S02]  /*3db0*/  HADD2.F32 R136, -RZ, R136.H0_H0 ;  /* 0x20000088ff887230 */ /* 0x000fe40000004100 */
[----:B------:R-:W-:Y:S02]  /*3dc0*/  HADD2.F32 R137, -RZ, R137.H1_H1 ;  /* 0x30000089ff897230 */ /* 0x000fe40000004100 */
[----:B------:R-:W-:-:S04]  /*3dd0*/  FMUL.FTZ R180, R179, R178 ;  /* 0x000000b2b3b47220 */ /* 0x000fc80000410000 */
[CC--:B------:R-:W-:Y:S01]  /*3de0*/  FFMA.FTZ R180, R136.reuse, R43.reuse, -R180 ;  /* 0x0000002b88b47223 */ /* 0x0c0fe200000108b4 */
[----:B------:R-:W-:Y:S01]  /*3df0*/  FMUL.FTZ R136, R136, R178 ;  /* 0x000000b288887220 */ /* 0x000fe20000410000 */
[--C-:B------:R-:W-:Y:S02]  /*3e00*/  HADD2.F32 R178, -RZ, R41.reuse.H0_H0 ;  /* 0x20000029ffb27230 */ /* 0x100fe40000004100 */
[----:B------:R-:W-:Y:S02]  /*3e10*/  HADD2.F32 R41, -RZ, R41.H1_H1 ;  /* 0x30000029ff297230 */ /* 0x000fe40000004100 */
[----:B------:R-:W-:Y:S01]  /*3e20*/  FFMA.FTZ R136, R179, R43, R136 ;  /* 0x0000002bb3887223 */ /* 0x000fe20000010088 */
[--C-:B------:R-:W-:Y:S02]  /*3e30*/  HADD2.F32 R43, -RZ, R138.reuse.H1_H1 ;  /* 0x3000008aff2b7230 */ /* 0x100fe40000004100 */
[----:B------:R-:W-:Y:S02]  /*3e40*/  HADD2.F32 R138, -RZ, R138.H0_H0 ;  /* 0x2000008aff8a7230 */ /* 0x000fe40000004100 */
[----:B------:R-:W-:-:S02]  /*3e50*/  HADD2.F32 R179, -RZ, R167.H1_H1 ;  /* 0x300000a7ffb37230 */ /* 0x000fc40000004100 */
[CC--:B------:R-:W-:Y:S01]  /*3e60*/  FMUL.FTZ R177, R43.reuse, R178.reuse ;  /* 0x000000b22bb17220 */ /* 0x0c0fe20000410000 */
[----:B------:R-:W-:Y:S02]  /*3e70*/  HADD2.F32 R167, -RZ, R167.H0_H0 ;  /* 0x200000a7ffa77230 */ /* 0x000fe40000004100 */
[----:B------:R-:W-:Y:S01]  /*3e80*/  FMUL.FTZ R178, R138, R178 ;  /* 0x000000b28ab27220 */ /* 0x000fe20000410000 */
[----:B------:R-:W-:Y:S01]  /*3e90*/  F2FP.SATFINITE.E4M3.F32.PACK_AB_MERGE_C R136, R136, R180, RZ ;  /* 0x000000b48888723e */ /* 0x000fe200048070ff */
[-C--:B------:R-:W-:Y:S02]  /*3ea0*/  FFMA.FTZ R177, R138, R176.reuse, -R177 ;  /* 0x000000b08ab17223 */ /* 0x080fe400000108b1 */
[----:B------:R-:W-:Y:S01]  /*3eb0*/  FFMA.FTZ R178, R43, R176, R178 ;  /* 0x000000b02bb27223 */ /* 0x000fe200000100b2 */
[--C-:B------:R-:W-:Y:S01]  /*3ec0*/  HADD2.F32 R43, -RZ, R42.reuse.H1_H1 ;  /* 0x3000002aff2b7230 */ /* 0x100fe20000004100 */
[----:B------:R-:W-:Y:S01]  /*3ed0*/  F2FP.SATFINITE.E4M3.F32.PACK_AB_MERGE_C R136, R181, R183, R136 ;  /* 0x000000b7b588723e */ /* 0x000fe20004807088 */
[----:B------:R-:W-:-:S03]  /*3ee0*/  HADD2.F32 R42, -RZ, R42.H0_H0 ;  /* 0x2000002aff2a7230 */ /* 0x000fc60000004100 */
[CC--:B------:R-:W-:Y:S02]  /*3ef0*/  FMUL.FTZ R138, R43.reuse, R41.reuse ;  /* 0x000000292b8a7220 */ /* 0x0c0fe40000410000 */
[C---:B------:R-:W-:Y:S02]  /*3f00*/  FMUL.FTZ R176, R42.reuse, R41 ;  /* 0x000000292ab07220 */ /* 0x040fe40000410000 */
[-C--:B------:R-:W-:Y:S01]  /*3f10*/  FFMA.FTZ R41, R42, R137.reuse, -R138 ;  /* 0x000000892a297223 */ /* 0x080fe2000001088a */
[----:B------:R-:W-:Y:S01]  /*3f20*/  F2FP.F16.E4M3.UNPACK_B R138, R40.H1 ;  /* 0x00000028ff8a723e */ /* 0x000fe200030006ff */
[----:B------:R-:W-:Y:S01]  /*3f30*/  FFMA.FTZ R42, R43, R137, R176 ;  /* 0x000000892b2a7223 */ /* 0x000fe200000100b0 */
[--C-:B------:R-:W-:Y:S02]  /*3f40*/  HADD2.F32 R137, -RZ, R166.reuse.H1_H1 ;  /* 0x300000a6ff897230 */ /* 0x100fe40000004100 */
[----:B------:R-:W-:Y:S02]  /*3f50*/  HADD2.F32 R166, -RZ, R166.H0_H0 ;  /* 0x200000a6ffa67230 */ /* 0x000fe40000004100 */
[--C-:B------:R-:W-:Y:S01]  /*3f60*/  HADD2.F32 R43, -RZ, R138.reuse.H1_H1 ;  /* 0x3000008aff2b7230 */ /* 0x100fe20000004100 */
[----:B------:R-:W-:Y:S01]  /*3f70*/  F2FP.SATFINITE.E4M3.F32.PACK_AB_MERGE_C R41, R42, R41, RZ ;  /* 0x000000292a29723e */ /* 0x000fe200048070ff */
[----:B------:R-:W-:-:S03]  /*3f80*/  HADD2.F32 R138, -RZ, R138.H0_H0 ;  /* 0x2000008aff8a7230 */ /* 0x000fc60000004100 */
[C---:B------:R-:W-:Y:S01]  /*3f90*/  FMUL.FTZ R176, R43.reuse, R179 ;  /* 0x000000b32bb07220 */ /* 0x040fe20000410000 */
[----:B------:R-:W-:Y:S01]  /*3fa0*/  F2FP.SATFINITE.E4M3.F32.PACK_AB_MERGE_C R177, R178, R177, R41 ;  /* 0x000000b1b2b1723e */ /* 0x000fe20004807029 */
[C---:B------:R-:W-:Y:S01]  /*3fb0*/  FMUL.FTZ R179, R138.reuse, R179 ;  /* 0x000000b38ab37220 */ /* 0x040fe20000410000 */
[----:B------:R-:W-:Y:S02]  /*3fc0*/  IMAD.MOV.U32 R41, RZ, RZ, R139 ;  /* 0x000000ffff297224 */ /* 0x000fe400078e008b */
[----:B------:R-:W-:Y:S01]  /*3fd0*/  FFMA.FTZ R176, R138, R137, -R176 ;  /* 0x000000898ab07223 */ /* 0x000fe200000108b0 */
[----:B------:R-:W-:Y:S01]  /*3fe0*/  MOV R42, R177 ;  /* 0x000000b1002a7202 */ /* 0x000fe20000000f00 */
[----:B------:R-:W-:Y:S01]  /*3ff0*/  FFMA.FTZ R179, R43, R137, R179 ;  /* 0x000000892bb37223 */ /* 0x000fe200000100b3 */
[----:B------:R-:W-:-:S04]  /*4000*/  F2FP.F16.E4M3.UNPACK_B R43, R40 ;  /* 0x00000028ff2b723e */ /* 0x000fc800020006ff */
[----:B------:R-:W-:Y:S01]  /*4010*/  F2FP.SATFINITE.E4M3.F32.PACK_AB_MERGE_C R176, R179, R176, RZ ;  /* 0x000000b0b3b0723e */ /* 0x000fe200048070ff */
[--C-:B------:R-:W-:Y:S02]  /*4020*/  HADD2.F32 R40, -RZ, R43.reuse.H1_H1 ;  /* 0x3000002bff287230 */ /* 0x100fe40000004100 */
[----:B------:R-:W-:-:S03]  /*4030*/  HADD2.F32 R43, -RZ, R43.H0_H0 ;  /* 0x2000002bff2b7230 */ /* 0x000fc60000004100 */
[CC--:B------:R-:W-:Y:S02]  /*4040*/  FMUL.FTZ R137, R40.reuse, R167.reuse ;  /* 0x000000a728897220 */ /* 0x0c0fe40000410000 */
[C---:B------:R-:W-:Y:S02]  /*4050*/  FMUL.FTZ R167, R43.reuse, R167 ;  /* 0x000000a72ba77220 */ /* 0x040fe40000410000 */
[-C--:B------:R-:W-:Y:S01]  /*4060*/  FFMA.FTZ R137, R43, R166.reuse, -R137 ;  /* 0x000000a62b897223 */ /* 0x080fe20000010889 */
[----:B------:R-:W-:Y:S02]  /*4070*/  IMAD.MOV.U32 R43, RZ, RZ, R136 ;  /* 0x000000ffff2b7224 */ /* 0x000fe400078e0088 */
[----:B------:R-:W-:-:S05]  /*4080*/  FFMA.FTZ R167, R40, R166, R167 ;  /* 0x000000a628a77223 */ /* 0x000fca00000100a7 */
[----:B------:R-:W-:-:S05]  /*4090*/  F2FP.SATFINITE.E4M3.F32.PACK_AB_MERGE_C R137, R167, R137, R176 ;  /* 0x00000089a789723e */ /* 0x000fca00048070b0 */
[----:B------:R-:W-:-:S07]  /*40a0*/  IMAD.MOV.U32 R40, RZ, RZ, R137 ;  /* 0x000000ffff287224 */ /* 0x000fce00078e0089 */
.L_x_350:
[----:B------:R-:W-:Y:S05]  /*40b0*/  BSYNC B3 ;  /* 0x0000000000037941 */ /* 0x000fea0003800000 */
.L_x_349:
[----:B-1----:R4:W-:Y:S02]  /*40c0*/  STG.E.128 desc[UR54][R48.64], R40 ;  /* 0x0000002830007986 */ /* 0x0029e4000c101d36 */
.L_x_348:
[----:B------:R-:W-:Y:S05]  /*40d0*/  BSYNC B2 ;  /* 0x0000000000027941 */ /* 0x000fea0003800000 */
.L_x_347:
[----:B------:R-:W-:Y:S01]  /*40e0*/  ISETP.NE.AND P3, PT, R35, RZ, PT ;  /* 0x000000ff2300720c */ /* 0x000fe20003f65270 */
[----:B------:R-:W-:-:S12]  /*40f0*/  BSSY B2, `(.L_x_351) ;  /* 0x0000073000027945 */ /* 0x000fd80003800000 */
[----:B------:R-:W-:Y:S05]  /*4100*/  @!P3 BRA `(.L_x_352) ;  /* 0x0000000400c4b947 */ /* 0x000fea0003800000 */
[----:B012-4-:R0:W1:Y:S01]  /*4110*/  LDS.128 R40, [R46+0x1a400] ;  /* 0x01a400002e287984 */ /* 0x0170620000000c00 */
[----:B------:R-:W-:Y:S01]  /*4120*/  ISETP.GE.AND P3, PT, R170, R133, PT ;  /* 0x00000085aa00720c */ /* 0x000fe20003f66270 */
[----:B------:R-:W-:-:S12]  /*4130*/  BSSY B3, `(.L_x_353) ;  /* 0x000006d000037945 */ /* 0x000fd80003800000 */
[----:B0-----:R-:W-:Y:S05]  /*4140*/  @P3 BRA `(.L_x_354) ;  /* 0x0000000400ac3947 */ /* 0x001fea0003800000 */
[--C-:B------:R-:W-:Y:S02]  /*4150*/  SHF.R.U32.HI R136, RZ, 0x8, R95.reuse ;  /* 0x00000008ff887819 */ /* 0x100fe4000001165f */
[----:B------:R-:W-:Y:S02]  /*4160*/  LOP3.LUT R124, R95, 0xff0000ff, RZ, 0xc0, !PT ;  /* 0xff0000ff5f7c7812 */ /* 0x000fe400078ec0ff */
[----:B------:R-:W-:Y:S01]  /*4170*/  SHF.R.U32.HI R95, RZ, 0x10, R95 ;  /* 0x00000010ff5f7819 */ /* 0x000fe2000001165f */
[----:B------:R-:W-:Y:S01]  /*4180*/  IMAD.SHL.U32 R136, R136, 0x100, RZ ;  /* 0x0000010088887824 */ /* 0x000fe200078e00ff */
[----:B------:R-:W-:Y:S02]  /*4190*/  SHF.R.U32.HI R137, RZ, 0x8, R125 ;  /* 0x00000008ff897819 */ /* 0x000fe4000001167d */
[----:B------:R-:W-:Y:S01]  /*41a0*/  LOP3.LUT R138, R125, 0xff0000ff, RZ, 0xc0, !PT ;  /* 0xff0000ff7d8a7812 */ /* 0x000fe200078ec0ff */
[----:B------:R-:W-:Y:S01]  /*41b0*/  IMAD.U32 R95, R95, 0x10000, RZ ;  /* 0x000100005f5f7824 */ /* 0x000fe200078e00ff */
[----:B------:R-:W-:Y:S01]  /*41c0*/  LOP3.LUT R124, R124, 0xff00, R136, 0xf8, !PT ;  /* 0x0000ff007c7c7812 */ /* 0x000fe200078ef888 */
[----:B------:R-:W-:Y:S01]  /*41d0*/  IMAD.SHL.U32 R137, R137, 0x100, RZ ;  /* 0x0000010089897824 */ /* 0x000fe200078e00ff */
[----:B-1----:R-:W-:-:S02]  /*41e0*/  F2FP.F16.E4M3.UNPACK_B R136, R41 ;  /* 0x00000029ff88723e */ /* 0x002fc400020006ff */
[----:B------:R-:W-:Y:S02]  /*41f0*/  LOP3.LUT R95, R124, 0xff0000, R95, 0xf8, !PT ;  /* 0x00ff00007c5f7812 */ /* 0x000fe400078ef85f */
[-C--:B------:R-:W-:Y:S02]  /*4200*/  F2FP.F16.E4M3.UNPACK_B R124, R165.reuse.H1 ;  /* 0x000000a5ff7c723e */ /* 0x080fe400030006ff */
[----:B------:R-:W-:Y:S01]  /*4210*/  SHF.R.U32.HI R94, RZ, 0x10, R125 ;  /* 0x00000010ff5e7819 */ /* 0x000fe2000001167d */
[----:B------:R-:W-:Y:S01]  /*4220*/  HADD2.F32 R125, -RZ, R136.H1_H1 ;  /* 0x30000088ff7d7230 */ /* 0x000fe20000004100 */
[----:B------:R-:W-:Y:S01]  /*4230*/  LOP3.LUT R138, R138, 0xff00, R137, 0xf8, !PT ;  /* 0x0000ff008a8a7812 */ /* 0x000fe200078ef889 */
[----:B------:R-:W-:Y:S01]  /*4240*/  HADD2.F32 R166, -RZ, R124.H0_H0 ;  /* 0x2000007cffa67230 */ /* 0x000fe20000004100 */
        /* <DEDUP_REMOVED lines=18> */
[----:B------:R-:W-:Y:S01]  /*4370*/  IMAD.U32 R41, R94, 0x10000, RZ ;  /* 0x000100005e297824 */ /* 0x000fe200078e00ff */
[----:B------:R-:W-:Y:S02]  /*4380*/  MOV R94, R43 ;  /* 0x0000002b005e7202 */ /* 0x000fe40000000f00 */
        /* <DEDUP_REMOVED lines=57> */
[-C--:B------:R-:W-:Y:S01]  /*4720*/  FFMA.FTZ R136, R124, R95.reuse, -R136 ;  /* 0x0000005f7c887223 */ /* 0x080fe20000010888 */
[----:B------:R-:W-:Y:S01]  /*4730*/  FFMA.FTZ R139, R43, R95, R139 ;  /* 0x0000005f2b8b7223 */ /* 0x000fe2000001008b */
[----:B------:R-:W-:Y:S01]  /*4740*/  F2FP.F16.E4M3.UNPACK_B R43, R40 ;  /* 0x00000028ff2b723e */ /* 0x000fe200020006ff */
[----:B------:R-:W-:-:S03]  /*4750*/  IMAD.MOV.U32 R42, RZ, RZ, R137 ;  /* 0x000000ffff2a7224 */ /* 0x000fc600078e0089 */
        /* <DEDUP_REMOVED lines=10> */
.L_x_354:
[----:B------:R-:W-:Y:S05]  /*4800*/  BSYNC B3 ;  /* 0x0000000000037941 */ /* 0x000fea0003800000 */
.L_x_353:
[----:B-1----:R0:W-:Y:S02]  /*4810*/  STG.E.128 desc[UR54][R48.64+0x20], R40 ;  /* 0x0000202830007986 */ /* 0x0021e4000c101d36 */
.L_x_352:
[----:B------:R-:W-:Y:S05]  /*4820*/  BSYNC B2 ;  /* 0x0000000000027941 */ /* 0x000fea0003800000 */
.L_x_351:
        /* <DEDUP_REMOVED lines=83> */
[--C-:B------:R-:W-:Y:S02]  /*4d60*/  HADD2.F32 R43, -RZ, R42.reuse.H1_H1 ;  /* 0x3000002aff2b7230 */ /* 0x100fe40000004100 */
        /* <DEDUP_REMOVED lines=24> */
[----:B------:R-:W-:Y:S01]  /*4ef0*/  F2FP.SATFINITE.E4M3.F32.PACK_AB_MERGE_C R43, R137, R139, R86 ;  /* 0x0000008b892b723e */ /* 0x000fe20004807056 */
[----:B------:R-:W-:-:S05]  /*4f00*/  FFMA.FTZ R163, R40, R162, R163 ;  /* 0x000000a228a37223 */ /* 0x000fca00000100a3 */
[----:B------:R-:W-:-:S07]  /*4f10*/  F2FP.SATFINITE.E4M3.F32.PACK_AB_MERGE_C R40, R163, R87, R94 ;  /* 0x00000057a328723e */ /* 0x000fce000480705e */
.L_x_358:
[----:B------:R-:W-:Y:S05]  /*4f20*/  BSYNC B3 ;  /* 0x0000000000037941 */ /* 0x000fea0003800000 */
.L_x_357:
[----:B-1----:R0:W-:Y:S02]  /*4f30*/  STG.E.128 desc[UR54][R48.64+0x40], R40 ;  /* 0x0000402830007986 */ /* 0x0021e4000c101d36 */
.L_x_356:
[----:B------:R-:W-:Y:S05]  /*4f40*/  BSYNC B2 ;  /* 0x0000000000027941 */ /* 0x000fea0003800000 */
.L_x_355:
        /* <DEDUP_REMOVED lines=14> */
[----:B------:R-:W-:-:S02]  /*5030*/  LOP3.LUT R84, R84, 0xff00, R87, 0xf8, !PT ;  /* 0x0000ff0054547812 */ /* 0x000fc400078ef857 */
[----:B------:R-:W-:Y:S02]  /*5040*/  SHF.R.U32.HI R82, RZ, 0x10, R85 ;  /* 0x00000010ff527819 */ /* 0x000fe40000011655 */
[----:B------:R-:W-:Y:S02]  /*5050*/  SHF.L.U32 R85, R86, 0x8, RZ ;  /* 0x0000000856557819 */ /* 0x000fe400000006ff */
[----:B------:R-:W-:Y:S02]  /*5060*/  LOP3.LUT R83, R84, 0xff0000, R83, 0xf8, !PT ;  /* 0x00ff000054537812 */ /* 0x000fe400078ef853 */
[----:B------:R-:W-:Y:S02]  /*5070*/  F2FP.F16.E4M3.UNPACK_B R84, R161.H1 ;  /* 0x000000a1ff54723e */ /* 0x000fe400030006ff */
[----:B-1----:R-:W-:Y:S02]  /*5080*/  F2FP.F16.E4M3.UNPACK_B R86, R41 ;  /* 0x00000029ff56723e */ /* 0x002fe400020006ff */
[----:B------:R-:W-:Y:S01]  /*5090*/  LOP3.LUT R92, R92, 0xff00, R85, 0xf8, !PT ;  /* 0x0000ff005c5c7812 */ /* 0x000fe200078ef855 */
[----:B------:R-:W-:Y:S01]  /*50a0*/  HADD2.F32 R94, -RZ, R84.H0_H0 ;  /* 0x20000054ff5e7230 */ /* 0x000fe20000004100 */
[-C--:B------:R-:W-:Y:S01]  /*50b0*/  F2FP.F16.E4M3.UNPACK_B R87, R160.reuse.H1 ;  /* 0x000000a0ff57723e */ /* 0x080fe200030006ff */
[--C-:B------:R-:W-:Y:S01]  /*50c0*/  HADD2.F32 R85, -RZ, R86.reuse.H1_H1 ;  /* 0x30000056ff557230 */ /* 0x100fe20000004100 */
[----:B------:R-:W-:Y:S01]  /*50d0*/  F2FP.F16.E4M3.UNPACK_B R161, R161 ;  /* 0x000000a1ffa1723e */ /* 0x000fe200020006ff */
[----:B------:R-:W-:Y:S01]  /*50e0*/  HADD2.F32 R86, -RZ, R86.H0_H0 ;  /* 0x20000056ff567230 */ /* 0x000fe20000004100 */
[----:B------:R-:W-:Y:S01]  /*50f0*/  F2FP.F16.E4M3.UNPACK_B R160, R160 ;  /* 0x000000a0ffa0723e */ /* 0x000fe200020006ff */
[----:B------:R-:W-:-:S02]  /*5100*/  HADD2.F32 R93, -RZ, R87.H0_H0 ;  /* 0x20000057ff5d7230 */ /* 0x000fc40000004100 */
[-C--:B------:R-:W-:Y:S01]  /*5110*/  FMUL.FTZ R95, R85, R94.reuse ;  /* 0x0000005e555f7220 */ /* 0x080fe20000410000 */
[----:B------:R-:W-:Y:S02]  /*5120*/  HADD2.F32 R87, -RZ, R87.H1_H1 ;  /* 0x30000057ff577230 */ /* 0x000fe40000004100 */
[C---:B------:R-:W-:Y:S01]  /*5130*/  FMUL.FTZ R94, R86.reuse, R94 ;  /* 0x0000005e565e7220 */ /* 0x040fe20000410000 */
[----:B------:R-:W-:-:S03]  /*5140*/  FFMA.FTZ R86, R86, R93, -R95 ;  /* 0x0000005d56567223 */ /* 0x000fc6000001085f */
[----:B------:R-:W-:Y:S01]  /*5150*/  FFMA.FTZ R85, R85, R93, R94 ;  /* 0x0000005d55557223 */ /* 0x000fe2000001005e */
[----:B------:R-:W-:Y:S01]  /*5160*/  F2FP.F16.E4M3.UNPACK_B R94, R41.H1 ;  /* 0x00000029ff5e723e */ /* 0x000fe200030006ff */
[----:B------:R-:W-:-:S04]  /*5170*/  HADD2.F32 R93, -RZ, R84.H1_H1 ;  /* 0x30000054ff5d7230 */ /* 0x000fc80000004100 */
        /* <DEDUP_REMOVED lines=31> */
[----:B------:R-:W-:-:S03]  /*5370*/  HADD2.F32 R82, -RZ, R82.H0_H0 ;  /* 0x20000052ff527230 */ /* 0x000fc60000004100 */
[----:B------:R-:W-:-:S04]  /*5380*/  FMUL.FTZ R94, R93, R92 ;  /* 0x0000005c5d5e7220 */ /* 0x000fc80000410000 */
[C---:B------:R-:W-:Y:S01]  /*5390*/  FFMA.FTZ R94, R82.reuse, R43, -R94 ;  /* 0x0000002b525e7223 */ /* 0x040fe2000001085e */
[----:B------:R-:W-:Y:S01]  /*53a0*/  FMUL.FTZ R82, R82, R92 ;  /* 0x0000005c52527220 */ /* 0x000fe20000410000 */
[----:B------:R-:W-:-:S03]  /*53b0*/  HADD2.F32 R92, -RZ, R41.H0_H0 ;  /* 0x20000029ff5c7230 */ /* 0x000fc60000004100 */
[----:B------:R-:W-:Y:S01]  /*53c0*/  FFMA.FTZ R82, R93, R43, R82 ;  /* 0x0000002b5d527223 */ /* 0x000fe20000010052 */
[--C-:B------:R-:W-:Y:S02]  /*53d0*/  HADD2.F32 R43, -RZ, R84.reuse.H1_H1 ;  /* 0x30000054ff2b7230 */ /* 0x100fe40000004100 */
[----:B------:R-:W-:Y:S02]  /*53e0*/  HADD2.F32 R84, -RZ, R84.H0_H0 ;  /* 0x20000054ff547230 */ /* 0x000fe40000004100 */
[--C-:B------:R-:W-:Y:S02]  /*53f0*/  HADD2.F32 R93, -RZ, R161.reuse.H1_H1 ;  /* 0x300000a1ff5d7230 */ /* 0x100fe40000004100 */
[-C--:B------:R-:W-:Y:S01]  /*5400*/  FMUL.FTZ R87, R43, R92.reuse ;  /* 0x0000005c2b577220 */ /* 0x080fe20000410000 */
[----:B------:R-:W-:Y:S02]  /*5410*/  HADD2.F32 R161, -RZ, R161.H0_H0 ;  /* 0x200000a1ffa17230 */ /* 0x000fe40000004100 */
[----:B------:R-:W-:Y:S01]  /*5420*/  FMUL.FTZ R92, R84, R92 ;  /* 0x0000005c545c7220 */ /* 0x000fe20000410000 */
[----:B------:R-:W-:Y:S01]  /*5430*/  F2FP.SATFINITE.E4M3.F32.PACK_AB_MERGE_C R82, R82, R94, RZ ;  /* 0x0000005e5252723e */ /* 0x000fe200048070ff */
[----:B------:R-:W-:Y:S01]  /*5440*/  FFMA.FTZ R87, R84, R86, -R87 ;  /* 0x0000005654577223 */ /* 0x000fe20000010857 */
[----:B------:R-:W-:-:S02]  /*5450*/  HADD2.F32 R84, -RZ, R41.H1_H1 ;  /* 0x30000029ff547230 */ /* 0x000fc40000004100 */
[----:B------:R-:W-:Y:S01]  /*5460*/  FFMA.FTZ R92, R43, R86, R92 ;  /* 0x000000562b5c7223 */ /* 0x000fe2000001005c */
[--C-:B------:R-:W-:Y:S02]  /*5470*/  HADD2.F32 R43, -RZ, R42.reuse.H1_H1 ;  /* 0x3000002aff2b7230 */ /* 0x100fe40000004100 */
[----:B------:R-:W-:Y:S02]  /*5480*/  HADD2.F32 R41, -RZ, R42.H0_H0 ;  /* 0x2000002aff297230 */ /* 0x000fe40000004100 */
[----:B------:R-:W-:Y:S02]  /*5490*/  HADD2.F32 R42, -RZ, R83.H1_H1 ;  /* 0x30000053ff2a7230 */ /* 0x000fe40000004100 */
[-C--:B------:R-:W-:Y:S01]  /*54a0*/  FMUL.FTZ R86, R43, R84.reuse ;  /* 0x000000542b567220 */ /* 0x080fe20000410000 */
[--C-:B------:R-:W-:Y:S02]  /*54b0*/  HADD2.F32 R83, -RZ, R160.reuse.H1_H1 ;  /* 0x300000a0ff537230 */ /* 0x100fe40000004100 */
[----:B------:R-:W-:Y:S01]  /*54c0*/  FMUL.FTZ R84, R41, R84 ;  /* 0x0000005429547220 */ /* 0x000fe20000410000 */
[----:B------:R-:W-:-:S02]  /*54d0*/  HADD2.F32 R160, -RZ, R160.H0_H0 ;  /* 0x200000a0ffa07230 */ /* 0x000fc40000004100 */
[-C--:B------:R-:W-:Y:S01]  /*54e0*/  FFMA.FTZ R41, R41, R42.reuse, -R86 ;  /* 0x0000002a29297223 */ /* 0x080fe20000010856 */
[----:B------:R-:W-:Y:S01]  /*54f0*/  FFMA.FTZ R42, R43, R42, R84 ;  /* 0x0000002a2b2a7223 */ /* 0x000fe20000010054 */
[----:B------:R-:W-:-:S04]  /*5500*/  F2FP.F16.E4M3.UNPACK_B R84, R40.H1 ;  /* 0x00000028ff54723e */ /* 0x000fc800030006ff */
[----:B------:R-:W-:Y:S01]  /*5510*/  F2FP.SATFINITE.E4M3.F32.PACK_AB_MERGE_C R41, R42, R41, RZ ;  /* 0x000000292a29723e */ /* 0x000fe200048070ff */
[--C-:B------:R-:W-:Y:S02]  /*5520*/  HADD2.F32 R43, -RZ, R84.reuse.H1_H1 ;  /* 0x30000054ff2b7230 */ /* 0x100fe40000004100 */
[----:B------:R-:W-:Y:S01]  /*5530*/  HADD2.F32 R84, -RZ, R84.H0_H0 ;  /* 0x20000054ff547230 */ /* 0x000fe20000004100 */
[----:B------:R-:W-:Y:S01]  /*5540*/  F2FP.SATFINITE.E4M3.F32.PACK_AB_MERGE_C R42, R92, R87, R41 ;  /* 0x000000575c2a723e */ /* 0x000fe20004807029 */
[----:B------:R-:W-:Y:S02]  /*5550*/  IMAD.MOV.U32 R41, RZ, RZ, R85 ;  /* 0x000000ffff297224 */ /* 0x000fe400078e0055 */
[-C--:B------:R-:W-:Y:S01]  /*5560*/  FMUL.FTZ R86, R43, R93.reuse ;  /* 0x0000005d2b567220 */ /* 0x080fe20000410000 */
[----:B------:R-:W-:-:S03]  /*5570*/  FMUL.FTZ R93, R84, R93 ;  /* 0x0000005d545d7220 */ /* 0x000fc60000410000 */
        /* <DEDUP_REMOVED lines=12> */
.L_x_362:
[----:B------:R-:W-:Y:S05]  /*5640*/  BSYNC B3 ;  /* 0x0000000000037941 */ /* 0x000fea0003800000 */
.L_x_361:
[----:B-1----:R0:W-:Y:S02]  /*5650*/  STG.E.128 desc[UR54][R48.64+0x60], R40 ;  /* 0x0000602830007986 */ /* 0x0021e4000c101d36 */
.L_x_360:
[----:B------:R-:W-:Y:S05]  /*5660*/  BSYNC B2 ;  /* 0x0000000000027941 */ /* 0x000fea0003800000 */
.L_x_359:
[----:B------:R-:W-:Y:S01]  /*5670*/  ISETP.NE.AND P3, PT, R38, RZ, PT ;  /* 0x000000ff2600720c */ /* 0x000fe20003f65270 */
[----:B------:R-:W-:-:S12]  /*5680*/  BSSY B2, `(.L_x_363) ;  /* 0x0000072000027945 */ /* 0x000fd80003800000 */
[----:B------:R-:W-:Y:S05]  /*5690*/  @!P3 BRA `(.L_x_364) ;  /* 0x0000000400c0b947 */ /* 0x000fea0003800000 */
[----:B012-4-:R0:W1:Y:S01]  /*56a0*/  LDS.128 R40, [R47+0x1f400] ;  /* 0x01f400002f287984 */ /* 0x0170620000000c00 */
[----:B------:R-:W-:Y:S01]  /*56b0*/  ISETP.GE.AND P3, PT, R171, R133, PT ;  /* 0x00000085ab00720c */ /* 0x000fe20003f66270 */
[----:B------:R-:W-:-:S12]  /*56c0*/  BSSY B3, `(.L_x_365) ;  /* 0x000006c000037945 */ /* 0x000fd80003800000 */
[----:B0-----:R-:W-:Y:S05]  /*56d0*/  @P3 BRA `(.L_x_366) ;  /* 0x0000000400a83947 */ /* 0x001fea0003800000 */
[----:B-1----:R-:W-:Y:S01]  /*56e0*/  IMAD.MOV.U32 R80, RZ, RZ, R41 ;  /* 0x000000ffff507224 */ /* 0x002fe200078e0029 */
[----:B------:R-:W-:Y:S02]  /*56f0*/  F2FP.F16.E4M3.UNPACK_B R82, R159.H1 ;  /* 0x0000009fff52723e */ /* 0x000fe400030006ff */
[----:B------:R-:W-:Y:S02]  /*5700*/  F2FP.F16.E4M3.UNPACK_B R41, R158.H1 ;  /* 0x0000009eff29723e */ /* 0x000fe400030006ff */
[----:B------:R-:W-:Y:S01]  /*5710*/  F2FP.F16.E4M3.UNPACK_B R78, R80 ;  /* 0x00000050ff4e723e */ /* 0x000fe200020006ff */
[----:B------:R-:W-:Y:S02]  /*5720*/  HADD2.F32 R85, -RZ, R82.H0_H0 ;  /* 0x20000052ff557230 */ /* 0x000fe40000004100 */
[----:B------:R-:W-:Y:S02]  /*5730*/  HADD2.F32 R84, -RZ, R41.H0_H0 ;  /* 0x20000029ff547230 */ /* 0x000fe40000004100 */
[----:B------:R-:W-:-:S02]  /*5740*/  HADD2.F32 R83, -RZ, R78.H1_H1 ;  /* 0x3000004eff537230 */ /* 0x000fc40000004100 */
[----:B------:R-:W-:Y:S02]  /*5750*/  HADD2.F32 R78, -RZ, R78.H0_H0 ;  /* 0x2000004eff4e7230 */ /* 0x000fe40000004100 */
[----:B------:R-:W-:Y:S02]  /*5760*/  HADD2.F32 R82, -RZ, R82.H1_H1 ;  /* 0x30000052ff527230 */ /* 0x000fe40000004100 */
[-C--:B------:R-:W-:Y:S01]  /*5770*/  FMUL.FTZ R87, R83, R85.reuse ;  /* 0x0000005553577220 */ /* 0x080fe20000410000 */
[----:B------:R-:W-:Y:S02]  /*5780*/  HADD2.F32 R41, -RZ, R41.H1_H1 ;  /* 0x30000029ff297230 */ /* 0x000fe40000004100 */
[C---:B------:R-:W-:Y:S01]  /*5790*/  FMUL.FTZ R86, R78.reuse, R85 ;  /* 0x000000554e567220 */ /* 0x040fe20000410000 */
[----:B------:R-:W-:-:S03]  /*57a0*/  FFMA.FTZ R78, R78, R84, -R87 ;  /* 0x000000544e4e7223 */ /* 0x000fc60000010857 */
[----:B------:R-:W-:Y:S01]  /*57b0*/  FFMA.FTZ R83, R83, R84, R86 ;  /* 0x0000005453537223 */ /* 0x000fe20000010056 */
[----:B------:R-:W-:Y:S02]  /*57c0*/  F2FP.F16.E4M3.UNPACK_B R84, R80.H1 ;  /* 0x00000050ff54723e */ /* 0x000fe400030006ff */
[----:B------:R-:W-:Y:S02]  /*57d0*/  MOV R80, R40 ;  /* 0x0000002800507202 */ /* 0x000fe40000000f00 */
[----:B------:R-:W-:Y:S01]  /*57e0*/  F2FP.F16.E4M3.UNPACK_B R86, R159 ;  /* 0x0000009fff56723e */ /* 0x000fe200020006ff */
[--C-:B------:R-:W-:Y:S02]  /*57f0*/  HADD2.F32 R85, -RZ, R84.reuse.H1_H1 ;  /* 0x30000054ff557230 */ /* 0x100fe40000004100 */
[----:B------:R-:W-:Y:S02]  /*5800*/  HADD2.F32 R84, -RZ, R84.H0_H0 ;  /* 0x20000054ff547230 */ /* 0x000fe40000004100 */
[----:B------:R-:W-:-:S02]  /*5810*/  HADD2.F32 R92, -RZ, R86.H1_H1 ;  /* 0x30000056ff5c7230 */ /* 0x000fc40000004100 */
[-C--:B------:R-:W-:Y:S01]  /*5820*/  FMUL.FTZ R87, R85, R82.reuse ;  /* 0x0000005255577220 */ /* 0x080fe20000410000 */
[----:B------:R-:W-:-:S03]  /*5830*/  FMUL.FTZ R40, R84, R82 ;  /* 0x0000005254287220 */ /* 0x000fc60000410000 */
[-C--:B------:R-:W-:Y:S01]  /*5840*/  FFMA.FTZ R82, R84, R41.reuse, -R87 ;  /* 0x0000002954527223 */ /* 0x080fe20000010857 */
[----:B------:R-:W-:Y:S01]  /*5850*/  F2FP.F16.E4M3.UNPACK_B R84, R158 ;  /* 0x0000009eff54723e */ /* 0x000fe200020006ff */
[----:B------:R-:W-:Y:S01]  /*5860*/  FFMA.FTZ R85, R85, R41, R40 ;  /* 0x0000002955557223 */ /* 0x000fe20000010028 */
[-C--:B------:R-:W-:Y:S02]  /*5870*/  F2FP.F16.E4M3.UNPACK_B R40, R80.reuse.H1 ;  /* 0x00000050ff28723e */ /* 0x080fe400030006ff */
[----:B------:R-:W-:Y:S01]  /*5880*/  F2FP.F16.E4M3.UNPACK_B R80, R80 ;  /* 0x00000050ff50723e */ /* 0x000fe200020006ff */
[----:B------:R-:W-:Y:S02]  /*5890*/  HADD2.F32 R87, -RZ, R84.H1_H1 ;  /* 0x30000054ff577230 */ /* 0x000fe40000004100 */
[--C-:B------:R-:W-:Y:S02]  /*58a0*/  HADD2.F32 R41, -RZ, R40.reuse.H1_H1 ;  /* 0x30000028ff297230 */ /* 0x100fe40000004100 */
[----:B------:R-:W-:-:S03]  /*58b0*/  HADD2.F32 R40, -RZ, R40.H0_H0 ;  /* 0x20000028ff287230 */ /* 0x000fc60000004100 */
[CC--:B------:R-:W-:Y:S02]  /*58c0*/  FMUL.FTZ R93, R41.reuse, R92.reuse ;  /* 0x0000005c295d7220 */ /* 0x0c0fe40000410000 */
[C---:B------:R-:W-:Y:S02]  /*58d0*/  FMUL.FTZ R92, R40.reuse, R92 ;  /* 0x0000005c285c7220 */ /* 0x040fe40000410000 */
[-C--:B------:R-:W-:Y:S02]  /*58e0*/  FFMA.FTZ R40, R40, R87.reuse, -R93 ;  /* 0x0000005728287223 */ /* 0x080fe4000001085d */
[----:B------:R-:W-:Y:S01]  /*58f0*/  FFMA.FTZ R41, R41, R87, R92 ;  /* 0x0000005729297223 */ /* 0x000fe2000001005c */
[----:B------:R-:W-:Y:S01]  /*5900*/  F2FP.SATFINITE.E4M3.F32.PACK_AB_MERGE_C R92, R85, R82, RZ ;  /* 0x00000052555c723e */ /* 0x000fe200048070ff */
[----:B------:R-:W-:Y:S01]  /*5910*/  HADD2.F32 R85, -RZ, R86.H0_H0 ;  /* 0x20000056ff557230 */ /* 0x000fe20000004100 */
[--C-:B------:R-:W-:Y:S01]  /*5920*/  SHF.R.U32.HI R86, RZ, 0x10, R81.reuse ;  /* 0x00000010ff567819 */ /* 0x100fe20000011651 */
[--C-:B------:R-:W-:Y:S01]  /*5930*/  HADD2.F32 R82, -RZ, R80.reuse.H1_H1 ;  /* 0x30000050ff527230 */ /* 0x100fe20000004100 */
[----:B------:R-:W-:Y:S01]  /*5940*/  F2FP.SATFINITE.E4M3.F32.PACK_AB_MERGE_C R78, R83, R78, R92 ;  /* 0x0000004e534e723e */ /* 0x000fe2000480705c */
[----:B------:R-:W-:Y:S01]  /*5950*/  HADD2.F32 R80, -RZ, R80.H0_H0 ;  /* 0x20000050ff507230 */ /* 0x000fe20000004100 */
[----:B------:R-:W-:Y:S01]  /*5960*/  SHF.R.U32.HI R83, RZ, 0x8, R81 ;  /* 0x00000008ff537819 */ /* 0x000fe20000011651 */
[----:B------:R-:W-:-:S02]  /*5970*/  HADD2.F32 R87, -RZ, R84.H0_H0 ;  /* 0x20000054ff577230 */ /* 0x000fc40000004100 */
[-C--:B------:R-:W-:Y:S01]  /*5980*/  FMUL.FTZ R93, R82, R85.reuse ;  /* 0x00000055525d7220 */ /* 0x080fe20000410000 */
[----:B------:R-:W-:Y:S01]  /*5990*/  LOP3.LUT R84, R81, 0xff0000ff, RZ, 0xc0, !PT ;  /* 0xff0000ff51547812 */ /* 0x000fe200078ec0ff */
[C---:B------:R-:W-:Y:S01]  /*59a0*/  FMUL.FTZ R95, R80.reuse, R85 ;  /* 0x00000055505f7220 */ /* 0x040fe20000410000 */
[----:B------:R-:W-:Y:S02]  /*59b0*/  IMAD.SHL.U32 R81, R83, 0x100, RZ ;  /* 0x0000010053517824 */ /* 0x000fe400078e00ff */
[-C--:B------:R-:W-:Y:S01]  /*59c0*/  FFMA.FTZ R85, R80, R87.reuse, -R93 ;  /* 0x0000005750557223 */ /* 0x080fe2000001085d */
[----:B------:R-:W-:Y:S01]  /*59d0*/  SHF.R.U32.HI R92, RZ, 0x10, R79 ;  /* 0x00000010ff5c7819 */ /* 0x000fe2000001164f */
[----:B------:R-:W-:Y:S01]  /*59e0*/  FFMA.FTZ R80, R82, R87, R95 ;  /* 0x0000005752507223 */ /* 0x000fe2000001005f */
[----:B------:R-:W-:Y:S02]  /*59f0*/  SHF.R.U32.HI R87, RZ, 0x8, R79 ;  /* 0x00000008ff577819 */ /* 0x000fe4000001164f */
[----:B------:R-:W-:-:S02]  /*5a00*/  LOP3.LUT R82, R79, 0xff0000ff, RZ, 0xc0, !PT ;  /* 0xff0000ff4f527812 */ /* 0x000fc400078ec0ff */
[----:B------:R-:W-:Y:S01]  /*5a10*/  LOP3.LUT R84, R84, 0xff00, R81, 0xf8, !PT ;  /* 0x0000ff0054547812 */ /* 0x000fe200078ef851 */
[----:B------:R-:W-:Y:S01]  /*5a20*/  IMAD.SHL.U32 R79, R87, 0x100, RZ ;  /* 0x00000100574f7824 */ /* 0x000fe200078e00ff */
[----:B------:R-:W-:Y:S01]  /*5a30*/  F2FP.SATFINITE.E4M3.F32.PACK_AB_MERGE_C R40, R41, R40, RZ ;  /* 0x000000282928723e */ /* 0x000fe200048070ff */
[----:B------:R-:W-:Y:S01]  /*5a40*/  IMAD.U32 R81, R86, 0x10000, RZ ;  /* 0x0001000056517824 */ /* 0x000fe200078e00ff */
[----:B------:R-:W-:Y:S01]  /*5a50*/  MOV R41, R78 ;  /* 0x0000004e00297202 */ /* 0x000fe20000000f00 */
[----:B------:R-:W-:Y:S01]  /*5a60*/  IMAD.MOV.U32 R86, RZ, RZ, R43 ;  /* 0x000000ffff567224 */ /* 0x000fe200078e002b */
[----:B------:R-:W-:Y:S01]  /*5a70*/  LOP3.LUT R82, R82, 0xff00, R79, 0xf8, !PT ;  /* 0x0000ff0052527812 */ /* 0x000fe200078ef84f */
[----:B------:R-:W-:Y:S01]  /*5a80*/  IMAD.U32 R79, R92, 0x10000, RZ ;  /* 0x000100005c4f7824 */ /* 0x000fe200078e00ff */
[----:B------:R-:W-:Y:S02]  /*5a90*/  LOP3.LUT R81, R84, 0xff0000, R81, 0xf8, !PT ;  /* 0x00ff000054517812 */ /* 0x000fe400078ef851 */
[----:B------:R-:W-:-:S02]  /*5aa0*/  F2FP.F16.E4M3.UNPACK_B R43, R86 ;  /* 0x00000056ff2b723e */ /* 0x000fc400020006ff */
[----:B------:R-:W-:Y:S02]  /*5ab0*/  LOP3.LUT R79, R82, 0xff0000, R79, 0xf8, !PT ;  /* 0x00ff0000524f7812 */ /* 0x000fe400078ef84f */
[----:B------:R-:W-:Y:S01]  /*5ac0*/  F2FP.F16.E4M3.UNPACK_B R84, R81.H1 ;  /* 0x00000051ff54723e */ /* 0x000fe200030006ff */
[--C-:B------:R-:W-:Y:S01]  /*5ad0*/  HADD2.F32 R87, -RZ, R43.reuse.H1_H1 ;  /* 0x3000002bff577230 */ /* 0x100fe20000004100 */
[-C--:B------:R-:W-:Y:S01]  /*5ae0*/  F2FP.F16.E4M3.UNPACK_B R83, R79.reuse.H1 ;  /* 0x0000004fff53723e */ /* 0x080fe200030006ff */
[----:B------:R-:W-:Y:S01]  /*5af0*/  HADD2.F32 R43, -RZ, R43.H0_H0 ;  /* 0x2000002bff2b7230 */ /* 0x000fe20000004100 */
[----:B------:R-:W-:Y:S01]  /*5b00*/  F2FP.F16.E4M3.UNPACK_B R86, R86.H1 ;  /* 0x00000056ff56723e */ /* 0x000fe200030006ff */
[--C-:B------:R-:W-:Y:S01]  /*5b10*/  HADD2.F32 R82, -RZ, R84.reuse.H0_H0 ;  /* 0x20000054ff527230 */ /* 0x100fe20000004100 */
[----:B------:R-:W-:Y:S01]  /*5b20*/  F2FP.F16.E4M3.UNPACK_B R79, R79 ;  /* 0x0000004fff4f723e */ /* 0x000fe200020006ff */
[----:B------:R-:W-:Y:S01]  /*5b30*/  HADD2.F32 R92, -RZ, R83.H0_H0 ;  /* 0x20000053ff5c7230 */ /* 0x000fe20000004100 */
[----:B------:R-:W-:Y:S01]  /*5b40*/  F2FP.SATFINITE.E4M3.F32.PACK_AB_MERGE_C R40, R80, R85, R40 ;  /* 0x000000555028723e */ /* 0x000fe20004807028 */
[----:B------:R-:W-:-:S02]  /*5b50*/  HADD2.F32 R93, -RZ, R84.H1_H1 ;  /* 0x30000054ff5d7230 */ /* 0x000fc40000004100 */
[-C--:B------:R-:W-:Y:S01]  /*5b60*/  FMUL.FTZ R94, R87, R82.reuse ;  /* 0x00000052575e7220 */ /* 0x080fe20000410000 */
[C---:B------:R-:W-:Y:S01]  /*5b70*/  FMUL.FTZ R124, R43.reuse, R82 ;  /* 0x000000522b7c7220 */ /* 0x040fe20000410000 */
[--C-:B------:R-:W-:Y:S02]  /*5b80*/  HADD2.F32 R84, -RZ, R86.reuse.H1_H1 ;  /* 0x30000056ff547230 */ /* 0x100fe40000004100 */
[----:B------:R-:W-:Y:S02]  /*5b90*/  HADD2.F32 R86, -RZ, R86.H0_H0 ;  /* 0x20000056ff567230 */ /* 0x000fe40000004100 */
[-C--:B------:R-:W-:Y:S01]  /*5ba0*/  FFMA.FTZ R82, R43, R92.reuse, -R94 ;  /* 0x0000005c2b527223 */ /* 0x080fe2000001085e */
[----:B------:R-:W-:Y:S01]  /*5bb0*/  FFMA.FTZ R43, R87, R92, R124 ;  /* 0x0000005c572b7223 */ /* 0x000fe2000001007c */
[----:B------:R-:W-:Y:S02]  /*5bc0*/  HADD2.F32 R87, -RZ, R83.H1_H1 ;  /* 0x30000053ff577230 */ /* 0x000fe40000004100 */
[-C--:B------:R-:W-:Y:S01]  /*5bd0*/  FMUL.FTZ R83, R84, R93.reuse ;  /* 0x0000005d54537220 */ /* 0x080fe20000410000 */
[----:B------:R-:W-:Y:S01]  /*5be0*/  FMUL.FTZ R93, R86, R93 ;  /* 0x0000005d565d7220 */ /* 0x000fe20000410000 */
[----:B------:R-:W-:-:S02]  /*5bf0*/  HADD2.F32 R92, -RZ, R79.H1_H1 ;  /* 0x3000004fff5c7230 */ /* 0x000fc40000004100 */
[-C--:B------:R-:W-:Y:S01]  /*5c00*/  FFMA.FTZ R83, R86, R87.reuse, -R83 ;  /* 0x0000005756537223 */ /* 0x080fe20000010853 */
[----:B------:R-:W-:Y:S01]  /*5c10*/  FFMA.FTZ R84, R84, R87, R93 ;  /* 0x0000005754547223 */ /* 0x000fe2000001005d */
[----:B------:R-:W-:Y:S01]  /*5c20*/  F2FP.F16.E4M3.UNPACK_B R87, R81 ;  /* 0x00000051ff57723e */ /* 0x000fe200020006ff */
[----:B------:R-:W-:Y:S01]  /*5c30*/  HADD2.F32 R79, -RZ, R79.H0_H0 ;  /* 0x2000004fff4f7230 */ /* 0x000fe20000004100 */
[-C--:B------:R-:W-:Y:S02]  /*5c40*/  F2FP.F16.E4M3.UNPACK_B R81, R42.reuse.H1 ;  /* 0x0000002aff51723e */ /* 0x080fe400030006ff */
[----:B------:R-:W-:Y:S01]  /*5c50*/  F2FP.F16.E4M3.UNPACK_B R42, R42 ;  /* 0x0000002aff2a723e */ /* 0x000fe200020006ff */
[----:B------:R-:W-:Y:S01]  /*5c60*/  HADD2.F32 R93, -RZ, R87.H1_H1 ;  /* 0x30000057ff5d7230 */ /* 0x000fe20000004100 */
[----:B------:R-:W-:Y:S01]  /*5c70*/  F2FP.SATFINITE.E4M3.F32.PACK_AB_MERGE_C R83, R84, R83, RZ ;  /* 0x000000535453723e */ /* 0x000fe200048070ff */
[--C-:B------:R-:W-:Y:S02]  /*5c80*/  HADD2.F32 R86, -RZ, R81.reuse.H1_H1 ;  /* 0x30000051ff567230 */ /* 0x100fe40000004100 */
[----:B------:R-:W-:Y:S01]  /*5c90*/  HADD2.F32 R81, -RZ, R81.H0_H0 ;  /* 0x20000051ff517230 */ /* 0x000fe20000004100 */
[----:B------:R-:W-:-:S02]  /*5ca0*/  F2FP.SATFINITE.E4M3.F32.PACK_AB_MERGE_C R43, R43, R82, R83 ;  /* 0x000000522b2b723e */ /* 0x000fc40004807053 */
[CC--:B------:R-:W-:Y:S02]  /*5cb0*/  FMUL.FTZ R94, R86.reuse, R93.reuse ;  /* 0x0000005d565e7220 */ /* 0x0c0fe40000410000 */
[C---:B------:R-:W-:Y:S02]  /*5cc0*/  FMUL.FTZ R93, R81.reuse, R93 ;  /* 0x0000005d515d7220 */ /* 0x040fe40000410000 */
[-C--:B------:R-:W-:Y:S02]  /*5cd0*/  FFMA.FTZ R81, R81, R92.reuse, -R94 ;  /* 0x0000005c51517223 */ /* 0x080fe4000001085e */
[----:B------:R-:W-:Y:S01]  /*5ce0*/  FFMA.FTZ R86, R86, R92, R93 ;  /* 0x0000005c56567223 */ /* 0x000fe2000001005d */
[----:B------:R-:W-:Y:S02]  /*5cf0*/  HADD2.F32 R92, -RZ, R87.H0_H0 ;  /* 0x20000057ff5c7230 */ /* 0x000fe40000004100 */
[--C-:B------:R-:W-:Y:S02]  /*5d00*/  HADD2.F32 R87, -RZ, R42.reuse.H1_H1 ;  /* 0x3000002aff577230 */ /* 0x100fe40000004100 */
[----:B------:R-:W-:Y:S01]  /*5d10*/  HADD2.F32 R42, -RZ, R42.H0_H0 ;  /* 0x2000002aff2a7230 */ /* 0x000fe20000004100 */
[----:B------:R-:W-:-:S02]  /*5d20*/  F2FP.SATFINITE.E4M3.F32.PACK_AB_MERGE_C R81, R86, R81, RZ ;  /* 0x000000515651723e */ /* 0x000fc400048070ff */
[CC--:B------:R-:W-:Y:S02]  /*5d30*/  FMUL.FTZ R93, R87.reuse, R92.reuse ;  /* 0x0000005c575d7220 */ /* 0x0c0fe40000410000 */
[C---:B------:R-:W-:Y:S02]  /*5d40*/  FMUL.FTZ R92, R42.reuse, R92 ;  /* 0x0000005c2a5c7220 */ /* 0x040fe40000410000 */
[-C--:B------:R-:W-:Y:S02]  /*5d50*/  FFMA.FTZ R93, R42, R79.reuse, -R93 ;  /* 0x0000004f2a5d7223 */ /* 0x080fe4000001085d */
[----:B------:R-:W-:-:S05]  /*5d60*/  FFMA.FTZ R92, R87, R79, R92 ;  /* 0x0000004f575c7223 */ /* 0x000fca000001005c */
[----:B------:R-:W-:-:S07]  /*5d70*/  F2FP.SATFINITE.E4M3.F32.PACK_AB_MERGE_C R42, R92, R93, R81 ;  /* 0x0000005d5c2a723e */ /* 0x000fce0004807051 */
.L_x_366:
[----:B------:R-:W-:Y:S05]  /*5d80*/  BSYNC B3 ;  /* 0x0000000000037941 */ /* 0x000fea0003800000 */
.L_x_365:
[----:B-1----:R0:W-:Y:S02]  /*5d90*/  STG.E.128 desc[UR54][R48.64+0x80], R40 ;  /* 0x0000802830007986 */ /* 0x0021e4000c101d36 */
.L_x_364:
[----:B------:R-:W-:Y:S05]  /*5da0*/  BSYNC B2 ;  /* 0x0000000000027941 */ /* 0x000fea0003800000 */
.L_x_363:
[----:B------:R-:W-:-:S13]  /*5db0*/  ISETP.NE.AND P3, PT, R39, RZ, PT ;  /* 0x000000ff2700720c */ /* 0x000fda0003f65270 */
[----:B------:R-:W-:Y:S05]  /*5dc0*/  @!P3 BRA `(.L_x_346) ;  /* 0x0000000400c0b947 */ /* 0x000fea0003800000 */
[----:B012-4-:R0:W1:Y:S01]  /*5dd0*/  LDS.128 R40, [R46+0x1f400] ;  /* 0x01f400002e287984 */ /* 0x0170620000000c00 */
[----:B------:R-:W-:Y:S01]  /*5de0*/  ISETP.GE.AND P3, PT, R174, R133, PT ;  /* 0x00000085ae00720c */ /* 0x000fe20003f66270 */
[----:B------:R-:W-:-:S12]  /*5df0*/  BSSY B2, `(.L_x_367) ;  /* 0x000006c000027945 */ /* 0x000fd80003800000 */
[----:B0-----:R-:W-:Y:S05]  /*5e00*/  @P3 BRA `(.L_x_368) ;  /* 0x0000000400a83947 */ /* 0x001fea0003800000 */
[----:B-1----:R-:W-:Y:S01]  /*5e10*/  IMAD.MOV.U32 R76, RZ, RZ, R41 ;  /* 0x000000ffff4c7224 */ /* 0x002fe200078e0029 */
[-C--:B------:R-:W-:Y:S02]  /*5e20*/  F2FP.F16.E4M3.UNPACK_B R79, R157.reuse.H1 ;  /* 0x0000009dff4f723e */ /* 0x080fe400030006ff */
[----:B------:R-:W-:Y:S02]  /*5e30*/  F2FP.F16.E4M3.UNPACK_B R80, R156.H1 ;  /* 0x0000009cff50723e */ /* 0x000fe400030006ff */
[-C--:B------:R-:W-:Y:S01]  /*5e40*/  F2FP.F16.E4M3.UNPACK_B R41, R76.reuse ;  /* 0x0000004cff29723e */ /* 0x080fe200020006ff */
[----:B------:R-:W-:Y:S01]  /*5e50*/  HADD2.F32 R81, -RZ, R79.H0_H0 ;  /* 0x2000004fff517230 */ /* 0x000fe20000004100 */
[----:B------:R-:W-:Y:S01]  /*5e60*/  F2FP.F16.E4M3.UNPACK_B R76, R76.H1 ;  /* 0x0000004cff4c723e */ /* 0x000fe200030006ff */
[----:B------:R-:W-:Y:S01]  /*5e70*/  HADD2.F32 R78, -RZ, R80.H0_H0 ;  /* 0x20000050ff4e7230 */ /* 0x000fe20000004100 */
[----:B------:R-:W-:Y:S01]  /*5e80*/  F2FP.F16.E4M3.UNPACK_B R83, R157 ;  /* 0x0000009dff53723e */ /* 0x000fe200020006ff */
[--C-:B------:R-:W-:Y:S01]  /*5e90*/  HADD2.F32 R74, -RZ, R41.reuse.H1_H1 ;  /* 0x30000029ff4a7230 */ /* 0x100fe20000004100 */
[----:B------:R-:W-:Y:S01]  /*5ea0*/  SHF.R.U32.HI R86, RZ, 0x8, R75 ;  /* 0x00000008ff567819 */ /* 0x000fe2000001164b */
[----:B------:R-:W-:-:S02]  /*5eb0*/  HADD2.F32 R41, -RZ, R41.H0_H0 ;  /* 0x20000029ff297230 */ /* 0x000fc40000004100 */
[----:B------:R-:W-:Y:S02]  /*5ec0*/  HADD2.F32 R80, -RZ, R80.H1_H1 ;  /* 0x30000050ff507230 */ /* 0x000fe40000004100 */
[-C--:B------:R-:W-:Y:S01]  /*5ed0*/  FMUL.FTZ R82, R74, R81.reuse ;  /* 0x000000514a527220 */ /* 0x080fe20000410000 */
[----:B------:R-:W-:Y:S02]  /*5ee0*/  HADD2.F32 R84, -RZ, R83.H1_H1 ;  /* 0x30000053ff547230 */ /* 0x000fe40000004100 */
[C---:B------:R-:W-:Y:S01]  /*5ef0*/  FMUL.FTZ R81, R41.reuse, R81 ;  /* 0x0000005129517220 */ /* 0x040fe20000410000 */
[----:B------:R-:W-:-:S03]  /*5f00*/  FFMA.FTZ R41, R41, R78, -R82 ;  /* 0x0000004e29297223 */ /* 0x000fc60000010852 */
[----:B------:R-:W-:Y:S01]  /*5f10*/  FFMA.FTZ R74, R74, R78, R81 ;  /* 0x0000004e4a4a7223 */ /* 0x000fe20000010051 */
[----:B------:R-:W-:Y:S02]  /*5f20*/  IMAD.MOV.U32 R78, RZ, RZ, R40 ;  /* 0x000000ffff4e7224 */ /* 0x000fe400078e0028 */
[----:B------:R-:W-:Y:S02]  /*5f30*/  HADD2.F32 R40, -RZ, R79.H1_H1 ;  /* 0x3000004fff287230 */ /* 0x000fe40000004100 */
[--C-:B------:R-:W-:Y:S02]  /*5f40*/  HADD2.F32 R79, -RZ, R76.reuse.H1_H1 ;  /* 0x3000004cff4f7230 */ /* 0x100fe40000004100 */
[----:B------:R-:W-:-:S03]  /*5f50*/  HADD2.F32 R76, -RZ, R76.H0_H0 ;  /* 0x2000004cff4c7230 */ /* 0x000fc60000004100 */
[CC--:B------:R-:W-:Y:S02]  /*5f60*/  FMUL.FTZ R81, R79.reuse, R40.reuse ;  /* 0x000000284f517220 */ /* 0x0c0fe40000410000 */
[C---:B------:R-:W-:Y:S02]  /*5f70*/  FMUL.FTZ R82, R76.reuse, R40 ;  /* 0x000000284c527220 */ /* 0x040fe40000410000 */
[----:B------:R-:W-:Y:S01]  /*5f80*/  FFMA.FTZ R40, R76, R80, -R81 ;  /* 0x000000504c287223 */ /* 0x000fe20000010851 */
[----:B------:R-:W-:Y:S01]  /*5f90*/  F2FP.F16.E4M3.UNPACK_B R76, R78.H1 ;  /* 0x0000004eff4c723e */ /* 0x000fe200030006ff */
[----:B------:R-:W-:Y:S01]  /*5fa0*/  FFMA.FTZ R79, R79, R80, R82 ;  /* 0x000000504f4f7223 */ /* 0x000fe20000010052 */
[----:B------:R-:W-:Y:S02]  /*5fb0*/  F2FP.F16.E4M3.UNPACK_B R80, R156 ;  /* 0x0000009cff50723e */ /* 0x000fe400020006ff */
[----:B------:R-:W-:Y:S01]  /*5fc0*/  F2FP.F16.E4M3.UNPACK_B R78, R78 ;  /* 0x0000004eff4e723e */ /* 0x000fe200020006ff */
[--C-:B------:R-:W-:Y:S01]  /*5fd0*/  HADD2.F32 R81, -RZ, R76.reuse.H1_H1 ;  /* 0x3000004cff517230 */ /* 0x100fe20000004100 */
[----:B------:R-:W-:Y:S01]  /*5fe0*/  F2FP.SATFINITE.E4M3.F32.PACK_AB_MERGE_C R40, R79, R40, RZ ;  /* 0x000000284f28723e */ /* 0x000fe200048070ff */
[----:B------:R-:W-:-:S02]  /*5ff0*/  HADD2.F32 R76, -RZ, R76.H0_H0 ;  /* 0x2000004cff4c7230 */ /* 0x000fc40000004100 */
[--C-:B------:R-:W-:Y:S02]  /*6000*/  HADD2.F32 R82, -RZ, R80.reuse.H1_H1 ;  /* 0x30000050ff527230 */ /* 0x100fe40000004100 */
[CC--:B------:R-:W-:Y:S01]  /*6010*/  FMUL.FTZ R85, R81.reuse, R84.reuse ;  /* 0x0000005451557220 */ /* 0x0c0fe20000410000 */
[----:B------:R-:W-:Y:S02]  /*6020*/  HADD2.F32 R80, -RZ, R80.H0_H0 ;  /* 0x20000050ff507230 */ /* 0x000fe40000004100 */
[----:B------:R-:W-:Y:S01]  /*6030*/  FMUL.FTZ R84, R76, R84 ;  /* 0x000000544c547220 */ /* 0x000fe20000410000 */
[----:B------:R-:W-:Y:S01]  /*6040*/  F2FP.SATFINITE.E4M3.F32.PACK_AB_MERGE_C R41, R74, R41, R40 ;  /* 0x000000294a29723e */ /* 0x000fe20004807028 */
[-C--:B------:R-:W-:Y:S02]  /*6050*/  FFMA.FTZ R76, R76, R82.reuse, -R85 ;  /* 0x000000524c4c7223 */ /* 0x080fe40000010855 */
[----:B------:R-:W-:Y:S01]  /*6060*/  FFMA.FTZ R81, R81, R82, R84 ;  /* 0x0000005251517223 */ /* 0x000fe20000010054 */
[----:B------:R-:W-:Y:S01]  /*6070*/  HADD2.F32 R82, -RZ, R83.H0_H0 ;  /* 0x20000053ff527230 */ /* 0x000fe20000004100 */
[----:B------:R-:W-:Y:S01]  /*6080*/  SHF.R.U32.HI R84, RZ, 0x10, R75 ;  /* 0x00000010ff547819 */ /* 0x000fe2000001164b */
[----:B------:R-:W-:-:S02]  /*6090*/  HADD2.F32 R83, -RZ, R78.H1_H1 ;  /* 0x3000004eff537230 */ /* 0x000fc40000004100 */
[----:B------:R-:W-:Y:S01]  /*60a0*/  HADD2.F32 R78, -RZ, R78.H0_H0 ;  /* 0x2000004eff4e7230 */ /* 0x000fe20000004100 */
[----:B------:R-:W-:Y:S02]  /*60b0*/  F2FP.SATFINITE.E4M3.F32.PACK_AB_MERGE_C R76, R81, R76, RZ ;  /* 0x0000004c514c723e */ /* 0x000fe400048070ff */
[CC--:B------:R-:W-:Y:S02]  /*60c0*/  FMUL.FTZ R85, R83.reuse, R82.reuse ;  /* 0x0000005253557220 */ /* 0x0c0fe40000410000 */
[C---:B------:R-:W-:Y:S02]  /*60d0*/  FMUL.FTZ R82, R78.reuse, R82 ;  /* 0x000000524e527220 */ /* 0x040fe40000410000 */
[-C--:B------:R-:W-:Y:S01]  /*60e0*/  FFMA.FTZ R78, R78, R80.reuse, -R85 ;  /* 0x000000504e4e7223 */ /* 0x080fe20000010855 */
[--C-:B------:R-:W-:Y:S01]  /*60f0*/  SHF.R.U32.HI R85, RZ, 0x8, R77.reuse ;  /* 0x00000008ff557819 */ /* 0x100fe2000001164d */
[----:B------:R-:W-:Y:S01]  /*6100*/  FFMA.FTZ R83, R83, R80, R82 ;  /* 0x0000005053537223 */ /* 0x000fe20000010052 */
[----:B------:R-:W-:-:S02]  /*6110*/  SHF.R.U32.HI R82, RZ, 0x10, R77 ;  /* 0x00000010ff527819 */ /* 0x000fc4000001164d */
[----:B------:R-:W-:Y:S01]  /*6120*/  LOP3.LUT R80, R77, 0xff0000ff, RZ, 0xc0, !PT ;  /* 0xff0000ff4d507812 */ /* 0x000fe200078ec0ff */
[----:B------:R-:W-:Y:S01]  /*6130*/  IMAD.SHL.U32 R85, R85, 0x100, RZ ;  /* 0x0000010055557824 */ /* 0x000fe200078e00ff */
[----:B------:R-:W-:Y:S01]  /*6140*/  LOP3.LUT R77, R75, 0xff0000ff, RZ, 0xc0, !PT ;  /* 0xff0000ff4b4d7812 */ /* 0x000fe200078ec0ff */
[----:B------:R-:W-:Y:S01]  /*6150*/  IMAD.U32 R82, R82, 0x10000, RZ ;  /* 0x0001000052527824 */ /* 0x000fe200078e00ff */
[----:B------:R-:W-:Y:S02]  /*6160*/  F2FP.SATFINITE.E4M3.F32.PACK_AB_MERGE_C R40, R83, R78, R76 ;  /* 0x0000004e5328723e */ /* 0x000fe4000480704c */
[----:B------:R-:W-:Y:S01]  /*6170*/  LOP3.LUT R75, R80, 0xff00, R85, 0xf8, !PT ;  /* 0x0000ff00504b7812 */ /* 0x000fe200078ef855 */
[----:B------:R-:W-:-:S03]  /*6180*/  IMAD.SHL.U32 R80, R86, 0x100, RZ ;  /* 0x0000010056507824 */ /* 0x000fc600078e00ff */
[----:B------:R-:W-:Y:S01]  /*6190*/  LOP3.LUT R75, R75, 0xff0000, R82, 0xf8, !PT ;  /* 0x00ff00004b4b7812 */ /* 0x000fe200078ef852 */
[----:B------:R-:W-:Y:S01]  /*61a0*/  IMAD.MOV.U32 R82, RZ, RZ, R43 ;  /* 0x000000ffff527224 */ /* 0x000fe200078e002b */
[----:B------:R-:W-:Y:S02]  /*61b0*/  LOP3.LUT R77, R77, 0xff00, R80, 0xf8, !PT ;  /* 0x0000ff004d4d7812 */ /* 0x000fe400078ef850 */
[----:B------:R-:W-:Y:S02]  /*61c0*/  SHF.L.U32 R80, R84, 0x10, RZ ;  /* 0x0000001054507819 */ /* 0x000fe400000006ff */
[----:B------:R-:W-:Y:S02]  /*61d0*/  F2FP.F16.E4M3.UNPACK_B R43, R82 ;  /* 0x00000052ff2b723e */ /* 0x000fe400020006ff */
[----:B------:R-:W-:Y:S02]  /*61e0*/  F2FP.F16.E4M3.UNPACK_B R86, R75.H1 ;  /* 0x0000004bff56723e */ /* 0x000fe400030006ff */
[----:B------:R-:W-:Y:S01]  /*61f0*/  LOP3.LUT R77, R77, 0xff0000, R80, 0xf8, !PT ;  /* 0x00ff00004d4d7812 */ /* 0x000fe200078ef850 */
[----:B------:R-:W-:-:S02]  /*6200*/  HADD2.F32 R80, -RZ, R43.H1_H1 ;  /* 0x3000002bff507230 */ /* 0x000fc40000004100 */
[----:B------:R-:W-:Y:S01]  /*6210*/  HADD2.F32 R87, -RZ, R86.H0_H0 ;  /* 0x20000056ff577230 */ /* 0x000fe20000004100 */
[----:B------:R-:W-:Y:S01]  /*6220*/  F2FP.F16.E4M3.UNPACK_B R84, R77.H1 ;  /* 0x0000004dff54723e */ /* 0x000fe200030006ff */
[----:B------:R-:W-:-:S03]  /*6230*/  HADD2.F32 R43, -RZ, R43.H0_H0 ;  /* 0x2000002bff2b7230 */ /* 0x000fc60000004100 */
[CC--:B------:R-:W-:Y:S01]  /*6240*/  FMUL.FTZ R92, R80.reuse, R87.reuse ;  /* 0x00000057505c7220 */ /* 0x0c0fe20000410000 */
[--C-:B------:R-:W-:Y:S02]  /*6250*/  HADD2.F32 R85, -RZ, R84.reuse.H0_H0 ;  /* 0x20000054ff557230 */ /* 0x100fe40000004100 */
[C---:B------:R-:W-:Y:S01]  /*6260*/  FMUL.FTZ R87, R43.reuse, R87 ;  /* 0x000000572b577220 */ /* 0x040fe20000410000 */
[----:B------:R-:W-:Y:S02]  /*6270*/  HADD2.F32 R84, -RZ, R84.H1_H1 ;  /* 0x30000054ff547230 */ /* 0x000fe40000004100 */
[-C--:B------:R-:W-:Y:S01]  /*6280*/  FFMA.FTZ R43, R43, R85.reuse, -R92 ;  /* 0x000000552b2b7223 */ /* 0x080fe2000001085c */
[----:B------:R-:W-:Y:S01]  /*6290*/  FFMA.FTZ R80, R80, R85, R87 ;  /* 0x0000005550507223 */ /* 0x000fe20000010057 */
[----:B------:R-:W-:Y:S01]  /*62a0*/  F2FP.F16.E4M3.UNPACK_B R85, R82.H1 ;  /* 0x00000052ff55723e */ /* 0x000fe200030006ff */
[----:B------:R-:W-:Y:S02]  /*62b0*/  IMAD.MOV.U32 R82, RZ, RZ, R42 ;  /* 0x000000ffff527224 */ /* 0x000fe400078e002a */
[----:B------:R-:W-:-:S02]  /*62c0*/  HADD2.F32 R42, -RZ, R86.H1_H1 ;  /* 0x30000056ff2a7230 */ /* 0x000fc40000004100 */
[--C-:B------:R-:W-:Y:S02]  /*62d0*/  HADD2.F32 R86, -RZ, R85.reuse.H1_H1 ;  /* 0x30000055ff567230 */ /* 0x100fe40000004100 */
[----:B------:R-:W-:-:S03]  /*62e0*/  HADD2.F32 R85, -RZ, R85.H0_H0 ;  /* 0x20000055ff557230 */ /* 0x000fc60000004100 */
[CC--:B------:R-:W-:Y:S02]  /*62f0*/  FMUL.FTZ R92, R86.reuse, R42.reuse ;  /* 0x0000002a565c7220 */ /* 0x0c0fe40000410000 */
[C---:B------:R-:W-:Y:S02]  /*6300*/  FMUL.FTZ R87, R85.reuse, R42 ;  /* 0x0000002a55577220 */ /* 0x040fe40000410000 */
[-C--:B------:R-:W-:Y:S02]  /*6310*/  FFMA.FTZ R42, R85, R84.reuse, -R92 ;  /* 0x00000054552a7223 */ /* 0x080fe4000001085c */
[----:B------:R-:W-:Y:S01]  /*6320*/  FFMA.FTZ R85, R86, R84, R87 ;  /* 0x0000005456557223 */ /* 0x000fe20000010057 */
[----:B------:R-:W-:Y:S02]  /*6330*/  F2FP.F16.E4M3.UNPACK_B R87, R75 ;  /* 0x0000004bff57723e */ /* 0x000fe400020006ff */
[-C--:B------:R-:W-:Y:S02]  /*6340*/  F2FP.F16.E4M3.UNPACK_B R75, R82.reuse.H1 ;  /* 0x00000052ff4b723e */ /* 0x080fe400030006ff */
[----:B------:R-:W-:Y:S01]  /*6350*/  F2FP.F16.E4M3.UNPACK_B R84, R77 ;  /* 0x0000004dff54723e */ /* 0x000fe200020006ff */
[----:B------:R-:W-:Y:S01]  /*6360*/  HADD2.F32 R92, -RZ, R87.H1_H1 ;  /* 0x30000057ff5c7230 */ /* 0x000fe20000004100 */
[----:B------:R-:W-:Y:S01]  /*6370*/  F2FP.F16.E4M3.UNPACK_B R82, R82 ;  /* 0x00000052ff52723e */ /* 0x000fe200020006ff */
[--C-:B------:R-:W-:Y:S01]  /*6380*/  HADD2.F32 R77, -RZ, R75.reuse.H1_H1 ;  /* 0x3000004bff4d7230 */ /* 0x100fe20000004100 */
[----:B------:R-:W-:Y:S01]  /*6390*/  F2FP.SATFINITE.E4M3.F32.PACK_AB_MERGE_C R85, R85, R42, RZ ;  /* 0x0000002a5555723e */ /* 0x000fe200048070ff */
[----:B------:R-:W-:-:S02]  /*63a0*/  HADD2.F32 R75, -RZ, R75.H0_H0 ;  /* 0x2000004bff4b7230 */ /* 0x000fc40000004100 */
[--C-:B------:R-:W-:Y:S02]  /*63b0*/  HADD2.F32 R86, -RZ, R84.reuse.H1_H1 ;  /* 0x30000054ff567230 */ /* 0x100fe40000004100 */
[-C--:B------:R-:W-:Y:S01]  /*63c0*/  FMUL.FTZ R94, R77, R92.reuse ;  /* 0x0000005c4d5e7220 */ /* 0x080fe20000410000 */
[----:B------:R-:W-:Y:S02]  /*63d0*/  HADD2.F32 R87, -RZ, R87.H0_H0 ;  /* 0x20000057ff577230 */ /* 0x000fe40000004100 */
[C---:B------:R-:W-:Y:S01]  /*63e0*/  FMUL.FTZ R92, R75.reuse, R92 ;  /* 0x0000005c4b5c7220 */ /* 0x040fe20000410000 */
[----:B------:R-:W-:Y:S02]  /*63f0*/  HADD2.F32 R84, -RZ, R84.H0_H0 ;  /* 0x20000054ff547230 */ /* 0x000fe40000004100 */
[-C--:B------:R-:W-:Y:S01]  /*6400*/  FFMA.FTZ R75, R75, R86.reuse, -R94 ;  /* 0x000000564b4b7223 */ /* 0x080fe2000001085e */
[----:B------:R-:W-:Y:S01]  /*6410*/  F2FP.SATFINITE.E4M3.F32.PACK_AB_MERGE_C R43, R80, R43, R85 ;  /* 0x0000002b502b723e */ /* 0x000fe20004807055 */
[----:B------:R-:W-:Y:S01]  /*6420*/  FFMA.FTZ R92, R77, R86, R92 ;  /* 0x000000564d5c7223 */ /* 0x000fe2000001005c */
[----:B------:R-:W-:-:S02]  /*6430*/  HADD2.F32 R77, -RZ, R82.H1_H1 ;  /* 0x30000052ff4d7230 */ /* 0x000fc40000004100 */
[----:B------:R-:W-:Y:S02]  /*6440*/  HADD2.F32 R82, -RZ, R82.H0_H0 ;  /* 0x20000052ff527230 */ /* 0x000fe40000004100 */
[----:B------:R-:W-:Y:S01]  /*6450*/  F2FP.SATFINITE.E4M3.F32.PACK_AB_MERGE_C R75, R92, R75, RZ ;  /* 0x0000004b5c4b723e */ /* 0x000fe200048070ff */
[CC--:B------:R-:W-:Y:S02]  /*6460*/  FMUL.FTZ R93, R77.reuse, R87.reuse ;  /* 0x000000574d5d7220 */ /* 0x0c0fe40000410000 */
[C---:B------:R-:W-:Y:S02]  /*6470*/  FMUL.FTZ R86, R82.reuse, R87 ;  /* 0x0000005752567220 */ /* 0x040fe40000410000 */
[-C--:B------:R-:W-:Y:S02]  /*6480*/  FFMA.FTZ R93, R82, R84.reuse, -R93 ;  /* 0x00000054525d7223 */ /* 0x080fe4000001085d */
[----:B------:R-:W-:-:S05]  /*6490*/  FFMA.FTZ R86, R77, R84, R86 ;  /* 0x000000544d567223 */ /* 0x000fca0000010056 */
[----:B------:R-:W-:-:S07]  /*64a0*/  F2FP.SATFINITE.E4M3.F32.PACK_AB_MERGE_C R42, R86, R93, R75 ;  /* 0x0000005d562a723e */ /* 0x000fce000480704b */
.L_x_368:
[----:B------:R-:W-:Y:S05]  /*64b0*/  BSYNC B2 ;  /* 0x0000000000027941 */ /* 0x000fea0003800000 */
.L_x_367:
[----:B-1----:R0:W-:Y:S02]  /*64c0*/  STG.E.128 desc[UR54][R48.64+0xa0], R40 ;  /* 0x0000a02830007986 */ /* 0x0021e4000c101d36 */
.L_x_346:
[----:B------:R-:W-:Y:S05]  /*64d0*/  BSYNC B1 ;  /* 0x0000000000017941 */ /* 0x000fea0003800000 */
.L_x_345:
[----:B------:R-:W-:Y:S05]  /*64e0*/  @P4 BRA `(.L_x_369) ;  /* 0x0000009400084947 */ /* 0x000fea0003800000 */
[----:B------:R-:W-:Y:S01]  /*64f0*/  ISETP.NE.AND P3, PT, R34, RZ, PT ;  /* 0x000000ff2200720c */ /* 0x000fe20003f65270 */
[----:B------:R-:W-:-:S12]  /*6500*/  BSSY B1, `(.L_x_370) ;  /* 0x000006f000017945 */ /* 0x000fd80003800000 */
[----:B------:R-:W-:Y:S05]  /*6510*/  @!P3 BRA `(.L_x_371) ;  /* 0x0000000400b4b947 */ /* 0x000fea0003800000 */
[----:B012-4-:R0:W1:Y:S01]  /*6520*/  LDS.128 R40, [R47+0x1c400] ;  /* 0x01c400002f287984 */ /* 0x0170620000000c00 */
[----:B------:R-:W-:Y:S01]  /*6530*/  ISETP.GE.AND P3, PT, R22, R133, PT ;  /* 0x000000851600720c */ /* 0x000fe20003f66270 */
[----:B------:R-:W-:-:S12]  /*6540*/  BSSY B2, `(.L_x_372) ;  /* 0x0000069000027945 */ /* 0x000fd80003800000 */
[----:B0-----:R-:W-:Y:S05]  /*6550*/  @P3 BRA `(.L_x_373) ;  /* 0x00000004009c3947 */ /* 0x001fea0003800000 */
[----:B------:R-:W-:Y:S01]  /*6560*/  SHF.R.U32.HI R49, RZ, 0x8, R71 ;  /* 0x00000008ff317819 */ /* 0x000fe20000011647 */
[----:B-1----:R-:W-:Y:S01]  /*6570*/  IMAD.MOV.U32 R70, RZ, RZ, R40 ;  /* 0x000000ffff467224 */ /* 0x002fe200078e0028 */
[----:B------:R-:W-:Y:S02]  /*6580*/  SHF.R.U32.HI R72, RZ, 0x8, R73 ;  /* 0x00000008ff487819 */ /* 0x000fe40000011649 */
[----:B------:R-:W-:Y:S01]  /*6590*/  LOP3.LUT R48, R71, 0xff0000ff, RZ, 0xc0, !PT ;  /* 0xff0000ff47307812 */ /* 0x000fe200078ec0ff */
[----:B------:R-:W-:Y:S01]  /*65a0*/  IMAD.SHL.U32 R49, R49, 0x100, RZ ;  /* 0x0000010031317824 */ /* 0x000fe200078e00ff */
[----:B------:R-:W-:Y:S01]  /*65b0*/  SHF.R.U32.HI R75, RZ, 0x10, R71 ;  /* 0x00000010ff4b7819 */ /* 0x000fe20000011647 */
[----:B------:R-:W-:Y:S01]  /*65c0*/  IMAD.SHL.U32 R72, R72, 0x100, RZ ;  /* 0x0000010048487824 */ /* 0x000fe200078e00ff */
[----:B------:R-:W-:Y:S02]  /*65d0*/  SHF.R.U32.HI R74, RZ, 0x10, R73 ;  /* 0x00000010ff4a7819 */ /* 0x000fe40000011649 */
[----:B------:R-:W-:-:S02]  /*65e0*/  LOP3.LUT R71, R73, 0xff0000ff, RZ, 0xc0, !PT ;  /* 0xff0000ff49477812 */ /* 0x000fc400078ec0ff */
[----:B------:R-:W-:Y:S01]  /*65f0*/  LOP3.LUT R48, R48, 0xff00, R49, 0xf8, !PT ;  /* 0x0000ff0030307812 */ /* 0x000fe200078ef831 */
[----:B------:R-:W-:Y:S01]  /*6600*/  IMAD.U32 R74, R74, 0x10000, RZ ;  /* 0x000100004a4a7824 */ /* 0x000fe200078e00ff */
[----:B------:R-:W-:Y:S02]  /*6610*/  LOP3.LUT R71, R71, 0xff00, R72, 0xf8, !PT ;  /* 0x0000ff0047477812 */ /* 0x000fe400078ef848 */
[----:B------:R-:W-:Y:S02]  /*6620*/  SHF.L.U32 R49, R75, 0x10, RZ ;  /* 0x000000104b317819 */ /* 0x000fe400000006ff */
[----:B------:R-:W-:Y:S02]  /*6630*/  F2FP.F16.E4M3.UNPACK_B R72, R155.H1 ;  /* 0x0000009bff48723e */ /* 0x000fe400030006ff */
[-C--:B------:R-:W-:Y:S02]  /*6640*/  F2FP.F16.E4M3.UNPACK_B R40, R41.reuse ;  /* 0x00000029ff28723e */ /* 0x080fe400020006ff */
[----:B------:R-:W-:Y:S01]  /*6650*/  LOP3.LUT R48, R48, 0xff0000, R49, 0xf8, !PT ;  /* 0x00ff000030307812 */ /* 0x000fe200078ef831 */
[----:B------:R-:W-:Y:S01]  /*6660*/  HADD2.F32 R76, -RZ, R72.H0_H0 ;  /* 0x20000048ff4c7230 */ /* 0x000fe20000004100 */
[----:B------:R-:W-:Y:S01]  /*6670*/  LOP3.LUT R49, R71, 0xff0000, R74, 0xf8, !PT ;  /* 0x00ff000047317812 */ /* 0x000fe200078ef84a */
[--C-:B------:R-:W-:Y:S01]  /*6680*/  HADD2.F32 R71, -RZ, R40.reuse.H1_H1 ;  /* 0x30000028ff477230 */ /* 0x100fe20000004100 */
[----:B------:R-:W-:Y:S01]  /*6690*/  F2FP.F16.E4M3.UNPACK_B R74, R154.H1 ;  /* 0x0000009aff4a723e */ /* 0x000fe200030006ff */
[----:B------:R-:W-:Y:S01]  /*66a0*/  HADD2.F32 R40, -RZ, R40.H0_H0 ;  /* 0x20000028ff287230 */ /* 0x000fe20000004100 */
[----:B------:R-:W-:Y:S01]  /*66b0*/  F2FP.F16.E4M3.UNPACK_B R41, R41.H1 ;  /* 0x00000029ff29723e */ /* 0x000fe200030006ff */
[----:B------:R-:W-:-:S02]  /*66c0*/  HADD2.F32 R77, -RZ, R72.H1_H1 ;  /* 0x30000048ff4d7230 */ /* 0x000fc40000004100 */
[CC--:B------:R-:W-:Y:S01]  /*66d0*/  FMUL.FTZ R79, R71.reuse, R76.reuse ;  /* 0x0000004c474f7220 */ /* 0x0c0fe20000410000 */
[--C-:B------:R-:W-:Y:S02]  /*66e0*/  HADD2.F32 R75, -RZ, R74.reuse.H0_H0 ;  /* 0x2000004aff4b7230 */ /* 0x100fe40000004100 */
[C---:B------:R-:W-:Y:S01]  /*66f0*/  FMUL.FTZ R76, R40.reuse, R76 ;  /* 0x0000004c284c7220 */ /* 0x040fe20000410000 */
[--C-:B------:R-:W-:Y:S01]  /*6700*/  HADD2.F32 R73, -RZ, R41.reuse.H1_H1 ;  /* 0x30000029ff497230 */ /* 0x100fe20000004100 */
[----:B------:R-:W-:Y:S01]  /*6710*/  F2FP.F16.E4M3.UNPACK_B R155, R155 ;  /* 0x0000009bff9b723e */ /* 0x000fe200020006ff */
[----:B------:R-:W-:Y:S02]  /*6720*/  HADD2.F32 R72, -RZ, R41.H0_H0 ;  /* 0x20000029ff487230 */ /* 0x000fe40000004100 */
[-C--:B------:R-:W-:Y:S01]  /*6730*/  FFMA.FTZ R40, R40, R75.reuse, -R79 ;  /* 0x0000004b28287223 */ /* 0x080fe2000001084f */
[----:B------:R-:W-:Y:S02]  /*6740*/  HADD2.F32 R74, -RZ, R74.H1_H1 ;  /* 0x3000004aff4a7230 */ /* 0x000fe40000004100 */
[----:B------:R-:W-:Y:S01]  /*6750*/  FFMA.FTZ R41, R71, R75, R76 ;  /* 0x0000004b47297223 */ /* 0x000fe2000001004c */
[CC--:B------:R-:W-:Y:S01]  /*6760*/  FMUL.FTZ R79, R73.reuse, R77.reuse ;  /* 0x0000004d494f7220 */ /* 0x0c0fe20000410000 */
[C---:B------:R-:W-:Y:S01]  /*6770*/  FMUL.FTZ R78, R72.reuse, R77 ;  /* 0x0000004d484e7220 */ /* 0x040fe20000410000 */
[-C--:B------:R-:W-:Y:S01]  /*6780*/  F2FP.F16.E4M3.UNPACK_B R71, R70.reuse.H1 ;  /* 0x00000046ff47723e */ /* 0x080fe200030006ff */
[----:B------:R-:W-:Y:S01]  /*6790*/  HADD2.F32 R75, -RZ, R155.H1_H1 ;  /* 0x3000009bff4b7230 */ /* 0x000fe20000004100 */
[----:B------:R-:W-:Y:S01]  /*67a0*/  F2FP.F16.E4M3.UNPACK_B R70, R70 ;  /* 0x00000046ff46723e */ /* 0x000fe200020006ff */
[-C--:B------:R-:W-:Y:S01]  /*67b0*/  FFMA.FTZ R79, R72, R74.reuse, -R79 ;  /* 0x0000004a484f7223 */ /* 0x080fe2000001084f */
[----:B------:R-:W-:Y:S01]  /*67c0*/  FFMA.FTZ R80, R73, R74, R78 ;  /* 0x0000004a49507223 */ /* 0x000fe2000001004e */
[----:B------:R-:W-:Y:S01]  /*67d0*/  F2FP.F16.E4M3.UNPACK_B R154, R154 ;  /* 0x0000009aff9a723e */ /* 0x000fe200020006ff */
[--C-:B------:R-:W-:Y:S01]  /*67e0*/  HADD2.F32 R74, -RZ, R71.reuse.H1_H1 ;  /* 0x30000047ff4a7230 */ /* 0x100fe20000004100 */
[----:B------:R-:W-:Y:S01]  /*67f0*/  F2FP.F16.E4M3.UNPACK_B R82, R49.H1 ;  /* 0x00000031ff52723e */ /* 0x000fe200030006ff */
[----:B------:R-:W-:-:S02]  /*6800*/  HADD2.F32 R73, -RZ, R71.H0_H0 ;  /* 0x20000047ff497230 */ /* 0x000fc40000004100 */
[--C-:B------:R-:W-:Y:S02]  /*6810*/  HADD2.F32 R71, -RZ, R70.reuse.H0_H0 ;  /* 0x20000046ff477230 */ /* 0x100fe40000004100 */
[-C--:B------:R-:W-:Y:S01]  /*6820*/  FMUL.FTZ R78, R74, R75.reuse ;  /* 0x0000004b4a4e7220 */ /* 0x080fe20000410000 */
[----:B------:R-:W-:Y:S02]  /*6830*/  HADD2.F32 R72, -RZ, R70.H1_H1 ;  /* 0x30000046ff487230 */ /* 0x000fe40000004100 */
[----:B------:R-:W-:Y:S01]  /*6840*/  FMUL.FTZ R75, R73, R75 ;  /* 0x0000004b494b7220 */ /* 0x000fe20000410000 */
[----:B------:R-:W-:Y:S02]  /*6850*/  HADD2.F32 R155, -RZ, R155.H0_H0 ;  /* 0x2000009bff9b7230 */ /* 0x000fe40000004100 */
[--C-:B------:R-:W-:Y:S02]  /*6860*/  HADD2.F32 R70, -RZ, R154.reuse.H1_H1 ;  /* 0x3000009aff467230 */ /* 0x100fe40000004100 */
[----:B------:R-:W-:-:S02]  /*6870*/  HADD2.F32 R154, -RZ, R154.H0_H0 ;  /* 0x2000009aff9a7230 */ /* 0x000fc40000004100 */
[-C--:B------:R-:W-:Y:S01]  /*6880*/  FMUL.FTZ R76, R72, R155.reuse ;  /* 0x0000009b484c7220 */ /* 0x080fe20000410000 */
[----:B------:R-:W-:Y:S01]  /*6890*/  FMUL.FTZ R155, R71, R155 ;  /* 0x0000009b479b7220 */ /* 0x000fe20000410000 */
[-C--:B------:R-:W-:Y:S01]  /*68a0*/  FFMA.FTZ R73, R73, R70.reuse, -R78 ;  /* 0x0000004649497223 */ /* 0x080fe2000001084e */
[----:B------:R-:W-:Y:S01]  /*68b0*/  FFMA.FTZ R78, R74, R70, R75 ;  /* 0x000000464a4e7223 */ /* 0x000fe2000001004b */
[----:B------:R-:W-:Y:S01]  /*68c0*/  F2FP.F16.E4M3.UNPACK_B R74, R43.H1 ;  /* 0x0000002bff4a723e */ /* 0x000fe200030006ff */
[-C--:B------:R-:W-:Y:S01]  /*68d0*/  FFMA.FTZ R70, R71, R154.reuse, -R76 ;  /* 0x0000009a47467223 */ /* 0x080fe2000001084c */
[----:B------:R-:W-:Y:S01]  /*68e0*/  FFMA.FTZ R71, R72, R154, R155 ;  /* 0x0000009a48477223 */ /* 0x000fe2000001009b */
[----:B------:R-:W-:Y:S01]  /*68f0*/  F2FP.SATFINITE.E4M3.F32.PACK_AB_MERGE_C R72, R80, R79, RZ ;  /* 0x0000004f5048723e */ /* 0x000fe200048070ff */
[----:B------:R-:W-:Y:S01]  /*6900*/  HADD2.F32 R80, -RZ, R82.H1_H1 ;  /* 0x30000052ff507230 */ /* 0x000fe20000004100 */
[----:B------:R-:W-:Y:S01]  /*6910*/  F2FP.SATFINITE.E4M3.F32.PACK_AB_MERGE_C R73, R78, R73, RZ ;  /* 0x000000494e49723e */ /* 0x000fe200048070ff */
[--C-:B------:R-:W-:Y:S01]  /*6920*/  HADD2.F32 R78, -RZ, R74.reuse.H0_H0 ;  /* 0x2000004aff4e7230 */ /* 0x100fe20000004100 */
[----:B------:R-:W-:Y:S01]  /*6930*/  F2FP.F16.E4M3.UNPACK_B R76, R42.H1 ;  /* 0x0000002aff4c723e */ /* 0x000fe200030006ff */
[----:B------:R-:W-:Y:S01]  /*6940*/  HADD2.F32 R79, -RZ, R74.H1_H1 ;  /* 0x3000004aff4f7230 */ /* 0x000fe20000004100 */
[-C--:B------:R-:W-:Y:S01]  /*6950*/  F2FP.F16.E4M3.UNPACK_B R74, R48.reuse.H1 ;  /* 0x00000030ff4a723e */ /* 0x080fe200030006ff */
[----:B------:R-:W-:Y:S01]  /*6960*/  HADD2.F32 R82, -RZ, R82.H0_H0 ;  /* 0x20000052ff527230 */ /* 0x000fe20000004100 */
[----:B------:R-:W-:Y:S01]  /*6970*/  F2FP.F16.E4M3.UNPACK_B R75, R49 ;  /* 0x00000031ff4b723e */ /* 0x000fe200020006ff */
[----:B------:R-:W-:Y:S01]  /*6980*/  HADD2.F32 R77, -RZ, R76.H1_H1 ;  /* 0x3000004cff4d7230 */ /* 0x000fe20000004100 */
[----:B------:R-:W-:Y:S01]  /*6990*/  F2FP.F16.E4M3.UNPACK_B R49, R48 ;  /* 0x00000030ff31723e */ /* 0x000fe200020006ff */
[----:B------:R-:W-:-:S02]  /*69a0*/  HADD2.F32 R81, -RZ, R74.H1_H1 ;  /* 0x3000004aff517230 */ /* 0x000fc40000004100 */
[-C--:B------:R-:W-:Y:S01]  /*69b0*/  FMUL.FTZ R85, R79, R80.reuse ;  /* 0x000000504f557220 */ /* 0x080fe20000410000 */
[----:B------:R-:W-:Y:S02]  /*69c0*/  HADD2.F32 R83, -RZ, R75.H1_H1 ;  /* 0x3000004bff537230 */ /* 0x000fe40000004100 */
[C---:B------:R-:W-:Y:S01]  /*69d0*/  FMUL.FTZ R86, R78.reuse, R80 ;  /* 0x000000504e567220 */ /* 0x040fe20000410000 */
[----:B------:R-:W-:Y:S02]  /*69e0*/  HADD2.F32 R76, -RZ, R76.H0_H0 ;  /* 0x2000004cff4c7230 */ /* 0x000fe40000004100 */
[----:B------:R-:W-:Y:S01]  /*69f0*/  FFMA.FTZ R48, R78, R81, -R85 ;  /* 0x000000514e307223 */ /* 0x000fe20000010855 */
[----:B------:R-:W-:Y:S02]  /*6a00*/  HADD2.F32 R80, -RZ, R49.H1_H1 ;  /* 0x30000031ff507230 */ /* 0x000fe40000004100 */
[-C--:B------:R-:W-:Y:S01]  /*6a10*/  FMUL.FTZ R85, R77, R83.reuse ;  /* 0x000000534d557220 */ /* 0x080fe20000410000 */
[----:B------:R-:W-:Y:S01]  /*6a20*/  F2FP.F16.E4M3.UNPACK_B R42, R42 ;  /* 0x0000002aff2a723e */ /* 0x000fe200020006ff */
[C---:B------:R-:W-:Y:S01]  /*6a30*/  FMUL.FTZ R84, R76.reuse, R83 ;  /* 0x000000534c547220 */ /* 0x040fe20000410000 */
[----:B------:R-:W-:Y:S01]  /*6a40*/  F2FP.F16.E4M3.UNPACK_B R78, R43 ;  /* 0x0000002bff4e723e */ /* 0x000fe200020006ff */
[----:B------:R-:W-:Y:S01]  /*6a50*/  FFMA.FTZ R85, R76, R80, -R85 ;  /* 0x000000504c557223 */ /* 0x000fe20000010855 */
[----:B------:R-:W-:-:S02]  /*6a60*/  HADD2.F32 R75, -RZ, R75.H0_H0 ;  /* 0x2000004bff4b7230 */ /* 0x000fc40000004100 */
[----:B------:R-:W-:Y:S01]  /*6a70*/  FFMA.FTZ R84, R77, R80, R84 ;  /* 0x000000504d547223 */ /* 0x000fe20000010054 */
[----:B------:R-:W-:Y:S02]  /*6a80*/  HADD2.F32 R76, -RZ, R42.H0_H0 ;  /* 0x2000002aff4c7230 */ /* 0x000fe40000004100 */
[----:B------:R-:W-:Y:S01]  /*6a90*/  FFMA.FTZ R43, R79, R81, R86 ;  /* 0x000000514f2b7223 */ /* 0x000fe20000010056 */
[----:B------:R-:W-:Y:S01]  /*6aa0*/  HADD2.F32 R77, -RZ, R78.H0_H0 ;  /* 0x2000004eff4d7230 */ /* 0x000fe20000004100 */
[----:B------:R-:W-:Y:S01]  /*6ab0*/  F2FP.SATFINITE.E4M3.F32.PACK_AB_MERGE_C R41, R41, R40, R72 ;  /* 0x000000282929723e */ /* 0x000fe20004807048 */
[----:B------:R-:W-:Y:S01]  /*6ac0*/  HADD2.F32 R42, -RZ, R42.H1_H1 ;  /* 0x3000002aff2a7230 */ /* 0x000fe20000004100 */
[----:B------:R-:W-:Y:S01]  /*6ad0*/  F2FP.SATFINITE.E4M3.F32.PACK_AB_MERGE_C R84, R84, R85, RZ ;  /* 0x000000555454723e */ /* 0x000fe200048070ff */
[----:B------:R-:W-:Y:S02]  /*6ae0*/  HADD2.F32 R78, -RZ, R78.H1_H1 ;  /* 0x3000004eff4e7230 */ /* 0x000fe40000004100 */
[----:B------:R-:W-:Y:S01]  /*6af0*/  FMUL.FTZ R81, R77, R82 ;  /* 0x000000524d517220 */ /* 0x000fe20000410000 */
[----:B------:R-:W-:-:S02]  /*6b00*/  HADD2.F32 R74, -RZ, R74.H0_H0 ;  /* 0x2000004aff4a7230 */ /* 0x000fc40000004100 */
[-C--:B------:R-:W-:Y:S01]  /*6b10*/  FMUL.FTZ R79, R42, R75.reuse ;  /* 0x0000004b2a4f7220 */ /* 0x080fe20000410000 */
[----:B------:R-:W-:Y:S02]  /*6b20*/  HADD2.F32 R49, -RZ, R49.H0_H0 ;  /* 0x20000031ff317230 */ /* 0x000fe40000004100 */
[----:B------:R-:W-:Y:S01]  /*6b30*/  FMUL.FTZ R80, R78, R82 ;  /* 0x000000524e507220 */ /* 0x000fe20000410000 */
[----:B------:R-:W-:Y:S01]  /*6b40*/  FMUL.FTZ R75, R76, R75 ;  /* 0x0000004b4c4b7220 */ /* 0x000fe20000410000 */
[----:B------:R-:W-:Y:S01]  /*6b50*/  FFMA.FTZ R81, R78, R74, R81 ;  /* 0x0000004a4e517223 */ /* 0x000fe20000010051 */
[----:B------:R-:W-:Y:S01]  /*6b60*/  F2FP.SATFINITE.E4M3.F32.PACK_AB_MERGE_C R43, R43, R48, RZ ;  /* 0x000000302b2b723e */ /* 0x000fe200048070ff */
[----:B------:R-:W-:Y:S01]  /*6b70*/  FFMA.FTZ R80, R77, R74, -R80 ;  /* 0x0000004a4d507223 */ /* 0x000fe20000010850 */
[-C--:B------:R-:W-:Y:S01]  /*6b80*/  FFMA.FTZ R79, R76, R49.reuse, -R79 ;  /* 0x000000314c4f7223 */ /* 0x080fe2000001084f */
[----:B------:R-:W-:Y:S01]  /*6b90*/  FFMA.FTZ R42, R42, R49, R75 ;  /* 0x000000312a2a7223 */ /* 0x000fe2000001004b */
[----:B------:R-:W-:-:S02]  /*6ba0*/  F2FP.SATFINITE.E4M3.F32.PACK_AB_MERGE_C R40, R71, R70, R73 ;  /* 0x000000464728723e */ /* 0x000fc40004807049 */
[----:B------:R-:W-:Y:S02]  /*6bb0*/  F2FP.SATFINITE.E4M3.F32.PACK_AB_MERGE_C R43, R81, R80, R43 ;  /* 0x00000050512b723e */ /* 0x000fe4000480702b */
[----:B------:R-:W-:-:S07]  /*6bc0*/  F2FP.SATFINITE.E4M3.F32.PACK_AB_MERGE_C R42, R42, R79, R84 ;  /* 0x0000004f2a2a723e */ /* 0x000fce0004807054 */
.L_x_373:
[----:B------:R-:W-:Y:S05]  /*6bd0*/  BSYNC B2 ;  /* 0x0000000000027941 */ /* 0x000fea0003800000 */
.L_x_372:
[----:B-1----:R0:W-:Y:S02]  /*6be0*/  STG.E.128 desc[UR54][R44.64], R40 ;  /* 0x000000282c007986 */ /* 0x0021e4000c101d36 */
.L_x_371:
[----:B------:R-:W-:Y:S05]  /*6bf0*/  BSYNC B1 ;  /* 0x0000000000017941 */ /* 0x000fea0003800000 */
.L_x_370:
[----:B------:R-:W-:Y:S01]  /*6c00*/  ISETP.NE.AND P3, PT, R35, RZ, PT ;  /* 0x000000ff2300720c */ /* 0x000fe20003f65270 */
[----:B------:R-:W-:-:S12]  /*6c10*/  BSSY B1, `(.L_x_374) ;  /* 0x000006f000017945 */ /* 0x000fd80003800000 */
[----:B------:R-:W-:Y:S05]  /*6c20*/  @!P3 BRA `(.L_x_375) ;  /* 0x0000000400b4b947 */ /* 0x000fea0003800000 */
[----:B012-4-:R0:W1:Y:S01]  /*6c30*/  LDS.128 R40, [R46+0x1c400] ;  /* 0x01c400002e287984 */ /* 0x0170620000000c00 */
[----:B------:R-:W-:Y:S01]  /*6c40*/  ISETP.GE.AND P3, PT, R170, R133, PT ;  /* 0x00000085aa00720c */ /* 0x000fe20003f66270 */
[----:B------:R-:W-:-:S12]  /*6c50*/  BSSY B2, `(.L_x_376) ;  /* 0x0000069000027945 */ /* 0x000fd80003800000 */
[----:B0-----:R-:W-:Y:S05]  /*6c60*/  @P3 BRA `(.L_x_377) ;  /* 0x00000004009c3947 */ /* 0x001fea0003800000 */
[--C-:B------:R-:W-:Y:S01]  /*6c70*/  SHF.R.U32.HI R48, RZ, 0x8, R67.reuse ;  /* 0x00000008ff307819 */ /* 0x100fe20000011643 */
[----:B-1----:R-:W-:Y:S01]  /*6c80*/  IMAD.MOV.U32 R66, RZ, RZ, R40 ;  /* 0x000000ffff427224 */ /* 0x002fe200078e0028 */
[----:B------:R-:W-:Y:S02]  /*6c90*/  SHF.R.U32.HI R72, RZ, 0x10, R67 ;  /* 0x00000010ff487819 */ /* 0x000fe40000011643 */
[----:B------:R-:W-:Y:S01]  /*6ca0*/  LOP3.LUT R49, R67, 0xff0000ff, RZ, 0xc0, !PT ;  /* 0xff0000ff43317812 */ /* 0x000fe200078ec0ff */
[----:B------:R-:W-:Y:S01]  /*6cb0*/  IMAD.SHL.U32 R48, R48, 0x100, RZ ;  /* 0x0000010030307824 */ /* 0x000fe200078e00ff */
[--C-:B------:R-:W-:Y:S02]  /*6cc0*/  SHF.R.U32.HI R67, RZ, 0x8, R69.reuse ;  /* 0x00000008ff437819 */ /* 0x100fe40000011645 */
[----:B------:R-:W-:Y:S02]  /*6cd0*/  LOP3.LUT R68, R69, 0xff0000ff, RZ, 0xc0, !PT ;  /* 0xff0000ff45447812 */ /* 0x000fe400078ec0ff */
[----:B------:R-:W-:Y:S01]  /*6ce0*/  SHF.R.U32.HI R71, RZ, 0x10, R69 ;  /* 0x00000010ff477819 */ /* 0x000fe20000011645 */
[----:B------:R-:W-:Y:S01]  /*6cf0*/  IMAD.SHL.U32 R67, R67, 0x100, RZ ;  /* 0x0000010043437824 */ /* 0x000fe200078e00ff */
[----:B------:R-:W-:Y:S01]  /*6d00*/  LOP3.LUT R49, R49, 0xff00, R48, 0xf8, !PT ;  /* 0x0000ff0031317812 */ /* 0x000fe200078ef830 */
[----:B------:R-:W-:Y:S01]  /*6d10*/  IMAD.U32 R48, R72, 0x10000, RZ ;  /* 0x0001000048307824 */ /* 0x000fe200078e00ff */
[----:B------:R-:W-:-:S02]  /*6d20*/  F2FP.F16.E4M3.UNPACK_B R40, R41 ;  /* 0x00000029ff28723e */ /* 0x000fc400020006ff */
[----:B------:R-:W-:Y:S02]  /*6d30*/  LOP3.LUT R70, R68, 0xff00, R67, 0xf8, !PT ;  /* 0x0000ff0044467812 */ /* 0x000fe400078ef843 */
[----:B------:R-:W-:Y:S02]  /*6d40*/  SHF.L.U32 R67, R71, 0x10, RZ ;  /* 0x0000001047437819 */ /* 0x000fe400000006ff */
[----:B------:R-:W-:Y:S02]  /*6d50*/  F2FP.F16.E4M3.UNPACK_B R68, R153.H1 ;  /* 0x00000099ff44723e */ /* 0x000fe400030006ff */
[----:B------:R-:W-:Y:S02]  /*6d60*/  LOP3.LUT R48, R49, 0xff0000, R48, 0xf8, !PT ;  /* 0x00ff000031307812 */ /* 0x000fe400078ef830 */
[----:B------:R-:W-:Y:S01]  /*6d70*/  LOP3.LUT R49, R70, 0xff0000, R67, 0xf8, !PT ;  /* 0x00ff000046317812 */ /* 0x000fe200078ef843 */
[----:B------:R-:W-:Y:S01]  /*6d80*/  HADD2.F32 R72, -RZ, R68.H0_H0 ;  /* 0x20000044ff487230 */ /* 0x000fe20000004100 */
[----:B------:R-:W-:Y:S01]  /*6d90*/  F2FP.F16.E4M3.UNPACK_B R70, R152.H1 ;  /* 0x00000098ff46723e */ /* 0x000fe200030006ff */
[--C-:B------:R-:W-:Y:S01]  /*6da0*/  HADD2.F32 R67, -RZ, R40.reuse.H1_H1 ;  /* 0x30000028ff437230 */ /* 0x100fe20000004100 */
[----:B------:R-:W-:Y:S01]  /*6db0*/  F2FP.F16.E4M3.UNPACK_B R41, R41.H1 ;  /* 0x00000029ff29723e */ /* 0x000fe200030006ff */
[----:B------:R-:W-:Y:S01]  /*6dc0*/  HADD2.F32 R40, -RZ, R40.H0_H0 ;  /* 0x20000028ff287230 */ /* 0x000fe20000004100 */
[----:B------:R-:W-:Y:S01]  /*6dd0*/  F2FP.F16.E4M3.UNPACK_B R153, R153 ;  /* 0x00000099ff99723e */ /* 0x000fe200020006ff */
        /* <DEDUP_REMOVED lines=10> */
[-C--:B------:R-:W-:Y:S01]  /*6e80*/  FMUL.FTZ R75, R69, R73.reuse ;  /* 0x00000049454b7220 */ /* 0x080fe20000410000 */
[----:B------:R-:W-:Y:S01]  /*6e90*/  FMUL.FTZ R74, R68, R73 ;  /* 0x00000049444a7220 */ /* 0x000fe20000410000 */
[----:B------:R-:W-:Y:S01]  /*6ea0*/  F2FP.F16.E4M3.UNPACK_B R67, R66.H1 ;  /* 0x00000042ff43723e */ /* 0x000fe200030006ff */
[----:B------:R-:W-:-:S02]  /*6eb0*/  HADD2.F32 R71, -RZ, R153.H1_H1 ;  /* 0x30000099ff477230 */ /* 0x000fc40000004100 */
[-C--:B------:R-:W-:Y:S01]  /*6ec0*/  FFMA.FTZ R75, R68, R70.reuse, -R75 ;  /* 0x00000046444b7223 */ /* 0x080fe2000001084b */
[----:B------:R-:W-:Y:S01]  /*6ed0*/  FFMA.FTZ R76, R69, R70, R74 ;  /* 0x00000046454c7223 */ /* 0x000fe2000001004a */
[----:B------:R-:W-:Y:S01]  /*6ee0*/  F2FP.F16.E4M3.UNPACK_B R66, R66 ;  /* 0x00000042ff42723e */ /* 0x000fe200020006ff */
[--C-:B------:R-:W-:Y:S01]  /*6ef0*/  HADD2.F32 R70, -RZ, R67.reuse.H1_H1 ;  /* 0x30000043ff467230 */ /* 0x100fe20000004100 */
[----:B------:R-:W-:Y:S01]  /*6f00*/  F2FP.F16.E4M3.UNPACK_B R77, R49.H1 ;  /* 0x00000031ff4d723e */ /* 0x000fe200030006ff */
[----:B------:R-:W-:Y:S01]  /*6f10*/  HADD2.F32 R69, -RZ, R67.H0_H0 ;  /* 0x20000043ff457230 */ /* 0x000fe20000004100 */
[----:B------:R-:W-:Y:S01]  /*6f20*/  F2FP.F16.E4M3.UNPACK_B R73, R48 ;  /* 0x00000030ff49723e */ /* 0x000fe200020006ff */
[--C-:B------:R-:W-:Y:S02]  /*6f30*/  HADD2.F32 R67, -RZ, R66.reuse.H0_H0 ;  /* 0x20000042ff437230 */ /* 0x100fe40000004100 */
[----:B------:R-:W-:Y:S01]  /*6f40*/  FMUL.FTZ R74, R70, R71 ;  /* 0x00000047464a7220 */ /* 0x000fe20000410000 */
[----:B------:R-:W-:-:S02]  /*6f50*/  HADD2.F32 R68, -RZ, R66.H1_H1 ;  /* 0x30000042ff447230 */ /* 0x000fc40000004100 */
[----:B------:R-:W-:Y:S01]  /*6f60*/  FMUL.FTZ R71, R69, R71 ;  /* 0x0000004745477220 */ /* 0x000fe20000410000 */
[----:B------:R-:W-:Y:S02]  /*6f70*/  HADD2.F32 R153, -RZ, R153.H0_H0 ;  /* 0x20000099ff997230 */ /* 0x000fe40000004100 */
[--C-:B------:R-:W-:Y:S02]  /*6f80*/  HADD2.F32 R66, -RZ, R152.reuse.H1_H1 ;  /* 0x30000098ff427230 */ /* 0x100fe40000004100 */
[----:B------:R-:W-:Y:S02]  /*6f90*/  HADD2.F32 R152, -RZ, R152.H0_H0 ;  /* 0x20000098ff987230 */ /* 0x000fe40000004100 */
[-C--:B------:R-:W-:Y:S01]  /*6fa0*/  FMUL.FTZ R72, R68, R153.reuse ;  /* 0x0000009944487220 */ /* 0x080fe20000410000 */
[----:B------:R-:W-:Y:S01]  /*6fb0*/  FMUL.FTZ R153, R67, R153 ;  /* 0x0000009943997220 */ /* 0x000fe20000410000 */
[-C--:B------:R-:W-:Y:S01]  /*6fc0*/  FFMA.FTZ R70, R70, R66.reuse, R71 ;  /* 0x0000004246467223 */ /* 0x080fe20000010047 */
[----:B------:R-:W-:Y:S01]  /*6fd0*/  FFMA.FTZ R69, R69, R66, -R74 ;  /* 0x0000004245457223 */ /* 0x000fe2000001084a */
        /* <DEDUP_REMOVED lines=9> */
[----:B------:R-:W-:Y:S01]  /*7070*/  F2FP.F16.E4M3.UNPACK_B R70, R42.H1 ;  /* 0x0000002aff46723e */ /* 0x000fe200030006ff */
[----:B------:R-:W-:Y:S01]  /*7080*/  HADD2.F32 R77, -RZ, R77.H0_H0 ;  /* 0x2000004dff4d7230 */ /* 0x000fe20000004100 */
[----:B------:R-:W-:Y:S01]  /*7090*/  F2FP.F16.E4M3.UNPACK_B R76, R49 ;  /* 0x00000031ff4c723e */ /* 0x000fe200020006ff */
[----:B------:R-:W-:-:S02]  /*70a0*/  HADD2.F32 R75, -RZ, R74.H1_H1 ;  /* 0x3000004aff4b7230 */ /* 0x000fc40000004100 */
[-C--:B------:R-:W-:Y:S01]  /*70b0*/  FMUL.FTZ R81, R71, R79.reuse ;  /* 0x0000004f47517220 */ /* 0x080fe20000410000 */
[----:B------:R-:W-:Y:S02]  /*70c0*/  HADD2.F32 R49, -RZ, R70.H1_H1 ;  /* 0x30000046ff317230 */ /* 0x000fe40000004100 */
[C---:B------:R-:W-:Y:S01]  /*70d0*/  FMUL.FTZ R80, R72.reuse, R79 ;  /* 0x0000004f48507220 */ /* 0x040fe20000410000 */
[----:B------:R-:W-:Y:S02]  /*70e0*/  HADD2.F32 R78, -RZ, R76.H1_H1 ;  /* 0x3000004cff4e7230 */ /* 0x000fe40000004100 */
[----:B------:R-:W-:Y:S01]  /*70f0*/  FFMA.FTZ R48, R72, R75, -R81 ;  /* 0x0000004b48307223 */ /* 0x000fe20000010851 */
[----:B------:R-:W-:Y:S01]  /*7100*/  HADD2.F32 R70, -RZ, R70.H0_H0 ;  /* 0x20000046ff467230 */ /* 0x000fe20000004100 */
[----:B------:R-:W-:Y:S01]  /*7110*/  F2FP.F16.E4M3.UNPACK_B R43, R43 ;  /* 0x0000002bff2b723e */ /* 0x000fe200020006ff */
[----:B------:R-:W-:Y:S02]  /*7120*/  HADD2.F32 R72, -RZ, R73.H1_H1 ;  /* 0x30000049ff487230 */ /* 0x000fe40000004100 */
[----:B------:R-:W-:Y:S01]  /*7130*/  FMUL.FTZ R79, R49, R78 ;  /* 0x0000004e314f7220 */ /* 0x000fe20000410000 */
[----:B------:R-:W-:Y:S01]  /*7140*/  F2FP.F16.E4M3.UNPACK_B R42, R42 ;  /* 0x0000002aff2a723e */ /* 0x000fe200020006ff */
[----:B------:R-:W-:Y:S01]  /*7150*/  FMUL.FTZ R78, R70, R78 ;  /* 0x0000004e464e7220 */ /* 0x000fe20000410000 */
[----:B------:R-:W-:-:S02]  /*7160*/  HADD2.F32 R76, -RZ, R76.H0_H0 ;  /* 0x2000004cff4c7230 */ /* 0x000fc40000004100 */
[-C--:B------:R-:W-:Y:S01]  /*7170*/  FFMA.FTZ R79, R70, R72.reuse, -R79 ;  /* 0x00000048464f7223 */ /* 0x080fe2000001084f */
[--C-:B------:R-:W-:Y:S02]  /*7180*/  HADD2.F32 R70, -RZ, R43.reuse.H1_H1 ;  /* 0x3000002bff467230 */ /* 0x100fe40000004100 */
[----:B------:R-:W-:Y:S01]  /*7190*/  FFMA.FTZ R78, R49, R72, R78 ;  /* 0x00000048314e7223 */ /* 0x000fe2000001004e */
[----:B------:R-:W-:Y:S02]  /*71a0*/  HADD2.F32 R49, -RZ, R43.H0_H0 ;  /* 0x2000002bff317230 */ /* 0x000fe40000004100 */
[----:B------:R-:W-:Y:S01]  /*71b0*/  FFMA.FTZ R75, R71, R75, R80 ;  /* 0x0000004b474b7223 */ /* 0x000fe20000010050 */
[--C-:B------:R-:W-:Y:S02]  /*71c0*/  HADD2.F32 R43, -RZ, R42.reuse.H0_H0 ;  /* 0x2000002aff2b7230 */ /* 0x100fe40000004100 */
[----:B------:R-:W-:Y:S01]  /*71d0*/  FMUL.FTZ R80, R70, R77 ;  /* 0x0000004d46507220 */ /* 0x000fe20000410000 */
[----:B------:R-:W-:-:S02]  /*71e0*/  HADD2.F32 R42, -RZ, R42.H1_H1 ;  /* 0x3000002aff2a7230 */ /* 0x000fc40000004100 */
[----:B------:R-:W-:Y:S01]  /*71f0*/  FMUL.FTZ R77, R49, R77 ;  /* 0x0000004d314d7220 */ /* 0x000fe20000410000 */
[----:B------:R-:W-:Y:S02]  /*7200*/  HADD2.F32 R74, -RZ, R74.H0_H0 ;  /* 0x2000004aff4a7230 */ /* 0x000fe40000004100 */
[-C--:B------:R-:W-:Y:S01]  /*7210*/  FMUL.FTZ R71, R43, R76.reuse ;  /* 0x0000004c2b477220 */ /* 0x080fe20000410000 */
[----:B------:R-:W-:Y:S02]  /*7220*/  HADD2.F32 R73, -RZ, R73.H0_H0 ;  /* 0x20000049ff497230 */ /* 0x000fe40000004100 */
[----:B------:R-:W-:Y:S01]  /*7230*/  FMUL.FTZ R72, R42, R76 ;  /* 0x0000004c2a487220 */ /* 0x000fe20000410000 */
[----:B------:R-:W-:Y:S01]  /*7240*/  F2FP.SATFINITE.E4M3.F32.PACK_AB_MERGE_C R78, R78, R79, RZ ;  /* 0x0000004f4e4e723e */ /* 0x000fe200048070ff */
[-C--:B------:R-:W-:Y:S01]  /*7250*/  FFMA.FTZ R80, R49, R74.reuse, -R80 ;  /* 0x0000004a31507223 */ /* 0x080fe20000010850 */
[----:B------:R-:W-:Y:S01]  /*7260*/  FFMA.FTZ R77, R70, R74, R77 ;  /* 0x0000004a464d7223 */ /* 0x000fe2000001004d */
[-C--:B------:R-:W-:Y:S01]  /*7270*/  FFMA.FTZ R72, R43, R73.reuse, -R72 ;  /* 0x000000492b487223 */ /* 0x080fe20000010848 */
[----:B------:R-:W-:Y:S01]  /*7280*/  FFMA.FTZ R71, R42, R73, R71 ;  /* 0x000000492a477223 */ /* 0x000fe20000010047 */
[----:B------:R-:W-:-:S02]  /*7290*/  F2FP.SATFINITE.E4M3.F32.PACK_AB_MERGE_C R48, R75, R48, RZ ;  /* 0x000000304b30723e */ /* 0x000fc400048070ff */
[----:B------:R-:W-:Y:S02]  /*72a0*/  F2FP.SATFINITE.E4M3.F32.PACK_AB_MERGE_C R41, R41, R40, R68 ;  /* 0x000000282929723e */ /* 0x000fe40004807044 */
[----:B------:R-:W-:Y:S02]  /*72b0*/  F2FP.SATFINITE.E4M3.F32.PACK_AB_MERGE_C R40, R67, R66, R69 ;  /* 0x000000424328723e */ /* 0x000fe40004807045 */
[----:B------:R-:W-:Y:S02]  /*72c0*/  F2FP.SATFINITE.E4M3.F32.PACK_AB_MERGE_C R42, R71, R72, R78 ;  /* 0x00000048472a723e */ /* 0x000fe4000480704e */
[----:B------:R-:W-:-:S07]  /*72d0*/  F2FP.SATFINITE.E4M3.F32.PACK_AB_MERGE_C R43, R77, R80, R48 ;  /* 0x000000504d2b723e */ /* 0x000fce0004807030 */
.L_x_377:
[----:B------:R-:W-:Y:S05]  /*72e0*/  BSYNC B2 ;  /* 0x0000000000027941 */ /* 0x000fea0003800000 */
.L_x_376:
[----:B-1----:R0:W-:Y:S02]  /*72f0*/  STG.E.128 desc[UR54][R44.64+0x20], R40 ;  /* 0x000020282c007986 */ /* 0x0021e4000c101d36 */
.L_x_375:
[----:B------:R-:W-:Y:S05]  /*7300*/  BSYNC B1 ;  /* 0x0000000000017941 */ /* 0x000fea0003800000 */
.L_x_374:
        /* <DEDUP_REMOVED lines=18> */
[----:B------:R-:W-:Y:S01]  /*7430*/  LOP3.LUT R63, R63, 0xff00, R64, 0xf8, !PT ;  /* 0x0000ff003f3f7812 */ /* 0x000fe200078ef840 */
[----:B------:R-:W-:Y:S01]  /*7440*/  IMAD.U32 R66, R66, 0x10000, RZ ;  /* 0x0001000042427824 */ /* 0x000fe200078e00ff */
        /* <DEDUP_REMOVED lines=27> */
[----:B------:R-:W-:Y:S01]  /*7600*/  F2FP.F16.E4M3.UNPACK_B R150, R150 ;  /* 0x00000096ff96723e */ /* 0x000fe200020006ff */
[----:B------:R-:W-:Y:S01]  /*7610*/  HADD2.F32 R65, -RZ, R63.H0_H0 ;  /* 0x2000003fff417230 */ /* 0x000fe20000004100 */
[----:B------:R-:W-:Y:S01]  /*7620*/  F2FP.F16.E4M3.UNPACK_B R73, R49.H1 ;  /* 0x00000031ff49723e */ /* 0x000fe200030006ff */
[----:B------:R-:W-:Y:S02]  /*7630*/  HADD2.F32 R151, -RZ, R151.H0_H0 ;  /* 0x20000097ff977230 */ /* 0x000fe40000004100 */
[----:B------:R-:W-:Y:S01]  /*7640*/  FMUL.FTZ R70, R66, R67 ;  /* 0x0000004342467220 */ /* 0x000fe20000410000 */
[----:B------:R-:W-:-:S02]  /*7650*/  HADD2.F32 R63, -RZ, R62.H0_H0 ;  /* 0x2000003eff3f7230 */ /* 0x000fc40000004100 */
[----:B------:R-:W-:Y:S01]  /*7660*/  FMUL.FTZ R67, R65, R67 ;  /* 0x0000004341437220 */ /* 0x000fe20000410000 */
[----:B------:R-:W-:Y:S01]  /*7670*/  HADD2.F32 R64, -RZ, R62.H1_H1 ;  /* 0x3000003eff407230 */ /* 0x000fe20000004100 */
[----:B------:R-:W-:Y:S01]  /*7680*/  F2FP.F16.E4M3.UNPACK_B R69, R48 ;  /* 0x00000030ff45723e */ /* 0x000fe200020006ff */
[--C-:B------:R-:W-:Y:S02]  /*7690*/  HADD2.F32 R62, -RZ, R150.reuse.H1_H1 ;  /* 0x30000096ff3e7230 */ /* 0x100fe40000004100 */
[----:B------:R-:W-:Y:S02]  /*76a0*/  HADD2.F32 R150, -RZ, R150.H0_H0 ;  /* 0x20000096ff967230 */ /* 0x000fe40000004100 */
[-C--:B------:R-:W-:Y:S01]  /*76b0*/  FMUL.FTZ R68, R64, R151.reuse ;  /* 0x0000009740447220 */ /* 0x080fe20000410000 */
[----:B------:R-:W-:Y:S01]  /*76c0*/  FMUL.FTZ R151, R63, R151 ;  /* 0x000000973f977220 */ /* 0x000fe20000410000 */
[-C--:B------:R-:W-:Y:S01]  /*76d0*/  FFMA.FTZ R65, R65, R62.reuse, -R70 ;  /* 0x0000003e41417223 */ /* 0x080fe20000010846 */
[----:B------:R-:W-:Y:S01]  /*76e0*/  FFMA.FTZ R66, R66, R62, R67 ;  /* 0x0000003e42427223 */ /* 0x000fe20000010043 */
[-C--:B------:R-:W-:Y:S01]  /*76f0*/  FFMA.FTZ R62, R63, R150.reuse, -R68 ;  /* 0x000000963f3e7223 */ /* 0x080fe20000010844 */
[----:B------:R-:W-:Y:S01]  /*7700*/  FFMA.FTZ R63, R64, R150, R151 ;  /* 0x00000096403f7223 */ /* 0x000fe20000010097 */
[----:B------:R-:W-:Y:S01]  /*7710*/  F2FP.F16.E4M3.UNPACK_B R67, R43.H1 ;  /* 0x0000002bff43723e */ /* 0x000fe200030006ff */
[--C-:B------:R-:W-:Y:S01]  /*7720*/  HADD2.F32 R75, -RZ, R73.reuse.H1_H1 ;  /* 0x30000049ff4b7230 */ /* 0x100fe20000004100 */
[----:B------:R-:W-:Y:S01]  /*7730*/  F2FP.SATFINITE.E4M3.F32.PACK_AB_MERGE_C R64, R72, R71, RZ ;  /* 0x000000474840723e */ /* 0x000fe200048070ff */
[----:B------:R-:W-:Y:S01]  /*7740*/  HADD2.F32 R73, -RZ, R73.H0_H0 ;  /* 0x20000049ff497230 */ /* 0x000fe20000004100 */
[----:B------:R-:W-:Y:S01]  /*7750*/  F2FP.SATFINITE.E4M3.F32.PACK_AB_MERGE_C R65, R66, R65, RZ ;  /* 0x000000414241723e */ /* 0x000fe200048070ff */
[--C-:B------:R-:W-:Y:S01]  /*7760*/  HADD2.F32 R68, -RZ, R67.reuse.H0_H0 ;  /* 0x20000043ff447230 */ /* 0x100fe20000004100 */
[----:B------:R-:W-:Y:S01]  /*7770*/  F2FP.F16.E4M3.UNPACK_B R66, R42.H1 ;  /* 0x0000002aff42723e */ /* 0x000fe200030006ff */
[----:B------:R-:W-:Y:S01]  /*7780*/  HADD2.F32 R67, -RZ, R67.H1_H1 ;  /* 0x30000043ff437230 */ /* 0x000fe20000004100 */
[----:B------:R-:W-:-:S02]  /*7790*/  F2FP.F16.E4M3.UNPACK_B R72, R49 ;  /* 0x00000031ff48723e */ /* 0x000fc400020006ff */
[----:B------:R-:W-:Y:S01]  /*77a0*/  F2FP.F16.E4M3.UNPACK_B R70, R48.H1 ;  /* 0x00000030ff46723e */ /* 0x000fe200030006ff */
[----:B------:R-:W-:Y:S02]  /*77b0*/  HADD2.F32 R49, -RZ, R66.H1_H1 ;  /* 0x30000042ff317230 */ /* 0x000fe40000004100 */
[-C--:B------:R-:W-:Y:S01]  /*77c0*/  FMUL.FTZ R77, R67, R75.reuse ;  /* 0x0000004b434d7220 */ /* 0x080fe20000410000 */
[----:B------:R-:W-:Y:S02]  /*77d0*/  HADD2.F32 R74, -RZ, R72.H1_H1 ;  /* 0x30000048ff4a7230 */ /* 0x000fe40000004100 */
[----:B------:R-:W-:Y:S01]  /*77e0*/  FMUL.FTZ R76, R68, R75 ;  /* 0x0000004b444c7220 */ /* 0x000fe20000410000 */
[----:B------:R-:W-:Y:S01]  /*77f0*/  HADD2.F32 R66, -RZ, R66.H0_H0 ;  /* 0x20000042ff427230 */ /* 0x000fe20000004100 */
[----:B------:R-:W-:Y:S01]  /*7800*/  F2FP.F16.E4M3.UNPACK_B R43, R43 ;  /* 0x0000002bff2b723e */ /* 0x000fe200020006ff */
[----:B------:R-:W-:Y:S02]  /*7810*/  HADD2.F32 R48, -RZ, R69.H1_H1 ;  /* 0x30000045ff307230 */ /* 0x000fe40000004100 */
[----:B------:R-:W-:Y:S01]  /*7820*/  FMUL.FTZ R75, R49, R74 ;  /* 0x0000004a314b7220 */ /* 0x000fe20000410000 */
[----:B------:R-:W-:Y:S01]  /*7830*/  F2FP.F16.E4M3.UNPACK_B R42, R42 ;  /* 0x0000002aff2a723e */ /* 0x000fe200020006ff */
[----:B------:R-:W-:Y:S01]  /*7840*/  FMUL.FTZ R74, R66, R74 ;  /* 0x0000004a424a7220 */ /* 0x000fe20000410000 */
[----:B------:R-:W-:-:S02]  /*7850*/  HADD2.F32 R71, -RZ, R70.H1_H1 ;  /* 0x30000046ff477230 */ /* 0x000fc40000004100 */
[-C--:B------:R-:W-:Y:S01]  /*7860*/  FFMA.FTZ R75, R66, R48.reuse, -R75 ;  /* 0x00000030424b7223 */ /* 0x080fe2000001084b */
[----:B------:R-:W-:Y:S02]  /*7870*/  HADD2.F32 R72, -RZ, R72.H0_H0 ;  /* 0x20000048ff487230 */ /* 0x000fe40000004100 */
[----:B------:R-:W-:Y:S01]  /*7880*/  FFMA.FTZ R74, R49, R48, R74 ;  /* 0x00000030314a7223 */ /* 0x000fe2000001004a */
[--C-:B------:R-:W-:Y:S02]  /*7890*/  HADD2.F32 R48, -RZ, R43.reuse.H0_H0 ;  /* 0x2000002bff307230 */ /* 0x100fe40000004100 */
[-C--:B------:R-:W-:Y:S01]  /*78a0*/  FFMA.FTZ R77, R68, R71.reuse, -R77 ;  /* 0x00000047444d7223 */ /* 0x080fe2000001084d */
[----:B------:R-:W-:Y:S02]  /*78b0*/  HADD2.F32 R49, -RZ, R43.H1_H1 ;  /* 0x3000002bff317230 */ /* 0x000fe40000004100 */
[----:B------:R-:W-:Y:S01]  /*78c0*/  FFMA.FTZ R76, R67, R71, R76 ;  /* 0x00000047434c7223 */ /* 0x000fe2000001004c */
[----:B------:R-:W-:-:S02]  /*78d0*/  HADD2.F32 R43, -RZ, R42.H0_H0 ;  /* 0x2000002aff2b7230 */ /* 0x000fc40000004100 */
[-C--:B------:R-:W-:Y:S01]  /*78e0*/  FMUL.FTZ R68, R48, R73.reuse ;  /* 0x0000004930447220 */ /* 0x080fe20000410000 */
[----:B------:R-:W-:Y:S02]  /*78f0*/  HADD2.F32 R42, -RZ, R42.H1_H1 ;  /* 0x3000002aff2a7230 */ /* 0x000fe40000004100 */
        /* <DEDUP_REMOVED lines=15> */
.L_x_381:
[----:B------:R-:W-:Y:S05]  /*79f0*/  BSYNC B2 ;  /* 0x0000000000027941 */ /* 0x000fea0003800000 */
.L_x_380:
[----:B-1----:R0:W-:Y:S02]  /*7a00*/  STG.E.128 desc[UR54][R44.64+0x40], R40 ;  /* 0x000040282c007986 */ /* 0x0021e4000c101d36 */
.L_x_379:
[----:B------:R-:W-:Y:S05]  /*7a10*/  BSYNC B1 ;  /* 0x0000000000017941 */ /* 0x000fea0003800000 */
.L_x_378:
        /* <DEDUP_REMOVED lines=10> */
[----:B------:R-:W-:Y:S02]  /*7ac0*/  LOP3.LUT R49, R59, 0xff0000ff, RZ, 0xc0, !PT ;  /* 0xff0000ff3b317812 */ /* 0x000fe400078ec0ff */
[--C-:B------:R-:W-:Y:S02]  /*7ad0*/  SHF.R.U32.HI R59, RZ, 0x8, R61.reuse ;  /* 0x00000008ff3b7819 */ /* 0x100fe4000001163d */
[----:B------:R-:W-:Y:S02]  /*7ae0*/  SHF.L.U32 R48, R48, 0x8, RZ ;  /* 0x0000000830307819 */ /* 0x000fe400000006ff */
[----:B------:R-:W-:Y:S01]  /*7af0*/  SHF.R.U32.HI R63, RZ, 0x10, R61 ;  /* 0x00000010ff3f7819 */ /* 0x000fe2000001163d */
[----:B------:R-:W-:Y:S01]  /*7b00*/  IMAD.SHL.U32 R59, R59, 0x100, RZ ;  /* 0x000001003b3b7824 */ /* 0x000fe200078e00ff */
        /* <DEDUP_REMOVED lines=34> */
[----:B------:R-:W-:Y:S01]  /*7d30*/  F2FP.SATFINITE.E4M3.F32.PACK_AB_MERGE_C R73, R68, R67, RZ ;  /* 0x000000434449723e */ /* 0x000fe200048070ff */
[--C-:B------:R-:W-:Y:S02]  /*7d40*/  HADD2.F32 R59, -RZ, R58.reuse.H0_H0 ;  /* 0x2000003aff3b7230 */ /* 0x100fe40000004100 */
[----:B------:R-:W-:Y:S01]  /*7d50*/  FMUL.FTZ R66, R62, R63 ;  /* 0x0000003f3e427220 */ /* 0x000fe20000410000 */
[----:B------:R-:W-:-:S02]  /*7d60*/  HADD2.F32 R60, -RZ, R58.H1_H1 ;  /* 0x3000003aff3c7230 */ /* 0x000fc40000004100 */
[----:B------:R-:W-:Y:S01]  /*7d70*/  FMUL.FTZ R63, R61, R63 ;  /* 0x0000003f3d3f7220 */ /* 0x000fe20000410000 */
[----:B------:R-:W-:Y:S01]  /*7d80*/  HADD2.F32 R141, -RZ, R141.H0_H0 ;  /* 0x2000008dff8d7230 */ /* 0x000fe20000004100 */
[----:B------:R-:W-:Y:S01]  /*7d90*/  F2FP.F16.E4M3.UNPACK_B R67, R49.H1 ;  /* 0x00000031ff43723e */ /* 0x000fe200030006ff */
[--C-:B------:R-:W-:Y:S01]  /*7da0*/  HADD2.F32 R58, -RZ, R140.reuse.H1_H1 ;  /* 0x3000008cff3a7230 */ /* 0x100fe20000004100 */
[----:B------:R-:W-:Y:S01]  /*7db0*/  F2FP.SATFINITE.E4M3.F32.PACK_AB_MERGE_C R41, R41, R40, R73 ;  /* 0x000000282929723e */ /* 0x000fe20004807049 */
[----:B------:R-:W-:Y:S02]  /*7dc0*/  HADD2.F32 R140, -RZ, R140.H0_H0 ;  /* 0x2000008cff8c7230 */ /* 0x000fe40000004100 */
[-C--:B------:R-:W-:Y:S01]  /*7dd0*/  FMUL.FTZ R64, R60, R141.reuse ;  /* 0x0000008d3c407220 */ /* 0x080fe20000410000 */
[----:B------:R-:W-:Y:S01]  /*7de0*/  FMUL.FTZ R141, R59, R141 ;  /* 0x0000008d3b8d7220 */ /* 0x000fe20000410000 */
[-C--:B------:R-:W-:Y:S01]  /*7df0*/  FFMA.FTZ R66, R61, R58.reuse, -R66 ;  /* 0x0000003a3d427223 */ /* 0x080fe20000010842 */
[----:B------:R-:W-:Y:S01]  /*7e00*/  FFMA.FTZ R63, R62, R58, R63 ;  /* 0x0000003a3e3f7223 */ /* 0x000fe2000001003f */
[-C--:B------:R-:W-:Y:S01]  /*7e10*/  FFMA.FTZ R58, R59, R140.reuse, -R64 ;  /* 0x0000008c3b3a7223 */ /* 0x080fe20000010840 */
[----:B------:R-:W-:Y:S01]  /*7e20*/  F2FP.F16.E4M3.UNPACK_B R61, R43.H1 ;  /* 0x0000002bff3d723e */ /* 0x000fe200030006ff */
[----:B------:R-:W-:Y:S01]  /*7e30*/  FFMA.FTZ R59, R60, R140, R141 ;  /* 0x0000008c3c3b7223 */ /* 0x000fe2000001008d */
[----:B------:R-:W-:Y:S01]  /*7e40*/  F2FP.F16.E4M3.UNPACK_B R60, R42.H1 ;  /* 0x0000002aff3c723e */ /* 0x000fe200030006ff */
[----:B------:R-:W-:Y:S01]  /*7e50*/  HADD2.F32 R69, -RZ, R67.H1_H1 ;  /* 0x30000043ff457230 */ /* 0x000fe20000004100 */
[----:B------:R-:W-:Y:S01]  /*7e60*/  F2FP.SATFINITE.E4M3.F32.PACK_AB_MERGE_C R72, R63, R66, RZ ;  /* 0x000000423f48723e */ /* 0x000fe200048070ff */
[--C-:B------:R-:W-:Y:S01]  /*7e70*/  HADD2.F32 R62, -RZ, R61.reuse.H0_H0 ;  /* 0x2000003dff3e7230 */ /* 0x100fe20000004100 */
[----:B------:R-:W-:Y:S01]  /*7e80*/  F2FP.F16.E4M3.UNPACK_B R66, R49 ;  /* 0x00000031ff42723e */ /* 0x000fe200020006ff */
[----:B------:R-:W-:Y:S01]  /*7e90*/  HADD2.F32 R61, -RZ, R61.H1_H1 ;  /* 0x3000003dff3d7230 */ /* 0x000fe20000004100 */
[-C--:B------:R-:W-:Y:S01]  /*7ea0*/  F2FP.F16.E4M3.UNPACK_B R63, R48.reuse ;  /* 0x00000030ff3f723e */ /* 0x080fe200020006ff */
[----:B------:R-:W-:Y:S01]  /*7eb0*/  HADD2.F32 R49, -RZ, R60.H1_H1 ;  /* 0x3000003cff317230 */ /* 0x000fe20000004100 */
[----:B------:R-:W-:Y:S01]  /*7ec0*/  F2FP.F16.E4M3.UNPACK_B R64, R48.H1 ;  /* 0x00000030ff40723e */ /* 0x000fe200030006ff */
[----:B------:R-:W-:-:S02]  /*7ed0*/  HADD2.F32 R68, -RZ, R66.H1_H1 ;  /* 0x30000042ff447230 */ /* 0x000fc40000004100 */
[-C--:B------:R-:W-:Y:S01]  /*7ee0*/  FMUL.FTZ R71, R61, R69.reuse ;  /* 0x000000453d477220 */ /* 0x080fe20000410000 */
[----:B------:R-:W-:Y:S02]  /*7ef0*/  HADD2.F32 R60, -RZ, R60.H0_H0 ;  /* 0x2000003cff3c7230 */ /* 0x000fe40000004100 */
[----:B------:R-:W-:Y:S01]  /*7f00*/  FMUL.FTZ R70, R62, R69 ;  /* 0x000000453e467220 */ /* 0x000fe20000410000 */
[----:B------:R-:W-:Y:S02]  /*7f10*/  HADD2.F32 R48, -RZ, R63.H1_H1 ;  /* 0x3000003fff307230 */ /* 0x000fe40000004100 */
[-C--:B------:R-:W-:Y:S01]  /*7f20*/  FMUL.FTZ R69, R49, R68.reuse ;  /* 0x0000004431457220 */ /* 0x080fe20000410000 */
[----:B------:R-:W-:Y:S01]  /*7f30*/  F2FP.F16.E4M3.UNPACK_B R43, R43 ;  /* 0x0000002bff2b723e */ /* 0x000fe200020006ff */
[C---:B------:R-:W-:Y:S01]  /*7f40*/  FMUL.FTZ R68, R60.reuse, R68 ;  /* 0x000000443c447220 */ /* 0x040fe20000410000 */
[----:B------:R-:W-:Y:S01]  /*7f50*/  F2FP.F16.E4M3.UNPACK_B R42, R42 ;  /* 0x0000002aff2a723e */ /* 0x000fe200020006ff */
[----:B------:R-:W-:Y:S01]  /*7f60*/  FFMA.FTZ R69, R60, R48, -R69 ;  /* 0x000000303c457223 */ /* 0x000fe20000010845 */
[----:B------:R-:W-:-:S02]  /*7f70*/  HADD2.F32 R65, -RZ, R64.H1_H1 ;  /* 0x30000040ff417230 */ /* 0x000fc40000004100 */
[----:B------:R-:W-:Y:S01]  /*7f80*/  FFMA.FTZ R68, R49, R48, R68 ;  /* 0x0000003031447223 */ /* 0x000fe20000010044 */
[--C-:B------:R-:W-:Y:S01]  /*7f90*/  HADD2.F32 R48, -RZ, R43.reuse.H0_H0 ;  /* 0x2000002bff307230 */ /* 0x100fe20000004100 */
[----:B------:R-:W-:Y:S01]  /*7fa0*/  F2FP.SATFINITE.E4M3.F32.PACK_AB_MERGE_C R40, R59, R58, R72 ;  /* 0x0000003a3b28723e */ /* 0x000fe20004807048 */
[----:B------:R-:W-:Y:S02]  /*7fb0*/  HADD2.F32 R49, -RZ, R43.H1_H1 ;  /* 0x3000002bff317230 */ /* 0x000fe40000004100 */
[-C--:B------:R-:W-:Y:S01]  /*7fc0*/  FFMA.FTZ R71, R62, R65.reuse, -R71 ;  /* 0x000000413e477223 */ /* 0x080fe20000010847 */
[--C-:B------:R-:W-:Y:S02]  /*7fd0*/  HADD2.F32 R43, -RZ, R42.reuse.H0_H0 ;  /* 0x2000002aff2b7230 */ /* 0x100fe40000004100 */
[----:B------:R-:W-:Y:S01]  /*7fe0*/  FFMA.FTZ R70, R61, R65, R70 ;  /* 0x000000413d467223 */ /* 0x000fe20000010046 */
[----:B------:R-:W-:Y:S01]  /*7ff0*/  HADD2.F32 R67, -RZ, R67.H0_H0 ;  /* 0x20000043ff437230 */ /* 0x000fe20000004100 */
[----:B------:R-:W-:Y:S01]  /*8000*/  F2FP.SATFINITE.E4M3.F32.PACK_AB_MERGE_C R68, R68, R69, RZ ;  /* 0x000000454444723e */ /* 0x000fe200048070ff */
[----:B------:R-:W-:-:S02]  /*8010*/  HADD2.F32 R42, -RZ, R42.H1_H1 ;  /* 0x3000002aff2a7230 */ /* 0x000fc40000004100 */
[----:B------:R-:W-:Y:S02]  /*8020*/  HADD2.F32 R66, -RZ, R66.H0_H0 ;  /* 0x20000042ff427230 */ /* 0x000fe40000004100 */
[-C--:B------:R-:W-:Y:S01]  /*8030*/  FMUL.FTZ R65, R49, R67.reuse ;  /* 0x0000004331417220 */ /* 0x080fe20000410000 */
[----:B------:R-:W-:Y:S02]  /*8040*/  HADD2.F32 R64, -RZ, R64.H0_H0 ;  /* 0x20000040ff407230 */ /* 0x000fe40000004100 */
[----:B------:R-:W-:Y:S01]  /*8050*/  FMUL.FTZ R62, R48, R67 ;  /* 0x00000043303e7220 */ /* 0x000fe20000410000 */
[----:B------:R-:W-:Y:S02]  /*8060*/  HADD2.F32 R63, -RZ, R63.H0_H0 ;  /* 0x2000003fff3f7230 */ /* 0x000fe40000004100 */
[-C--:B------:R-:W-:Y:S01]  /*8070*/  FMUL.FTZ R60, R42, R66.reuse ;  /* 0x000000422a3c7220 */ /* 0x080fe20000410000 */
[----:B------:R-:W-:Y:S01]  /*8080*/  FMUL.FTZ R61, R43, R66 ;  /* 0x000000422b3d7220 */ /* 0x000fe20000410000 */
[-C--:B------:R-:W-:Y:S01]  /*8090*/  FFMA.FTZ R65, R48, R64.reuse, -R65 ;  /* 0x0000004030417223 */ /* 0x080fe20000010841 */
[----:B------:R-:W-:Y:S01]  /*80a0*/  FFMA.FTZ R62, R49, R64, R62 ;  /* 0x00000040313e7223 */ /* 0x000fe2000001003e */
[-C--:B------:R-:W-:Y:S01]  /*80b0*/  FFMA.FTZ R60, R43, R63.reuse, -R60 ;  /* 0x0000003f2b3c7223 */ /* 0x080fe2000001083c */
[----:B------:R-:W-:Y:S01]  /*80c0*/  FFMA.FTZ R61, R42, R63, R61 ;  /* 0x0000003f2a3d7223 */ /* 0x000fe2000001003d */
[----:B------:R-:W-:-:S04]  /*80d0*/  F2FP.SATFINITE.E4M3.F32.PACK_AB_MERGE_C R70, R70, R71, RZ ;  /* 0x000000474646723e */ /* 0x000fc800048070ff */
[----:B------:R-:W-:Y:S02]  /*80e0*/  F2FP.SATFINITE.E4M3.F32.PACK_AB_MERGE_C R42, R61, R60, R68 ;  /* 0x0000003c3d2a723e */ /* 0x000fe40004807044 */
[----:B------:R-:W-:-:S07]  /*80f0*/  F2FP.SATFINITE.E4M3.F32.PACK_AB_MERGE_C R43, R62, R65, R70 ;  /* 0x000000413e2b723e */ /* 0x000fce0004807046 */
.L_x_385:
[----:B------:R-:W-:Y:S05]  /*8100*/  BSYNC B2 ;  /* 0x0000000000027941 */ /* 0x000fea0003800000 */
.L_x_384:
[----:B-1----:R0:W-:Y:S02]  /*8110*/  STG.E.128 desc[UR54][R44.64+0x60], R40 ;  /* 0x000060282c007986 */ /* 0x0021e4000c101d36 */
.L_x_383:
[----:B------:R-:W-:Y:S05]  /*8120*/  BSYNC B1 ;  /* 0x0000000000017941 */ /* 0x000fea0003800000 */
.L_x_382:
        /* <DEDUP_REMOVED lines=9> */
[----:B------:R-:W-:Y:S02]  /*81c0*/  LOP3.LUT R48, R55, 0xff0000ff, RZ, 0xc0, !PT ;  /* 0xff0000ff37307812 */ /* 0x000fe400078ec0ff */
[----:B------:R-:W-:Y:S01]  /*81d0*/  SHF.R.U32.HI R56, RZ, 0x10, R55 ;  /* 0x00000010ff387819 */ /* 0x000fe20000011637 */
[----:B------:R-:W-:Y:S01]  /*81e0*/  IMAD.SHL.U32 R49, R49, 0x100, RZ ;  /* 0x0000010031317824 */ /* 0x000fe200078e00ff */
[--C-:B------:R-:W-:Y:S02]  /*81f0*/  SHF.R.U32.HI R55, RZ, 0x8, R57.reuse ;  /* 0x00000008ff377819 */ /* 0x100fe40000011639 */
[----:B------:R-:W-:Y:S02]  /*8200*/  SHF.R.U32.HI R58, RZ, 0x10, R57 ;  /* 0x00000010ff3a7819 */ /* 0x000fe40000011639 */
[----:B------:R-:W-:-:S02]  /*8210*/  LOP3.LUT R54, R57, 0xff0000ff, RZ, 0xc0, !PT ;  /* 0xff0000ff39367812 */ /* 0x000fc400078ec0ff */
[----:B------:R-:W-:Y:S01]  /*8220*/  SHF.L.U32 R55, R55, 0x8, RZ ;  /* 0x0000000837377819 */ /* 0x000fe200000006ff */
[----:B------:R-:W-:Y:S01]  /*8230*/  IMAD.U32 R58, R58, 0x10000, RZ ;  /* 0x000100003a3a7824 */ /* 0x000fe200078e00ff */
[----:B------:R-:W-:Y:S01]  /*8240*/  LOP3.LUT R48, R48, 0xff00, R49, 0xf8, !PT ;  /* 0x0000ff0030307812 */ /* 0x000fe200078ef831 */
[----:B------:R-:W-:Y:S01]  /*8250*/  IMAD.U32 R49, R56, 0x10000, RZ ;  /* 0x0001000038317824 */ /* 0x000fe200078e00ff */
[----:B------:R-:W-:Y:S02]  /*8260*/  LOP3.LUT R55, R54, 0xff00, R55, 0xf8, !PT ;  /* 0x0000ff0036377812 */ /* 0x000fe400078ef837 */
[----:B------:R-:W-:Y:S02]  /*8270*/  F2FP.F16.E4M3.UNPACK_B R40, R41 ;  /* 0x00000029ff28723e */ /* 0x000fe400020006ff */
[----:B------:R-:W-:Y:S02]  /*8280*/  F2FP.F16.E4M3.UNPACK_B R54, R91.H1 ;  /* 0x0000005bff36723e */ /* 0x000fe400030006ff */
[----:B------:R-:W-:Y:S01]  /*8290*/  LOP3.LUT R56, R48, 0xff0000, R49, 0xf8, !PT ;  /* 0x00ff000030387812 */ /* 0x000fe200078ef831 */
[----:B------:R-:W-:Y:S01]  /*82a0*/  HADD2.F32 R48, -RZ, R40.H1_H1 ;  /* 0x30000028ff307230 */ /* 0x000fe20000004100 */
[----:B------:R-:W-:Y:S01]  /*82b0*/  LOP3.LUT R60, R55, 0xff0000, R58, 0xf8, !PT ;  /* 0x00ff0000373c7812 */ /* 0x000fe200078ef83a */
[----:B------:R-:W-:Y:S01]  /*82c0*/  HADD2.F32 R59, -RZ, R54.H0_H0 ;  /* 0x20000036ff3b7230 */ /* 0x000fe20000004100 */
[----:B------:R-:W-:Y:S01]  /*82d0*/  F2FP.F16.E4M3.UNPACK_B R55, R90.H1 ;  /* 0x0000005aff37723e */ /* 0x000fe200030006ff */
[----:B------:R-:W-:Y:S01]  /*82e0*/  HADD2.F32 R40, -RZ, R40.H0_H0 ;  /* 0x20000028ff287230 */ /* 0x000fe20000004100 */
[----:B------:R-:W-:Y:S01]  /*82f0*/  F2FP.F16.E4M3.UNPACK_B R41, R41.H1 ;  /* 0x00000029ff29723e */ /* 0x000fe200030006ff */
[----:B------:R-:W-:-:S02]  /*8300*/  HADD2.F32 R58, -RZ, R54.H1_H1 ;  /* 0x30000036ff3a7230 */ /* 0x000fc40000004100 */
[----:B------:R-:W-:Y:S01]  /*8310*/  FMUL.FTZ R61, R48, R59 ;  /* 0x0000003b303d7220 */ /* 0x000fe20000410000 */
[----:B------:R-:W-:Y:S01]  /*8320*/  HADD2.F32 R57, -RZ, R55.H0_H0 ;  /* 0x20000037ff397230 */ /* 0x000fe20000004100 */
[----:B------:R-:W-:Y:S01]  /*8330*/  F2FP.F16.E4M3.UNPACK_B R91, R91 ;  /* 0x0000005bff5b723e */ /* 0x000fe200020006ff */
[--C-:B------:R-:W-:Y:S01]  /*8340*/  HADD2.F32 R54, -RZ, R41.reuse.H1_H1 ;  /* 0x30000029ff367230 */ /* 0x100fe20000004100 */
[----:B------:R-:W-:Y:S01]  /*8350*/  F2FP.F16.E4M3.UNPACK_B R90, R90 ;  /* 0x0000005aff5a723e */ /* 0x000fe200020006ff */
[----:B------:R-:W-:Y:S02]  /*8360*/  HADD2.F32 R49, -RZ, R41.H0_H0 ;  /* 0x20000029ff317230 */ /* 0x000fe40000004100 */
[----:B------:R-:W-:Y:S01]  /*8370*/  FMUL.FTZ R41, R40, R59 ;  /* 0x0000003b28297220 */ /* 0x000fe20000410000 */
[----:B------:R-:W-:Y:S02]  /*8380*/  HADD2.F32 R55, -RZ, R55.H1_H1 ;  /* 0x30000037ff377230 */ /* 0x000fe40000004100 */
[-C--:B------:R-:W-:Y:S01]  /*8390*/  FMUL.FTZ R62, R54, R58.reuse ;  /* 0x0000003a363e7220 */ /* 0x080fe20000410000 */
[-C--:B------:R-:W-:Y:S01]  /*83a0*/  FFMA.FTZ R40, R40, R57.reuse, -R61 ;  /* 0x0000003928287223 */ /* 0x080fe2000001083d */
[----:B------:R-:W-:Y:S01]  /*83b0*/  FFMA.FTZ R41, R48, R57, R41 ;  /* 0x0000003930297223 */ /* 0x000fe20000010029 */
[C---:B------:R-:W-:Y:S01]  /*83c0*/  FMUL.FTZ R59, R49.reuse, R58 ;  /* 0x0000003a313b7220 */ /* 0x040fe20000410000 */
[----:B------:R-:W-:Y:S01]  /*83d0*/  F2FP.F16.E4M3.UNPACK_B R48, R47.H1 ;  /* 0x0000002fff30723e */ /* 0x000fe200030006ff */
[----:B------:R-:W-:Y:S01]  /*83e0*/  FFMA.FTZ R61, R49, R55, -R62 ;  /* 0x00000037313d7223 */ /* 0x000fe2000001083e */
[----:B------:R-:W-:Y:S01]  /*83f0*/  F2FP.F16.E4M3.UNPACK_B R47, R47 ;  /* 0x0000002fff2f723e */ /* 0x000fe200020006ff */
[----:B------:R-:W-:Y:S01]  /*8400*/  FFMA.FTZ R64, R54, R55, R59 ;  /* 0x0000003736407223 */ /* 0x000fe2000001003b */
[----:B------:R-:W-:-:S02]  /*8410*/  HADD2.F32 R57, -RZ, R91.H1_H1 ;  /* 0x3000005bff397230 */ /* 0x000fc40000004100 */
[--C-:B------:R-:W-:Y:S02]  /*8420*/  HADD2.F32 R49, -RZ, R48.reuse.H0_H0 ;  /* 0x20000030ff317230 */ /* 0x100fe40000004100 */
[----:B------:R-:W-:Y:S01]  /*8430*/  HADD2.F32 R54, -RZ, R48.H1_H1 ;  /* 0x30000030ff367230 */ /* 0x000fe20000004100 */
[----:B------:R-:W-:Y:S01]  /*8440*/  F2FP.SATFINITE.E4M3.F32.PACK_AB_MERGE_C R69, R64, R61, RZ ;  /* 0x0000003d4045723e */ /* 0x000fe200048070ff */
[----:B------:R-:W-:Y:S02]  /*8450*/  HADD2.F32 R48, -RZ, R47.H0_H0 ;  /* 0x2000002fff307230 */ /* 0x000fe40000004100 */
[-C--:B------:R-:W-:Y:S01]  /*8460*/  FMUL.FTZ R59, R49, R57.reuse ;  /* 0x00000039313b7220 */ /* 0x080fe20000410000 */
[----:B------:R-:W-:Y:S02]  /*8470*/  HADD2.F32 R91, -RZ, R91.H0_H0 ;  /* 0x2000005bff5b7230 */ /* 0x000fe40000004100 */
[----:B------:R-:W-:Y:S01]  /*8480*/  FMUL.FTZ R62, R54, R57 ;  /* 0x00000039363e7220 */ /* 0x000fe20000410000 */
[----:B------:R-:W-:Y:S01]  /*8490*/  HADD2.F32 R47, -RZ, R47.H1_H1 ;  /* 0x3000002fff2f7230 */ /* 0x000fe20000004100 */
[----:B------:R-:W-:Y:S01]  /*84a0*/  F2FP.SATFINITE.E4M3.F32.PACK_AB_MERGE_C R41, R41, R40, R69 ;  /* 0x000000282929723e */ /* 0x000fe20004807045 */
[----:B------:R-:W-:-:S02]  /*84b0*/  HADD2.F32 R55, -RZ, R90.H1_H1 ;  /* 0x3000005aff377230 */ /* 0x000fc40000004100 */
[-C--:B------:R-:W-:Y:S01]  /*84c0*/  FMUL.FTZ R58, R48, R91.reuse ;  /* 0x0000005b303a7220 */ /* 0x080fe20000410000 */
[----:B------:R-:W-:Y:S02]  /*84d0*/  HADD2.F32 R90, -RZ, R90.H0_H0 ;  /* 0x2000005aff5a7230 */ /* 0x000fe40000004100 */
[----:B------:R-:W-:Y:S01]  /*84e0*/  FMUL.FTZ R57, R47, R91 ;  /* 0x0000005b2f397220 */ /* 0x000fe20000410000 */
[-C--:B------:R-:W-:Y:S01]  /*84f0*/  FFMA.FTZ R49, R49, R55.reuse, -R62 ;  /* 0x0000003731317223 */ /* 0x080fe2000001083e */
[----:B------:R-:W-:Y:S02]  /*8500*/  FFMA.FTZ R54, R54, R55, R59 ;  /* 0x0000003736367223 */ /* 0x000fe4000001003b */
[-C--:B------:R-:W-:Y:S01]  /*8510*/  FFMA.FTZ R62, R48, R90.reuse, -R57 ;  /* 0x0000005a303e7223 */ /* 0x080fe20000010839 */
[----:B------:R-:W-:Y:S01]  /*8520*/  FFMA.FTZ R63, R47, R90, R58 ;  /* 0x0000005a2f3f7223 */ /* 0x000fe2000001003a */
[----:B------:R-:W-:Y:S02]  /*8530*/  F2FP.F16.E4M3.UNPACK_B R48, R43.H1 ;  /* 0x0000002bff30723e */ /* 0x000fe400030006ff */
[----:B------:R-:W-:-:S02]  /*8540*/  F2FP.F16.E4M3.UNPACK_B R58, R60.H1 ;  /* 0x0000003cff3a723e */ /* 0x000fc400030006ff */
[----:B------:R-:W-:Y:S01]  /*8550*/  F2FP.SATFINITE.E4M3.F32.PACK_AB_MERGE_C R67, R54, R49, RZ ;  /* 0x000000313643723e */ /* 0x000fe200048070ff */
[----:B------:R-:W-:Y:S01]  /*8560*/  HADD2.F32 R54, -RZ, R48.H1_H1 ;  /* 0x30000030ff367230 */ /* 0x000fe20000004100 */
[----:B------:R-:W-:Y:S01]  /*8570*/  F2FP.F16.E4M3.UNPACK_B R55, R56.H1 ;  /* 0x00000038ff37723e */ /* 0x000fe200030006ff */
[----:B------:R-:W-:Y:S01]  /*8580*/  HADD2.F32 R61, -RZ, R58.H1_H1 ;  /* 0x3000003aff3d7230 */ /* 0x000fe20000004100 */
[----:B------:R-:W-:Y:S01]  /*8590*/  F2FP.F16.E4M3.UNPACK_B R47, R42.H1 ;  /* 0x0000002aff2f723e */ /* 0x000fe200030006ff */
[----:B------:R-:W-:Y:S01]  /*85a0*/  HADD2.F32 R49, -RZ, R48.H0_H0 ;  /* 0x20000030ff317230 */ /* 0x000fe20000004100 */
[----:B------:R-:W-:Y:S01]  /*85b0*/  F2FP.F16.E4M3.UNPACK_B R60, R60 ;  /* 0x0000003cff3c723e */ /* 0x000fe200020006ff */
[----:B------:R-:W-:Y:S01]  /*85c0*/  HADD2.F32 R57, -RZ, R55.H1_H1 ;  /* 0x30000037ff397230 */ /* 0x000fe20000004100 */
[----:B------:R-:W-:Y:S01]  /*85d0*/  F2FP.F16.E4M3.UNPACK_B R56, R56 ;  /* 0x00000038ff38723e */ /* 0x000fe200020006ff */
[----:B------:R-:W-:Y:S02]  /*85e0*/  HADD2.F32 R48, -RZ, R47.H1_H1 ;  /* 0x3000002fff307230 */ /* 0x000fe40000004100 */
[----:B------:R-:W-:Y:S01]  /*85f0*/  FMUL.FTZ R64, R54, R61 ;  /* 0x0000003d36407220 */ /* 0x000fe20000410000 */
[----:B------:R-:W-:-:S02]  /*8600*/  HADD2.F32 R59, -RZ, R60.H1_H1 ;  /* 0x3000003cff3b7230 */ /* 0x000fc40000004100 */
[C---:B------:R-:W-:Y:S01]  /*8610*/  FMUL.FTZ R65, R49.reuse, R61 ;  /* 0x0000003d31417220 */ /* 0x040fe20000410000 */
[----:B------:R-:W-:Y:S02]  /*8620*/  HADD2.F32 R47, -RZ, R47.H0_H0 ;  /* 0x2000002fff2f7230 */ /* 0x000fe40000004100 */
[----:B------:R-:W-:Y:S01]  /*8630*/  FFMA.FTZ R61, R49, R57, -R64 ;  /* 0x00000039313d7223 */ /* 0x000fe20000010840 */
[----:B------:R-:W-:Y:S02]  /*8640*/  HADD2.F32 R49, -RZ, R56.H1_H1 ;  /* 0x30000038ff317230 */ /* 0x000fe40000004100 */
[----:B------:R-:W-:Y:S01]  /*8650*/  FMUL.FTZ R64, R48, R59 ;  /* 0x0000003b30407220 */ /* 0x000fe20000410000 */
[----:B------:R-:W-:Y:S01]  /*8660*/  F2FP.F16.E4M3.UNPACK_B R43, R43 ;  /* 0x0000002bff2b723e */ /* 0x000fe200020006ff */
[C---:B------:R-:W-:Y:S01]  /*8670*/  FMUL.FTZ R59, R47.reuse, R59 ;  /* 0x0000003b2f3b7220 */ /* 0x040fe20000410000 */
[----:B------:R-:W-:Y:S01]  /*8680*/  F2FP.F16.E4M3.UNPACK_B R42, R42 ;  /* 0x0000002aff2a723e */ /* 0x000fe200020006ff */
[----:B------:R-:W-:Y:S01]  /*8690*/  FFMA.FTZ R64, R47, R49, -R64 ;  /* 0x000000312f407223 */ /* 0x000fe20000010840 */
[----:B------:R-:W-:-:S02]  /*86a0*/  HADD2.F32 R58, -RZ, R58.H0_H0 ;  /* 0x2000003aff3a7230 */ /* 0x000fc40000004100 */
[----:B------:R-:W-:Y:S01]  /*86b0*/  FFMA.FTZ R59, R48, R49, R59 ;  /* 0x00000031303b7223 */ /* 0x000fe2000001003b */
[--C-:B------:R-:W-:Y:S02]  /*86c0*/  HADD2.F32 R47, -RZ, R43.reuse.H0_H0 ;  /* 0x2000002bff2f7230 */ /* 0x100fe40000004100 */
[----:B------:R-:W-:Y:S01]  /*86d0*/  FFMA.FTZ R68, R54, R57, R65 ;  /* 0x0000003936447223 */ /* 0x000fe20000010041 */
[----:B------:R-:W-:Y:S01]  /*86e0*/  HADD2.F32 R48, -RZ, R43.H1_H1 ;  /* 0x3000002bff307230 */ /* 0x000fe20000004100 */
[----:B------:R-:W-:Y:S01]  /*86f0*/  F2FP.SATFINITE.E4M3.F32.PACK_AB_MERGE_C R40, R63, R62, R67 ;  /* 0x0000003e3f28723e */ /* 0x000fe20004807043 */
[--C-:B------:R-:W-:Y:S02]  /*8700*/  HADD2.F32 R43, -RZ, R42.reuse.H0_H0 ;  /* 0x2000002aff2b7230 */ /* 0x100fe40000004100 */
[-C--:B------:R-:W-:Y:S01]  /*8710*/  FMUL.FTZ R57, R47, R58.reuse ;  /* 0x0000003a2f397220 */ /* 0x080fe20000410000 */
[----:B------:R-:W-:Y:S02]  /*8720*/  HADD2.F32 R42, -RZ, R42.H1_H1 ;  /* 0x3000002aff2a7230 */ /* 0x000fe40000004100 */
[----:B------:R-:W-:Y:S01]  /*8730*/  FMUL.FTZ R66, R48, R58 ;  /* 0x0000003a30427220 */ /* 0x000fe20000410000 */
[----:B------:R-:W-:Y:S01]  /*8740*/  HADD2.F32 R60, -RZ, R60.H0_H0 ;  /* 0x2000003cff3c7230 */ /* 0x000fe20000004100 */
[----:B------:R-:W-:Y:S01]  /*8750*/  F2FP.SATFINITE.E4M3.F32.PACK_AB_MERGE_C R59, R59, R64, RZ ;  /* 0x000000403b3b723e */ /* 0x000fe200048070ff */
[----:B------:R-:W-:Y:S01]  /*8760*/  HADD2.F32 R55, -RZ, R55.H0_H0 ;  /* 0x20000037ff377230 */ /* 0x000fe20000004100 */
[----:B------:R-:W-:Y:S01]  /*8770*/  F2FP.SATFINITE.E4M3.F32.PACK_AB_MERGE_C R61, R68, R61, RZ ;  /* 0x0000003d443d723e */ /* 0x000fe200048070ff */
[----:B------:R-:W-:-:S02]  /*8780*/  HADD2.F32 R56, -RZ, R56.H0_H0 ;  /* 0x20000038ff387230 */ /* 0x000fc40000004100 */
[-C--:B------:R-:W-:Y:S01]  /*8790*/  FMUL.FTZ R54, R42, R60.reuse ;  /* 0x0000003c2a367220 */ /* 0x080fe20000410000 */
[----:B------:R-:W-:Y:S01]  /*87a0*/  FMUL.FTZ R49, R43, R60 ;  /* 0x0000003c2b317220 */ /* 0x000fe20000410000 */
[-C--:B------:R-:W-:Y:S01]  /*87b0*/  FFMA.FTZ R66, R47, R55.reuse, -R66 ;  /* 0x000000372f427223 */ /* 0x080fe20000010842 */
[----:B------:R-:W-:Y:S01]  /*87c0*/  FFMA.FTZ R57, R48, R55, R57 ;  /* 0x0000003730397223 */ /* 0x000fe20000010039 */
[-C--:B------:R-:W-:Y:S01]  /*87d0*/  FFMA.FTZ R54, R43, R56.reuse, -R54 ;  /* 0x000000382b367223 */ /* 0x080fe20000010836 */
[----:B------:R-:W-:-:S03]  /*87e0*/  FFMA.FTZ R49, R42, R56, R49 ;  /* 0x000000382a317223 */ /* 0x000fc60000010031 */
[----:B------:R-:W-:Y:S02]  /*87f0*/  F2FP.SATFINITE.E4M3.F32.PACK_AB_MERGE_C R43, R57, R66, R61 ;  /* 0x00000042392b723e */ /* 0x000fe4000480703d */
[----:B------:R-:W-:-:S07]  /*8800*/  F2FP.SATFINITE.E4M3.F32.PACK_AB_MERGE_C R42, R49, R54, R59 ;  /* 0x00000036312a723e */ /* 0x000fce000480703b */
.L_x_389:
[----:B------:R-:W-:Y:S05]  /*8810*/  BSYNC B2 ;  /* 0x0000000000027941 */ /* 0x000fea0003800000 */
.L_x_388:
[----:B-1----:R0:W-:Y:S02]  /*8820*/  STG.E.128 desc[UR54][R44.64+0x80], R40 ;  /* 0x000080282c007986 */ /* 0x0021e4000c101d36 */
.L_x_387:
[----:B------:R-:W-:Y:S05]  /*8830*/  BSYNC B1 ;  /* 0x0000000000017941 */ /* 0x000fea0003800000 */
.L_x_386:
[----:B------:R-:W-:-:S13]  /*8840*/  ISETP.NE.AND P3, PT, R39, RZ, PT ;  /* 0x000000ff2700720c */ /* 0x000fda0003f65270 */
[----:B------:R-:W-:Y:S05]  /*8850*/  @!P3 BRA `(.L_x_369) ;  /* 0x00000070002cb947 */ /* 0x000fea0003800000 */
[----:B012-4-:R0:W1:Y:S01]  /*8860*/  LDS.128 R40, [R46+0x21400] ;  /* 0x021400002e287984 */ /* 0x0170620000000c00 */
[----:B------:R-:W-:Y:S01]  /*8870*/  ISETP.GE.AND P3, PT, R174, R133, PT ;  /* 0x00000085ae00720c */ /* 0x000fe20003f66270 */
[----:B------:R-:W-:-:S12]  /*8880*/  BSSY B1, `(.L_x_390) ;  /* 0x0000069000017945 */ /* 0x000fd80003800000 */
[----:B0-----:R-:W-:Y:S05]  /*8890*/  @P3 BRA `(.L_x_391) ;  /* 0x00000004009c3947 */ /* 0x001fea0003800000 */
[----:B------:R-:W-:Y:S02]  /*88a0*/  SHF.R.U32.HI R47, RZ, 0x8, R51 ;  /* 0x00000008ff2f7819 */ /* 0x000fe40000011633 */
[----:B------:R-:W-:Y:S02]  /*88b0*/  SHF.R.U32.HI R49, RZ, 0x8, R53 ;  /* 0x00000008ff317819 */ /* 0x000fe40000011635 */
[----:B------:R-:W-:Y:S01]  /*88c0*/  SHF.R.U32.HI R54, RZ, 0x10, R51 ;  /* 0x00000010ff367819 */ /* 0x000fe20000011633 */
[----:B------:R-:W-:Y:S01]  /*88d0*/  IMAD.SHL.U32 R47, R47, 0x100, RZ ;  /* 0x000001002f2f7824 */ /* 0x000fe200078e00ff */
[----:B------:R-:W-:Y:S01]  /*88e0*/  LOP3.LUT R48, R51, 0xff0000ff, RZ, 0xc0, !PT ;  /* 0xff0000ff33307812 */ /* 0x000fe200078ec0ff */
[----:B------:R-:W-:Y:S01]  /*88f0*/  IMAD.SHL.U32 R49, R49, 0x100, RZ ;  /* 0x0000010031317824 */ /* 0x000fe200078e00ff */
[----:B------:R-:W-:Y:S02]  /*8900*/  SHF.R.U32.HI R52, RZ, 0x10, R53 ;  /* 0x00000010ff347819 */ /* 0x000fe40000011635 */
[----:B------:R-:W-:-:S02]  /*8910*/  LOP3.LUT R50, R53, 0xff0000ff, RZ, 0xc0, !PT ;  /* 0xff0000ff35327812 */ /* 0x000fc400078ec0ff */
[----:B------:R-:W-:Y:S01]  /*8920*/  LOP3.LUT R48, R48, 0xff00, R47, 0xf8, !PT ;  /* 0x0000ff0030307812 */ /* 0x000fe200078ef82f */
[----:B------:R-:W-:Y:S01]  /*8930*/  IMAD.U32 R47, R54, 0x10000, RZ ;  /* 0x00010000362f7824 */ /* 0x000fe200078e00ff */
[----:B------:R-:W-:Y:S01]  /*8940*/  LOP3.LUT R51, R50, 0xff00, R49, 0xf8, !PT ;  /* 0x0000ff0032337812 */ /* 0x000fe200078ef831 */
[----:B------:R-:W-:Y:S01]  /*8950*/  IMAD.U32 R50, R52, 0x10000, RZ ;  /* 0x0001000034327824 */ /* 0x000fe200078e00ff */
[----:B-1----:R-:W-:Y:S02]  /*8960*/  MOV R46, R40 ;  /* 0x00000028002e7202 */ /* 0x002fe40000000f00 */
[----:B------:R-:W-:Y:S02]  /*8970*/  F2FP.F16.E4M3.UNPACK_B R40, R41 ;  /* 0x00000029ff28723e */ /* 0x000fe400020006ff */
[----:B------:R-:W-:Y:S02]  /*8980*/  F2FP.F16.E4M3.UNPACK_B R49, R89.H1 ;  /* 0x00000059ff31723e */ /* 0x000fe400030006ff */
[----:B------:R-:W-:Y:S01]  /*8990*/  LOP3.LUT R52, R48, 0xff0000, R47, 0xf8, !PT ;  /* 0x00ff000030347812 */ /* 0x000fe200078ef82f */
[--C-:B------:R-:W-:Y:S01]  /*89a0*/  HADD2.F32 R47, -RZ, R40.reuse.H1_H1 ;  /* 0x30000028ff2f7230 */ /* 0x100fe20000004100 */
[----:B------:R-:W-:Y:S01]  /*89b0*/  LOP3.LUT R55, R51, 0xff0000, R50, 0xf8, !PT ;  /* 0x00ff000033377812 */ /* 0x000fe200078ef832 */
[--C-:B------:R-:W-:Y:S01]  /*89c0*/  HADD2.F32 R53, -RZ, R49.reuse.H0_H0 ;  /* 0x20000031ff357230 */ /* 0x100fe20000004100 */
[----:B------:R-:W-:Y:S01]  /*89d0*/  F2FP.F16.E4M3.UNPACK_B R50, R88.H1 ;  /* 0x00000058ff32723e */ /* 0x000fe200030006ff */
[----:B------:R-:W-:Y:S01]  /*89e0*/  HADD2.F32 R40, -RZ, R40.H0_H0 ;  /* 0x20000028ff287230 */ /* 0x000fe20000004100 */
[----:B------:R-:W-:Y:S01]  /*89f0*/  F2FP.F16.E4M3.UNPACK_B R41, R41.H1 ;  /* 0x00000029ff29723e */ /* 0x000fe200030006ff */
[----:B------:R-:W-:-:S02]  /*8a00*/  HADD2.F32 R54, -RZ, R49.H1_H1 ;  /* 0x30000031ff367230 */ /* 0x000fc40000004100 */
[CC--:B------:R-:W-:Y:S01]  /*8a10*/  FMUL.FTZ R57, R47.reuse, R53.reuse ;  /* 0x000000352f397220 */ /* 0x0c0fe20000410000 */
[--C-:B------:R-:W-:Y:S02]  /*8a20*/  HADD2.F32 R51, -RZ, R50.reuse.H0_H0 ;  /* 0x20000032ff337230 */ /* 0x100fe40000004100 */
[----:B------:R-:W-:Y:S01]  /*8a30*/  FMUL.FTZ R56, R40, R53 ;  /* 0x0000003528387220 */ /* 0x000fe20000410000 */
[--C-:B------:R-:W-:Y:S01]  /*8a40*/  HADD2.F32 R49, -RZ, R41.reuse.H1_H1 ;  /* 0x30000029ff317230 */ /* 0x100fe20000004100 */
[----:B------:R-:W-:Y:S01]  /*8a50*/  F2FP.F16.E4M3.UNPACK_B R89, R89 ;  /* 0x00000059ff59723e */ /* 0x000fe200020006ff */
[----:B------:R-:W-:Y:S02]  /*8a60*/  HADD2.F32 R48, -RZ, R41.H0_H0 ;  /* 0x20000029ff307230 */ /* 0x000fe40000004100 */
[-C--:B------:R-:W-:Y:S01]  /*8a70*/  FFMA.FTZ R41, R47, R51.reuse, R56 ;  /* 0x000000332f297223 */ /* 0x080fe20000010038 */
[----:B------:R-:W-:Y:S02]  /*8a80*/  HADD2.F32 R50, -RZ, R50.H1_H1 ;  /* 0x30000032ff327230 */ /* 0x000fe40000004100 */
[C---:B------:R-:W-:Y:S01]  /*8a90*/  FMUL.FTZ R53, R49.reuse, R54 ;  /* 0x0000003631357220 */ /* 0x040fe20000410000 */
[----:B------:R-:W-:Y:S01]  /*8aa0*/  F2FP.F16.E4M3.UNPACK_B R47, R46.H1 ;  /* 0x0000002eff2f723e */ /* 0x000fe200030006ff */
[----:B------:R-:W-:Y:S01]  /*8ab0*/  FMUL.FTZ R54, R48, R54 ;  /* 0x0000003630367220 */ /* 0x000fe20000410000 */
[----:B------:R-:W-:Y:S01]  /*8ac0*/  FFMA.FTZ R40, R40, R51, -R57 ;  /* 0x0000003328287223 */ /* 0x000fe20000010839 */
[----:B------:R-:W-:Y:S01]  /*8ad0*/  FFMA.FTZ R58, R48, R50, -R53 ;  /* 0x00000032303a7223 */ /* 0x000fe20000010835 */
[----:B------:R-:W-:Y:S01]  /*8ae0*/  F2FP.F16.E4M3.UNPACK_B R46, R46 ;  /* 0x0000002eff2e723e */ /* 0x000fe200020006ff */
[----:B------:R-:W-:Y:S01]  /*8af0*/  FFMA.FTZ R59, R49, R50, R54 ;  /* 0x00000032313b7223 */ /* 0x000fe20000010036 */
[----:B------:R-:W-:Y:S01]  /*8b00*/  F2FP.F16.E4M3.UNPACK_B R88, R88 ;  /* 0x00000058ff58723e */ /* 0x000fe200020006ff */
[----:B------:R-:W-:-:S02]  /*8b10*/  HADD2.F32 R51, -RZ, R89.H1_H1 ;  /* 0x30000059ff337230 */ /* 0x000fc40000004100 */
[--C-:B------:R-:W-:Y:S01]  /*8b20*/  HADD2.F32 R48, -RZ, R47.reuse.H0_H0 ;  /* 0x2000002fff307230 */ /* 0x100fe20000004100 */
[----:B------:R-:W-:Y:S01]  /*8b30*/  F2FP.SATFINITE.E4M3.F32.PACK_AB_MERGE_C R61, R59, R58, RZ ;  /* 0x0000003a3b3d723e */ /* 0x000fe200048070ff */
[----:B------:R-:W-:Y:S02]  /*8b40*/  HADD2.F32 R49, -RZ, R47.H1_H1 ;  /* 0x3000002fff317230 */ /* 0x000fe40000004100 */
[----:B------:R-:W-:Y:S02]  /*8b50*/  HADD2.F32 R47, -RZ, R46.H0_H0 ;  /* 0x2000002eff2f7230 */ /* 0x000fe40000004100 */
[-C--:B------:R-:W-:Y:S01]  /*8b60*/  FMUL.FTZ R56, R48, R51.reuse ;  /* 0x0000003330387220 */ /* 0x080fe20000410000 */
[----:B------:R-:W-:Y:S02]  /*8b70*/  HADD2.F32 R50, -RZ, R88.H1_H1 ;  /* 0x30000058ff327230 */ /* 0x000fe40000004100 */
[----:B------:R-:W-:Y:S01]  /*8b80*/  FMUL.FTZ R53, R49, R51 ;  /* 0x0000003331357220 */ /* 0x000fe20000410000 */
[----:B------:R-:W-:Y:S01]  /*8b90*/  HADD2.F32 R89, -RZ, R89.H0_H0 ;  /* 0x20000059ff597230 */ /* 0x000fe20000004100 */
[----:B------:R-:W-:Y:S01]  /*8ba0*/  F2FP.SATFINITE.E4M3.F32.PACK_AB_MERGE_C R41, R41, R40, R61 ;  /* 0x000000282929723e */ /* 0x000fe2000480703d */
[----:B------:R-:W-:-:S02]  /*8bb0*/  HADD2.F32 R46, -RZ, R46.H1_H1 ;  /* 0x3000002eff2e7230 */ /* 0x000fc40000004100 */
[-C--:B------:R-:W-:Y:S01]  /*8bc0*/  FFMA.FTZ R53, R48, R50.reuse, -R53 ;  /* 0x0000003230357223 */ /* 0x080fe20000010835 */
[----:B------:R-:W-:Y:S02]  /*8bd0*/  HADD2.F32 R88, -RZ, R88.H0_H0 ;  /* 0x20000058ff587230 */ /* 0x000fe40000004100 */
[----:B------:R-:W-:Y:S01]  /*8be0*/  FFMA.FTZ R56, R49, R50, R56 ;  /* 0x0000003231387223 */ /* 0x000fe20000010038 */
[-C--:B------:R-:W-:Y:S01]  /*8bf0*/  F2FP.F16.E4M3.UNPACK_B R50, R52.reuse.H1 ;  /* 0x00000034ff32723e */ /* 0x080fe200030006ff */
[-C--:B------:R-:W-:Y:S01]  /*8c00*/  FMUL.FTZ R54, R46, R89.reuse ;  /* 0x000000592e367220 */ /* 0x080fe20000410000 */
[C---:B------:R-:W-:Y:S01]  /*8c10*/  FMUL.FTZ R89, R47.reuse, R89 ;  /* 0x000000592f597220 */ /* 0x040fe20000410000 */
[----:B------:R-:W-:Y:S02]  /*8c20*/  F2FP.F16.E4M3.UNPACK_B R52, R52 ;  /* 0x00000034ff34723e */ /* 0x000fe400020006ff */
[-C--:B------:R-:W-:Y:S01]  /*8c30*/  FFMA.FTZ R57, R47, R88.reuse, -R54 ;  /* 0x000000582f397223 */ /* 0x080fe20000010836 */
[----:B------:R-:W-:Y:S01]  /*8c40*/  F2FP.SATFINITE.E4M3.F32.PACK_AB_MERGE_C R60, R56, R53, RZ ;  /* 0x00000035383c723e */ /* 0x000fe200048070ff */
[----:B------:R-:W-:Y:S01]  /*8c50*/  FFMA.FTZ R88, R46, R88, R89 ;  /* 0x000000582e587223 */ /* 0x000fe20000010059 */
[----:B------:R-:W-:Y:S01]  /*8c60*/  F2FP.F16.E4M3.UNPACK_B R47, R43.H1 ;  /* 0x0000002bff2f723e */ /* 0x000fe200030006ff */
[--C-:B------:R-:W-:Y:S01]  /*8c70*/  HADD2.F32 R51, -RZ, R50.reuse.H1_H1 ;  /* 0x30000032ff337230 */ /* 0x100fe20000004100 */
[-C--:B------:R-:W-:Y:S01]  /*8c80*/  F2FP.F16.E4M3.UNPACK_B R53, R55.reuse.H1 ;  /* 0x00000037ff35723e */ /* 0x080fe200030006ff */
[----:B------:R-:W-:Y:S01]  /*8c90*/  HADD2.F32 R50, -RZ, R50.H0_H0 ;  /* 0x20000032ff327230 */ /* 0x000fe20000004100 */
[-C--:B------:R-:W-:Y:S01]  /*8ca0*/  F2FP.F16.E4M3.UNPACK_B R46, R42.reuse.H1 ;  /* 0x0000002aff2e723e */ /* 0x080fe200030006ff */
[----:B------:R-:W-:Y:S01]  /*8cb0*/  HADD2.F32 R49, -RZ, R47.H1_H1 ;  /* 0x3000002fff317230 */ /* 0x000fe20000004100 */
[----:B------:R-:W-:Y:S01]  /*8cc0*/  F2FP.F16.E4M3.UNPACK_B R55, R55 ;  /* 0x00000037ff37723e */ /* 0x000fe200020006ff */
[----:B------:R-:W-:Y:S01]  /*8cd0*/  HADD2.F32 R56, -RZ, R53.H1_H1 ;  /* 0x30000035ff387230 */ /* 0x000fe20000004100 */
[----:B------:R-:W-:Y:S01]  /*8ce0*/  F2FP.F16.E4M3.UNPACK_B R43, R43 ;  /* 0x0000002bff2b723e */ /* 0x000fe200020006ff */
[----:B------:R-:W-:Y:S01]  /*8cf0*/  HADD2.F32 R48, -RZ, R47.H0_H0 ;  /* 0x2000002fff307230 */ /* 0x000fe20000004100 */
[----:B------:R-:W-:Y:S01]  /*8d00*/  F2FP.F16.E4M3.UNPACK_B R42, R42 ;  /* 0x0000002aff2a723e */ /* 0x000fe200020006ff */
[----:B------:R-:W-:-:S02]  /*8d10*/  HADD2.F32 R47, -RZ, R46.H1_H1 ;  /* 0x3000002eff2f7230 */ /* 0x000fc40000004100 */
[-C--:B------:R-:W-:Y:S01]  /*8d20*/  FMUL.FTZ R59, R49, R56.reuse ;  /* 0x00000038313b7220 */ /* 0x080fe20000410000 */
[--C-:B------:R-:W-:Y:S02]  /*8d30*/  HADD2.F32 R54, -RZ, R55.reuse.H1_H1 ;  /* 0x30000037ff367230 */ /* 0x100fe40000004100 */
[C---:B------:R-:W-:Y:S01]  /*8d40*/  FMUL.FTZ R56, R48.reuse, R56 ;  /* 0x0000003830387220 */ /* 0x040fe20000410000 */
[----:B------:R-:W-:Y:S02]  /*8d50*/  HADD2.F32 R46, -RZ, R46.H0_H0 ;  /* 0x2000002eff2e7230 */ /* 0x000fe40000004100 */
[----:B------:R-:W-:Y:S01]  /*8d60*/  FFMA.FTZ R58, R48, R51, -R59 ;  /* 0x00000033303a7223 */ /* 0x000fe2000001083b */
[----:B------:R-:W-:Y:S02]  /*8d70*/  HADD2.F32 R48, -RZ, R52.H1_H1 ;  /* 0x30000034ff307230 */ /* 0x000fe40000004100 */
[----:B------:R-:W-:Y:S01]  /*8d80*/  FMUL.FTZ R59, R47, R54 ;  /* 0x000000362f3b7220 */ /* 0x000fe20000410000 */
[----:B------:R-:W-:-:S02]  /*8d90*/  HADD2.F32 R55, -RZ, R55.H0_H0 ;  /* 0x20000037ff377230 */ /* 0x000fc40000004100 */
[C---:B------:R-:W-:Y:S01]  /*8da0*/  FMUL.FTZ R54, R46.reuse, R54 ;  /* 0x000000362e367220 */ /* 0x040fe20000410000 */
[----:B------:R-:W-:Y:S02]  /*8db0*/  HADD2.F32 R53, -RZ, R53.H0_H0 ;  /* 0x20000035ff357230 */ /* 0x000fe40000004100 */
[-C--:B------:R-:W-:Y:S01]  /*8dc0*/  FFMA.FTZ R59, R46, R48.reuse, -R59 ;  /* 0x000000302e3b7223 */ /* 0x080fe2000001083b */
[--C-:B------:R-:W-:Y:S02]  /*8dd0*/  HADD2.F32 R46, -RZ, R43.reuse.H0_H0 ;  /* 0x2000002bff2e7230 */ /* 0x100fe40000004100 */
[----:B------:R-:W-:Y:S01]  /*8de0*/  FFMA.FTZ R54, R47, R48, R54 ;  /* 0x000000302f367223 */ /* 0x000fe20000010036 */
[----:B------:R-:W-:Y:S02]  /*8df0*/  HADD2.F32 R47, -RZ, R43.H1_H1 ;  /* 0x3000002bff2f7230 */ /* 0x000fe40000004100 */
[----:B------:R-:W-:Y:S01]  /*8e00*/  FFMA.FTZ R51, R49, R51, R56 ;  /* 0x0000003331337223 */ /* 0x000fe20000010038 */
[----:B------:R-:W-:-:S02]  /*8e10*/  HADD2.F32 R43, -RZ, R42.H0_H0 ;  /* 0x2000002aff2b7230 */ /* 0x000fc40000004100 */
[-C--:B------:R-:W-:Y:S01]  /*8e20*/  FMUL.FTZ R56, R46, R53.reuse ;  /* 0x000000352e387220 */ /* 0x080fe20000410000 */
[----:B------:R-:W-:Y:S02]  /*8e30*/  HADD2.F32 R42, -RZ, R42.H1_H1 ;  /* 0x3000002aff2a7230 */ /* 0x000fe40000004100 */
[C---:B------:R-:W-:Y:S01]  /*8e40*/  FMUL.FTZ R49, R47.reuse, R53 ;  /* 0x000000352f317220 */ /* 0x040fe20000410000 */
[----:B------:R-:W-:Y:S02]  /*8e50*/  HADD2.F32 R52, -RZ, R52.H0_H0 ;  /* 0x20000034ff347230 */ /* 0x000fe40000004100 */
[-C--:B------:R-:W-:Y:S01]  /*8e60*/  FFMA.FTZ R56, R47, R50.reuse, R56 ;  /* 0x000000322f387223 */ /* 0x080fe20000010038 */
[----:B------:R-:W-:Y:S01]  /*8e70*/  F2FP.SATFINITE.E4M3.F32.PACK_AB_MERGE_C R54, R54, R59, RZ ;  /* 0x0000003b3636723e */ /* 0x000fe200048070ff */
[-C--:B------:R-:W-:Y:S01]  /*8e80*/  FMUL.FTZ R48, R42, R55.reuse ;  /* 0x000000372a307220 */ /* 0x080fe20000410000 */
[----:B------:R-:W-:Y:S01]  /*8e90*/  FMUL.FTZ R55, R43, R55 ;  /* 0x000000372b377220 */ /* 0x000fe20000410000 */
[----:B------:R-:W-:Y:S01]  /*8ea0*/  FFMA.FTZ R49, R46, R50, -R49 ;  /* 0x000000322e317223 */ /* 0x000fe20000010831 */
[----:B------:R-:W-:Y:S01]  /*8eb0*/  F2FP.SATFINITE.E4M3.F32.PACK_AB_MERGE_C R51, R51, R58, RZ ;  /* 0x0000003a3333723e */ /* 0x000fe200048070ff */
[-C--:B------:R-:W-:Y:S01]  /*8ec0*/  FFMA.FTZ R48, R43, R52.reuse, -R48 ;  /* 0x000000342b307223 */ /* 0x080fe20000010830 */
[----:B------:R-:W-:Y:S01]  /*8ed0*/  FFMA.FTZ R55, R42, R52, R55 ;  /* 0x000000342a377223 */ /* 0x000fe20000010037 */
[----:B------:R-:W-:-:S02]  /*8ee0*/  F2FP.SATFINITE.E4M3.F32.PACK_AB_MERGE_C R40, R88, R57, R60 ;  /* 0x000000395828723e */ /* 0x000fc4000480703c */
[----:B------:R-:W-:Y:S02]  /*8ef0*/  F2FP.SATFINITE.E4M3.F32.PACK_AB_MERGE_C R43, R56, R49, R51 ;  /* 0x00000031382b723e */ /* 0x000fe40004807033 */
[----:B------:R-:W-:-:S07]  /*8f00*/  F2FP.SATFINITE.E4M3.F32.PACK_AB_MERGE_C R42, R55, R48, R54 ;  /* 0x00000030372a723e */ /* 0x000fce0004807036 */
.L_x_391:
[----:B------:R-:W-:Y:S05]  /*8f10*/  BSYNC B1 ;  /* 0x0000000000017941 */ /* 0x000fea0003800000 */
.L_x_390:
[----:B-1----:R0:W-:Y:S01]  /*8f20*/  STG.E.128 desc[UR54][R44.64+0xa0], R40 ;  /* 0x0000a0282c007986 */ /* 0x0021e2000c101d36 */
[----:B------:R-:W-:Y:S05]  /*8f30*/  BRA `(.L_x_369) ;  /* 0x0000006800747947 */ /* 0x000fea0003800000 */
.L_x_337:
[----:B------:R-:W-:Y:S01]  /*8f40*/  ISETP.GE.AND P4, PT, R168, R96, PT ;  /* 0x00000060a800720c */ /* 0x000fe20003f86270 */
[----:B------:R-:W-:Y:S01]  /*8f50*/  BSSY B1, `(.L_x_392) ;  /* 0x000002f000017945 */ /* 0x000fe20003800000 */
[----:B------:R-:W-:Y:S02]  /*8f60*/  CS2R R60, SRZ ;  /* 0x00000000003c7805 */ /* 0x000fe4000001ff00 */
[----:B------:R-:W-:Y:S02]  /*8f70*/  CS2R R40, SRZ ;  /* 0x0000000000287805 */ /* 0x000fe4000001ff00 */
[----:B0-----:R-:W-:Y:S02]  /*8f80*/  CS2R R42, SRZ ;  /* 0x00000000002a7805 */ /* 0x001fe4000001ff00 */
        /* <DEDUP_REMOVED lines=15> */
[----:B------:R-:W-:Y:S06]  /*9080*/  @P4 BRA `(.L_x_393) ;  /* 0x00000000006c4947 */ /* 0x000fec0003800000 */
[----:B------:R-:W-:Y:S01]  /*9090*/  ULDC.64 UR4, c[0x0][0x3e8] ;  /* 0x0000fa0000047ab9 */ /* 0x000fe20000000a00 */
[----:B------:R-:W-:Y:S02]  /*90a0*/  CS2R R52, SRZ ;  /* 0x0000000000347805 */ /* 0x000fe4000001ff00 */
[----:B------:R-:W-:Y:S02]  /*90b0*/  IADD3 R76, P2, P3, R108, UR4, R90 ;  /* 0x000000046c4c7c10 */ /* 0x000fe4000fb5e05a */
[----:B------:R-:W-:Y:S02]  /*90c0*/  CS2R R54, SRZ ;  /* 0x0000000000367805 */ /* 0x000fe4000001ff00 */
[----:B------:R-:W-:Y:S02]  /*90d0*/  CS2R R40, SRZ ;  /* 0x0000000000287805 */ /* 0x000fe4000001ff00 */
[----:B------:R-:W-:Y:S02]  /*90e0*/  CS2R R42, SRZ ;  /* 0x00000000002a7805 */ /* 0x000fe4000001ff00 */
[----:B------:R-:W-:Y:S01]  /*90f0*/  IADD3.X R77, R14, UR5, R97, P2, P3 ;  /* 0x000000050e4d7c10 */ /* 0x000fe200097e6461 */
[----:B------:R-:W-:-:S02]  /*9100*/  ULDC.64 UR4, c[0x0][0x400] ;  /* 0x0001000000047ab9 */ /* 0x000fc40000000a00 */
[----:B------:R-:W-:-:S04]  /*9110*/  IADD3 R78, P2, P3, R102, UR4, R88 ;  /* 0x00000004664e7c10 */ /* 0x000fc8000fb5e058 */
[----:B------:R-:W-:Y:S02]  /*9120*/  IADD3.X R79, R20, UR5, R98, P2, P3 ;  /* 0x00000005144f7c10 */ /* 0x000fe400097e6462 */
[----:B------:R-:W-:Y:S02]  /*9130*/  ISETP.GE.AND P2, PT, R18, R133, PT ;  /* 0x000000851200720c */ /* 0x000fe40003f46270 */
[----:B------:R-:W-:Y:S02]  /*9140*/  CS2R R56, SRZ ;  /* 0x0000000000387805 */ /* 0x000fe4000001ff00 */
[----:B------:R-:W-:Y:S02]  /*9150*/  CS2R R58, SRZ ;  /* 0x00000000003a7805 */ /* 0x000fe4000001ff00 */
[----:B------:R-:W-:Y:S02]  /*9160*/  CS2R R44, SRZ ;  /* 0x00000000002c7805 */ /* 0x000fe4000001ff00 */
[----:B------:R-:W-:-:S05]  /*9170*/  CS2R R46, SRZ ;  /* 0x00000000002e7805 */ /* 0x000fca000001ff00 */
[----:B------:R0:W5:Y:S04]  /*9180*/  @!P2 LDG.E.128 R52, desc[UR54][R76.64] ;  /* 0x000000364c34a981 */ /* 0x000168000c1e1d00 */
[----:B------:R0:W5:Y:S01]  /*9190*/  @!P2 LDG.E.128 R40, desc[UR54][R78.64] ;  /* 0x000000364e28a981 */ /* 0x000162000c1e1d00 */
[----:B------:R-:W-:Y:S02]  /*91a0*/  ISETP.GE.AND P2, PT, R0, R133, PT ;  /* 0x000000850000720c */ /* 0x000fe40003f46270 */
[----:B------:R-:W-:Y:S02]  /*91b0*/  CS2R R72, SRZ ;  /* 0x0000000000487805 */ /* 0x000fe4000001ff00 */
[----:B------:R-:W-:Y:S02]  /*91c0*/  CS2R R74, SRZ ;  /* 0x00000000004a7805 */ /* 0x000fe4000001ff00 */
[----:B------:R-:W-:-:S02]  /*91d0*/  CS2R R48, SRZ ;  /* 0x0000000000307805 */ /* 0x000fc4000001ff00 */
[----:B------:R-:W-:-:S05]  /*91e0*/  CS2R R50, SRZ ;  /* 0x0000000000327805 */ /* 0x000fca000001ff00 */
[----:B------:R0:W5:Y:S04]  /*91f0*/  @!P2 LDG.E.128 R56, desc[UR54][R76.64+0x20] ;  /* 0x000020364c38a981 */ /* 0x000168000c1e1d00 */
[----:B------:R0:W5:Y:S01]  /*9200*/  @!P2 LDG.E.128 R44, desc[UR54][R78.64+0x20] ;  /* 0x000020364e2ca981 */ /* 0x000162000c1e1d00 */
[----:B------:R-:W-:-:S13]  /*9210*/  ISETP.GE.AND P2, PT, R6, R133, PT ;  /* 0x000000850600720c */ /* 0x000fda0003f46270 */
[----:B------:R0:W5:Y:S04]  /*9220*/  @!P2 LDG.E.128 R72, desc[UR54][R76.64+0x40] ;  /* 0x000040364c48a981 */ /* 0x000168000c1e1d00 */
[----:B------:R0:W5:Y:S02]  /*9230*/  @!P2 LDG.E.128 R48, desc[UR54][R78.64+0x40] ;  /* 0x000040364e30a981 */ /* 0x000164000c1e1d00 */
.L_x_393:
[----:B------:R-:W-:Y:S05]  /*9240*/  BSYNC B1 ;  /* 0x0000000000017941 */ /* 0x000fea0003800000 */
.L_x_392:
[----:B------:R-:W-:Y:S01]  /*9250*/  ISETP.GE.AND P3, PT, R216, R96, PT ;  /* 0x00000060d800720c */ /* 0x000fe20003f66270 */
[----:B------:R-:W-:Y:S01]  /*9260*/  BSSY B1, `(.L_x_394) ;  /* 0x0000027000017945 */ /* 0x000fe20003800000 */
[----:B0-----:R-:W-:Y:S02]  /*9270*/  CS2R R76, SRZ ;  /* 0x00000000004c7805 */ /* 0x001fe4000001ff00 */
[----:B------:R-:W-:Y:S02]  /*9280*/  CS2R R78, SRZ ;  /* 0x00000000004e7805 */ /* 0x000fe4000001ff00 */
[----:B------:R-:W-:Y:S02]  /*9290*/  CS2R R80, SRZ ;  /* 0x0000000000507805 */ /* 0x000fe4000001ff00 */
[----:B------:R-:W-:Y:S02]  /*92a0*/  CS2R R82, SRZ ;  /* 0x0000000000527805 */ /* 0x000fe4000001ff00 */
[----:B------:R-:W-:-:S02]  /*92b0*/  CS2R R84, SRZ ;  /* 0x0000000000547805 */ /* 0x000fc4000001ff00 */
[----:B------:R-:W-:Y:S01]  /*92c0*/  CS2R R86, SRZ ;  /* 0x0000000000567805 */ /* 0x000fe2000001ff00 */
[----:B------:R-:W-:Y:S06]  /*92d0*/  @P3 BRA `(.L_x_395) ;  /* 0x00000000007c3947 */ /* 0x000fec0003800000 */
[----:B------:R-:W-:Y:S01]  /*92e0*/  IADD3 R89, P2, P5, R108, R90, R10 ;  /* 0x0000005a6c597210 */ /* 0x000fe20007d5e00a */
[----:B------:R-:W-:Y:S01]  /*92f0*/  ULDC.64 UR4, c[0x0][0x3e8] ;  /* 0x0000fa0000047ab9 */ /* 0x000fe20000000a00 */
[----:B------:R-:W-:Y:S02]  /*9300*/  CS2R R76, SRZ ;  /* 0x00000000004c7805 */ /* 0x000fe4000001ff00 */
[----:B------:R-:W-:Y:S02]  /*9310*/  CS2R R78, SRZ ;  /* 0x00000000004e7805 */ /* 0x000fe4000001ff00 */
[----:B------:R-:W-:Y:S02]  /*9320*/  IADD3.X R97, R14, R97, R9, P2, P5 ;  /* 0x000000610e617210 */ /* 0x000fe400017ea409 */
[----:B------:R-:W-:Y:S02]  /*9330*/  CS2R R60, SRZ ;  /* 0x00000000003c7805 */ /* 0x000fe4000001ff00 */
[----:B------:R-:W-:-:S02]  /*9340*/  IADD3 R90, P2, P5, R102, R88, R12 ;  /* 0x00000058665a7210 */ /* 0x000fc40007d5e00c */
[----:B------:R-:W-:Y:S02]  /*9350*/  CS2R R62, SRZ ;  /* 0x00000000003e7805 */ /* 0x000fe4000001ff00 */
        /* <DEDUP_REMOVED lines=23> */
.L_x_395:
[----:B------:R-:W-:Y:S05]  /*94d0*/  BSYNC B1 ;  /* 0x0000000000017941 */ /* 0x000fea0003800000 */
.L_x_394:
        /* <DEDUP_REMOVED lines=28> */
.L_x_396:
[----:B------:R-:W-:Y:S01]  /*96a0*/  IMAD R97, R17, 0x8, R16 ;  /* 0x0000000811617824 */ /* 0x000fe200078e0210 */
[----:B------:R-:W-:Y:S01]  /*96b0*/  SHF.L.U32 R98, R169, 0x1f, RZ ;  /* 0x0000001fa9627819 */ /* 0x000fe200000006ff */
[----:B------:R-:W1:Y:S01]  /*96c0*/  LDC R154, c[0x0][0x2f4] ;  /* 0x0000bd00ff9a7b82 */ /* 0x000e620000000800 */
[----:B------:R-:W-:Y:S01]  /*96d0*/  BSSY B1, `(.L_x_397) ;  /* 0x0000004000017945 */ /* 0x000fe20003800000 */
[----:B------:R-:W-:Y:S01]  /*96e0*/  IMAD.MOV.U32 R137, RZ, RZ, R92 ;  /* 0x000000ffff897224 */ /* 0x000fe200078e005c */
[----:B------:R-:W2:Y:S02]  /*96f0*/  SYNCS.PHASECHK.TRANS64.TRYWAIT P5, [R97+URZ+0x29890], R98 ;  /* 0x02989062610075a7 */ /* 0x000ea400080a017f */
[----:B--2---:R-:W-:Y:S05]  /*9700*/  @!P5 BRA `(.L_x_398) ;  /* 0x0000020400a0d947 */ /* 0x004fea0003800000 */
.L_x_664:
[----:B------:R-:W-:Y:S05]  /*9710*/  BSYNC B1 ;  /* 0x0000000000017941 */ /* 0x000fea0003800000 */
.L_x_397:
[----:B------:R-:W3:Y:S01]  /*9720*/  LDC.64 R138, c[0x0][0x300] ;  /* 0x0000c000ff8a7b82 */ /* 0x000ee20000000a00 */
[----:B------:R-:W-:Y:S01]  /*9730*/  BSSY B1, `(.L_x_399) ;  /* 0x00002f7000017945 */ /* 0x000fe20003800000 */
[----:B-1----:R-:W-:-:S03]  /*9740*/  IMAD.IADD R159, R154, 0x1, -R99 ;  /* 0x000000019a9f7824 */ /* 0x002fc600078e0a63 */
[----:B------:R-:W-:Y:S05]  /*9750*/  @P4 BRA `(.L_x_400) ;  /* 0x0000002c00d04947 */ /* 0x000fea0003800000 */
[----:B------:R-:W-:Y:S01]  /*9760*/  ISETP.NE.AND P4, PT, R34, RZ, PT ;  /* 0x000000ff2200720c */ /* 0x000fe20003f85270 */
[-C--:B---3--:R-:W-:Y:S01]  /*9770*/  IMAD R176, R219, R138.reuse, RZ ;  /* 0x0000008adbb07224 */ /* 0x088fe200078e02ff */
[----:B------:R-:W-:Y:S01]  /*9780*/  BSSY B2, `(.L_x_401) ;  /* 0x00000fc000027945 */ /* 0x000fe20003800000 */
[----:B------:R-:W-:-:S04]  /*9790*/  IMAD.WIDE.U32 R140, R168, R138, R136 ;  /* 0x0000008aa88c7225 */ /* 0x000fc800078e0088 */
[----:B------:R-:W-:-:S05]  /*97a0*/  IMAD R176, R168, R139, R176 ;  /* 0x0000008ba8b07224 */ /* 0x000fca00078e02b0 */
[----:B------:R-:W-:Y:S01]  /*97b0*/  IADD3 R176, R176, R141, RZ ;  /* 0x0000008db0b07210 */ /* 0x000fe20007ffe0ff */
[----:B------:R-:W-:Y:S06]  /*97c0*/  @!P4 BRA `(.L_x_402) ;  /* 0x0000000c00dcc947 */ /* 0x000fec0003800000 */
[----:B0-----:R-:W-:Y:S01]  /*97d0*/  SEL R88, R99, R159, !P0 ;  /* 0x0000009f63587207 */ /* 0x001fe20004000000 */
[----:B------:R-:W-:Y:S01]  /*97e0*/  BSSY B3, `(.L_x_403) ;  /* 0x00000e9000037945 */ /* 0x000fe20003800000 */
[----:B------:R-:W-:Y:S02]  /*97f0*/  ISETP.GE.AND P4, PT, R18, R133, PT ;  /* 0x000000851200720c */ /* 0x000fe40003f86270 */
[----:B------:R-:W-:-:S04]  /*9800*/  SHF.R.S32.HI R89, RZ, 0x1f, R88 ;  /* 0x0000001fff597819 */ /* 0x000fc80000011458 */
[----:B------:R-:W-:-:S04]  /*9810*/  LEA.HI R89, R89, R88, RZ, 0x5 ;  /* 0x0000005859597211 */ /* 0x000fc800078f28ff */
[----:B------:R-:W-:-:S04]  /*9820*/  LEA.HI.SX32 R185, R89, R21, 0x1b ;  /* 0x0000001559b97211 */ /* 0x000fc800078fdaff */
[----:B------:R-:W-:-:S04]  /*9830*/  SHF.R.S32.HI R89, RZ, 0x1f, R185 ;  /* 0x0000001fff597819 */ /* 0x000fc800000114b9 */
[----:B------:R-:W-:Y:S01]  /*9840*/  LEA.HI R89, R89, R185, RZ, 0x2 ;  /* 0x000000b959597211 */ /* 0x000fe200078f10ff */
[----:B------:R-:W-:-:S03]  /*9850*/  IMAD.SHL.U32 R185, R185, 0x10, RZ ;  /* 0x00000010b9b97824 */ /* 0x000fc600078e00ff */
[----:B------:R-:W-:Y:S02]  /*9860*/  SHF.R.S32.HI R89, RZ, 0x2, R89 ;  /* 0x00000002ff597819 */ /* 0x000fe40000011459 */
[----:B------:R-:W-:-:S03]  /*9870*/  LOP3.LUT R88, R175, 0x30, R185, 0xf8, !PT ;  /* 0x00000030af587812 */ /* 0x000fc600078ef8b9 */
[----:B------:R-:W-:Y:S01]  /*9880*/  IMAD R89, R89, 0x2800, R197 ;  /* 0x0000280059597824 */ /* 0x000fe200078e02c5 */
[----:B------:R-:W-:-:S05]  /*9890*/  LOP3.LUT R88, R88, R196, RZ, 0x3c, !PT ;  /* 0x000000c458587212 */ /* 0x000fca00078e3cff */
[----:B------:R-:W-:-:S04]  /*98a0*/  IMAD.IADD R88, R89, 0x1, R88 ;  /* 0x0000000159587824 */ /* 0x000fc800078e0258 */
[C---:B------:R-:W-:Y:S02]  /*98b0*/  IMAD R92, R17.reuse, 0x7800, R88 ;  /* 0x00007800115c7824 */ /* 0x040fe400078e0258 */
[----:B------:R-:W-:Y:S02]  /*98c0*/  IMAD R88, R17, 0x7800, R143 ;  /* 0x0000780011587824 */ /* 0x000fe400078e028f */
[C---:B------:R-:W-:Y:S02]  /*98d0*/  IMAD.IADD R92, R16.reuse, 0x1, R92 ;  /* 0x00000001105c7824 */ /* 0x040fe400078e025c */
[----:B------:R-:W-:-:S04]  /*98e0*/  IMAD.IADD R88, R16, 0x1, R88 ;  /* 0x0000000110587824 */ /* 0x000fc800078e0258 */
[----:B------:R-:W0:Y:S04]  /*98f0*/  LDS.128 R92, [R92+0x1a400] ;  /* 0x01a400005c5c7984 */ /* 0x000e280000000c00 */
[----:B------:R-:W1:Y:S01]  /*9900*/  LDS.128 R88, [R88+0x1a400] ;  /* 0x01a4000058587984 */ /* 0x000e620000000c00 */
[----:B------:R-:W-:Y:S05]  /*9910*/  @P4 BRA `(.L_x_404) ;  /* 0x0000000c00544947 */ /* 0x000fea0003800000 */
[--C-:B------:R-:W-:Y:S02]  /*9920*/  SHF.R.U32.HI R54, RZ, 0x8, R53.reuse ;  /* 0x00000008ff367819 */ /* 0x100fe40000011635 */
[----:B------:R-:W-:Y:S02]  /*9930*/  SHF.R.U32.HI R40, RZ, 0x10, R53 ;  /* 0x00000010ff287819 */ /* 0x000fe40000011635 */
[----:B------:R-:W-:Y:S01]  /*9940*/  LOP3.LUT R52, R53, 0xff0000ff, RZ, 0xc0, !PT ;  /* 0xff0000ff35347812 */ /* 0x000fe200078ec0ff */
[----:B------:R-:W-:Y:S01]  /*9950*/  IMAD.SHL.U32 R189, R54, 0x100, RZ ;  /* 0x0000010036bd7824 */ /* 0x000fe200078e00ff */
[--C-:B------:R-:W-:Y:S01]  /*9960*/  SHF.R.U32.HI R42, RZ, 0x10, R55.reuse ;  /* 0x00000010ff2a7819 */ /* 0x100fe20000011637 */
[----:B------:R-:W-:Y:S01]  /*9970*/  IMAD.U32 R40, R40, 0x10000, RZ ;  /* 0x0001000028287824 */ /* 0x000fe200078e00ff */
[----:B------:R-:W-:Y:S02]  /*9980*/  SHF.R.U32.HI R53, RZ, 0x8, R55 ;  /* 0x00000008ff357819 */ /* 0x000fe40000011637 */
[----:B------:R-:W-:Y:S01]  /*9990*/  LOP3.LUT R187, R55, 0xff0000ff, RZ, 0xc0, !PT ;  /* 0xff0000ff37bb7812 */ /* 0x000fe200078ec0ff */
[----:B------:R-:W-:Y:S01]  /*99a0*/  IMAD.U32 R42, R42, 0x10000, RZ ;  /* 0x000100002a2a7824 */ /* 0x000fe200078e00ff */
[----:B------:R-:W-:-:S02]  /*99b0*/  SHF.R.U32.HI R55, RZ, 0x8, R41 ;  /* 0x00000008ff377819 */ /* 0x000fc40000011629 */
[----:B------:R-:W-:Y:S02]  /*99c0*/  SHF.R.U32.HI R186, RZ, 0x10, R41 ;  /* 0x00000010ffba7819 */ /* 0x000fe40000011629 */
[----:B------:R-:W-:Y:S01]  /*99d0*/  LOP3.LUT R52, R52, 0xff00, R189, 0xf8, !PT ;  /* 0x0000ff0034347812 */ /* 0x000fe200078ef8bd */
[----:B------:R-:W-:Y:S01]  /*99e0*/  IMAD.SHL.U32 R189, R55, 0x100, RZ ;  /* 0x0000010037bd7824 */ /* 0x000fe200078e00ff */
[----:B------:R-:W-:Y:S02]  /*99f0*/  SHF.L.U32 R53, R53, 0x8, RZ ;  /* 0x0000000835357819 */ /* 0x000fe400000006ff */
[----:B------:R-:W-:Y:S02]  /*9a00*/  LOP3.LUT R188, R41, 0xff0000ff, RZ, 0xc0, !PT ;  /* 0xff0000ff29bc7812 */ /* 0x000fe400078ec0ff */
[----:B------:R-:W-:Y:S01]  /*9a10*/  LOP3.LUT R55, R187, 0xff00, R53, 0xf8, !PT ;  /* 0x0000ff00bb377812 */ /* 0x000fe200078ef835 */
[----:B------:R-:W-:Y:S01]  /*9a20*/  IMAD.U32 R53, R186, 0x10000, RZ ;  /* 0x00010000ba357824 */ /* 0x000fe200078e00ff */
[----:B------:R-:W-:-:S02]  /*9a30*/  LOP3.LUT R188, R188, 0xff00, R189, 0xf8, !PT ;  /* 0x0000ff00bcbc7812 */ /* 0x000fc400078ef8bd */
[----:B------:R-:W-:Y:S02]  /*9a40*/  LOP3.LUT R186, R52, 0xff0000, R40, 0xf8, !PT ;  /* 0x00ff000034ba7812 */ /* 0x000fe400078ef828 */
[----:B------:R-:W-:Y:S02]  /*9a50*/  LOP3.LUT R40, R188, 0xff0000, R53, 0xf8, !PT ;  /* 0x00ff0000bc287812 */ /* 0x000fe400078ef835 */
[----:B0-----:R-:W-:Y:S02]  /*9a60*/  F2FP.F16.E4M3.UNPACK_B R187, R93 ;  /* 0x0000005dffbb723e */ /* 0x001fe400020006ff */
[----:B------:R-:W-:Y:S02]  /*9a70*/  F2FP.F16.E4M3.UNPACK_B R189, R40 ;  /* 0x00000028ffbd723e */ /* 0x000fe400020006ff */
[----:B-1----:R-:W-:Y:S01]  /*9a80*/  F2FP.F16.E4M3.UNPACK_B R52, R89 ;  /* 0x00000059ff34723e */ /* 0x002fe200020006ff */
[----:B------:R-:W-:Y:S01]  /*9a90*/  HADD2.F32 R53, -RZ, R187.H0_H0 ;  /* 0x200000bbff357230 */ /* 0x000fe20000004100 */
[-C--:B------:R-:W-:Y:S01]  /*9aa0*/  F2FP.F16.E4M3.UNPACK_B R190, R186.reuse ;  /* 0x000000baffbe723e */ /* 0x080fe200020006ff */
[----:B------:R-:W-:Y:S01]  /*9ab0*/  HADD2.F32 R192, -RZ, R189.H0_H0 ;  /* 0x200000bdffc07230 */ /* 0x000fe20000004100 */
[----:B------:R-:W-:Y:S01]  /*9ac0*/  F2FP.F16.E4M3.UNPACK_B R93, R93.H1 ;  /* 0x0000005dff5d723e */ /* 0x000fe200030006ff */
[----:B------:R-:W-:Y:S01]  /*9ad0*/  HADD2.F32 R188, -RZ, R52.H0_H0 ;  /* 0x20000034ffbc7230 */ /* 0x000fe20000004100 */
[----:B------:R-:W-:Y:S01]  /*9ae0*/  F2FP.F16.E4M3.UNPACK_B R186, R186.H1 ;  /* 0x000000baffba723e */ /* 0x000fe200030006ff */
[----:B------:R-:W-:-:S02]  /*9af0*/  HADD2.F32 R191, -RZ, R190.H0_H0 ;  /* 0x200000beffbf7230 */ /* 0x000fc40000004100 */
[CC--:B------:R-:W-:Y:S01]  /*9b00*/  FMUL.FTZ R193, R53.reuse, R192.reuse ;  /* 0x000000c035c17220 */ /* 0x0c0fe20000410000 */
[----:B------:R-:W-:Y:S02]  /*9b10*/  HADD2.F32 R189, -RZ, R189.H1_H1 ;  /* 0x300000bdffbd7230 */ /* 0x000fe40000004100 */
[C---:B------:R-:W-:Y:S01]  /*9b20*/  FMUL.FTZ R192, R188.reuse, R192 ;  /* 0x000000c0bcc07220 */ /* 0x040fe20000410000 */
[----:B------:R-:W-:Y:S02]  /*9b30*/  HADD2.F32 R52, -RZ, R52.H1_H1 ;  /* 0x30000034ff347230 */ /* 0x000fe40000004100 */
[-C--:B------:R-:W-:Y:S01]  /*9b40*/  FFMA.FTZ R188, R188, R191.reuse, -R193 ;  /* 0x000000bfbcbc7223 */ /* 0x080fe200000108c1 */
[----:B------:R-:W-:Y:S02]  /*9b50*/  HADD2.F32 R190, -RZ, R190.H1_H1 ;  /* 0x300000beffbe7230 */ /* 0x000fe40000004100 */
[----:B------:R-:W-:Y:S01]  /*9b60*/  FFMA.FTZ R53, R53, R191, R192 ;  /* 0x000000bf35357223 */ /* 0x000fe200000100c0 */
[----:B------:R-:W-:Y:S01]  /*9b70*/  HADD2.F32 R191, -RZ, R187.H1_H1 ;  /* 0x300000bbffbf7230 */ /* 0x000fe20000004100 */
[----:B------:R-:W-:-:S02]  /*9b80*/  SHF.R.U32.HI R54, RZ, 0x8, R43 ;  /* 0x00000008ff367819 */ /* 0x000fc4000001162b */
[----:B------:R-:W-:Y:S02]  /*9b90*/  SHF.R.U32.HI R41, RZ, 0x10, R43 ;  /* 0x00000010ff297819 */ /* 0x000fe4000001162b */
[-C--:B------:R-:W-:Y:S01]  /*9ba0*/  FMUL.FTZ R187, R191, R189.reuse ;  /* 0x000000bdbfbb7220 */ /* 0x080fe20000410000 */
[----:B------:R-:W-:Y:S01]  /*9bb0*/  FMUL.FTZ R189, R52, R189 ;  /* 0x000000bd34bd7220 */ /* 0x000fe20000410000 */
[----:B------:R-:W-:Y:S01]  /*9bc0*/  IMAD.SHL.U32 R54, R54, 0x100, RZ ;  /* 0x0000010036367824 */ /* 0x000fe200078e00ff */
[----:B------:R-:W-:Y:S01]  /*9bd0*/  LOP3.LUT R43, R43, 0xff0000ff, RZ, 0xc0, !PT ;  /* 0xff0000ff2b2b7812 */ /* 0x000fe200078ec0ff */
[-C--:B------:R-:W-:Y:S01]  /*9be0*/  FFMA.FTZ R187, R52, R190.reuse, -R187 ;  /* 0x000000be34bb7223 */ /* 0x080fe200000108bb */
[----:B------:R-:W-:Y:S01]  /*9bf0*/  FFMA.FTZ R52, R191, R190, R189 ;  /* 0x000000bebf347223 */ /* 0x000fe200000100bd */
[----:B------:R-:W-:Y:S01]  /*9c00*/  F2FP.F16.E4M3.UNPACK_B R189, R40.H1 ;  /* 0x00000028ffbd723e */ /* 0x000fe200030006ff */
[----:B------:R-:W-:Y:S01]  /*9c10*/  HADD2.F32 R40, -RZ, R93.H0_H0 ;  /* 0x2000005dff287230 */ /* 0x000fe20000004100 */
[----:B------:R-:W-:Y:S01]  /*9c20*/  F2FP.F16.E4M3.UNPACK_B R190, R89.H1 ;  /* 0x00000059ffbe723e */ /* 0x000fe200030006ff */
[----:B------:R-:W-:Y:S01]  /*9c30*/  HADD2.F32 R191, -RZ, R186.H0_H0 ;  /* 0x200000baffbf7230 */ /* 0x000fe20000004100 */
[----:B------:R-:W-:Y:S01]  /*9c40*/  LOP3.LUT R43, R43, 0xff00, R54, 0xf8, !PT ;  /* 0x0000ff002b2b7812 */ /* 0x000fe200078ef836 */
[----:B------:R-:W-:Y:S01]  /*9c50*/  HADD2.F32 R192, -RZ, R189.H0_H0 ;  /* 0x200000bdffc07230 */ /* 0x000fe20000004100 */
[----:B------:R-:W-:Y:S01]  /*9c60*/  SHF.L.U32 R41, R41, 0x10, RZ ;  /* 0x0000001029297819 */ /* 0x000fe200000006ff */
[----:B------:R-:W-:Y:S01]  /*9c70*/  HADD2.F32 R89, -RZ, R190.H0_H0 ;  /* 0x200000beff597230 */ /* 0x000fe20000004100 */
[----:B------:R-:W-:Y:S01]  /*9c80*/  F2FP.F16.E4M3.UNPACK_B R54, R91 ;  /* 0x0000005bff36723e */ /* 0x000fe200020006ff */
[----:B------:R-:W-:-:S02]  /*9c90*/  HADD2.F32 R93, -RZ, R93.H1_H1 ;  /* 0x3000005dff5d7230 */ /* 0x000fc40000004100 */
[CC--:B------:R-:W-:Y:S01]  /*9ca0*/  FMUL.FTZ R193, R40.reuse, R192.reuse ;  /* 0x000000c028c17220 */ /* 0x0c0fe20000410000 */
[----:B------:R-:W-:Y:S02]  /*9cb0*/  HADD2.F32 R189, -RZ, R189.H1_H1 ;  /* 0x300000bdffbd7230 */ /* 0x000fe40000004100 */
[C---:B------:R-:W-:Y:S01]  /*9cc0*/  FMUL.FTZ R192, R89.reuse, R192 ;  /* 0x000000c059c07220 */ /* 0x040fe20000410000 */
[----:B------:R-:W-:Y:S02]  /*9cd0*/  HADD2.F32 R190, -RZ, R190.H1_H1 ;  /* 0x300000beffbe7230 */ /* 0x000fe40000004100 */
[-C--:B------:R-:W-:Y:S01]  /*9ce0*/  FFMA.FTZ R89, R89, R191.reuse, -R193 ;  /* 0x000000bf59597223 */ /* 0x080fe200000108c1 */
[----:B------:R-:W-:Y:S02]  /*9cf0*/  HADD2.F32 R186, -RZ, R186.H1_H1 ;  /* 0x300000baffba7230 */ /* 0x000fe40000004100 */
[----:B------:R-:W-:Y:S01]  /*9d00*/  FFMA.FTZ R40, R40, R191, R192 ;  /* 0x000000bf28287223 */ /* 0x000fe200000100c0 */
[-C--:B------:R-:W-:Y:S01]  /*9d10*/  FMUL.FTZ R191, R93, R189.reuse ;  /* 0x000000bd5dbf7220 */ /* 0x080fe20000410000 */
[----:B------:R-:W-:Y:S01]  /*9d20*/  FMUL.FTZ R192, R190, R189 ;  /* 0x000000bdbec07220 */ /* 0x000fe20000410000 */
[----:B------:R-:W-:Y:S01]  /*9d30*/  LOP3.LUT R41, R43, 0xff0000, R41, 0xf8, !PT ;  /* 0x00ff00002b297812 */ /* 0x000fe200078ef829 */
[----:B------:R-:W-:-:S02]  /*9d40*/  HADD2.F32 R193, -RZ, R54.H0_H0 ;  /* 0x20000036ffc17230 */ /* 0x000fc40000004100 */
[-C--:B------:R-:W-:Y:S01]  /*9d50*/  FFMA.FTZ R189, R190, R186.reuse, -R191 ;  /* 0x000000babebd7223 */ /* 0x080fe200000108bf */
[----:B------:R-:W-:Y:S01]  /*9d60*/  FFMA.FTZ R186, R93, R186, R192 ;  /* 0x000000ba5dba7223 */ /* 0x000fe200000100c0 */
[----:B------:R-:W-:Y:S01]  /*9d70*/  LOP3.LUT R93, R55, 0xff0000, R42, 0xf8, !PT ;  /* 0x00ff0000375d7812 */ /* 0x000fe200078ef82a */
[----:B------:R-:W-:Y:S01]  /*9d80*/  IMAD.MOV.U32 R42, RZ, RZ, R95 ;  /* 0x000000ffff2a7224 */ /* 0x000fe200078e005f */
[----:B------:R-:W-:Y:S02]  /*9d90*/  F2FP.F16.E4M3.UNPACK_B R95, R41 ;  /* 0x00000029ff5f723e */ /* 0x000fe400020006ff */
[----:B------:R-:W-:Y:S02]  /*9da0*/  F2FP.F16.E4M3.UNPACK_B R190, R93 ;  /* 0x0000005dffbe723e */ /* 0x000fe400020006ff */
[-C--:B------:R-:W-:Y:S01]  /*9db0*/  F2FP.F16.E4M3.UNPACK_B R43, R42.reuse ;  /* 0x0000002aff2b723e */ /* 0x080fe200020006ff */
[----:B------:R-:W-:Y:S01]  /*9dc0*/  HADD2.F32 R55, -RZ, R95.H0_H0 ;  /* 0x2000005fff377230 */ /* 0x000fe20000004100 */
[----:B------:R-:W-:Y:S01]  /*9dd0*/  F2FP.F16.E4M3.UNPACK_B R42, R42.H1 ;  /* 0x0000002aff2a723e */ /* 0x000fe200030006ff */
[----:B------:R-:W-:Y:S01]  /*9de0*/  HADD2.F32 R192, -RZ, R190.H0_H0 ;  /* 0x200000beffc07230 */ /* 0x000fe20000004100 */
[----:B------:R-:W-:Y:S01]  /*9df0*/  F2FP.F16.E4M3.UNPACK_B R41, R41.H1 ;  /* 0x00000029ff29723e */ /* 0x000fe200030006ff */
[--C-:B------:R-:W-:Y:S01]  /*9e00*/  HADD2.F32 R191, -RZ, R43.reuse.H0_H0 ;  /* 0x2000002bffbf7230 */ /* 0x100fe20000004100 */
[----:B------:R-:W-:Y:S01]  /*9e10*/  F2FP.F16.E4M3.UNPACK_B R93, R93.H1 ;  /* 0x0000005dff5d723e */ /* 0x000fe200030006ff */
[----:B------:R-:W-:Y:S01]  /*9e20*/  HADD2.F32 R43, -RZ, R43.H1_H1 ;  /* 0x3000002bff2b7230 */ /* 0x000fe20000004100 */
[----:B------:R-:W-:Y:S01]  /*9e30*/  F2FP.SATFINITE.E4M3.F32.PACK_AB_MERGE_C R89, R189, R89, RZ ;  /* 0x00000059bd59723e */ /* 0x000fe200048070ff */
[----:B------:R-:W-:-:S02]  /*9e40*/  HADD2.F32 R95, -RZ, R95.H1_H1 ;  /* 0x3000005fff5f7230 */ /* 0x000fc40000004100 */
[-C--:B------:R-:W-:Y:S01]  /*9e50*/  FMUL.FTZ R194, R191, R55.reuse ;  /* 0x00000037bfc27220 */ /* 0x080fe20000410000 */
[----:B------:R-:W-:Y:S01]  /*9e60*/  FMUL.FTZ R55, R193, R55 ;  /* 0x00000037c1377220 */ /* 0x000fe20000410000 */
[----:B------:R-:W-:Y:S01]  /*9e70*/  HADD2.F32 R190, -RZ, R190.H1_H1 ;  /* 0x300000beffbe7230 */ /* 0x000fe20000004100 */
[----:B------:R-:W-:Y:S01]  /*9e80*/  F2FP.SATFINITE.E4M3.F32.PACK_AB_MERGE_C R187, R187, R188, R89 ;  /* 0x000000bcbbbb723e */ /* 0x000fe20004807059 */
[-C--:B------:R-:W-:Y:S01]  /*9e90*/  FFMA.FTZ R194, R193, R192.reuse, -R194 ;  /* 0x000000c0c1c27223 */ /* 0x080fe200000108c2 */
[----:B------:R-:W-:Y:S01]  /*9ea0*/  FFMA.FTZ R191, R191, R192, R55 ;  /* 0x000000c0bfbf7223 */ /* 0x000fe20000010037 */
[----:B------:R-:W-:Y:S02]  /*9eb0*/  HADD2.F32 R55, -RZ, R54.H1_H1 ;  /* 0x30000036ff377230 */ /* 0x000fe40000004100 */
[----:B------:R-:W-:Y:S01]  /*9ec0*/  FMUL.FTZ R54, R43, R95 ;  /* 0x0000005f2b367220 */ /* 0x000fe20000410000 */
[--C-:B------:R-:W-:Y:S01]  /*9ed0*/  HADD2.F32 R192, -RZ, R41.reuse.H0_H0 ;  /* 0x20000029ffc07230 */ /* 0x100fe20000004100 */
[----:B------:R-:W-:Y:S01]  /*9ee0*/  F2FP.F16.E4M3.UNPACK_B R89, R92.H1 ;  /* 0x0000005cff59723e */ /* 0x000fe200030006ff */
[----:B------:R-:W-:-:S02]  /*9ef0*/  HADD2.F32 R41, -RZ, R41.H1_H1 ;  /* 0x30000029ff297230 */ /* 0x000fc40000004100 */
[C---:B------:R-:W-:Y:S01]  /*9f00*/  FFMA.FTZ R54, R55.reuse, R190, -R54 ;  /* 0x000000be37367223 */ /* 0x040fe20000010836 */
[----:B------:R-:W-:Y:S01]  /*9f10*/  FMUL.FTZ R55, R55, R95 ;  /* 0x0000005f37377220 */ /* 0x000fe20000410000 */
[--C-:B------:R-:W-:Y:S01]  /*9f20*/  HADD2.F32 R95, -RZ, R93.reuse.H0_H0 ;  /* 0x2000005dff5f7230 */ /* 0x100fe20000004100 */
[----:B------:R-:W-:Y:S01]  /*9f30*/  F2FP.SATFINITE.E4M3.F32.PACK_AB_MERGE_C R40, R186, R40, RZ ;  /* 0x00000028ba28723e */ /* 0x000fe200048070ff */
[----:B------:R-:W-:Y:S02]  /*9f40*/  HADD2.F32 R93, -RZ, R93.H1_H1 ;  /* 0x3000005dff5d7230 */ /* 0x000fe40000004100 */
[----:B------:R-:W-:Y:S01]  /*9f50*/  FFMA.FTZ R43, R43, R190, R55 ;  /* 0x000000be2b2b7223 */ /* 0x000fe20000010037 */
[----:B------:R-:W-:Y:S01]  /*9f60*/  F2FP.F16.E4M3.UNPACK_B R55, R91.H1 ;  /* 0x0000005bff37723e */ /* 0x000fe200030006ff */
[--C-:B------:R-:W-:Y:S01]  /*9f70*/  HADD2.F32 R91, -RZ, R42.reuse.H0_H0 ;  /* 0x2000002aff5b7230 */ /* 0x100fe20000004100 */
[----:B------:R-:W-:Y:S01]  /*9f80*/  F2FP.F16.E4M3.UNPACK_B R92, R92 ;  /* 0x0000005cff5c723e */ /* 0x000fe200020006ff */
[----:B------:R-:W-:Y:S01]  /*9f90*/  HADD2.F32 R42, -RZ, R42.H1_H1 ;  /* 0x3000002aff2a7230 */ /* 0x000fe20000004100 */
[----:B------:R-:W-:Y:S01]  /*9fa0*/  F2FP.SATFINITE.E4M3.F32.PACK_AB_MERGE_C R40, R52, R53, R40 ;  /* 0x000000353428723e */ /* 0x000fe20004807028 */
[----:B------:R-:W-:-:S02]  /*9fb0*/  HADD2.F32 R190, -RZ, R55.H0_H0 ;  /* 0x20000037ffbe7230 */ /* 0x000fc40000004100 */
[----:B------:R-:W-:Y:S01]  /*9fc0*/  FMUL.FTZ R193, R91, R192 ;  /* 0x000000c05bc17220 */ /* 0x000fe20000410000 */
[----:B------:R-:W-:-:S03]  /*9fd0*/  HADD2.F32 R55, -RZ, R55.H1_H1 ;  /* 0x30000037ff377230 */ /* 0x000fc60000004100 */
[C---:B------:R-:W-:Y:S01]  /*9fe0*/  FFMA.FTZ R193, R190.reuse, R95, -R193 ;  /* 0x0000005fbec17223 */ /* 0x040fe200000108c1 */
[----:B------:R-:W-:-:S04]  /*9ff0*/  FMUL.FTZ R190, R190, R192 ;  /* 0x000000c0bebe7220 */ /* 0x000fc80000410000 */
[----:B------:R-:W-:Y:S01]  /*a000*/  FFMA.FTZ R190, R91, R95, R190 ;  /* 0x0000005f5bbe7223 */ /* 0x000fe200000100be */
[CC--:B------:R-:W-:Y:S01]  /*a010*/  FMUL.FTZ R91, R42.reuse, R41.reuse ;  /* 0x000000292a5b7220 */ /* 0x0c0fe20000410000 */
[C---:B------:R-:W-:Y:S01]  /*a020*/  FMUL.FTZ R41, R55.reuse, R41 ;  /* 0x0000002937297220 */ /* 0x040fe20000410000 */
[----:B------:R-:W-:Y:S02]  /*a030*/  F2FP.F16.E4M3.UNPACK_B R95, R181.H1 ;  /* 0x000000b5ff5f723e */ /* 0x000fe400030006ff */
[-C--:B------:R-:W-:Y:S01]  /*a040*/  FFMA.FTZ R91, R55, R93.reuse, -R91 ;  /* 0x0000005d375b7223 */ /* 0x080fe2000001085b */
[----:B------:R-:W-:Y:S01]  /*a050*/  FFMA.FTZ R42, R42, R93, R41 ;  /* 0x0000005d2a2a7223 */ /* 0x000fe20000010029 */
[----:B------:R-:W-:Y:S01]  /*a060*/  IMAD.MOV.U32 R41, RZ, RZ, R88 ;  /* 0x000000ffff297224 */ /* 0x000fe200078e0058 */
[-C--:B------:R-:W-:Y:S01]  /*a070*/  F2FP.F16.E4M3.UNPACK_B R55, R182.reuse.H1 ;  /* 0x000000b6ff37723e */ /* 0x080fe200030006ff */
[----:B------:R-:W-:Y:S01]  /*a080*/  HADD2.F32 R93, -RZ, R89.H0_H0 ;  /* 0x20000059ff5d7230 */ /* 0x000fe20000004100 */
[----:B------:R-:W-:Y:S01]  /*a090*/  F2FP.F16.E4M3.UNPACK_B R182, R182 ;  /* 0x000000b6ffb6723e */ /* 0x000fe200020006ff */
[----:B------:R-:W-:Y:S01]  /*a0a0*/  HADD2.F32 R188, -RZ, R95.H0_H0 ;  /* 0x2000005fffbc7230 */ /* 0x000fe20000004100 */
[-C--:B------:R-:W-:Y:S01]  /*a0b0*/  F2FP.F16.E4M3.UNPACK_B R88, R41.reuse.H1 ;  /* 0x00000029ff58723e */ /* 0x080fe200030006ff */
[--C-:B------:R-:W-:Y:S01]  /*a0c0*/  HADD2.F32 R192, -RZ, R55.reuse.H0_H0 ;  /* 0x20000037ffc07230 */ /* 0x100fe20000004100 */
[----:B------:R-:W-:Y:S01]  /*a0d0*/  F2FP.F16.E4M3.UNPACK_B R41, R41 ;  /* 0x00000029ff29723e */ /* 0x000fe200020006ff */
[----:B------:R-:W-:Y:S01]  /*a0e0*/  HADD2.F32 R55, -RZ, R55.H1_H1 ;  /* 0x30000037ff377230 */ /* 0x000fe20000004100 */
[----:B------:R-:W-:Y:S01]  /*a0f0*/  F2FP.F16.E4M3.UNPACK_B R181, R181 ;  /* 0x000000b5ffb5723e */ /* 0x000fe200020006ff */
[----:B------:R-:W-:-:S02]  /*a100*/  HADD2.F32 R186, -RZ, R88.H0_H0 ;  /* 0x20000058ffba7230 */ /* 0x000fc40000004100 */
[-C--:B------:R-:W-:Y:S01]  /*a110*/  FMUL.FTZ R189, R93, R192.reuse ;  /* 0x000000c05dbd7220 */ /* 0x080fe20000410000 */
[----:B------:R-:W-:Y:S01]  /*a120*/  HADD2.F32 R89, -RZ, R89.H1_H1 ;  /* 0x30000059ff597230 */ /* 0x000fe20000004100 */
[----:B------:R-:W-:Y:S01]  /*a130*/  F2FP.SATFINITE.E4M3.F32.PACK_AB_MERGE_C R91, R91, R193, RZ ;  /* 0x000000c15b5b723e */ /* 0x000fe200048070ff */
[----:B------:R-:W-:Y:S02]  /*a140*/  HADD2.F32 R88, -RZ, R88.H1_H1 ;  /* 0x30000058ff587230 */ /* 0x000fe40000004100 */
[C---:B------:R-:W-:Y:S01]  /*a150*/  FMUL.FTZ R192, R186.reuse, R192 ;  /* 0x000000c0bac07220 */ /* 0x040fe20000410000 */
[----:B------:R-:W-:Y:S02]  /*a160*/  HADD2.F32 R95, -RZ, R95.H1_H1 ;  /* 0x3000005fff5f7230 */ /* 0x000fe40000004100 */
[----:B------:R-:W-:Y:S01]  /*a170*/  FFMA.FTZ R189, R186, R188, -R189 ;  /* 0x000000bcbabd7223 */ /* 0x000fe200000108bd */
[----:B------:R-:W-:Y:S01]  /*a180*/  F2FP.SATFINITE.E4M3.F32.PACK_AB_MERGE_C R42, R42, R190, RZ ;  /* 0x000000be2a2a723e */ /* 0x000fe200048070ff */
[----:B------:R-:W-:Y:S01]  /*a190*/  FFMA.FTZ R192, R93, R188, R192 ;  /* 0x000000bc5dc07223 */ /* 0x000fe200000100c0 */
[-C--:B------:R-:W-:Y:S01]  /*a1a0*/  FMUL.FTZ R93, R89, R55.reuse ;  /* 0x00000037595d7220 */ /* 0x080fe20000410000 */
[C---:B------:R-:W-:Y:S01]  /*a1b0*/  FMUL.FTZ R55, R88.reuse, R55 ;  /* 0x0000003758377220 */ /* 0x040fe20000410000 */
[----:B------:R-:W-:Y:S01]  /*a1c0*/  HADD2.F32 R188, -RZ, R182.H0_H0 ;  /* 0x200000b6ffbc7230 */ /* 0x000fe20000004100 */
[----:B------:R-:W-:Y:S01]  /*a1d0*/  F2FP.SATFINITE.E4M3.F32.PACK_AB_MERGE_C R42, R43, R191, R42 ;  /* 0x000000bf2b2a723e */ /* 0x000fe2000480702a */
[-C--:B------:R-:W-:Y:S01]  /*a1e0*/  FFMA.FTZ R88, R88, R95.reuse, -R93 ;  /* 0x0000005f58587223 */ /* 0x080fe2000001085d */
[----:B------:R-:W-:Y:S01]  /*a1f0*/  FFMA.FTZ R55, R89, R95, R55 ;  /* 0x0000005f59377223 */ /* 0x000fe20000010037 */
[----:B------:R-:W-:Y:S01]  /*a200*/  HADD2.F32 R89, -RZ, R92.H0_H0 ;  /* 0x2000005cff597230 */ /* 0x000fe20000004100 */
[----:B------:R-:W-:Y:S01]  /*a210*/  F2FP.SATFINITE.E4M3.F32.PACK_AB_MERGE_C R91, R54, R194, R91 ;  /* 0x000000c2365b723e */ /* 0x000fe2000480705b */
[----:B------:R-:W-:Y:S01]  /*a220*/  HADD2.F32 R95, -RZ, R41.H0_H0 ;  /* 0x20000029ff5f7230 */ /* 0x000fe20000004100 */
[----:B------:R-:W-:Y:S01]  /*a230*/  F2FP.SATFINITE.E4M3.F32.PACK_AB_MERGE_C R88, R88, R189, RZ ;  /* 0x000000bd5858723e */ /* 0x000fe200048070ff */
[----:B------:R-:W-:-:S02]  /*a240*/  HADD2.F32 R93, -RZ, R181.H0_H0 ;  /* 0x200000b5ff5d7230 */ /* 0x000fc40000004100 */
[-C--:B------:R-:W-:Y:S01]  /*a250*/  FMUL.FTZ R186, R89, R188.reuse ;  /* 0x000000bc59ba7220 */ /* 0x080fe20000410000 */
[----:B------:R-:W-:Y:S02]  /*a260*/  HADD2.F32 R182, -RZ, R182.H1_H1 ;  /* 0x300000b6ffb67230 */ /* 0x000fe40000004100 */
[C---:B------:R-:W-:Y:S01]  /*a270*/  FMUL.FTZ R188, R95.reuse, R188 ;  /* 0x000000bc5fbc7220 */ /* 0x040fe20000410000 */
[----:B------:R-:W-:Y:S02]  /*a280*/  HADD2.F32 R92, -RZ, R92.H1_H1 ;  /* 0x3000005cff5c7230 */ /* 0x000fe40000004100 */
[-C--:B------:R-:W-:Y:S01]  /*a290*/  FFMA.FTZ R186, R95, R93.reuse, -R186 ;  /* 0x0000005d5fba7223 */ /* 0x080fe200000108ba */
[----:B------:R-:W-:Y:S02]  /*a2a0*/  HADD2.F32 R41, -RZ, R41.H1_H1 ;  /* 0x30000029ff297230 */ /* 0x000fe40000004100 */
[----:B------:R-:W-:Y:S01]  /*a2b0*/  FFMA.FTZ R188, R89, R93, R188 ;  /* 0x0000005d59bc7223 */ /* 0x000fe200000100bc */
[----:B------:R-:W-:-:S02]  /*a2c0*/  HADD2.F32 R181, -RZ, R181.H1_H1 ;  /* 0x300000b5ffb57230 */ /* 0x000fc40000004100 */
[C---:B------:R-:W-:Y:S01]  /*a2d0*/  FMUL.FTZ R89, R92.reuse, R182 ;  /* 0x000000b65c597220 */ /* 0x040fe20000410000 */
[----:B------:R-:W-:Y:S01]  /*a2e0*/  F2FP.F16.E4M3.UNPACK_B R95, R184.H1 ;  /* 0x000000b8ff5f723e */ /* 0x000fe200030006ff */
[C---:B------:R-:W-:Y:S01]  /*a2f0*/  FMUL.FTZ R182, R41.reuse, R182 ;  /* 0x000000b629b67220 */ /* 0x040fe20000410000 */
[----:B------:R-:W-:Y:S01]  /*a300*/  F2FP.F16.E4M3.UNPACK_B R184, R184 ;  /* 0x000000b8ffb8723e */ /* 0x000fe200020006ff */
[-C--:B------:R-:W-:Y:S01]  /*a310*/  FFMA.FTZ R89, R41, R181.reuse, -R89 ;  /* 0x000000b529597223 */ /* 0x080fe20000010859 */
[----:B------:R-:W-:Y:S01]  /*a320*/  F2FP.SATFINITE.E4M3.F32.PACK_AB_MERGE_C R55, R55, R192, RZ ;  /* 0x000000c03737723e */ /* 0x000fe200048070ff */
[----:B------:R-:W-:Y:S01]  /*a330*/  FFMA.FTZ R41, R92, R181, R182 ;  /* 0x000000b55c297223 */ /* 0x000fe200000100b6 */
[----:B------:R-:W-:Y:S01]  /*a340*/  F2FP.F16.E4M3.UNPACK_B R92, R94.H1 ;  /* 0x0000005eff5c723e */ /* 0x000fe200030006ff */
[--C-:B------:R-:W-:Y:S01]  /*a350*/  HADD2.F32 R182, -RZ, R95.reuse.H0_H0 ;  /* 0x2000005fffb67230 */ /* 0x100fe20000004100 */
[----:B------:R-:W-:Y:S01]  /*a360*/  F2FP.SATFINITE.E4M3.F32.PACK_AB_MERGE_C R186, R89, R186, R88 ;  /* 0x000000ba59ba723e */ /* 0x000fe20004807058 */
[----:B------:R-:W-:Y:S01]  /*a370*/  HADD2.F32 R95, -RZ, R95.H1_H1 ;  /* 0x3000005fff5f7230 */ /* 0x000fe20000004100 */
[-C--:B------:R-:W-:Y:S01]  /*a380*/  F2FP.F16.E4M3.UNPACK_B R88, R183.reuse.H1 ;  /* 0x000000b7ff58723e */ /* 0x080fe200030006ff */
[--C-:B------:R-:W-:Y:S01]  /*a390*/  HADD2.F32 R93, -RZ, R92.reuse.H0_H0 ;  /* 0x2000005cff5d7230 */ /* 0x100fe20000004100 */
[----:B------:R-:W-:Y:S01]  /*a3a0*/  F2FP.F16.E4M3.UNPACK_B R89, R90.H1 ;  /* 0x0000005aff59723e */ /* 0x000fe200030006ff */
[----:B------:R-:W-:Y:S01]  /*a3b0*/  HADD2.F32 R92, -RZ, R92.H1_H1 ;  /* 0x3000005cff5c7230 */ /* 0x000fe20000004100 */
[----:B------:R-:W-:Y:S01]  /*a3c0*/  F2FP.F16.E4M3.UNPACK_B R183, R183 ;  /* 0x000000b7ffb7723e */ /* 0x000fe200020006ff */
[--C-:B------:R-:W-:Y:S01]  /*a3d0*/  HADD2.F32 R193, -RZ, R88.reuse.H0_H0 ;  /* 0x20000058ffc17230 */ /* 0x100fe20000004100 */
[----:B------:R-:W-:Y:S01]  /*a3e0*/  F2FP.F16.E4M3.UNPACK_B R94, R94 ;  /* 0x0000005eff5e723e */ /* 0x000fe200020006ff */
[----:B------:R-:W-:Y:S01]  /*a3f0*/  HADD2.F32 R181, -RZ, R89.H0_H0 ;  /* 0x20000059ffb57230 */ /* 0x000fe20000004100 */
[----:B------:R-:W-:Y:S01]  /*a400*/  F2FP.F16.E4M3.UNPACK_B R90, R90 ;  /* 0x0000005aff5a723e */ /* 0x000fe200020006ff */
[----:B------:R-:W-:-:S02]  /*a410*/  HADD2.F32 R88, -RZ, R88.H1_H1 ;  /* 0x30000058ff587230 */ /* 0x000fc40000004100 */
[-C--:B------:R-:W-:Y:S01]  /*a420*/  FMUL.FTZ R189, R93, R193.reuse ;  /* 0x000000c15dbd7220 */ /* 0x080fe20000410000 */
[----:B------:R-:W-:Y:S02]  /*a430*/  HADD2.F32 R89, -RZ, R89.H1_H1 ;  /* 0x30000059ff597230 */ /* 0x000fe40000004100 */
[----:B------:R-:W-:Y:S01]  /*a440*/  FMUL.FTZ R193, R181, R193 ;  /* 0x000000c1b5c17220 */ /* 0x000fe20000410000 */
[----:B------:R-:W-:Y:S01]  /*a450*/  F2FP.SATFINITE.E4M3.F32.PACK_AB_MERGE_C R41, R41, R188, R55 ;  /* 0x000000bc2929723e */ /* 0x000fe20004807037 */
[-C--:B------:R-:W-:Y:S02]  /*a460*/  FFMA.FTZ R189, R181, R182.reuse, -R189 ;  /* 0x000000b6b5bd7223 */ /* 0x080fe400000108bd */
[----:B------:R-:W-:Y:S01]  /*a470*/  FFMA.FTZ R193, R93, R182, R193 ;  /* 0x000000b65dc17223 */ /* 0x000fe200000100c1 */
[-C--:B------:R-:W-:Y:S01]  /*a480*/  FMUL.FTZ R93, R92, R88.reuse ;  /* 0x000000585c5d7220 */ /* 0x080fe20000410000 */
[----:B------:R-:W-:Y:S01]  /*a490*/  FMUL.FTZ R88, R89, R88 ;  /* 0x0000005859587220 */ /* 0x000fe20000410000 */
[----:B------:R-:W-:-:S02]  /*a4a0*/  HADD2.F32 R182, -RZ, R183.H0_H0 ;  /* 0x200000b7ffb67230 */ /* 0x000fc40000004100 */
[-C--:B------:R-:W-:Y:S01]  /*a4b0*/  FFMA.FTZ R89, R89, R95.reuse, -R93 ;  /* 0x0000005f59597223 */ /* 0x080fe2000001085d */
[----:B------:R-:W-:Y:S01]  /*a4c0*/  FFMA.FTZ R88, R92, R95, R88 ;  /* 0x0000005f5c587223 */ /* 0x000fe20000010058 */
[----:B------:R-:W-:Y:S02]  /*a4d0*/  HADD2.F32 R92, -RZ, R94.H0_H0 ;  /* 0x2000005eff5c7230 */ /* 0x000fe40000004100 */
[----:B------:R-:W-:Y:S01]  /*a4e0*/  HADD2.F32 R95, -RZ, R90.H0_H0 ;  /* 0x2000005aff5f7230 */ /* 0x000fe20000004100 */
[----:B------:R-:W-:Y:S01]  /*a4f0*/  F2FP.SATFINITE.E4M3.F32.PACK_AB_MERGE_C R89, R89, R189, RZ ;  /* 0x000000bd5959723e */ /* 0x000fe200048070ff */
[----:B------:R-:W-:Y:S02]  /*a500*/  HADD2.F32 R93, -RZ, R184.H0_H0 ;  /* 0x200000b8ff5d7230 */ /* 0x000fe40000004100 */
[-C--:B------:R-:W-:Y:S01]  /*a510*/  FMUL.FTZ R181, R92, R182.reuse ;  /* 0x000000b65cb57220 */ /* 0x080fe20000410000 */
[----:B------:R-:W-:Y:S02]  /*a520*/  HADD2.F32 R183, -RZ, R183.H1_H1 ;  /* 0x300000b7ffb77230 */ /* 0x000fe40000004100 */
[----:B------:R-:W-:Y:S01]  /*a530*/  FMUL.FTZ R182, R95, R182 ;  /* 0x000000b65fb67220 */ /* 0x000fe20000410000 */
[----:B------:R-:W-:-:S02]  /*a540*/  HADD2.F32 R94, -RZ, R94.H1_H1 ;  /* 0x3000005eff5e7230 */ /* 0x000fc40000004100 */
[-C--:B------:R-:W-:Y:S01]  /*a550*/  FFMA.FTZ R181, R95, R93.reuse, -R181 ;  /* 0x0000005d5fb57223 */ /* 0x080fe200000108b5 */
[----:B------:R-:W-:Y:S02]  /*a560*/  HADD2.F32 R90, -RZ, R90.H1_H1 ;  /* 0x3000005aff5a7230 */ /* 0x000fe40000004100 */
[----:B------:R-:W-:Y:S01]  /*a570*/  FFMA.FTZ R182, R92, R93, R182 ;  /* 0x0000005d5cb67223 */ /* 0x000fe200000100b6 */
[----:B------:R-:W-:Y:S02]  /*a580*/  HADD2.F32 R184, -RZ, R184.H1_H1 ;  /* 0x300000b8ffb87230 */ /* 0x000fe40000004100 */
[----:B------:R-:W-:Y:S01]  /*a590*/  FMUL.FTZ R92, R94, R183 ;  /* 0x000000b75e5c7220 */ /* 0x000fe20000410000 */
[----:B------:R-:W-:Y:S01]  /*a5a0*/  F2FP.SATFINITE.E4M3.F32.PACK_AB_MERGE_C R88, R88, R193, RZ ;  /* 0x000000c15858723e */ /* 0x000fe200048070ff */
[C---:B------:R-:W-:Y:S01]  /*a5b0*/  FMUL.FTZ R183, R90.reuse, R183 ;  /* 0x000000b75ab77220 */ /* 0x040fe20000410000 */
[----:B------:R-:W-:Y:S01]  /*a5c0*/  MOV R93, R40 ;  /* 0x00000028005d7202 */ /* 0x000fe20000000f00 */
[----:B------:R-:W-:Y:S01]  /*a5d0*/  FFMA.FTZ R92, R90, R184, -R92 ;  /* 0x000000b85a5c7223 */ /* 0x000fe2000001085c */
[----:B------:R-:W-:-:S02]  /*a5e0*/  IMAD.MOV.U32 R95, RZ, RZ, R42 ;  /* 0x000000ffff5f7224 */ /* 0x000fc400078e002a */
[----:B------:R-:W-:Y:S02]  /*a5f0*/  FFMA.FTZ R183, R94, R184, R183 ;  /* 0x000000b85eb77223 */ /* 0x000fe400000100b7 */
[----:B------:R-:W-:Y:S01]  /*a600*/  F2FP.SATFINITE.E4M3.F32.PACK_AB_MERGE_C R181, R92, R181, R89 ;  /* 0x000000b55cb5723e */ /* 0x000fe20004807059 */
[----:B------:R-:W-:Y:S02]  /*a610*/  IMAD.MOV.U32 R89, RZ, RZ, R187 ;  /* 0x000000ffff597224 */ /* 0x000fe400078e00bb */
[----:B------:R-:W-:Y:S01]  /*a620*/  F2FP.SATFINITE.E4M3.F32.PACK_AB_MERGE_C R182, R183, R182, R88 ;  /* 0x000000b6b7b6723e */ /* 0x000fe20004807058 */
[----:B------:R-:W-:Y:S02]  /*a630*/  IMAD.MOV.U32 R88, RZ, RZ, R186 ;  /* 0x000000ffff587224 */ /* 0x000fe400078e00ba */
[----:B------:R-:W-:Y:S02]  /*a640*/  IMAD.MOV.U32 R92, RZ, RZ, R41 ;  /* 0x000000ffff5c7224 */ /* 0x000fe400078e0029 */
[----:B------:R-:W-:-:S02]  /*a650*/  IMAD.MOV.U32 R90, RZ, RZ, R181 ;  /* 0x000000ffff5a7224 */ /* 0x000fc400078e00b5 */
[----:B------:R-:W-:-:S07]  /*a660*/  IMAD.MOV.U32 R94, RZ, RZ, R182 ;  /* 0x000000ffff5e7224 */ /* 0x000fce00078e00b6 */
.L_x_404:
[----:B------:R-:W-:Y:S05]  /*a670*/  BSYNC B3 ;  /* 0x0000000000037941 */ /* 0x000fea0003800000 */
.L_x_403:
[----:B------:R-:W-:-:S13]  /*a680*/  ISETP.GE.AND P4, PT, R185, R154, PT ;  /* 0x0000009ab900720c */ /* 0x000fda0003f86270 */
[--C-:B------:R-:W-:Y:S02]  /*a690*/  @!P4 SHF.R.S32.HI R43, RZ, 0x1f, R185.reuse ;  /* 0x0000001fff2bc819 */ /* 0x100fe400000114b9 */
[----:B------:R-:W-:-:S04]  /*a6a0*/  @!P4 IADD3 R42, P5, P6, R116, R140, R185 ;  /* 0x0000008c742ac210 */ /* 0x000fc80007ebe0b9 */
[----:B------:R-:W-:Y:S02]  /*a6b0*/  @!P4 IADD3.X R43, R4, R176, R43, P5, P6 ;  /* 0x000000b0042bc210 */ /* 0x000fe40002fec42b */
[----:B------:R-:W-:-:S04]  /*a6c0*/  IADD3 R40, P5, P6, R116, R140, R25 ;  /* 0x0000008c74287210 */ /* 0x000fc80007ebe019 */
[----:B------:R-:W-:Y:S02]  /*a6d0*/  IADD3.X R41, R4, R176, R30, P5, P6 ;  /* 0x000000b004297210 */ /* 0x000fe40002fec41e */
[----:B------:R-:W-:-:S05]  /*a6e0*/  IADD3 R40, P5, R40, R124, RZ ;  /* 0x0000007c28287210 */ /* 0x000fca0007fbe0ff */
[----:B------:R-:W-:Y:S01]  /*a6f0*/  IMAD.X R41, R41, 0x1, R125, P5 ;  /* 0x0000000129297824 */ /* 0x000fe200028e067d */
[----:B------:R-:W-:-:S04]  /*a700*/  @!P4 IADD3 R42, P5, R42, R124, RZ ;  /* 0x0000007c2a2ac210 */ /* 0x000fc80007fbe0ff */
[----:B-1----:R1:W-:Y:S01]  /*a710*/  STG.E.128 desc[UR54][R40.64], R88 ;  /* 0x0000005828007986 */ /* 0x0023e2000c101d36 */
[----:B------:R-:W-:-:S05]  /*a720*/  @!P4 IMAD.X R43, R43, 0x1, R125, P5 ;  /* 0x000000012b2bc824 */ /* 0x000fca00028e067d */
[----:B0-----:R1:W-:Y:S03]  /*a730*/  @!P4 STG.E.128 desc[UR54][R42.64], R92 ;  /* 0x0000005c2a00c986 */ /* 0x0013e6000c101d36 */
.L_x_402:
[----:B------:R-:W-:Y:S05]  /*a740*/  BSYNC B2 ;  /* 0x0000000000027941 */ /* 0x000fea0003800000 */
.L_x_401:
[----:B------:R-:W-:Y:S01]  /*a750*/  ISETP.NE.AND P4, PT, R35, RZ, PT ;  /* 0x000000ff2300720c */ /* 0x000fe20003f85270 */
[----:B------:R-:W-:-:S12]  /*a760*/  BSSY B2, `(.L_x_405) ;  /* 0x00000fb000027945 */ /* 0x000fd80003800000 */
[----:B------:R-:W-:Y:S05]  /*a770*/  @!P4 BRA `(.L_x_406) ;  /* 0x0000000c00e4c947 */ /* 0x000fea0003800000 */
[----:B-1----:R-:W-:Y:S01]  /*a780*/  SEL R40, R99, R159, !P1 ;  /* 0x0000009f63287207 */ /* 0x002fe20004800000 */
[----:B------:R-:W-:Y:S01]  /*a790*/  BSSY B3, `(.L_x_407) ;  /* 0x00000eb000037945 */ /* 0x000fe20003800000 */
[----:B------:R-:W-:Y:S02]  /*a7a0*/  ISETP.GE.AND P4, PT, R0, R133, PT ;  /* 0x000000850000720c */ /* 0x000fe40003f86270 */
[----:B------:R-:W-:-:S04]  /*a7b0*/  SHF.R.S32.HI R41, RZ, 0x1f, R40 ;  /* 0x0000001fff297819 */ /* 0x000fc80000011428 */
[----:B------:R-:W-:-:S04]  /*a7c0*/  LEA.HI R41, R41, R40, RZ, 0x5 ;  /* 0x0000002829297211 */ /* 0x000fc800078f28ff */
[----:B0-----:R-:W-:-:S04]  /*a7d0*/  LEA.HI.SX32 R88, R41, R26, 0x1b ;  /* 0x0000001a29587211 */ /* 0x001fc800078fdaff */
[----:B------:R-:W-:-:S04]  /*a7e0*/  SHF.R.S32.HI R41, RZ, 0x1f, R88 ;  /* 0x0000001fff297819 */ /* 0x000fc80000011458 */
[----:B------:R-:W-:Y:S02]  /*a7f0*/  LEA.HI R41, R41, R88, RZ, 0x2 ;  /* 0x0000005829297211 */ /* 0x000fe400078f10ff */
[----:B------:R-:W-:Y:S02]  /*a800*/  SHF.L.U32 R88, R88, 0x4, RZ ;  /* 0x0000000458587819 */ /* 0x000fe400000006ff */
        /* <DEDUP_REMOVED lines=12> */
[----:B------:R-:W-:Y:S02]  /*a8d0*/  SHF.R.U32.HI R46, RZ, 0x8, R57 ;  /* 0x00000008ff2e7819 */ /* 0x000fe40000011639 */
[--C-:B------:R-:W-:Y:S02]  /*a8e0*/  SHF.R.U32.HI R90, RZ, 0x8, R59.reuse ;  /* 0x00000008ff5a7819 */ /* 0x100fe4000001163b */
[----:B------:R-:W-:Y:S01]  /*a8f0*/  LOP3.LUT R89, R59, 0xff0000ff, RZ, 0xc0, !PT ;  /* 0xff0000ff3b597812 */ /* 0x000fe200078ec0ff */
[----:B------:R-:W-:Y:S01]  /*a900*/  IMAD.SHL.U32 R93, R46, 0x100, RZ ;  /* 0x000001002e5d7824 */ /* 0x000fe200078e00ff */
[----:B------:R-:W-:Y:S01]  /*a910*/  SHF.R.U32.HI R44, RZ, 0x10, R59 ;  /* 0x00000010ff2c7819 */ /* 0x000fe2000001163b */
[----:B------:R-:W-:Y:S01]  /*a920*/  IMAD.SHL.U32 R90, R90, 0x100, RZ ;  /* 0x000001005a5a7824 */ /* 0x000fe200078e00ff */
[----:B------:R-:W-:Y:S02]  /*a930*/  SHF.R.U32.HI R58, RZ, 0x10, R57 ;  /* 0x00000010ff3a7819 */ /* 0x000fe40000011639 */
[----:B------:R-:W-:Y:S01]  /*a940*/  SHF.R.U32.HI R59, RZ, 0x8, R45 ;  /* 0x00000008ff3b7819 */ /* 0x000fe2000001162d */
[----:B------:R-:W-:Y:S01]  /*a950*/  IMAD.U32 R44, R44, 0x10000, RZ ;  /* 0x000100002c2c7824 */ /* 0x000fe200078e00ff */
[----:B------:R-:W-:Y:S01]  /*a960*/  LOP3.LUT R56, R57, 0xff0000ff, RZ, 0xc0, !PT ;  /* 0xff0000ff39387812 */ /* 0x000fe200078ec0ff */
[----:B------:R-:W-:Y:S01]  /*a970*/  IMAD.U32 R58, R58, 0x10000, RZ ;  /* 0x000100003a3a7824 */ /* 0x000fe200078e00ff */
[----:B------:R-:W-:-:S02]  /*a980*/  LOP3.LUT R91, R45, 0xff0000ff, RZ, 0xc0, !PT ;  /* 0xff0000ff2d5b7812 */ /* 0x000fc400078ec0ff */
[----:B------:R-:W-:Y:S02]  /*a990*/  SHF.R.U32.HI R92, RZ, 0x10, R45 ;  /* 0x00000010ff5c7819 */ /* 0x000fe4000001162d */
[--C-:B------:R-:W-:Y:S02]  /*a9a0*/  SHF.R.U32.HI R45, RZ, 0x8, R47.reuse ;  /* 0x00000008ff2d7819 */ /* 0x100fe4000001162f */
[----:B------:R-:W-:Y:S01]  /*a9b0*/  LOP3.LUT R46, R47, 0xff0000ff, RZ, 0xc0, !PT ;  /* 0xff0000ff2f2e7812 */ /* 0x000fe200078ec0ff */
[----:B------:R-:W-:Y:S01]  /*a9c0*/  IMAD.U32 R92, R92, 0x10000, RZ ;  /* 0x000100005c5c7824 */ /* 0x000fe200078e00ff */
[----:B------:R-:W-:Y:S01]  /*a9d0*/  SHF.R.U32.HI R57, RZ, 0x10, R47 ;  /* 0x00000010ff397819 */ /* 0x000fe2000001162f */
[----:B------:R-:W-:Y:S01]  /*a9e0*/  IMAD.SHL.U32 R45, R45, 0x100, RZ ;  /* 0x000001002d2d7824 */ /* 0x000fe200078e00ff */
[----:B------:R-:W-:Y:S02]  /*a9f0*/  SHF.L.U32 R47, R59, 0x8, RZ ;  /* 0x000000083b2f7819 */ /* 0x000fe400000006ff */
[----:B------:R-:W-:-:S02]  /*aa00*/  LOP3.LUT R56, R56, 0xff00, R93, 0xf8, !PT ;  /* 0x0000ff0038387812 */ /* 0x000fc400078ef85d */
[----:B------:R-:W-:Y:S02]  /*aa10*/  LOP3.LUT R47, R91, 0xff00, R47, 0xf8, !PT ;  /* 0x0000ff005b2f7812 */ /* 0x000fe400078ef82f */
[----:B------:R-:W-:Y:S01]  /*aa20*/  LOP3.LUT R91, R56, 0xff0000, R58, 0xf8, !PT ;  /* 0x00ff0000385b7812 */ /* 0x000fe200078ef83a */
[----:B0-----:R-:W-:Y:S01]  /*aa30*/  IMAD.MOV.U32 R58, RZ, RZ, R53 ;  /* 0x000000ffff3a7224 */ /* 0x001fe200078e0035 */
[----:B------:R-:W-:Y:S02]  /*aa40*/  LOP3.LUT R56, R47, 0xff0000, R92, 0xf8, !PT ;  /* 0x00ff00002f387812 */ /* 0x000fe400078ef85c */
[----:B------:R-:W-:Y:S02]  /*aa50*/  LOP3.LUT R59, R89, 0xff00, R90, 0xf8, !PT ;  /* 0x0000ff00593b7812 */ /* 0x000fe400078ef85a */
[----:B------:R-:W-:Y:S02]  /*aa60*/  F2FP.F16.E4M3.UNPACK_B R89, R58 ;  /* 0x0000003aff59723e */ /* 0x000fe400020006ff */
[----:B------:R-:W-:-:S02]  /*aa70*/  F2FP.F16.E4M3.UNPACK_B R92, R56 ;  /* 0x00000038ff5c723e */ /* 0x000fc400020006ff */
[----:B-1----:R-:W-:Y:S01]  /*aa80*/  F2FP.F16.E4M3.UNPACK_B R47, R41 ;  /* 0x00000029ff2f723e */ /* 0x002fe200020006ff */
[----:B------:R-:W-:Y:S01]  /*aa90*/  HADD2.F32 R53, -RZ, R89.H0_H0 ;  /* 0x20000059ff357230 */ /* 0x000fe20000004100 */
[-C--:B------:R-:W-:Y:S01]  /*aaa0*/  F2FP.F16.E4M3.UNPACK_B R93, R91.reuse ;  /* 0x0000005bff5d723e */ /* 0x080fe200020006ff */
[--C-:B------:R-:W-:Y:S01]  /*aab0*/  HADD2.F32 R95, -RZ, R92.reuse.H0_H0 ;  /* 0x2000005cff5f7230 */ /* 0x100fe20000004100 */
[----:B------:R-:W-:Y:S01]  /*aac0*/  F2FP.F16.E4M3.UNPACK_B R58, R58.H1 ;  /* 0x0000003aff3a723e */ /* 0x000fe200030006ff */
[----:B------:R-:W-:Y:S01]  /*aad0*/  HADD2.F32 R90, -RZ, R47.H0_H0 ;  /* 0x2000002fff5a7230 */ /* 0x000fe20000004100 */
[----:B------:R-:W-:Y:S01]  /*aae0*/  F2FP.F16.E4M3.UNPACK_B R91, R91.H1 ;  /* 0x0000005bff5b723e */ /* 0x000fe200030006ff */
[----:B------:R-:W-:Y:S02]  /*aaf0*/  HADD2.F32 R94, -RZ, R93.H0_H0 ;  /* 0x2000005dff5e7230 */ /* 0x000fe40000004100 */
[----:B------:R-:W-:Y:S01]  /*ab00*/  FMUL.FTZ R181, R53, R95 ;  /* 0x0000005f35b57220 */ /* 0x000fe20000410000 */
[----:B------:R-:W-:-:S02]  /*ab10*/  HADD2.F32 R92, -RZ, R92.H1_H1 ;  /* 0x3000005cff5c7230 */ /* 0x000fc40000004100 */
[C---:B------:R-:W-:Y:S01]  /*ab20*/  FMUL.FTZ R95, R90.reuse, R95 ;  /* 0x0000005f5a5f7220 */ /* 0x040fe20000410000 */
[----:B------:R-:W-:Y:S02]  /*ab30*/  HADD2.F32 R47, -RZ, R47.H1_H1 ;  /* 0x3000002fff2f7230 */ /* 0x000fe40000004100 */
[-C--:B------:R-:W-:Y:S01]  /*ab40*/  FFMA.FTZ R90, R90, R94.reuse, -R181 ;  /* 0x0000005e5a5a7223 */ /* 0x080fe200000108b5 */
[----:B------:R-:W-:Y:S02]  /*ab50*/  HADD2.F32 R93, -RZ, R93.H1_H1 ;  /* 0x3000005dff5d7230 */ /* 0x000fe40000004100 */
[----:B------:R-:W-:Y:S01]  /*ab60*/  FFMA.FTZ R53, R53, R94, R95 ;  /* 0x0000005e35357223 */ /* 0x000fe2000001005f */
[----:B------:R-:W-:Y:S01]  /*ab70*/  HADD2.F32 R94, -RZ, R89.H1_H1 ;  /* 0x30000059ff5e7230 */ /* 0x000fe20000004100 */
[----:B------:R-:W-:Y:S02]  /*ab80*/  LOP3.LUT R46, R46, 0xff00, R45, 0xf8, !PT ;  /* 0x0000ff002e2e7812 */ /* 0x000fe400078ef82d */
[----:B------:R-:W-:-:S02]  /*ab90*/  SHF.L.U32 R45, R57, 0x10, RZ ;  /* 0x00000010392d7819 */ /* 0x000fc400000006ff */
[CC--:B------:R-:W-:Y:S01]  /*aba0*/  FMUL.FTZ R89, R94.reuse, R92.reuse ;  /* 0x0000005c5e597220 */ /* 0x0c0fe20000410000 */
[----:B------:R-:W-:Y:S01]  /*abb0*/  FMUL.FTZ R92, R47, R92 ;  /* 0x0000005c2f5c7220 */ /* 0x000fe20000410000 */
[----:B------:R-:W-:Y:S01]  /*abc0*/  LOP3.LUT R57, R59, 0xff0000, R44, 0xf8, !PT ;  /* 0x00ff00003b397812 */ /* 0x000fe200078ef82c */
[----:B------:R-:W-:Y:S02]  /*abd0*/  IMAD.MOV.U32 R59, RZ, RZ, R43 ;  /* 0x000000ffff3b7224 */ /* 0x000fe400078e002b */
        /* <DEDUP_REMOVED lines=8> */
[----:B------:R-:W-:Y:S01]  /*ac60*/  F2FP.F16.E4M3.UNPACK_B R43, R59 ;  /* 0x0000003bff2b723e */ /* 0x000fe200020006ff */
[----:B------:R-:W-:-:S02]  /*ac70*/  HADD2.F32 R56, -RZ, R93.H0_H0 ;  /* 0x2000005dff387230 */ /* 0x000fc40000004100 */
[----:B------:R-:W-:Y:S02]  /*ac80*/  HADD2.F32 R58, -RZ, R58.H1_H1 ;  /* 0x3000003aff3a7230 */ /* 0x000fe40000004100 */
[CC--:B------:R-:W-:Y:S01]  /*ac90*/  FMUL.FTZ R181, R41.reuse, R95.reuse ;  /* 0x0000005f29b57220 */ /* 0x0c0fe20000410000 */
[----:B------:R-:W-:Y:S02]  /*aca0*/  HADD2.F32 R92, -RZ, R92.H1_H1 ;  /* 0x3000005cff5c7230 */ /* 0x000fe40000004100 */
[C---:B------:R-:W-:Y:S01]  /*acb0*/  FMUL.FTZ R95, R56.reuse, R95 ;  /* 0x0000005f385f7220 */ /* 0x040fe20000410000 */
[----:B------:R-:W-:Y:S02]  /*acc0*/  IMAD.MOV.U32 R45, RZ, RZ, R55 ;  /* 0x000000ffff2d7224 */ /* 0x000fe400078e0037 */
[-C--:B------:R-:W-:Y:S01]  /*acd0*/  FFMA.FTZ R56, R56, R94.reuse, -R181 ;  /* 0x0000005e38387223 */ /* 0x080fe200000108b5 */
[----:B------:R-:W-:Y:S02]  /*ace0*/  HADD2.F32 R181, -RZ, R43.H0_H0 ;  /* 0x2000002bffb57230 */ /* 0x000fe40000004100 */
[----:B------:R-:W-:Y:S01]  /*acf0*/  FFMA.FTZ R41, R41, R94, R95 ;  /* 0x0000005e29297223 */ /* 0x000fe2000001005f */
[----:B------:R-:W-:Y:S01]  /*ad00*/  HADD2.F32 R94, -RZ, R93.H1_H1 ;  /* 0x3000005dff5e7230 */ /* 0x000fe20000004100 */
[----:B------:R-:W-:Y:S01]  /*ad10*/  F2FP.F16.E4M3.UNPACK_B R46, R45 ;  /* 0x0000002dff2e723e */ /* 0x000fe200020006ff */
[----:B------:R-:W-:-:S02]  /*ad20*/  HADD2.F32 R93, -RZ, R91.H1_H1 ;  /* 0x3000005bff5d7230 */ /* 0x000fc40000004100 */
[-C--:B------:R-:W-:Y:S01]  /*ad30*/  FMUL.FTZ R91, R58, R92.reuse ;  /* 0x0000005c3a5b7220 */ /* 0x080fe20000410000 */
[----:B------:R-:W-:Y:S02]  /*ad40*/  HADD2.F32 R43, -RZ, R43.H1_H1 ;  /* 0x3000002bff2b7230 */ /* 0x000fe40000004100 */
[C---:B------:R-:W-:Y:S01]  /*ad50*/  FMUL.FTZ R92, R94.reuse, R92 ;  /* 0x0000005c5e5c7220 */ /* 0x040fe20000410000 */
[----:B------:R-:W-:Y:S01]  /*ad60*/  F2FP.F16.E4M3.UNPACK_B R45, R45.H1 ;  /* 0x0000002dff2d723e */ /* 0x000fe200030006ff */
[-C--:B------:R-:W-:Y:S01]  /*ad70*/  FFMA.FTZ R91, R94, R93.reuse, -R91 ;  /* 0x0000005d5e5b7223 */ /* 0x080fe2000001085b */
[----:B------:R-:W-:Y:S02]  /*ad80*/  HADD2.F32 R94, -RZ, R46.H0_H0 ;  /* 0x2000002eff5e7230 */ /* 0x000fe40000004100 */
[----:B------:R-:W-:Y:S01]  /*ad90*/  FFMA.FTZ R58, R58, R93, R92 ;  /* 0x0000005d3a3a7223 */ /* 0x000fe2000001005c */
[----:B------:R-:W-:Y:S02]  /*ada0*/  F2FP.F16.E4M3.UNPACK_B R92, R44 ;  /* 0x0000002cff5c723e */ /* 0x000fe400020006ff */
[----:B------:R-:W-:-:S02]  /*adb0*/  F2FP.F16.E4M3.UNPACK_B R93, R57 ;  /* 0x00000039ff5d723e */ /* 0x000fc400020006ff */
[----:B------:R-:W-:Y:S01]  /*adc0*/  F2FP.F16.E4M3.UNPACK_B R44, R44.H1 ;  /* 0x0000002cff2c723e */ /* 0x000fe200030006ff */
[--C-:B------:R-:W-:Y:S01]  /*add0*/  HADD2.F32 R55, -RZ, R92.reuse.H0_H0 ;  /* 0x2000005cff377230 */ /* 0x100fe20000004100 */
[----:B------:R-:W-:Y:S01]  /*ade0*/  F2FP.F16.E4M3.UNPACK_B R57, R57.H1 ;  /* 0x00000039ff39723e */ /* 0x000fe200030006ff */
[--C-:B------:R-:W-:Y:S01]  /*adf0*/  HADD2.F32 R95, -RZ, R93.reuse.H0_H0 ;  /* 0x2000005dff5f7230 */ /* 0x100fe20000004100 */
[----:B------:R-:W-:Y:S01]  /*ae00*/  F2FP.SATFINITE.E4M3.F32.PACK_AB_MERGE_C R56, R91, R56, RZ ;  /* 0x000000385b38723e */ /* 0x000fe200048070ff */
[----:B------:R-:W-:Y:S02]  /*ae10*/  HADD2.F32 R92, -RZ, R92.H1_H1 ;  /* 0x3000005cff5c7230 */ /* 0x000fe40000004100 */
[CC--:B------:R-:W-:Y:S01]  /*ae20*/  FMUL.FTZ R182, R94.reuse, R55.reuse ;  /* 0x000000375eb67220 */ /* 0x0c0fe20000410000 */
[----:B------:R-:W-:Y:S01]  /*ae30*/  FMUL.FTZ R55, R181, R55 ;  /* 0x00000037b5377220 */ /* 0x000fe20000410000 */
[----:B------:R-:W-:Y:S01]  /*ae40*/  HADD2.F32 R93, -RZ, R93.H1_H1 ;  /* 0x3000005dff5d7230 */ /* 0x000fe20000004100 */
[----:B------:R-:W-:Y:S01]  /*ae50*/  F2FP.SATFINITE.E4M3.F32.PACK_AB_MERGE_C R89, R89, R90, R56 ;  /* 0x0000005a5959723e */ /* 0x000fe20004807038 */
[-C--:B------:R-:W-:Y:S01]  /*ae60*/  FFMA.FTZ R182, R181, R95.reuse, -R182 ;  /* 0x0000005fb5b67223 */ /* 0x080fe200000108b6 */
[----:B------:R-:W-:Y:S01]  /*ae70*/  FFMA.FTZ R94, R94, R95, R55 ;  /* 0x0000005f5e5e7223 */ /* 0x000fe20000010037 */
[----:B------:R-:W-:Y:S01]  /*ae80*/  HADD2.F32 R55, -RZ, R46.H1_H1 ;  /* 0x3000002eff377230 */ /* 0x000fe20000004100 */
[----:B------:R-:W-:Y:S01]  /*ae90*/  F2FP.F16.E4M3.UNPACK_B R56, R52.H1 ;  /* 0x00000034ff38723e */ /* 0x000fe200030006ff */
[--C-:B------:R-:W-:Y:S01]  /*aea0*/  HADD2.F32 R95, -RZ, R44.reuse.H0_H0 ;  /* 0x2000002cff5f7230 */ /* 0x100fe20000004100 */
[----:B------:R-:W-:Y:S01]  /*aeb0*/  F2FP.SATFINITE.E4M3.F32.PACK_AB_MERGE_C R41, R58, R41, RZ ;  /* 0x000000293a29723e */ /* 0x000fe200048070ff */
[----:B------:R-:W-:-:S02]  /*aec0*/  HADD2.F32 R44, -RZ, R44.H1_H1 ;  /* 0x3000002cff2c7230 */ /* 0x000fc40000004100 */
[----:B------:R-:W-:Y:S01]  /*aed0*/  FMUL.FTZ R46, R55, R92 ;  /* 0x0000005c372e7220 */ /* 0x000fe20000410000 */
[----:B------:R-:W-:Y:S02]  /*aee0*/  F2FP.F16.E4M3.UNPACK_B R58, R178.H1 ;  /* 0x000000b2ff3a723e */ /* 0x000fe400030006ff */
[----:B------:R-:W-:Y:S01]  /*aef0*/  F2FP.F16.E4M3.UNPACK_B R52, R52 ;  /* 0x00000034ff34723e */ /* 0x000fe200020006ff */
[CC--:B------:R-:W-:Y:S01]  /*af00*/  FFMA.FTZ R46, R43.reuse, R93.reuse, -R46 ;  /* 0x0000005d2b2e7223 */ /* 0x0c0fe2000001082e */
[----:B------:R-:W-:Y:S01]  /*af10*/  FMUL.FTZ R43, R43, R92 ;  /* 0x0000005c2b2b7220 */ /* 0x000fe20000410000 */
[--C-:B------:R-:W-:Y:S01]  /*af20*/  HADD2.F32 R92, -RZ, R57.reuse.H0_H0 ;  /* 0x20000039ff5c7230 */ /* 0x100fe20000004100 */
[----:B------:R-:W-:Y:S01]  /*af30*/  F2FP.F16.E4M3.UNPACK_B R178, R178 ;  /* 0x000000b2ffb2723e */ /* 0x000fe200020006ff */
[----:B------:R-:W-:Y:S02]  /*af40*/  HADD2.F32 R57, -RZ, R57.H1_H1 ;  /* 0x30000039ff397230 */ /* 0x000fe40000004100 */
[----:B------:R-:W-:Y:S01]  /*af50*/  FFMA.FTZ R43, R55, R93, R43 ;  /* 0x0000005d372b7223 */ /* 0x000fe2000001002b */
[----:B------:R-:W-:Y:S01]  /*af60*/  F2FP.F16.E4M3.UNPACK_B R55, R59.H1 ;  /* 0x0000003bff37723e */ /* 0x000fe200030006ff */
[--C-:B------:R-:W-:Y:S01]  /*af70*/  HADD2.F32 R59, -RZ, R45.reuse.H0_H0 ;  /* 0x2000002dff3b7230 */ /* 0x100fe20000004100 */
[----:B------:R-:W-:Y:S01]  /*af80*/  F2FP.SATFINITE.E4M3.F32.PACK_AB_MERGE_C R53, R47, R53, R41 ;  /* 0x000000352f35723e */ /* 0x000fe20004807029 */
[----:B------:R-:W-:-:S02]  /*af90*/  HADD2.F32 R45, -RZ, R45.H1_H1 ;  /* 0x3000002dff2d7230 */ /* 0x000fc40000004100 */
[--C-:B------:R-:W-:Y:S02]  /*afa0*/  HADD2.F32 R93, -RZ, R55.reuse.H0_H0 ;  /* 0x20000037ff5d7230 */ /* 0x100fe40000004100 */
[-C--:B------:R-:W-:Y:S01]  /*afb0*/  FMUL.FTZ R181, R59, R95.reuse ;  /* 0x0000005f3bb57220 */ /* 0x080fe20000410000 */
[----:B------:R-:W-:Y:S02]  /*afc0*/  HADD2.F32 R55, -RZ, R55.H1_H1 ;  /* 0x30000037ff377230 */ /* 0x000fe40000004100 */
[--C-:B------:R-:W-:Y:S02]  /*afd0*/  HADD2.F32 R91, -RZ, R58.reuse.H0_H0 ;  /* 0x2000003aff5b7230 */ /* 0x100fe40000004100 */
[C---:B------:R-:W-:Y:S01]  /*afe0*/  FFMA.FTZ R181, R93.reuse, R92, -R181 ;  /* 0x0000005c5db57223 */ /* 0x040fe200000108b5 */
[----:B------:R-:W-:Y:S01]  /*aff0*/  FMUL.FTZ R93, R93, R95 ;  /* 0x0000005f5d5d7220 */ /* 0x000fe20000410000 */
[----:B------:R-:W-:Y:S02]  /*b000*/  HADD2.F32 R58, -RZ, R58.H1_H1 ;  /* 0x3000003aff3a7230 */ /* 0x000fe40000004100 */
[----:B------:R-:W-:-:S02]  /*b010*/  IMAD.MOV.U32 R41, RZ, RZ, R89 ;  /* 0x000000ffff297224 */ /* 0x000fc400078e0059 */
[----:B------:R-:W-:Y:S01]  /*b020*/  FFMA.FTZ R93, R59, R92, R93 ;  /* 0x0000005c3b5d7223 */ /* 0x000fe2000001005d */
[-C--:B------:R-:W-:Y:S01]  /*b030*/  FMUL.FTZ R59, R45, R44.reuse ;  /* 0x0000002c2d3b7220 */ /* 0x080fe20000410000 */
[----:B------:R-:W-:-:S03]  /*b040*/  FMUL.FTZ R44, R55, R44 ;  /* 0x0000002c372c7220 */ /* 0x000fc60000410000 */
[-C--:B------:R-:W-:Y:S01]  /*b050*/  FFMA.FTZ R59, R55, R57.reuse, -R59 ;  /* 0x00000039373b7223 */ /* 0x080fe2000001083b */
[----:B------:R-:W-:Y:S01]  /*b060*/  FFMA.FTZ R45, R45, R57, R44 ;  /* 0x000000392d2d7223 */ /* 0x000fe2000001002c */
[----:B------:R-:W-:Y:S01]  /*b070*/  F2FP.F16.E4M3.UNPACK_B R44, R180.H1 ;  /* 0x000000b4ff2c723e */ /* 0x000fe200030006ff */
[--C-:B------:R-:W-:Y:S01]  /*b080*/  HADD2.F32 R57, -RZ, R56.reuse.H0_H0 ;  /* 0x20000038ff397230 */ /* 0x100fe20000004100 */
[----:B------:R-:W-:Y:S01]  /*b090*/  F2FP.F16.E4M3.UNPACK_B R55, R40.H1 ;  /* 0x00000028ff37723e */ /* 0x000fe200030006ff */
[----:B------:R-:W-:Y:S01]  /*b0a0*/  HADD2.F32 R56, -RZ, R56.H1_H1 ;  /* 0x30000038ff387230 */ /* 0x000fe20000004100 */
[----:B------:R-:W-:Y:S01]  /*b0b0*/  F2FP.F16.E4M3.UNPACK_B R180, R180 ;  /* 0x000000b4ffb4723e */ /* 0x000fe200020006ff */
[--C-:B------:R-:W-:Y:S01]  /*b0c0*/  HADD2.F32 R95, -RZ, R44.reuse.H0_H0 ;  /* 0x2000002cff5f7230 */ /* 0x100fe20000004100 */
[----:B------:R-:W-:Y:S01]  /*b0d0*/  F2FP.F16.E4M3.UNPACK_B R40, R40 ;  /* 0x00000028ff28723e */ /* 0x000fe200020006ff */
[----:B------:R-:W-:Y:S01]  /*b0e0*/  HADD2.F32 R90, -RZ, R55.H0_H0 ;  /* 0x20000037ff5a7230 */ /* 0x000fe20000004100 */
[----:B------:R-:W-:Y:S01]  /*b0f0*/  F2FP.SATFINITE.E4M3.F32.PACK_AB_MERGE_C R59, R59, R181, RZ ;  /* 0x000000b53b3b723e */ /* 0x000fe200048070ff */
[----:B------:R-:W-:-:S02]  /*b100*/  HADD2.F32 R44, -RZ, R44.H1_H1 ;  /* 0x3000002cff2c7230 */ /* 0x000fc40000004100 */
[-C--:B------:R-:W-:Y:S01]  /*b110*/  FMUL.FTZ R92, R57, R95.reuse ;  /* 0x0000005f395c7220 */ /* 0x080fe20000410000 */
[----:B------:R-:W-:Y:S02]  /*b120*/  HADD2.F32 R55, -RZ, R55.H1_H1 ;  /* 0x30000037ff377230 */ /* 0x000fe40000004100 */
[C---:B------:R-:W-:Y:S01]  /*b130*/  FMUL.FTZ R95, R90.reuse, R95 ;  /* 0x0000005f5a5f7220 */ /* 0x040fe20000410000 */
[----:B------:R-:W-:Y:S01]  /*b140*/  F2FP.SATFINITE.E4M3.F32.PACK_AB_MERGE_C R45, R45, R93, RZ ;  /* 0x0000005d2d2d723e */ /* 0x000fe200048070ff */
[-C--:B------:R-:W-:Y:S01]  /*b150*/  FFMA.FTZ R92, R90, R91.reuse, -R92 ;  /* 0x0000005b5a5c7223 */ /* 0x080fe2000001085c */
[----:B------:R-:W-:Y:S01]  /*b160*/  F2FP.SATFINITE.E4M3.F32.PACK_AB_MERGE_C R46, R46, R182, R59 ;  /* 0x000000b62e2e723e */ /* 0x000fe2000480703b */
[----:B------:R-:W-:Y:S01]  /*b170*/  FFMA.FTZ R95, R57, R91, R95 ;  /* 0x0000005b395f7223 */ /* 0x000fe2000001005f */
[CC--:B------:R-:W-:Y:S01]  /*b180*/  FMUL.FTZ R57, R56.reuse, R44.reuse ;  /* 0x0000002c38397220 */ /* 0x0c0fe20000410000 */
[----:B------:R-:W-:Y:S01]  /*b190*/  FMUL.FTZ R44, R55, R44 ;  /* 0x0000002c372c7220 */ /* 0x000fe20000410000 */
[----:B------:R-:W-:Y:S01]  /*b1a0*/  HADD2.F32 R91, -RZ, R180.H0_H0 ;  /* 0x200000b4ff5b7230 */ /* 0x000fe20000004100 */
[----:B------:R-:W-:Y:S01]  /*b1b0*/  F2FP.SATFINITE.E4M3.F32.PACK_AB_MERGE_C R45, R43, R94, R45 ;  /* 0x0000005e2b2d723e */ /* 0x000fe2000480702d */
[-C--:B------:R-:W-:Y:S01]  /*b1c0*/  FFMA.FTZ R55, R55, R58.reuse, -R57 ;  /* 0x0000003a37377223 */ /* 0x080fe20000010839 */
[----:B------:R-:W-:Y:S01]  /*b1d0*/  FFMA.FTZ R44, R56, R58, R44 ;  /* 0x0000003a382c7223 */ /* 0x000fe2000001002c */
[----:B------:R-:W-:-:S02]  /*b1e0*/  HADD2.F32 R56, -RZ, R52.H0_H0 ;  /* 0x20000034ff387230 */ /* 0x000fc40000004100 */
[----:B------:R-:W-:Y:S01]  /*b1f0*/  HADD2.F32 R58, -RZ, R40.H0_H0 ;  /* 0x20000028ff3a7230 */ /* 0x000fe20000004100 */
[----:B------:R-:W-:Y:S01]  /*b200*/  F2FP.SATFINITE.E4M3.F32.PACK_AB_MERGE_C R55, R55, R92, RZ ;  /* 0x0000005c3737723e */ /* 0x000fe200048070ff */
[----:B------:R-:W-:Y:S02]  /*b210*/  HADD2.F32 R57, -RZ, R178.H0_H0 ;  /* 0x200000b2ff397230 */ /* 0x000fe40000004100 */
[-C--:B------:R-:W-:Y:S01]  /*b220*/  FMUL.FTZ R90, R56, R91.reuse ;  /* 0x0000005b385a7220 */ /* 0x080fe20000410000 */
[----:B------:R-:W-:Y:S02]  /*b230*/  HADD2.F32 R180, -RZ, R180.H1_H1 ;  /* 0x300000b4ffb47230 */ /* 0x000fe40000004100 */
[C---:B------:R-:W-:Y:S01]  /*b240*/  FMUL.FTZ R91, R58.reuse, R91 ;  /* 0x0000005b3a5b7220 */ /* 0x040fe20000410000 */
[----:B------:R-:W-:Y:S02]  /*b250*/  HADD2.F32 R52, -RZ, R52.H1_H1 ;  /* 0x30000034ff347230 */ /* 0x000fe40000004100 */
[----:B------:R-:W-:Y:S01]  /*b260*/  FFMA.FTZ R90, R58, R57, -R90 ;  /* 0x000000393a5a7223 */ /* 0x000fe2000001085a */
[----:B------:R-:W-:-:S02]  /*b270*/  HADD2.F32 R40, -RZ, R40.H1_H1 ;  /* 0x30000028ff287230 */ /* 0x000fc40000004100 */
[----:B------:R-:W-:Y:S01]  /*b280*/  FFMA.FTZ R91, R56, R57, R91 ;  /* 0x00000039385b7223 */ /* 0x000fe2000001005b */
[----:B------:R-:W-:Y:S02]  /*b290*/  HADD2.F32 R178, -RZ, R178.H1_H1 ;  /* 0x300000b2ffb27230 */ /* 0x000fe40000004100 */
[-C--:B------:R-:W-:Y:S01]  /*b2a0*/  FMUL.FTZ R56, R52, R180.reuse ;  /* 0x000000b434387220 */ /* 0x080fe20000410000 */
[-C--:B------:R-:W-:Y:S01]  /*b2b0*/  F2FP.F16.E4M3.UNPACK_B R58, R177.reuse.H1 ;  /* 0x000000b1ff3a723e */ /* 0x080fe200030006ff */
[C---:B------:R-:W-:Y:S01]  /*b2c0*/  FMUL.FTZ R180, R40.reuse, R180 ;  /* 0x000000b428b47220 */ /* 0x040fe20000410000 */
[----:B------:R-:W-:Y:S01]  /*b2d0*/  F2FP.F16.E4M3.UNPACK_B R177, R177 ;  /* 0x000000b1ffb1723e */ /* 0x000fe200020006ff */
[-C--:B------:R-:W-:Y:S01]  /*b2e0*/  FFMA.FTZ R56, R40, R178.reuse, -R56 ;  /* 0x000000b228387223 */ /* 0x080fe20000010838 */
[----:B------:R-:W-:Y:S01]  /*b2f0*/  F2FP.SATFINITE.E4M3.F32.PACK_AB_MERGE_C R44, R44, R95, RZ ;  /* 0x0000005f2c2c723e */ /* 0x000fe200048070ff */
[----:B------:R-:W-:Y:S01]  /*b300*/  FFMA.FTZ R40, R52, R178, R180 ;  /* 0x000000b234287223 */ /* 0x000fe200000100b4 */
[----:B------:R-:W-:Y:S01]  /*b310*/  IMAD.MOV.U32 R52, RZ, RZ, R42 ;  /* 0x000000ffff347224 */ /* 0x000fe200078e002a */
[-C--:B------:R-:W-:Y:S01]  /*b320*/  F2FP.F16.E4M3.UNPACK_B R42, R179.reuse.H1 ;  /* 0x000000b3ff2a723e */ /* 0x080fe200030006ff */
[--C-:B------:R-:W-:Y:S01]  /*b330*/  HADD2.F32 R178, -RZ, R58.reuse.H0_H0 ;  /* 0x2000003affb27230 */ /* 0x100fe20000004100 */
[----:B------:R-:W-:Y:S01]  /*b340*/  F2FP.SATFINITE.E4M3.F32.PACK_AB_MERGE_C R90, R56, R90, R55 ;  /* 0x0000005a385a723e */ /* 0x000fe20004807037 */
[----:B------:R-:W-:Y:S01]  /*b350*/  HADD2.F32 R58, -RZ, R58.H1_H1 ;  /* 0x3000003aff3a7230 */ /* 0x000fe20000004100 */
        /* <DEDUP_REMOVED lines=10> */
[CC--:B------:R-:W-:Y:S01]  /*b400*/  FMUL.FTZ R180, R57.reuse, R181.reuse ;  /* 0x000000b539b47220 */ /* 0x0c0fe20000410000 */
[----:B------:R-:W-:Y:S02]  /*b410*/  HADD2.F32 R55, -RZ, R55.H1_H1 ;  /* 0x30000037ff377230 */ /* 0x000fe40000004100 */
[----:B------:R-:W-:Y:S01]  /*b420*/  FMUL.FTZ R181, R92, R181 ;  /* 0x000000b55cb57220 */ /* 0x000fe20000410000 */
[----:B------:R-:W-:Y:S01]  /*b430*/  F2FP.SATFINITE.E4M3.F32.PACK_AB_MERGE_C R44, R40, R91, R44 ;  /* 0x0000005b282c723e */ /* 0x000fe2000480702c */
[-C--:B------:R-:W-:Y:S01]  /*b440*/  FFMA.FTZ R180, R92, R178.reuse, -R180 ;  /* 0x000000b25cb47223 */ /* 0x080fe200000108b4 */
[----:B------:R-:W-:Y:S02]  /*b450*/  IMAD.MOV.U32 R40, RZ, RZ, R90 ;  /* 0x000000ffff287224 */ /* 0x000fe400078e005a */
        /* <DEDUP_REMOVED lines=21> */
[----:B------:R-:W-:Y:S02]  /*b5b0*/  IMAD.MOV.U32 R43, RZ, RZ, R46 ;  /* 0x000000ffff2b7224 */ /* 0x000fe400078e002e */
[-C--:B------:R-:W-:Y:S01]  /*b5c0*/  FFMA.FTZ R56, R52, R177.reuse, -R56 ;  /* 0x000000b134387223 */ /* 0x080fe20000010838 */
[----:B------:R-:W-:Y:S01]  /*b5d0*/  MOV R52, R44 ;  /* 0x0000002c00347202 */ /* 0x000fe20000000f00 */
[----:B------:R-:W-:-:S03]  /*b5e0*/  FFMA.FTZ R179, R54, R177, R179 ;  /* 0x000000b136b37223 */ /* 0x000fc600000100b3 */
[----:B------:R-:W-:Y:S02]  /*b5f0*/  F2FP.SATFINITE.E4M3.F32.PACK_AB_MERGE_C R55, R56, R92, R55 ;  /* 0x0000005c3837723e */ /* 0x000fe40004807037 */
[----:B------:R-:W-:-:S03]  /*b600*/  F2FP.SATFINITE.E4M3.F32.PACK_AB_MERGE_C R178, R179, R178, R42 ;  /* 0x000000b2b3b2723e */ /* 0x000fc6000480702a */
[----:B------:R-:W-:Y:S02]  /*b610*/  IMAD.MOV.U32 R42, RZ, RZ, R55 ;  /* 0x000000ffff2a7224 */ /* 0x000fe400078e0037 */
[----:B------:R-:W-:Y:S02]  /*b620*/  IMAD.MOV.U32 R54, RZ, RZ, R178 ;  /* 0x000000ffff367224 */ /* 0x000fe400078e00b2 */
[----:B------:R-:W-:-:S07]  /*b630*/  IMAD.MOV.U32 R55, RZ, RZ, R45 ;  /* 0x000000ffff377224 */ /* 0x000fce00078e002d */
.L_x_408:
[----:B------:R-:W-:Y:S05]  /*b640*/  BSYNC B3 ;  /* 0x0000000000037941 */ /* 0x000fea0003800000 */
.L_x_407:
        /* <DEDUP_REMOVED lines=9> */
[----:B------:R-:W-:Y:S01]  /*b6e0*/  @!P4 IADD3.X R47, R47, R125, RZ, P5, !PT ;  /* 0x0000007d2f2fc210 */ /* 0x000fe20002ffe4ff */
[----:B-1----:R3:W-:Y:S04]  /*b6f0*/  STG.E.128 desc[UR54][R44.64], R40 ;  /* 0x000000282c007986 */ /* 0x0027e8000c101d36 */
[----:B0-----:R3:W-:Y:S04]  /*b700*/  @!P4 STG.E.128 desc[UR54][R46.64], R52 ;  /* 0x000000342e00c986 */ /* 0x0017e8000c101d36 */
.L_x_406:
[----:B------:R-:W-:Y:S05]  /*b710*/  BSYNC B2 ;  /* 0x0000000000027941 */ /* 0x000fea0003800000 */
.L_x_405:
[----:B------:R-:W-:-:S13]  /*b720*/  ISETP.NE.AND P4, PT, R36, RZ, PT ;  /* 0x000000ff2400720c */ /* 0x000fda0003f85270 */
[----:B------:R-:W-:Y:S05]  /*b730*/  @!P4 BRA `(.L_x_400) ;  /* 0x0000000c00d8c947 */ /* 0x000fea0003800000 */
[----:B-1-3--:R-:W3:Y:S01]  /*b740*/  LDL R40, [R1+0x10] ;  /* 0x0000100001287983 */ /* 0x00aee20000100800 */
[----:B------:R-:W-:Y:S01]  /*b750*/  ISETP.GE.AND P4, PT, R6, R133, PT ;  /* 0x000000850600720c */ /* 0x000fe20003f86270 */
[----:B------:R-:W-:Y:S01]  /*b760*/  BSSY B2, `(.L_x_409) ;  /* 0x00000e7000027945 */ /* 0x000fe20003800000 */
[----:B---3--:R-:W-:-:S04]  /*b770*/  LOP3.LUT P5, RZ, R40, 0x1, RZ, 0xc0, !PT ;  /* 0x0000000128ff7812 */ /* 0x008fc800078ac0ff */
[----:B------:R-:W-:-:S04]  /*b780*/  SEL R40, R99, R159, !P5 ;  /* 0x0000009f63287207 */ /* 0x000fc80006800000 */
[----:B------:R-:W-:-:S04]  /*b790*/  SHF.R.S32.HI R41, RZ, 0x1f, R40 ;  /* 0x0000001fff297819 */ /* 0x000fc80000011428 */
[----:B------:R-:W-:-:S04]  /*b7a0*/  LEA.HI R41, R41, R40, RZ, 0x5 ;  /* 0x0000002829297211 */ /* 0x000fc800078f28ff */
[----:B------:R-:W-:-:S04]  /*b7b0*/  LEA.HI.SX32 R41, R41, R28, 0x1b ;  /* 0x0000001c29297211 */ /* 0x000fc800078fdaff */
[----:B------:R-:W-:Y:S01]  /*b7c0*/  SHF.R.S32.HI R40, RZ, 0x1f, R41 ;  /* 0x0000001fff287819 */ /* 0x000fe20000011429 */
[----:B------:R-:W-:-:S03]  /*b7d0*/  IMAD.SHL.U32 R52, R41, 0x10, RZ ;  /* 0x0000001029347824 */ /* 0x000fc600078e00ff */
[----:B------:R-:W-:Y:S02]  /*b7e0*/  LEA.HI R40, R40, R41, RZ, 0x2 ;  /* 0x0000002928287211 */ /* 0x000fe400078f10ff */
[----:B------:R-:W-:Y:S02]  /*b7f0*/  LOP3.LUT R41, R175, 0x30, R52, 0xf8, !PT ;  /* 0x00000030af297812 */ /* 0x000fe400078ef834 */
[----:B------:R-:W-:Y:S02]  /*b800*/  SHF.R.S32.HI R40, RZ, 0x2, R40 ;  /* 0x00000002ff287819 */ /* 0x000fe40000011428 */
[----:B------:R-:W-:-:S03]  /*b810*/  LOP3.LUT R41, R41, R196, RZ, 0x3c, !PT ;  /* 0x000000c429297212 */ /* 0x000fc600078e3cff */
[----:B------:R-:W-:-:S04]  /*b820*/  IMAD R40, R40, 0x2800, R197 ;  /* 0x0000280028287824 */ /* 0x000fc800078e02c5 */
[----:B------:R-:W-:Y:S02]  /*b830*/  IMAD.IADD R40, R40, 0x1, R41 ;  /* 0x0000000128287824 */ /* 0x000fe400078e0229 */
[C---:B------:R-:W-:Y:S02]  /*b840*/  IMAD R41, R17.reuse, 0x7800, R134 ;  /* 0x0000780011297824 */ /* 0x040fe400078e0286 */
[----:B------:R-:W-:Y:S02]  /*b850*/  IMAD R43, R17, 0x7800, R40 ;  /* 0x00007800112b7824 */ /* 0x000fe400078e0228 */
[C---:B------:R-:W-:Y:S02]  /*b860*/  IMAD.IADD R41, R16.reuse, 0x1, R41 ;  /* 0x0000000110297824 */ /* 0x040fe400078e0229 */
[----:B------:R-:W-:-:S04]  /*b870*/  IMAD.IADD R44, R16, 0x1, R43 ;  /* 0x00000001102c7824 */ /* 0x000fc800078e022b */
[----:B------:R-:W1:Y:S04]  /*b880*/  LDS.128 R40, [R41+0x1a400] ;  /* 0x01a4000029287984 */ /* 0x000e680000000c00 */
[----:B------:R-:W3:Y:S01]  /*b890*/  LDS.128 R44, [R44+0x1a400] ;  /* 0x01a400002c2c7984 */ /* 0x000ee20000000c00 */
[----:B------:R-:W-:Y:S05]  /*b8a0*/  @P4 BRA `(.L_x_410) ;  /* 0x0000000c00484947 */ /* 0x000fea0003800000 */
[----:B------:R-:W-:Y:S02]  /*b8b0*/  SHF.R.U32.HI R58, RZ, 0x8, R49 ;  /* 0x00000008ff3a7819 */ /* 0x000fe40000011631 */
[--C-:B------:R-:W-:Y:S02]  /*b8c0*/  SHF.R.U32.HI R54, RZ, 0x8, R73.reuse ;  /* 0x00000008ff367819 */ /* 0x100fe40000011649 */
[----:B------:R-:W-:Y:S01]  /*b8d0*/  SHF.R.U32.HI R50, RZ, 0x10, R73 ;  /* 0x00000010ff327819 */ /* 0x000fe20000011649 */
[----:B------:R-:W-:Y:S01]  /*b8e0*/  IMAD.SHL.U32 R58, R58, 0x100, RZ ;  /* 0x000001003a3a7824 */ /* 0x000fe200078e00ff */
[----:B------:R-:W-:Y:S01]  /*b8f0*/  SHF.R.U32.HI R57, RZ, 0x10, R49 ;  /* 0x00000010ff397819 */ /* 0x000fe20000011631 */
[----:B------:R-:W-:Y:S01]  /*b900*/  IMAD.SHL.U32 R59, R54, 0x100, RZ ;  /* 0x00000100363b7824 */ /* 0x000fe200078e00ff */
[----:B------:R-:W-:Y:S01]  /*b910*/  SHF.R.U32.HI R55, RZ, 0x8, R75 ;  /* 0x00000008ff377819 */ /* 0x000fe2000001164b */
[----:B------:R-:W-:Y:S01]  /*b920*/  IMAD.U32 R50, R50, 0x10000, RZ ;  /* 0x0001000032327824 */ /* 0x000fe200078e00ff */
[----:B------:R-:W-:-:S02]  /*b930*/  LOP3.LUT R49, R49, 0xff0000ff, RZ, 0xc0, !PT ;  /* 0xff0000ff31317812 */ /* 0x000fc400078ec0ff */
[----:B------:R-:W-:Y:S02]  /*b940*/  LOP3.LUT R53, R73, 0xff0000ff, RZ, 0xc0, !PT ;  /* 0xff0000ff49357812 */ /* 0x000fe400078ec0ff */
[----:B------:R-:W-:Y:S02]  /*b950*/  LOP3.LUT R72, R75, 0xff0000ff, RZ, 0xc0, !PT ;  /* 0xff0000ff4b487812 */ /* 0x000fe400078ec0ff */
[----:B------:R-:W-:Y:S02]  /*b960*/  SHF.L.U32 R55, R55, 0x8, RZ ;  /* 0x0000000837377819 */ /* 0x000fe400000006ff */
[----:B------:R-:W-:Y:S01]  /*b970*/  LOP3.LUT R49, R49, 0xff00, R58, 0xf8, !PT ;  /* 0x0000ff0031317812 */ /* 0x000fe200078ef83a */
[----:B------:R-:W-:Y:S01]  /*b980*/  IMAD.U32 R58, R57, 0x10000, RZ ;  /* 0x00010000393a7824 */ /* 0x000fe200078e00ff */
[----:B------:R-:W-:Y:S02]  /*b990*/  LOP3.LUT R53, R53, 0xff00, R59, 0xf8, !PT ;  /* 0x0000ff0035357812 */ /* 0x000fe400078ef83b */
[----:B------:R-:W-:-:S02]  /*b9a0*/  LOP3.LUT R72, R72, 0xff00, R55, 0xf8, !PT ;  /* 0x0000ff0048487812 */ /* 0x000fc400078ef837 */
[----:B------:R-:W-:Y:S02]  /*b9b0*/  LOP3.LUT R55, R53, 0xff0000, R50, 0xf8, !PT ;  /* 0x00ff000035377812 */ /* 0x000fe400078ef832 */
[----:B------:R-:W-:Y:S02]  /*b9c0*/  LOP3.LUT R53, R49, 0xff0000, R58, 0xf8, !PT ;  /* 0x00ff000031357812 */ /* 0x000fe400078ef83a */
[----:B---3--:R-:W-:Y:S02]  /*b9d0*/  F2FP.F16.E4M3.UNPACK_B R57, R45 ;  /* 0x0000002dff39723e */ /* 0x008fe400020006ff */
[----:B------:R-:W-:Y:S02]  /*b9e0*/  F2FP.F16.E4M3.UNPACK_B R59, R53 ;  /* 0x00000035ff3b723e */ /* 0x000fe400020006ff */
[----:B-1----:R-:W-:Y:S01]  /*b9f0*/  F2FP.F16.E4M3.UNPACK_B R49, R41 ;  /* 0x00000029ff31723e */ /* 0x002fe200020006ff */
[----:B------:R-:W-:Y:S01]  /*ba00*/  HADD2.F32 R50, -RZ, R57.H0_H0 ;  /* 0x20000039ff327230 */ /* 0x000fe20000004100 */
[----:B------:R-:W-:Y:S01]  /*ba10*/  SHF.R.U32.HI R48, RZ, 0x10, R75 ;  /* 0x00000010ff307819 */ /* 0x000fe2000001164b */
[----:B------:R-:W-:Y:S01]  /*ba20*/  HADD2.F32 R75, -RZ, R59.H0_H0 ;  /* 0x2000003bff4b7230 */ /* 0x000fe20000004100 */
[----:B------:R-:W-:Y:S01]  /*ba30*/  F2FP.F16.E4M3.UNPACK_B R73, R55 ;  /* 0x00000037ff49723e */ /* 0x000fe200020006ff */
[----:B------:R-:W-:Y:S01]  /*ba40*/  HADD2.F32 R58, -RZ, R49.H0_H0 ;  /* 0x20000031ff3a7230 */ /* 0x000fe20000004100 */
[----:B------:R-:W-:Y:S01]  /*ba50*/  F2FP.F16.E4M3.UNPACK_B R45, R45.H1 ;  /* 0x0000002dff2d723e */ /* 0x000fe200030006ff */
[----:B------:R-:W-:-:S02]  /*ba60*/  HADD2.F32 R59, -RZ, R59.H1_H1 ;  /* 0x3000003bff3b7230 */ /* 0x000fc40000004100 */
[-C--:B0-----:R-:W-:Y:S01]  /*ba70*/  FMUL.FTZ R88, R50, R75.reuse ;  /* 0x0000004b32587220 */ /* 0x081fe20000410000 */
[----:B------:R-:W-:Y:S02]  /*ba80*/  HADD2.F32 R74, -RZ, R73.H0_H0 ;  /* 0x20000049ff4a7230 */ /* 0x000fe40000004100 */
[C---:B------:R-:W-:Y:S01]  /*ba90*/  FMUL.FTZ R75, R58.reuse, R75 ;  /* 0x0000004b3a4b7220 */ /* 0x040fe20000410000 */
[----:B------:R-:W-:Y:S01]  /*baa0*/  HADD2.F32 R49, -RZ, R49.H1_H1 ;  /* 0x30000031ff317230 */ /* 0x000fe20000004100 */
[----:B------:R-:W-:Y:S01]  /*bab0*/  F2FP.F16.E4M3.UNPACK_B R55, R55.H1 ;  /* 0x00000037ff37723e */ /* 0x000fe200030006ff */
[----:B------:R-:W-:Y:S02]  /*bac0*/  HADD2.F32 R73, -RZ, R73.H1_H1 ;  /* 0x30000049ff497230 */ /* 0x000fe40000004100 */
[-C--:B------:R-:W-:Y:S01]  /*bad0*/  FFMA.FTZ R58, R58, R74.reuse, -R88 ;  /* 0x0000004a3a3a7223 */ /* 0x080fe20000010858 */
[----:B------:R-:W-:Y:S01]  /*bae0*/  FFMA.FTZ R50, R50, R74, R75 ;  /* 0x0000004a32327223 */ /* 0x000fe2000001004b */
[----:B------:R-:W-:Y:S01]  /*baf0*/  HADD2.F32 R74, -RZ, R57.H1_H1 ;  /* 0x30000039ff4a7230 */ /* 0x000fe20000004100 */
[--C-:B------:R-:W-:Y:S01]  /*bb00*/  SHF.R.U32.HI R56, RZ, 0x8, R51.reuse ;  /* 0x00000008ff387819 */ /* 0x100fe20000011633 */
[----:B------:R-:W-:Y:S01]  /*bb10*/  IMAD.U32 R48, R48, 0x10000, RZ ;  /* 0x0001000030307824 */ /* 0x000fe200078e00ff */
[----:B------:R-:W-:-:S02]  /*bb20*/  SHF.R.U32.HI R54, RZ, 0x10, R51 ;  /* 0x00000010ff367819 */ /* 0x000fc40000011633 */
[CC--:B------:R-:W-:Y:S01]  /*bb30*/  FMUL.FTZ R57, R74.reuse, R59.reuse ;  /* 0x0000003b4a397220 */ /* 0x0c0fe20000410000 */
[----:B------:R-:W-:Y:S01]  /*bb40*/  FMUL.FTZ R59, R49, R59 ;  /* 0x0000003b313b7220 */ /* 0x000fe20000410000 */
[----:B------:R-:W-:Y:S02]  /*bb50*/  LOP3.LUT R51, R51, 0xff0000ff, RZ, 0xc0, !PT ;  /* 0xff0000ff33337812 */ /* 0x000fe400078ec0ff */
[-C--:B------:R-:W-:Y:S01]  /*bb60*/  FFMA.FTZ R57, R49, R73.reuse, -R57 ;  /* 0x0000004931397223 */ /* 0x080fe20000010839 */
[----:B------:R-:W-:Y:S01]  /*bb70*/  FFMA.FTZ R49, R74, R73, R59 ;  /* 0x000000494a317223 */ /* 0x000fe2000001003b */
[----:B------:R-:W-:Y:S01]  /*bb80*/  F2FP.F16.E4M3.UNPACK_B R59, R53.H1 ;  /* 0x00000035ff3b723e */ /* 0x000fe200030006ff */
[----:B------:R-:W-:Y:S01]  /*bb90*/  HADD2.F32 R74, -RZ, R55.H0_H0 ;  /* 0x20000037ff4a7230 */ /* 0x000fe20000004100 */
[----:B------:R-:W-:Y:S01]  /*bba0*/  F2FP.F16.E4M3.UNPACK_B R73, R41.H1 ;  /* 0x00000029ff49723e */ /* 0x000fe200030006ff */
[----:B------:R-:W-:Y:S02]  /*bbb0*/  HADD2.F32 R41, -RZ, R45.H0_H0 ;  /* 0x2000002dff297230 */ /* 0x000fe40000004100 */
[----:B------:R-:W-:-:S02]  /*bbc0*/  HADD2.F32 R75, -RZ, R59.H0_H0 ;  /* 0x2000003bff4b7230 */ /* 0x000fc40000004100 */
[----:B------:R-:W-:Y:S02]  /*bbd0*/  HADD2.F32 R53, -RZ, R73.H0_H0 ;  /* 0x20000049ff357230 */ /* 0x000fe40000004100 */
[----:B------:R-:W-:Y:S02]  /*bbe0*/  HADD2.F32 R45, -RZ, R45.H1_H1 ;  /* 0x3000002dff2d7230 */ /* 0x000fe40000004100 */
[-C--:B------:R-:W-:Y:S01]  /*bbf0*/  FMUL.FTZ R88, R41, R75.reuse ;  /* 0x0000004b29587220 */ /* 0x080fe20000410000 */
[----:B------:R-:W-:Y:S02]  /*bc00*/  HADD2.F32 R59, -RZ, R59.H1_H1 ;  /* 0x3000003bff3b7230 */ /* 0x000fe40000004100 */
[C---:B------:R-:W-:Y:S01]  /*bc10*/  FMUL.FTZ R75, R53.reuse, R75 ;  /* 0x0000004b354b7220 */ /* 0x040fe20000410000 */
[----:B------:R-:W-:Y:S02]  /*bc20*/  HADD2.F32 R73, -RZ, R73.H1_H1 ;  /* 0x30000049ff497230 */ /* 0x000fe40000004100 */
[----:B------:R-:W-:Y:S01]  /*bc30*/  FFMA.FTZ R53, R53, R74, -R88 ;  /* 0x0000004a35357223 */ /* 0x000fe20000010858 */
[----:B------:R-:W-:-:S02]  /*bc40*/  HADD2.F32 R55, -RZ, R55.H1_H1 ;  /* 0x30000037ff377230 */ /* 0x000fc40000004100 */
[----:B------:R-:W-:Y:S01]  /*bc50*/  FFMA.FTZ R41, R41, R74, R75 ;  /* 0x0000004a29297223 */ /* 0x000fe2000001004b */
[-C--:B------:R-:W-:Y:S01]  /*bc60*/  FMUL.FTZ R74, R45, R59.reuse ;  /* 0x0000003b2d4a7220 */ /* 0x080fe20000410000 */
[----:B------:R-:W-:-:S03]  /*bc70*/  FMUL.FTZ R75, R73, R59 ;  /* 0x0000003b494b7220 */ /* 0x000fc60000410000 */
[-C--:B------:R-:W-:Y:S01]  /*bc80*/  FFMA.FTZ R59, R73, R55.reuse, -R74 ;  /* 0x00000037493b7223 */ /* 0x080fe2000001084a */
[----:B------:R-:W-:Y:S01]  /*bc90*/  FFMA.FTZ R55, R45, R55, R75 ;  /* 0x000000372d377223 */ /* 0x000fe2000001004b */
[----:B------:R-:W-:Y:S02]  /*bca0*/  IMAD.SHL.U32 R45, R56, 0x100, RZ ;  /* 0x00000100382d7824 */ /* 0x000fe400078e00ff */
[----:B------:R-:W-:Y:S01]  /*bcb0*/  IMAD.MOV.U32 R56, RZ, RZ, R43 ;  /* 0x000000ffff387224 */ /* 0x000fe200078e002b */
[----:B------:R-:W-:Y:S02]  /*bcc0*/  F2FP.SATFINITE.E4M3.F32.PACK_AB_MERGE_C R53, R59, R53, RZ ;  /* 0x000000353b35723e */ /* 0x000fe400048070ff */
[----:B------:R-:W-:Y:S02]  /*bcd0*/  LOP3.LUT R45, R51, 0xff00, R45, 0xf8, !PT ;  /* 0x0000ff00332d7812 */ /* 0x000fe400078ef82d */
[----:B------:R-:W-:Y:S02]  /*bce0*/  SHF.L.U32 R51, R54, 0x10, RZ ;  /* 0x0000001036337819 */ /* 0x000fe400000006ff */
[----:B------:R-:W-:-:S02]  /*bcf0*/  LOP3.LUT R54, R72, 0xff0000, R48, 0xf8, !PT ;  /* 0x00ff000048367812 */ /* 0x000fc400078ef830 */
[----:B------:R-:W-:Y:S02]  /*bd00*/  LOP3.LUT R45, R45, 0xff0000, R51, 0xf8, !PT ;  /* 0x00ff00002d2d7812 */ /* 0x000fe400078ef833 */
[----:B------:R-:W-:Y:S02]  /*bd10*/  F2FP.F16.E4M3.UNPACK_B R48, R47 ;  /* 0x0000002fff30723e */ /* 0x000fe400020006ff */
[----:B------:R-:W-:Y:S02]  /*bd20*/  F2FP.F16.E4M3.UNPACK_B R72, R45 ;  /* 0x0000002dff48723e */ /* 0x000fe400020006ff */
[----:B------:R-:W-:Y:S01]  /*bd30*/  F2FP.F16.E4M3.UNPACK_B R43, R56 ;  /* 0x00000038ff2b723e */ /* 0x000fe200020006ff */
[----:B------:R-:W-:Y:S01]  /*bd40*/  HADD2.F32 R74, -RZ, R48.H0_H0 ;  /* 0x20000030ff4a7230 */ /* 0x000fe20000004100 */
[----:B------:R-:W-:Y:S01]  /*bd50*/  F2FP.F16.E4M3.UNPACK_B R73, R54 ;  /* 0x00000036ff49723e */ /* 0x000fe200020006ff */
[----:B------:R-:W-:Y:S01]  /*bd60*/  HADD2.F32 R51, -RZ, R72.H0_H0 ;  /* 0x20000048ff337230 */ /* 0x000fe20000004100 */
[----:B------:R-:W-:Y:S01]  /*bd70*/  F2FP.F16.E4M3.UNPACK_B R47, R47.H1 ;  /* 0x0000002fff2f723e */ /* 0x000fe200030006ff */
[----:B------:R-:W-:Y:S01]  /*bd80*/  HADD2.F32 R88, -RZ, R43.H0_H0 ;  /* 0x2000002bff587230 */ /* 0x000fe20000004100 */
[----:B------:R-:W-:Y:S01]  /*bd90*/  F2FP.F16.E4M3.UNPACK_B R45, R45.H1 ;  /* 0x0000002dff2d723e */ /* 0x000fe200030006ff */
        /* <DEDUP_REMOVED lines=8> */
[----:B------:R-:W-:Y:S01]  /*be20*/  HADD2.F32 R51, -RZ, R48.H1_H1 ;  /* 0x30000030ff337230 */ /* 0x000fe20000004100 */
[----:B------:R-:W-:Y:S01]  /*be30*/  F2FP.F16.E4M3.UNPACK_B R54, R54.H1 ;  /* 0x00000036ff36723e */ /* 0x000fe200030006ff */
[--C-:B------:R-:W-:Y:S01]  /*be40*/  HADD2.F32 R75, -RZ, R45.reuse.H0_H0 ;  /* 0x2000002dff4b7230 */ /* 0x100fe20000004100 */
[----:B------:R-:W-:Y:S01]  /*be50*/  F2FP.SATFINITE.E4M3.F32.PACK_AB_MERGE_C R57, R57, R58, R53 ;  /* 0x0000003a3939723e */ /* 0x000fe20004807035 */
[----:B------:R-:W-:-:S02]  /*be60*/  HADD2.F32 R45, -RZ, R45.H1_H1 ;  /* 0x3000002dff2d7230 */ /* 0x000fc40000004100 */
[----:B------:R-:W-:Y:S01]  /*be70*/  FMUL.FTZ R48, R51, R72 ;  /* 0x0000004833307220 */ /* 0x000fe20000410000 */
[----:B------:R-:W-:Y:S02]  /*be80*/  F2FP.F16.E4M3.UNPACK_B R53, R44.H1 ;  /* 0x0000002cff35723e */ /* 0x000fe400030006ff */
[----:B------:R-:W-:Y:S01]  /*be90*/  F2FP.SATFINITE.E4M3.F32.PACK_AB_MERGE_C R41, R55, R41, RZ ;  /* 0x000000293729723e */ /* 0x000fe200048070ff */
[CC--:B------:R-:W-:Y:S01]  /*bea0*/  FFMA.FTZ R48, R43.reuse, R73.reuse, -R48 ;  /* 0x000000492b307223 */ /* 0x0c0fe20000010830 */
[----:B------:R-:W-:Y:S01]  /*beb0*/  FMUL.FTZ R43, R43, R72 ;  /* 0x000000482b2b7220 */ /* 0x000fe20000410000 */
[--C-:B------:R-:W-:Y:S01]  /*bec0*/  HADD2.F32 R72, -RZ, R54.reuse.H0_H0 ;  /* 0x20000036ff487230 */ /* 0x100fe20000004100 */
[----:B------:R-:W-:Y:S01]  /*bed0*/  F2FP.F16.E4M3.UNPACK_B R55, R166.H1 ;  /* 0x000000a6ff37723e */ /* 0x000fe200030006ff */
[----:B------:R-:W-:Y:S02]  /*bee0*/  HADD2.F32 R54, -RZ, R54.H1_H1 ;  /* 0x30000036ff367230 */ /* 0x000fe40000004100 */
[----:B------:R-:W-:Y:S01]  /*bef0*/  FFMA.FTZ R43, R51, R73, R43 ;  /* 0x00000049332b7223 */ /* 0x000fe2000001002b */
[----:B------:R-:W-:Y:S01]  /*bf00*/  F2FP.F16.E4M3.UNPACK_B R51, R56.H1 ;  /* 0x00000038ff33723e */ /* 0x000fe200030006ff */
[--C-:B------:R-:W-:Y:S01]  /*bf10*/  HADD2.F32 R56, -RZ, R47.reuse.H0_H0 ;  /* 0x2000002fff387230 */ /* 0x100fe20000004100 */
[----:B------:R-:W-:Y:S01]  /*bf20*/  F2FP.F16.E4M3.UNPACK_B R44, R44 ;  /* 0x0000002cff2c723e */ /* 0x000fe200020006ff */
[----:B------:R-:W-:Y:S01]  /*bf30*/  HADD2.F32 R47, -RZ, R47.H1_H1 ;  /* 0x3000002fff2f7230 */ /* 0x000fe20000004100 */
[----:B------:R-:W-:Y:S01]  /*bf40*/  F2FP.F16.E4M3.UNPACK_B R166, R166 ;  /* 0x000000a6ffa6723e */ /* 0x000fe200020006ff */
[----:B------:R-:W-:-:S02]  /*bf50*/  HADD2.F32 R73, -RZ, R51.H0_H0 ;  /* 0x20000033ff497230 */ /* 0x000fc40000004100 */
[-C--:B------:R-:W-:Y:S01]  /*bf60*/  FMUL.FTZ R88, R56, R75.reuse ;  /* 0x0000004b38587220 */ /* 0x080fe20000410000 */
[----:B------:R-:W-:Y:S02]  /*bf70*/  HADD2.F32 R51, -RZ, R51.H1_H1 ;  /* 0x30000033ff337230 */ /* 0x000fe40000004100 */
[--C-:B------:R-:W-:Y:S02]  /*bf80*/  HADD2.F32 R59, -RZ, R55.reuse.H0_H0 ;  /* 0x20000037ff3b7230 */ /* 0x100fe40000004100 */
[C---:B------:R-:W-:Y:S01]  /*bf90*/  FFMA.FTZ R88, R73.reuse, R72, -R88 ;  /* 0x0000004849587223 */ /* 0x040fe20000010858 */
[----:B------:R-:W-:Y:S01]  /*bfa0*/  FMUL.FTZ R73, R73, R75 ;  /* 0x0000004b49497220 */ /* 0x000fe20000410000 */
[----:B------:R-:W-:-:S03]  /*bfb0*/  HADD2.F32 R55, -RZ, R55.H1_H1 ;  /* 0x30000037ff377230 */ /* 0x000fc60000004100 */
        /* <DEDUP_REMOVED lines=10> */
[----:B------:R-:W-:Y:S01]  /*c060*/  HADD2.F32 R75, -RZ, R45.H0_H0 ;  /* 0x2000002dff4b7230 */ /* 0x000fe20000004100 */
        /* <DEDUP_REMOVED lines=8> */
[----:B------:R-:W-:Y:S01]  /*c0f0*/  FFMA.FTZ R72, R58, R59, -R72 ;  /* 0x0000003b3a487223 */ /* 0x000fe20000010848 */
[----:B------:R-:W-:Y:S01]  /*c100*/  F2FP.SATFINITE.E4M3.F32.PACK_AB_MERGE_C R48, R48, R89, R56 ;  /* 0x000000593030723e */ /* 0x000fe20004807038 */
[----:B------:R-:W-:Y:S01]  /*c110*/  FFMA.FTZ R75, R54, R59, R75 ;  /* 0x0000003b364b7223 */ /* 0x000fe2000001004b */
[-C--:B------:R-:W-:Y:S01]  /*c120*/  FMUL.FTZ R54, R53, R45.reuse ;  /* 0x0000002d35367220 */ /* 0x080fe20000410000 */
[----:B------:R-:W-:Y:S01]  /*c130*/  FMUL.FTZ R45, R51, R45 ;  /* 0x0000002d332d7220 */ /* 0x000fe20000410000 */
[----:B------:R-:W-:Y:S01]  /*c140*/  HADD2.F32 R59, -RZ, R164.H0_H0 ;  /* 0x200000a4ff3b7230 */ /* 0x000fe20000004100 */
[----:B------:R-:W-:Y:S01]  /*c150*/  F2FP.SATFINITE.E4M3.F32.PACK_AB_MERGE_C R47, R43, R74, R47 ;  /* 0x0000004a2b2f723e */ /* 0x000fe2000480702f */
[-C--:B------:R-:W-:Y:S01]  /*c160*/  FFMA.FTZ R51, R51, R55.reuse, -R54 ;  /* 0x0000003733337223 */ /* 0x080fe20000010836 */
[----:B------:R-:W-:Y:S01]  /*c170*/  FFMA.FTZ R45, R53, R55, R45 ;  /* 0x00000037352d7223 */ /* 0x000fe2000001002d */
[----:B------:R-:W-:Y:S01]  /*c180*/  HADD2.F32 R53, -RZ, R44.H0_H0 ;  /* 0x2000002cff357230 */ /* 0x000fe20000004100 */
[----:B------:R-:W-:Y:S01]  /*c190*/  MOV R43, R48 ;  /* 0x00000030002b7202 */ /* 0x000fe20000000f00 */
        /* <DEDUP_REMOVED lines=31> */
[----:B------:R-:W-:Y:S01]  /*c390*/  F2FP.F16.E4M3.UNPACK_B R44, R44 ;  /* 0x0000002cff2c723e */ /* 0x000fe200020006ff */
[----:B------:R-:W-:-:S02]  /*c3a0*/  HADD2.F32 R53, -RZ, R53.H1_H1 ;  /* 0x30000035ff357230 */ /* 0x000fc40000004100 */
[-C--:B------:R-:W-:Y:S01]  /*c3b0*/  FMUL.FTZ R90, R54, R91.reuse ;  /* 0x0000005b365a7220 */ /* 0x080fe20000410000 */
[----:B------:R-:W-:Y:S02]  /*c3c0*/  HADD2.F32 R51, -RZ, R51.H1_H1 ;  /* 0x30000033ff337230 */ /* 0x000fe40000004100 */
[C---:B------:R-:W-:Y:S01]  /*c3d0*/  FMUL.FTZ R91, R72.reuse, R91 ;  /* 0x0000005b485b7220 */ /* 0x040fe20000410000 */
[----:B------:R-:W-:-:S03]  /*c3e0*/  FFMA.FTZ R90, R72, R88, -R90 ;  /* 0x00000058485a7223 */ /* 0x000fc6000001085a */
[----:B------:R-:W-:Y:S01]  /*c3f0*/  FFMA.FTZ R91, R54, R88, R91 ;  /* 0x00000058365b7223 */ /* 0x000fe2000001005b */
[-C--:B------:R-:W-:Y:S01]  /*c400*/  FMUL.FTZ R54, R53, R42.reuse ;  /* 0x0000002a35367220 */ /* 0x080fe20000410000 */
[C---:B------:R-:W-:Y:S01]  /*c410*/  FMUL.FTZ R42, R51.reuse, R42 ;  /* 0x0000002a332a7220 */ /* 0x040fe20000410000 */
[----:B------:R-:W-:Y:S02]  /*c420*/  HADD2.F32 R88, -RZ, R165.H0_H0 ;  /* 0x200000a5ff587230 */ /* 0x000fe40000004100 */
[-C--:B------:R-:W-:Y:S01]  /*c430*/  FFMA.FTZ R51, R51, R55.reuse, -R54 ;  /* 0x0000003733337223 */ /* 0x080fe20000010836 */
[----:B------:R-:W-:Y:S01]  /*c440*/  FFMA.FTZ R42, R53, R55, R42 ;  /* 0x00000037352a7223 */ /* 0x000fe2000001002a */
[----:B------:R-:W-:Y:S02]  /*c450*/  HADD2.F32 R53, -RZ, R46.H0_H0 ;  /* 0x2000002eff357230 */ /* 0x000fe40000004100 */
        /* <DEDUP_REMOVED lines=11> */
[----:B------:R-:W-:Y:S01]  /*c510*/  FMUL.FTZ R53, R46, R165 ;  /* 0x000000a52e357220 */ /* 0x000fe20000410000 */
[----:B------:R-:W-:Y:S01]  /*c520*/  F2FP.SATFINITE.E4M3.F32.PACK_AB_MERGE_C R42, R42, R91, RZ ;  /* 0x0000005b2a2a723e */ /* 0x000fe200048070ff */
[C---:B------:R-:W-:Y:S02]  /*c530*/  FMUL.FTZ R165, R44.reuse, R165 ;  /* 0x000000a52ca57220 */ /* 0x040fe40000410000 */
[----:B------:R-:W-:Y:S01]  /*c540*/  FFMA.FTZ R53, R44, R167, -R53 ;  /* 0x000000a72c357223 */ /* 0x000fe20000010835 */
[----:B------:R-:W-:Y:S01]  /*c550*/  F2FP.SATFINITE.E4M3.F32.PACK_AB_MERGE_C R44, R40, R59, R45 ;  /* 0x0000003b282c723e */ /* 0x000fe2000480702d */
[----:B------:R-:W-:Y:S01]  /*c560*/  FFMA.FTZ R165, R46, R167, R165 ;  /* 0x000000a72ea57223 */ /* 0x000fe200000100a5 */
[----:B------:R-:W-:Y:S01]  /*c570*/  F2FP.SATFINITE.E4M3.F32.PACK_AB_MERGE_C R45, R49, R50, R41 ;  /* 0x00000032312d723e */ /* 0x000fe20004807029 */
[----:B------:R-:W-:Y:S01]  /*c580*/  IMAD.MOV.U32 R40, RZ, RZ, R58 ;  /* 0x000000ffff287224 */ /* 0x000fe200078e003a */
[----:B------:R-:W-:Y:S01]  /*c590*/  F2FP.SATFINITE.E4M3.F32.PACK_AB_MERGE_C R51, R53, R72, R51 ;  /* 0x000000483533723e */ /* 0x000fe20004807033 */
[----:B------:R-:W-:Y:S01]  /*c5a0*/  IMAD.MOV.U32 R41, RZ, RZ, R57 ;  /* 0x000000ffff297224 */ /* 0x000fe200078e0039 */
[----:B------:R-:W-:-:S03]  /*c5b0*/  F2FP.SATFINITE.E4M3.F32.PACK_AB_MERGE_C R46, R165, R88, R42 ;  /* 0x00000058a52e723e */ /* 0x000fc6000480702a */
[----:B------:R-:W-:-:S07]  /*c5c0*/  IMAD.MOV.U32 R42, RZ, RZ, R51 ;  /* 0x000000ffff2a7224 */ /* 0x000fce00078e0033 */
.L_x_410:
[----:B------:R-:W-:Y:S05]  /*c5d0*/  BSYNC B2 ;  /* 0x0000000000027941 */ /* 0x000fea0003800000 */
.L_x_409:
        /* <DEDUP_REMOVED lines=11> */
[----:B---3--:R4:W-:Y:S03]  /*c690*/  @!P4 STG.E.128 desc[UR54][R50.64], R44 ;  /* 0x0000002c3200c986 */ /* 0x0089e6000c101d36 */
.L_x_400:
[----:B------:R-:W-:Y:S05]  /*c6a0*/  BSYNC B1 ;  /* 0x0000000000017941 */ /* 0x000fea0003800000 */
.L_x_399:
[-C--:B-1-34-:R-:W-:Y:S02]  /*c6b0*/  IMAD R40, R146, R138.reuse, RZ ;  /* 0x0000008a92287224 */ /* 0x09afe400078e02ff */
[----:B------:R-:W-:-:S04]  /*c6c0*/  IMAD.WIDE.U32 R136, R216, R138, R136 ;  /* 0x0000008ad8887225 */ /* 0x000fc800078e0088 */
[----:B------:R-:W-:Y:S01]  /*c6d0*/  IMAD R139, R216, R139, R40 ;  /* 0x0000008bd88b7224 */ /* 0x000fe200078e0228 */
[----:B------:R-:W-:Y:S06]  /*c6e0*/  @P3 BRA `(.L_x_369) ;  /* 0x0000003000883947 */ /* 0x000fec0003800000 */
[----:B------:R-:W-:Y:S01]  /*c6f0*/  ISETP.NE.AND P3, PT, R34, RZ, PT ;  /* 0x000000ff2200720c */ /* 0x000fe20003f65270 */
[----:B------:R-:W-:Y:S01]  /*c700*/  BSSY B1, `(.L_x_411) ;  /* 0x00000f5000017945 */ /* 0x000fe20003800000 */
[----:B------:R-:W-:-:S11]  /*c710*/  IMAD.IADD R52, R137, 0x1, R139 ;  /* 0x0000000189347824 */ /* 0x000fd600078e028b */
[----:B------:R-:W-:Y:S05]  /*c720*/  @!P3 BRA `(.L_x_412) ;  /* 0x0000000c00c8b947 */ /* 0x000fea0003800000 */
[----:B------:R-:W-:Y:S01]  /*c730*/  SEL R40, R99, R159, !P0 ;  /* 0x0000009f63287207 */ /* 0x000fe20004000000 */
[----:B------:R-:W-:Y:S01]  /*c740*/  BSSY B2, `(.L_x_413) ;  /* 0x00000e6000027945 */ /* 0x000fe20003800000 */
[----:B------:R-:W-:Y:S02]  /*c750*/  IADD3 R48, P3, P4, R116, R136, R25 ;  /* 0x0000008874307210 */ /* 0x000fe40007c7e019 */
[----:B------:R-:W-:Y:S02]  /*c760*/  SHF.R.S32.HI R41, RZ, 0x1f, R40 ;  /* 0x0000001fff297819 */ /* 0x000fe40000011428 */
[----:B------:R-:W-:Y:S02]  /*c770*/  IADD3.X R49, R4, R52, R30, P3, P4 ;  /* 0x0000003404317210 */ /* 0x000fe40001fe841e */
[----:B------:R-:W-:Y:S02]  /*c780*/  LEA.HI R40, R41, R40, RZ, 0x5 ;  /* 0x0000002829287211 */ /* 0x000fe400078f28ff */
[----:B------:R-:W-:-:S02]  /*c790*/  ISETP.GE.AND P3, PT, R18, R133, PT ;  /* 0x000000851200720c */ /* 0x000fc40003f66270 */
[----:B------:R-:W-:-:S04]  /*c7a0*/  LEA.HI.SX32 R40, R40, R21, 0x1b ;  /* 0x0000001528287211 */ /* 0x000fc800078fdaff */
[----:B------:R-:W-:Y:S01]  /*c7b0*/  SHF.R.S32.HI R41, RZ, 0x1f, R40 ;  /* 0x0000001fff297819 */ /* 0x000fe20000011428 */
[----:B------:R-:W-:-:S03]  /*c7c0*/  IMAD.SHL.U32 R50, R40, 0x10, RZ ;  /* 0x0000001028327824 */ /* 0x000fc600078e00ff */
[----:B------:R-:W-:-:S04]  /*c7d0*/  LEA.HI R41, R41, R40, RZ, 0x2 ;  /* 0x0000002829297211 */ /* 0x000fc800078f10ff */
[----:B------:R-:W-:Y:S02]  /*c7e0*/  SHF.R.S32.HI R43, RZ, 0x2, R41 ;  /* 0x00000002ff2b7819 */ /* 0x000fe40000011429 */
[----:B------:R-:W-:-:S03]  /*c7f0*/  LOP3.LUT R41, R199, 0x30, R50, 0xf8, !PT ;  /* 0x00000030c7297812 */ /* 0x000fc600078ef832 */
[----:B------:R-:W-:Y:S01]  /*c800*/  IMAD R40, R43, 0x2800, R200 ;  /* 0x000028002b287824 */ /* 0x000fe200078e02c8 */
[----:B------:R-:W-:-:S05]  /*c810*/  LOP3.LUT R41, R41, R8, RZ, 0x3c, !PT ;  /* 0x0000000829297212 */ /* 0x000fca00078e3cff */
[----:B------:R-:W-:Y:S02]  /*c820*/  IMAD.IADD R40, R40, 0x1, R41 ;  /* 0x0000000128287824 */ /* 0x000fe400078e0229 */
[C---:B------:R-:W-:Y:S02]  /*c830*/  IMAD R41, R17.reuse, 0x7800, R135 ;  /* 0x0000780011297824 */ /* 0x040fe400078e0287 */
[----:B------:R-:W-:-:S03]  /*c840*/  IMAD R43, R17, 0x7800, R40 ;  /* 0x00007800112b7824 */ /* 0x000fc600078e0228 */
[C---:B------:R-:W-:Y:S01]  /*c850*/  IADD3 R41, R16.reuse, R41, RZ ;  /* 0x0000002910297210 */ /* 0x040fe20007ffe0ff */
[----:B------:R-:W-:-:S05]  /*c860*/  IMAD.IADD R44, R16, 0x1, R43 ;  /* 0x00000001102c7824 */ /* 0x000fca00078e022b */
[----:B------:R-:W1:Y:S04]  /*c870*/  LDS.128 R40, [R41+0x1a400] ;  /* 0x01a4000029287984 */ /* 0x000e680000000c00 */
[----:B------:R-:W3:Y:S01]  /*c880*/  LDS.128 R44, [R44+0x1a400] ;  /* 0x01a400002c2c7984 */ /* 0x000ee20000000c00 */
[----:B------:R-:W-:Y:S05]  /*c890*/  @P3 BRA `(.L_x_414) ;  /* 0x0000000c00403947 */ /* 0x000fea0003800000 */
[----:B---3--:R-:W-:Y:S01]  /*c8a0*/  IMAD.MOV.U32 R55, RZ, RZ, R44 ;  /* 0x000000ffff377224 */ /* 0x008fe200078e002c */
[----:B------:R-:W-:Y:S01]  /*c8b0*/  F2FP.F16.E4M3.UNPACK_B R58, R160.H1 ;  /* 0x000000a0ff3a723e */ /* 0x000fe200030006ff */
[----:B-1----:R-:W-:Y:S01]  /*c8c0*/  IMAD.MOV.U32 R54, RZ, RZ, R40 ;  /* 0x000000ffff367224 */ /* 0x002fe200078e0028 */
[----:B------:R-:W-:Y:S01]  /*c8d0*/  F2FP.F16.E4M3.UNPACK_B R51, R162.H1 ;  /* 0x000000a2ff33723e */ /* 0x000fe200030006ff */
[----:B------:R-:W-:Y:S01]  /*c8e0*/  IMAD.MOV.U32 R78, RZ, RZ, R46 ;  /* 0x000000ffff4e7224 */ /* 0x000fe200078e002e */
[----:B------:R-:W-:Y:S01]  /*c8f0*/  F2FP.F16.E4M3.UNPACK_B R56, R55.H1 ;  /* 0x00000037ff38723e */ /* 0x000fe200030006ff */
[----:B------:R-:W-:Y:S01]  /*c900*/  HADD2.F32 R59, -RZ, R58.H0_H0 ;  /* 0x2000003aff3b7230 */ /* 0x000fe20000004100 */
[-C--:B------:R-:W-:Y:S01]  /*c910*/  F2FP.F16.E4M3.UNPACK_B R53, R54.reuse.H1 ;  /* 0x00000036ff35723e */ /* 0x080fe200030006ff */
[----:B------:R-:W-:Y:S01]  /*c920*/  HADD2.F32 R57, -RZ, R51.H0_H0 ;  /* 0x20000033ff397230 */ /* 0x000fe20000004100 */
[----:B------:R-:W-:Y:S01]  /*c930*/  F2FP.F16.E4M3.UNPACK_B R54, R54 ;  /* 0x00000036ff36723e */ /* 0x000fe200020006ff */
[----:B------:R-:W-:Y:S01]  /*c940*/  HADD2.F32 R40, -RZ, R56.H0_H0 ;  /* 0x20000038ff287230 */ /* 0x000fe20000004100 */
[----:B------:R-:W-:Y:S01]  /*c950*/  SHF.R.U32.HI R72, RZ, 0x10, R79 ;  /* 0x00000010ff487819 */ /* 0x000fe2000001164f */
[----:B------:R-:W-:Y:S01]  /*c960*/  HADD2.F32 R44, -RZ, R53.H0_H0 ;  /* 0x20000035ff2c7230 */ /* 0x000fe20000004100 */
[----:B------:R-:W-:Y:S01]  /*c970*/  F2FP.F16.E4M3.UNPACK_B R46, R161.H1 ;  /* 0x000000a1ff2e723e */ /* 0x000fe200030006ff */
[----:B------:R-:W-:-:S02]  /*c980*/  HADD2.F32 R58, -RZ, R58.H1_H1 ;  /* 0x3000003aff3a7230 */ /* 0x000fc40000004100 */
[-C--:B------:R-:W-:Y:S01]  /*c990*/  FMUL.FTZ R73, R40, R59.reuse ;  /* 0x0000003b28497220 */ /* 0x080fe20000410000 */
        /* <DEDUP_REMOVED lines=8> */
[----:B------:R-:W-:Y:S01]  /*ca20*/  F2FP.F16.E4M3.UNPACK_B R59, R162 ;  /* 0x000000a2ff3b723e */ /* 0x000fe200020006ff */
[----:B------:R-:W-:-:S02]  /*ca30*/  HADD2.F32 R58, -RZ, R54.H0_H0 ;  /* 0x20000036ff3a7230 */ /* 0x000fc40000004100 */
[-C--:B------:R-:W-:Y:S01]  /*ca40*/  FFMA.FTZ R53, R53, R51.reuse, -R60 ;  /* 0x0000003335357223 */ /* 0x080fe2000001083c */
[----:B------:R-:W-:Y:S01]  /*ca50*/  FFMA.FTZ R51, R56, R51, R57 ;  /* 0x0000003338337223 */ /* 0x000fe20000010039 */
[----:B------:R-:W-:Y:S01]  /*ca60*/  F2FP.F16.E4M3.UNPACK_B R57, R160 ;  /* 0x000000a0ff39723e */ /* 0x000fe200020006ff */
[----:B------:R-:W-:Y:S01]  /*ca70*/  HADD2.F32 R60, -RZ, R59.H0_H0 ;  /* 0x2000003bff3c7230 */ /* 0x000fe20000004100 */
[----:B------:R-:W-:Y:S01]  /*ca80*/  F2FP.F16.E4M3.UNPACK_B R56, R55 ;  /* 0x00000037ff38723e */ /* 0x000fe200020006ff */
[----:B------:R-:W-:Y:S01]  /*ca90*/  HADD2.F32 R94, -RZ, R46.H0_H0 ;  /* 0x2000002eff5e7230 */ /* 0x000fe20000004100 */
[-C--:B0-----:R-:W-:Y:S01]  /*caa0*/  F2FP.F16.E4M3.UNPACK_B R88, R78.reuse.H1 ;  /* 0x0000004eff58723e */ /* 0x081fe200030006ff */
[----:B------:R-:W-:Y:S01]  /*cab0*/  HADD2.F32 R62, -RZ, R57.H0_H0 ;  /* 0x20000039ff3e7230 */ /* 0x000fe20000004100 */
[----:B------:R-:W-:Y:S01]  /*cac0*/  F2FP.F16.E4M3.UNPACK_B R90, R163.H1 ;  /* 0x000000a3ff5a723e */ /* 0x000fe200030006ff */
[----:B------:R-:W-:Y:S01]  /*cad0*/  HADD2.F32 R55, -RZ, R56.H0_H0 ;  /* 0x20000038ff377230 */ /* 0x000fe20000004100 */
[----:B------:R-:W-:Y:S01]  /*cae0*/  F2FP.F16.E4M3.UNPACK_B R161, R161 ;  /* 0x000000a1ffa1723e */ /* 0x000fe200020006ff */
[----:B------:R-:W-:Y:S01]  /*caf0*/  HADD2.F32 R89, -RZ, R88.H0_H0 ;  /* 0x20000058ff597230 */ /* 0x000fe20000004100 */
[----:B------:R-:W-:Y:S01]  /*cb00*/  F2FP.F16.E4M3.UNPACK_B R78, R78 ;  /* 0x0000004eff4e723e */ /* 0x000fe200020006ff */
[----:B------:R-:W-:-:S02]  /*cb10*/  HADD2.F32 R92, -RZ, R90.H0_H0 ;  /* 0x2000005aff5c7230 */ /* 0x000fc40000004100 */
[-C--:B------:R-:W-:Y:S01]  /*cb20*/  FMUL.FTZ R73, R55, R62.reuse ;  /* 0x0000003e37497220 */ /* 0x080fe20000410000 */
[C---:B------:R-:W-:Y:S01]  /*cb30*/  FMUL.FTZ R62, R58.reuse, R62 ;  /* 0x0000003e3a3e7220 */ /* 0x040fe20000410000 */
[----:B------:R-:W-:Y:S01]  /*cb40*/  FMUL.FTZ R93, R89, R94 ;  /* 0x0000005e595d7220 */ /* 0x000fe20000410000 */
[----:B------:R-:W-:Y:S02]  /*cb50*/  HADD2.F32 R46, -RZ, R46.H1_H1 ;  /* 0x3000002eff2e7230 */ /* 0x000fe40000004100 */
[-C--:B------:R-:W-:Y:S01]  /*cb60*/  FFMA.FTZ R58, R58, R60.reuse, -R73 ;  /* 0x0000003c3a3a7223 */ /* 0x080fe20000010849 */
[----:B------:R-:W-:Y:S01]  /*cb70*/  FFMA.FTZ R55, R55, R60, R62 ;  /* 0x0000003c37377223 */ /* 0x000fe2000001003e */
[----:B------:R-:W-:Y:S01]  /*cb80*/  SHF.R.U32.HI R62, RZ, 0x8, R79 ;  /* 0x00000008ff3e7819 */ /* 0x000fe2000001164f */
[----:B------:R-:W-:Y:S01]  /*cb90*/  HADD2.F32 R88, -RZ, R88.H1_H1 ;  /* 0x30000058ff587230 */ /* 0x000fe20000004100 */
[----:B------:R-:W-:Y:S01]  /*cba0*/  LOP3.LUT R60, R79, 0xff0000ff, RZ, 0xc0, !PT ;  /* 0xff0000ff4f3c7812 */ /* 0x000fe200078ec0ff */
[----:B------:R-:W-:Y:S01]  /*cbb0*/  HADD2.F32 R90, -RZ, R90.H1_H1 ;  /* 0x3000005aff5a7230 */ /* 0x000fe20000004100 */
[-C--:B------:R-:W-:Y:S01]  /*cbc0*/  F2FP.F16.E4M3.UNPACK_B R79, R42.reuse.H1 ;  /* 0x0000002aff4f723e */ /* 0x080fe200030006ff */
[----:B------:R-:W-:Y:S01]  /*cbd0*/  HADD2.F32 R57, -RZ, R57.H1_H1 ;  /* 0x30000039ff397230 */ /* 0x000fe20000004100 */
[----:B------:R-:W-:Y:S01]  /*cbe0*/  F2FP.F16.E4M3.UNPACK_B R42, R42 ;  /* 0x0000002aff2a723e */ /* 0x000fe200020006ff */
[----:B------:R-:W-:Y:S01]  /*cbf0*/  HADD2.F32 R56, -RZ, R56.H1_H1 ;  /* 0x30000038ff387230 */ /* 0x000fe20000004100 */
[----:B------:R-:W-:Y:S01]  /*cc00*/  F2FP.F16.E4M3.UNPACK_B R163, R163 ;  /* 0x000000a3ffa3723e */ /* 0x000fe200020006ff */
[--C-:B------:R-:W-:Y:S01]  /*cc10*/  HADD2.F32 R91, -RZ, R79.reuse.H0_H0 ;  /* 0x2000004fff5b7230 */ /* 0x100fe20000004100 */
[----:B------:R-:W-:Y:S01]  /*cc20*/  LOP3.LUT R74, R61, 0xff0000ff, RZ, 0xc0, !PT ;  /* 0xff0000ff3d4a7812 */ /* 0x000fe200078ec0ff */
[----:B------:R-:W-:-:S02]  /*cc30*/  HADD2.F32 R79, -RZ, R79.H1_H1 ;  /* 0x3000004fff4f7230 */ /* 0x000fc40000004100 */
[----:B------:R-:W-:Y:S01]  /*cc40*/  FMUL.FTZ R73, R56, R57 ;  /* 0x0000003938497220 */ /* 0x000fe20000410000 */
[----:B------:R-:W-:Y:S02]  /*cc50*/  HADD2.F32 R54, -RZ, R54.H1_H1 ;  /* 0x30000036ff367230 */ /* 0x000fe40000004100 */
[C---:B------:R-:W-:Y:S01]  /*cc60*/  FMUL.FTZ R94, R91.reuse, R94 ;  /* 0x0000005e5b5e7220 */ /* 0x040fe20000410000 */
[-C--:B------:R-:W-:Y:S01]  /*cc70*/  FFMA.FTZ R93, R91, R92.reuse, -R93 ;  /* 0x0000005c5b5d7223 */ /* 0x080fe2000001085d */
[----:B------:R-:W-:Y:S01]  /*cc80*/  HADD2.F32 R59, -RZ, R59.H1_H1 ;  /* 0x3000003bff3b7230 */ /* 0x000fe20000004100 */
[----:B------:R-:W-:Y:S01]  /*cc90*/  SHF.R.U32.HI R76, RZ, 0x10, R77 ;  /* 0x00000010ff4c7819 */ /* 0x000fe2000001164d */
[----:B------:R-:W-:Y:S01]  /*cca0*/  FFMA.FTZ R94, R89, R92, R94 ;  /* 0x0000005c595e7223 */ /* 0x000fe2000001005e */
[-C--:B------:R-:W-:Y:S01]  /*ccb0*/  FMUL.FTZ R89, R88, R46.reuse ;  /* 0x0000002e58597220 */ /* 0x080fe20000410000 */
[----:B------:R-:W-:Y:S01]  /*ccc0*/  FMUL.FTZ R46, R79, R46 ;  /* 0x0000002e4f2e7220 */ /* 0x000fe20000410000 */
[----:B------:R-:W-:-:S02]  /*ccd0*/  HADD2.F32 R92, -RZ, R161.H0_H0 ;  /* 0x200000a1ff5c7230 */ /* 0x000fc40000004100 */
[----:B------:R-:W-:Y:S01]  /*cce0*/  FMUL.FTZ R75, R54, R57 ;  /* 0x00000039364b7220 */ /* 0x000fe20000410000 */
[-C--:B------:R-:W-:Y:S01]  /*ccf0*/  FFMA.FTZ R79, R79, R90.reuse, -R89 ;  /* 0x0000005a4f4f7223 */ /* 0x080fe20000010859 */
[----:B------:R-:W-:Y:S01]  /*cd00*/  FFMA.FTZ R46, R88, R90, R46 ;  /* 0x0000005a582e7223 */ /* 0x000fe2000001002e */
[----:B------:R-:W-:Y:S02]  /*cd10*/  HADD2.F32 R88, -RZ, R78.H0_H0 ;  /* 0x2000004eff587230 */ /* 0x000fe40000004100 */
[-C--:B------:R-:W-:Y:S01]  /*cd20*/  FFMA.FTZ R57, R54, R59.reuse, -R73 ;  /* 0x0000003b36397223 */ /* 0x080fe20000010849 */
[----:B------:R-:W-:Y:S02]  /*cd30*/  HADD2.F32 R90, -RZ, R42.H0_H0 ;  /* 0x2000002aff5a7230 */ /* 0x000fe40000004100 */
[----:B------:R-:W-:Y:S01]  /*cd40*/  FFMA.FTZ R54, R56, R59, R75 ;  /* 0x0000003b38367223 */ /* 0x000fe2000001004b */
[----:B------:R-:W-:Y:S02]  /*cd50*/  HADD2.F32 R89, -RZ, R163.H0_H0 ;  /* 0x200000a3ff597230 */ /* 0x000fe40000004100 */
[----:B------:R-:W-:Y:S01]  /*cd60*/  FMUL.FTZ R91, R88, R92 ;  /* 0x0000005c585b7220 */ /* 0x000fe20000410000 */
[----:B------:R-:W-:-:S02]  /*cd70*/  HADD2.F32 R161, -RZ, R161.H1_H1 ;  /* 0x300000a1ffa17230 */ /* 0x000fc40000004100 */
[C---:B------:R-:W-:Y:S01]  /*cd80*/  FMUL.FTZ R92, R90.reuse, R92 ;  /* 0x0000005c5a5c7220 */ /* 0x040fe20000410000 */
[----:B------:R-:W-:Y:S01]  /*cd90*/  HADD2.F32 R78, -RZ, R78.H1_H1 ;  /* 0x3000004eff4e7230 */ /* 0x000fe20000004100 */
[----:B------:R-:W-:Y:S01]  /*cda0*/  SHF.R.U32.HI R56, RZ, 0x8, R77 ;  /* 0x00000008ff387819 */ /* 0x000fe2000001164d */
[----:B------:R-:W-:Y:S02]  /*cdb0*/  HADD2.F32 R42, -RZ, R42.H1_H1 ;  /* 0x3000002aff2a7230 */ /* 0x000fe40000004100 */
[-C--:B------:R-:W-:Y:S01]  /*cdc0*/  FFMA.FTZ R91, R90, R89.reuse, -R91 ;  /* 0x000000595a5b7223 */ /* 0x080fe2000001085b */
[----:B------:R-:W-:Y:S01]  /*cdd0*/  FFMA.FTZ R92, R88, R89, R92 ;  /* 0x00000059585c7223 */ /* 0x000fe2000001005c */
[----:B------:R-:W-:Y:S01]  /*cde0*/  HADD2.F32 R163, -RZ, R163.H1_H1 ;  /* 0x300000a3ffa37230 */ /* 0x000fe20000004100 */
[----:B------:R-:W-:Y:S01]  /*cdf0*/  SHF.R.U32.HI R73, RZ, 0x8, R61 ;  /* 0x00000008ff497819 */ /* 0x000fe2000001163d */
[-C--:B------:R-:W-:Y:S01]  /*ce00*/  FMUL.FTZ R89, R78, R161.reuse ;  /* 0x000000a14e597220 */ /* 0x080fe20000410000 */
[----:B------:R-:W-:Y:S01]  /*ce10*/  SHF.R.U32.HI R75, RZ, 0x8, R63 ;  /* 0x00000008ff4b7819 */ /* 0x000fe2000001163f */
[----:B------:R-:W-:Y:S01]  /*ce20*/  FMUL.FTZ R161, R42, R161 ;  /* 0x000000a12aa17220 */ /* 0x000fe20000410000 */
[----:B------:R-:W-:Y:S01]  /*ce30*/  IMAD.SHL.U32 R56, R56, 0x100, RZ ;  /* 0x0000010038387824 */ /* 0x000fe200078e00ff */
[----:B------:R-:W-:Y:S01]  /*ce40*/  LOP3.LUT R59, R77, 0xff0000ff, RZ, 0xc0, !PT ;  /* 0xff0000ff4d3b7812 */ /* 0x000fe200078ec0ff */
[-C--:B------:R-:W-:Y:S01]  /*ce50*/  FFMA.FTZ R42, R42, R163.reuse, -R89 ;  /* 0x000000a32a2a7223 */ /* 0x080fe20000010859 */
[----:B------:R-:W-:Y:S01]  /*ce60*/  SHF.R.U32.HI R61, RZ, 0x10, R61 ;  /* 0x00000010ff3d7819 */ /* 0x000fe2000001163d */
[----:B------:R-:W-:Y:S01]  /*ce70*/  IMAD.SHL.U32 R73, R73, 0x100, RZ ;  /* 0x0000010049497824 */ /* 0x000fe200078e00ff */
[----:B------:R-:W-:Y:S01]  /*ce80*/  SHF.L.U32 R89, R62, 0x8, RZ ;  /* 0x000000083e597819 */ /* 0x000fe200000006ff */
[----:B------:R-:W-:Y:S01]  /*ce90*/  IMAD.SHL.U32 R62, R75, 0x100, RZ ;  /* 0x000001004b3e7824 */ /* 0x000fe200078e00ff */
[----:B------:R-:W-:Y:S01]  /*cea0*/  LOP3.LUT R77, R63, 0xff0000ff, RZ, 0xc0, !PT ;  /* 0xff0000ff3f4d7812 */ /* 0x000fe200078ec0ff */
[----:B------:R-:W-:Y:S01]  /*ceb0*/  IMAD.U32 R61, R61, 0x10000, RZ ;  /* 0x000100003d3d7824 */ /* 0x000fe200078e00ff */
[----:B------:R-:W-:Y:S01]  /*cec0*/  LOP3.LUT R59, R59, 0xff00, R56, 0xf8, !PT ;  /* 0x0000ff003b3b7812 */ /* 0x000fe200078ef838 */
[----:B------:R-:W-:Y:S01]  /*ced0*/  IMAD.U32 R76, R76, 0x10000, RZ ;  /* 0x000100004c4c7824 */ /* 0x000fe200078e00ff */
[----:B------:R-:W-:Y:S01]  /*cee0*/  SHF.R.U32.HI R63, RZ, 0x10, R63 ;  /* 0x00000010ff3f7819 */ /* 0x000fe2000001163f */
[----:B------:R-:W-:Y:S01]  /*cef0*/  FFMA.FTZ R161, R78, R163, R161 ;  /* 0x000000a34ea17223 */ /* 0x000fe200000100a1 */
[----:B------:R-:W-:-:S02]  /*cf00*/  LOP3.LUT R56, R60, 0xff00, R89, 0xf8, !PT ;  /* 0x0000ff003c387812 */ /* 0x000fc400078ef859 */
[----:B------:R-:W-:Y:S01]  /*cf10*/  LOP3.LUT R60, R74, 0xff00, R73, 0xf8, !PT ;  /* 0x0000ff004a3c7812 */ /* 0x000fe200078ef849 */
[----:B------:R-:W-:Y:S01]  /*cf20*/  IMAD.U32 R73, R72, 0x10000, RZ ;  /* 0x0001000048497824 */ /* 0x000fe200078e00ff */
[----:B------:R-:W-:Y:S02]  /*cf30*/  LOP3.LUT R62, R77, 0xff00, R62, 0xf8, !PT ;  /* 0x0000ff004d3e7812 */ /* 0x000fe400078ef83e */
[----:B------:R-:W-:Y:S02]  /*cf40*/  SHF.L.U32 R63, R63, 0x10, RZ ;  /* 0x000000103f3f7819 */ /* 0x000fe400000006ff */
[----:B------:R-:W-:Y:S02]  /*cf50*/  F2FP.SATFINITE.E4M3.F32.PACK_AB_MERGE_C R53, R53, R44, RZ ;  /* 0x0000002c3535723e */ /* 0x000fe400048070ff */
[----:B------:R-:W-:Y:S02]  /*cf60*/  LOP3.LUT R60, R60, 0xff0000, R61, 0xf8, !PT ;  /* 0x00ff00003c3c7812 */ /* 0x000fe400078ef83d */
[----:B------:R-:W-:-:S02]  /*cf70*/  F2FP.SATFINITE.E4M3.F32.PACK_AB_MERGE_C R51, R51, R40, RZ ;  /* 0x000000283333723e */ /* 0x000fc400048070ff */
[----:B------:R-:W-:Y:S02]  /*cf80*/  LOP3.LUT R44, R62, 0xff0000, R63, 0xf8, !PT ;  /* 0x00ff00003e2c7812 */ /* 0x000fe400078ef83f */
[----:B------:R-:W-:Y:S02]  /*cf90*/  F2FP.SATFINITE.E4M3.F32.PACK_AB_MERGE_C R40, R57, R58, R53 ;  /* 0x0000003a3928723e */ /* 0x000fe40004807035 */
[----:B------:R-:W-:Y:S02]  /*cfa0*/  F2FP.F16.E4M3.UNPACK_B R57, R45 ;  /* 0x0000002dff39723e */ /* 0x000fe400020006ff */
[----:B------:R-:W-:Y:S02]  /*cfb0*/  F2FP.SATFINITE.E4M3.F32.PACK_AB_MERGE_C R54, R54, R55, R51 ;  /* 0x000000373636723e */ /* 0x000fe40004807033 */
[----:B------:R-:W-:Y:S01]  /*cfc0*/  F2FP.F16.E4M3.UNPACK_B R63, R60 ;  /* 0x0000003cff3f723e */ /* 0x000fe200020006ff */
[--C-:B------:R-:W-:Y:S01]  /*cfd0*/  HADD2.F32 R51, -RZ, R57.reuse.H0_H0 ;  /* 0x20000039ff337230 */ /* 0x100fe20000004100 */
[----:B------:R-:W-:Y:S01]  /*cfe0*/  LOP3.LUT R59, R59, 0xff0000, R76, 0xf8, !PT ;  /* 0x00ff00003b3b7812 */ /* 0x000fe200078ef84c */
[----:B------:R-:W-:Y:S01]  /*cff0*/  HADD2.F32 R61, -RZ, R57.H1_H1 ;  /* 0x30000039ff3d7230 */ /* 0x000fe20000004100 */
[----:B------:R-:W-:Y:S01]  /*d000*/  F2FP.F16.E4M3.UNPACK_B R55, R41 ;  /* 0x00000029ff37723e */ /* 0x000fe200020006ff */
[----:B------:R-:W-:Y:S01]  /*d010*/  HADD2.F32 R72, -RZ, R63.H0_H0 ;  /* 0x2000003fff487230 */ /* 0x000fe20000004100 */
[----:B------:R-:W-:-:S02]  /*d020*/  F2FP.F16.E4M3.UNPACK_B R58, R59 ;  /* 0x0000003bff3a723e */ /* 0x000fc400020006ff */
[----:B------:R-:W-:Y:S01]  /*d030*/  LOP3.LUT R56, R56, 0xff0000, R73, 0xf8, !PT ;  /* 0x00ff000038387812 */ /* 0x000fe200078ef849 */
[--C-:B------:R-:W-:Y:S02]  /*d040*/  HADD2.F32 R53, -RZ, R55.reuse.H0_H0 ;  /* 0x20000037ff357230 */ /* 0x100fe40000004100 */
[-C--:B------:R-:W-:Y:S01]  /*d050*/  FMUL.FTZ R74, R51, R72.reuse ;  /* 0x00000048334a7220 */ /* 0x080fe20000410000 */
[--C-:B------:R-:W-:Y:S01]  /*d060*/  HADD2.F32 R62, -RZ, R58.reuse.H0_H0 ;  /* 0x2000003aff3e7230 */ /* 0x100fe20000004100 */
[----:B------:R-:W-:Y:S01]  /*d070*/  F2FP.F16.E4M3.UNPACK_B R57, R45.H1 ;  /* 0x0000002dff39723e */ /* 0x000fe200030006ff */
[----:B------:R-:W-:Y:S02]  /*d080*/  HADD2.F32 R55, -RZ, R55.H1_H1 ;  /* 0x30000037ff377230 */ /* 0x000fe40000004100 */
[C---:B------:R-:W-:Y:S01]  /*d090*/  FMUL.FTZ R72, R53.reuse, R72 ;  /* 0x0000004835487220 */ /* 0x040fe20000410000 */
[----:B------:R-:W-:Y:S01]  /*d0a0*/  F2FP.F16.E4M3.UNPACK_B R73, R60.H1 ;  /* 0x0000003cff49723e */ /* 0x000fe200030006ff */
[-C--:B------:R-:W-:Y:S01]  /*d0b0*/  FFMA.FTZ R53, R53, R62.reuse, -R74 ;  /* 0x0000003e35357223 */ /* 0x080fe2000001084a */
[----:B------:R-:W-:Y:S01]  /*d0c0*/  F2FP.F16.E4M3.UNPACK_B R45, R41.H1 ;  /* 0x00000029ff2d723e */ /* 0x000fe200030006ff */
[----:B------:R-:W-:Y:S01]  /*d0d0*/  FFMA.FTZ R51, R51, R62, R72 ;  /* 0x0000003e33337223 */ /* 0x000fe20000010048 */
[----:B------:R-:W-:Y:S01]  /*d0e0*/  HADD2.F32 R72, -RZ, R63.H1_H1 ;  /* 0x3000003fff487230 */ /* 0x000fe20000004100 */
[----:B------:R-:W-:Y:S01]  /*d0f0*/  F2FP.F16.E4M3.UNPACK_B R59, R59.H1 ;  /* 0x0000003bff3b723e */ /* 0x000fe200030006ff */
[----:B------:R-:W-:Y:S01]  /*d100*/  HADD2.F32 R62, -RZ, R58.H1_H1 ;  /* 0x3000003aff3e7230 */ /* 0x000fe20000004100 */
[----:B------:R-:W-:Y:S01]  /*d110*/  F2FP.SATFINITE.E4M3.F32.PACK_AB_MERGE_C R79, R79, R93, RZ ;  /* 0x0000005d4f4f723e */ /* 0x000fe200048070ff */
[----:B------:R-:W-:-:S02]  /*d120*/  HADD2.F32 R63, -RZ, R57.H0_H0 ;  /* 0x20000039ff3f7230 */ /* 0x000fc40000004100 */
[-C--:B------:R-:W-:Y:S01]  /*d130*/  FMUL.FTZ R58, R61, R72.reuse ;  /* 0x000000483d3a7220 */ /* 0x080fe20000410000 */
[C---:B------:R-:W-:Y:S01]  /*d140*/  FMUL.FTZ R60, R55.reuse, R72 ;  /* 0x00000048373c7220 */ /* 0x040fe20000410000 */
[----:B------:R-:W-:Y:S01]  /*d150*/  HADD2.F32 R76, -RZ, R73.H0_H0 ;  /* 0x20000049ff4c7230 */ /* 0x000fe20000004100 */
[----:B------:R-:W-:Y:S01]  /*d160*/  F2FP.SATFINITE.E4M3.F32.PACK_AB_MERGE_C R46, R46, R94, RZ ;  /* 0x0000005e2e2e723e */ /* 0x000fe200048070ff */
[----:B------:R-:W-:Y:S02]  /*d170*/  HADD2.F32 R41, -RZ, R45.H0_H0 ;  /* 0x2000002dff297230 */ /* 0x000fe40000004100 */
[-C--:B------:R-:W-:Y:S01]  /*d180*/  FFMA.FTZ R58, R55, R62.reuse, -R58 ;  /* 0x0000003e373a7223 */ /* 0x080fe2000001083a */
[----:B------:R-:W-:Y:S01]  /*d190*/  FFMA.FTZ R60, R61, R62, R60 ;  /* 0x0000003e3d3c7223 */ /* 0x000fe2000001003c */
[----:B------:R-:W-:Y:S02]  /*d1a0*/  HADD2.F32 R74, -RZ, R59.H0_H0 ;  /* 0x2000003bff4a7230 */ /* 0x000fe40000004100 */
[----:B------:R-:W-:Y:S01]  /*d1b0*/  FMUL.FTZ R62, R63, R76 ;  /* 0x0000004c3f3e7220 */ /* 0x000fe20000410000 */
[----:B------:R-:W-:-:S02]  /*d1c0*/  HADD2.F32 R72, -RZ, R57.H1_H1 ;  /* 0x30000039ff487230 */ /* 0x000fc40000004100 */
[C---:B------:R-:W-:Y:S01]  /*d1d0*/  FMUL.FTZ R76, R41.reuse, R76 ;  /* 0x0000004c294c7220 */ /* 0x040fe20000410000 */
[----:B------:R-:W-:Y:S02]  /*d1e0*/  HADD2.F32 R73, -RZ, R73.H1_H1 ;  /* 0x30000049ff497230 */ /* 0x000fe40000004100 */
[----:B------:R-:W-:Y:S01]  /*d1f0*/  FFMA.FTZ R41, R41, R74, -R62 ;  /* 0x0000004a29297223 */ /* 0x000fe2000001083e */
[----:B------:R-:W-:Y:S01]  /*d200*/  HADD2.F32 R62, -RZ, R45.H1_H1 ;  /* 0x3000002dff3e7230 */ /* 0x000fe20000004100 */
[----:B------:R-:W-:Y:S01]  /*d210*/  F2FP.F16.E4M3.UNPACK_B R57, R47 ;  /* 0x0000002fff39723e */ /* 0x000fe200020006ff */
[----:B------:R-:W-:Y:S02]  /*d220*/  HADD2.F32 R61, -RZ, R59.H1_H1 ;  /* 0x3000003bff3d7230 */ /* 0x000fe40000004100 */
[-C--:B------:R-:W-:Y:S01]  /*d230*/  FMUL.FTZ R55, R72, R73.reuse ;  /* 0x0000004948377220 */ /* 0x080fe20000410000 */
[----:B------:R-:W-:Y:S01]  /*d240*/  F2FP.F16.E4M3.UNPACK_B R59, R44 ;  /* 0x0000002cff3b723e */ /* 0x000fe200020006ff */
[C---:B------:R-:W-:Y:S01]  /*d250*/  FMUL.FTZ R73, R62.reuse, R73 ;  /* 0x000000493e497220 */ /* 0x040fe20000410000 */
[----:B------:R-:W-:Y:S01]  /*d260*/  FFMA.FTZ R45, R63, R74, R76 ;  /* 0x0000004a3f2d7223 */ /* 0x000fe2000001004c */
[----:B------:R-:W-:Y:S01]  /*d270*/  FFMA.FTZ R62, R62, R61, -R55 ;  /* 0x0000003d3e3e7223 */ /* 0x000fe20000010837 */
[----:B------:R-:W-:Y:S01]  /*d280*/  F2FP.F16.E4M3.UNPACK_B R55, R43 ;  /* 0x0000002bff37723e */ /* 0x000fe200020006ff */
[----:B------:R-:W-:Y:S01]  /*d290*/  FFMA.FTZ R72, R72, R61, R73 ;  /* 0x0000003d48487223 */ /* 0x000fe20000010049 */
[----:B------:R-:W-:Y:S01]  /*d2a0*/  HADD2.F32 R73, -RZ, R57.H0_H0 ;  /* 0x20000039ff497230 */ /* 0x000fe20000004100 */
[-C--:B------:R-:W-:Y:S01]  /*d2b0*/  F2FP.F16.E4M3.UNPACK_B R63, R56.reuse ;  /* 0x00000038ff3f723e */ /* 0x080fe200020006ff */
[----:B------:R-:W-:Y:S01]  /*d2c0*/  HADD2.F32 R76, -RZ, R59.H0_H0 ;  /* 0x2000003bff4c7230 */ /* 0x000fe20000004100 */
[----:B------:R-:W-:Y:S01]  /*d2d0*/  F2FP.F16.E4M3.UNPACK_B R56, R56.H1 ;  /* 0x00000038ff38723e */ /* 0x000fe200030006ff */
[----:B------:R-:W-:Y:S01]  /*d2e0*/  HADD2.F32 R61, -RZ, R55.H0_H0 ;  /* 0x20000037ff3d7230 */ /* 0x000fe20000004100 */
[----:B------:R-:W-:Y:S01]  /*d2f0*/  F2FP.SATFINITE.E4M3.F32.PACK_AB_MERGE_C R41, R62, R41, RZ ;  /* 0x000000293e29723e */ /* 0x000fe200048070ff */
[----:B------:R-:W-:-:S02]  /*d300*/  HADD2.F32 R74, -RZ, R63.H0_H0 ;  /* 0x2000003fff4a7230 */ /* 0x000fc40000004100 */
[-C--:B------:R-:W-:Y:S01]  /*d310*/  FMUL.FTZ R78, R73, R76.reuse ;  /* 0x0000004c494e7220 */ /* 0x080fe20000410000 */
[--C-:B------:R-:W-:Y:S02]  /*d320*/  HADD2.F32 R75, -RZ, R56.reuse.H0_H0 ;  /* 0x20000038ff4b7230 */ /* 0x100fe40000004100 */
[C---:B------:R-:W-:Y:S01]  /*d330*/  FMUL.FTZ R76, R61.reuse, R76 ;  /* 0x0000004c3d4c7220 */ /* 0x040fe20000410000 */
[----:B------:R-:W-:Y:S02]  /*d340*/  HADD2.F32 R56, -RZ, R56.H1_H1 ;  /* 0x30000038ff387230 */ /* 0x000fe40000004100 */
[-C--:B------:R-:W-:Y:S01]  /*d350*/  FFMA.FTZ R61, R61, R74.reuse, -R78 ;  /* 0x0000004a3d3d7223 */ /* 0x080fe2000001084e */
[----:B------:R-:W-:Y:S02]  /*d360*/  HADD2.F32 R57, -RZ, R57.H1_H1 ;  /* 0x30000039ff397230 */ /* 0x000fe40000004100 */
[----:B------:R-:W-:Y:S01]  /*d370*/  FFMA.FTZ R73, R73, R74, R76 ;  /* 0x0000004a49497223 */ /* 0x000fe2000001004c */
[----:B------:R-:W-:Y:S01]  /*d380*/  F2FP.F16.E4M3.UNPACK_B R74, R47.H1 ;  /* 0x0000002fff4a723e */ /* 0x000fe200030006ff */
[----:B------:R-:W-:Y:S01]  /*d390*/  HADD2.F32 R55, -RZ, R55.H1_H1 ;  /* 0x30000037ff377230 */ /* 0x000fe20000004100 */
[----:B------:R-:W-:-:S02]  /*d3a0*/  F2FP.F16.E4M3.UNPACK_B R76, R44.H1 ;  /* 0x0000002cff4c723e */ /* 0x000fc400030006ff */
[----:B------:R-:W-:Y:S01]  /*d3b0*/  F2FP.F16.E4M3.UNPACK_B R47, R43.H1 ;  /* 0x0000002bff2f723e */ /* 0x000fe200030006ff */
[----:B------:R-:W-:Y:S01]  /*d3c0*/  HADD2.F32 R44, -RZ, R74.H0_H0 ;  /* 0x2000004aff2c7230 */ /* 0x000fe20000004100 */
[----:B------:R-:W-:Y:S01]  /*d3d0*/  F2FP.SATFINITE.E4M3.F32.PACK_AB_MERGE_C R45, R72, R45, RZ ;  /* 0x0000002d482d723e */ /* 0x000fe200048070ff */
[--C-:B------:R-:W-:Y:S01]  /*d3e0*/  HADD2.F32 R77, -RZ, R76.reuse.H0_H0 ;  /* 0x2000004cff4d7230 */ /* 0x100fe20000004100 */
[----:B------:R-:W-:Y:S01]  /*d3f0*/  F2FP.SATFINITE.E4M3.F32.PACK_AB_MERGE_C R42, R42, R91, R79 ;  /* 0x0000005b2a2a723e */ /* 0x000fe2000480704f */
[--C-:B------:R-:W-:Y:S01]  /*d400*/  HADD2.F32 R43, -RZ, R47.reuse.H0_H0 ;  /* 0x2000002fff2b7230 */ /* 0x100fe20000004100 */
[----:B------:R-:W-:Y:S01]  /*d410*/  F2FP.SATFINITE.E4M3.F32.PACK_AB_MERGE_C R46, R161, R92, R46 ;  /* 0x0000005ca12e723e */ /* 0x000fe2000480702e */
[----:B------:R-:W-:Y:S02]  /*d420*/  HADD2.F32 R76, -RZ, R76.H1_H1 ;  /* 0x3000004cff4c7230 */ /* 0x000fe40000004100 */
[----:B------:R-:W-:Y:S01]  /*d430*/  FMUL.FTZ R78, R44, R77 ;  /* 0x0000004d2c4e7220 */ /* 0x000fe20000410000 */
[----:B------:R-:W-:-:S02]  /*d440*/  HADD2.F32 R47, -RZ, R47.H1_H1 ;  /* 0x3000002fff2f7230 */ /* 0x000fc40000004100 */
[C---:B------:R-:W-:Y:S01]  /*d450*/  FMUL.FTZ R77, R43.reuse, R77 ;  /* 0x0000004d2b4d7220 */ /* 0x040fe20000410000 */
[----:B------:R-:W-:Y:S02]  /*d460*/  HADD2.F32 R74, -RZ, R74.H1_H1 ;  /* 0x3000004aff4a7230 */ /* 0x000fe40000004100 */
[----:B------:R-:W-:Y:S01]  /*d470*/  FFMA.FTZ R43, R43, R75, -R78 ;  /* 0x0000004b2b2b7223 */ /* 0x000fe2000001084e */
[----:B------:R-:W-:Y:S01]  /*d480*/  F2FP.SATFINITE.E4M3.F32.PACK_AB_MERGE_C R41, R58, R53, R41 ;  /* 0x000000353a29723e */ /* 0x000fe20004807029 */
[----:B------:R-:W-:Y:S01]  /*d490*/  FFMA.FTZ R44, R44, R75, R77 ;  /* 0x0000004b2c2c7223 */ /* 0x000fe2000001004d */
[-C--:B------:R-:W-:Y:S01]  /*d4a0*/  FMUL.FTZ R75, R47, R76.reuse ;  /* 0x0000004c2f4b7220 */ /* 0x080fe20000410000 */
[----:B------:R-:W-:Y:S01]  /*d4b0*/  FMUL.FTZ R78, R74, R76 ;  /* 0x0000004c4a4e7220 */ /* 0x000fe20000410000 */
[----:B------:R-:W-:Y:S02]  /*d4c0*/  F2FP.SATFINITE.E4M3.F32.PACK_AB_MERGE_C R45, R60, R51, R45 ;  /* 0x000000333c2d723e */ /* 0x000fe4000480702d */
[----:B------:R-:W-:Y:S01]  /*d4d0*/  FFMA.FTZ R75, R74, R56, R75 ;  /* 0x000000384a4b7223 */ /* 0x000fe2000001004b */
[----:B------:R-:W-:-:S02]  /*d4e0*/  HADD2.F32 R74, -RZ, R59.H1_H1 ;  /* 0x3000003bff4a7230 */ /* 0x000fc40000004100 */
[----:B------:R-:W-:Y:S01]  /*d4f0*/  FFMA.FTZ R78, R47, R56, -R78 ;  /* 0x000000382f4e7223 */ /* 0x000fe2000001084e */
[----:B------:R-:W-:Y:S01]  /*d500*/  HADD2.F32 R56, -RZ, R63.H1_H1 ;  /* 0x3000003fff387230 */ /* 0x000fe20000004100 */
[----:B------:R-:W-:Y:S01]  /*d510*/  F2FP.SATFINITE.E4M3.F32.PACK_AB_MERGE_C R44, R75, R44, RZ ;  /* 0x0000002c4b2c723e */ /* 0x000fe200048070ff */
[-C--:B------:R-:W-:Y:S01]  /*d520*/  FMUL.FTZ R76, R57, R74.reuse ;  /* 0x0000004a394c7220 */ /* 0x080fe20000410000 */
[C---:B------:R-:W-:Y:S01]  /*d530*/  FMUL.FTZ R74, R55.reuse, R74 ;  /* 0x0000004a374a7220 */ /* 0x040fe20000410000 */
[----:B------:R-:W-:Y:S02]  /*d540*/  F2FP.SATFINITE.E4M3.F32.PACK_AB_MERGE_C R43, R78, R43, RZ ;  /* 0x0000002b4e2b723e */ /* 0x000fe400048070ff */
[-C--:B------:R-:W-:Y:S01]  /*d550*/  FFMA.FTZ R76, R55, R56.reuse, -R76 ;  /* 0x00000038374c7223 */ /* 0x080fe2000001084c */
[----:B------:R-:W-:-:S04]  /*d560*/  FFMA.FTZ R74, R57, R56, R74 ;  /* 0x00000038394a7223 */ /* 0x000fc8000001004a */
[----:B------:R-:W-:Y:S02]  /*d570*/  F2FP.SATFINITE.E4M3.F32.PACK_AB_MERGE_C R43, R76, R61, R43 ;  /* 0x0000003d4c2b723e */ /* 0x000fe4000480702b */
[----:B------:R-:W-:Y:S01]  /*d580*/  F2FP.SATFINITE.E4M3.F32.PACK_AB_MERGE_C R47, R74, R73, R44 ;  /* 0x000000494a2f723e */ /* 0x000fe2000480702c */
[----:B------:R-:W-:-:S07]  /*d590*/  IMAD.MOV.U32 R44, RZ, RZ, R54 ;  /* 0x000000ffff2c7224 */ /* 0x000fce00078e0036 */
.L_x_414:
[----:B------:R-:W-:Y:S05]  /*d5a0*/  BSYNC B2 ;  /* 0x0000000000027941 */ /* 0x000fea0003800000 */
.L_x_413:
[----:B------:R-:W-:-:S13]  /*d5b0*/  ISETP.GE.AND P3, PT, R50, R154, PT ;  /* 0x0000009a3200720c */ /* 0x000fda0003f66270 */
[--C-:B------:R-:W-:Y:S02]  /*d5c0*/  @!P3 SHF.R.S32.HI R53, RZ, 0x1f, R50.reuse ;  /* 0x0000001fff35b819 */ /* 0x100fe40000011432 */
[----:B------:R-:W-:-:S04]  /*d5d0*/  @!P3 IADD3 R51, P4, P5, R116, R136, R50 ;  /* 0x000000887433b210 */ /* 0x000fc80007d9e032 */
[----:B------:R-:W-:Y:S02]  /*d5e0*/  @!P3 IADD3.X R54, R4, R52, R53, P4, P5 ;  /* 0x000000340436b210 */ /* 0x000fe400027ea435 */
[----:B------:R-:W-:-:S05]  /*d5f0*/  IADD3 R48, P4, R48, R124, RZ ;  /* 0x0000007c30307210 */ /* 0x000fca0007f9e0ff */
[----:B------:R-:W-:Y:S01]  /*d600*/  IMAD.X R49, R49, 0x1, R125, P4 ;  /* 0x0000000131317824 */ /* 0x000fe200020e067d */
[----:B------:R-:W-:-:S04]  /*d610*/  @!P3 IADD3 R50, P4, R51, R124, RZ ;  /* 0x0000007c3332b210 */ /* 0x000fc80007f9e0ff */
[----:B-1----:R1:W-:Y:S01]  /*d620*/  STG.E.128 desc[UR54][R48.64], R40 ;  /* 0x0000002830007986 */ /* 0x0023e2000c101d36 */
[----:B------:R-:W-:-:S05]  /*d630*/  @!P3 IMAD.X R51, R54, 0x1, R125, P4 ;  /* 0x000000013633b824 */ /* 0x000fca00020e067d */
[----:B---3--:R1:W-:Y:S03]  /*d640*/  @!P3 STG.E.128 desc[UR54][R50.64], R44 ;  /* 0x0000002c3200b986 */ /* 0x0083e6000c101d36 */
.L_x_412:
[----:B------:R-:W-:Y:S05]  /*d650*/  BSYNC B1 ;  /* 0x0000000000017941 */ /* 0x000fea0003800000 */
.L_x_411:
[----:B------:R-:W-:Y:S01]  /*d660*/  ISETP.NE.AND P3, PT, R35, RZ, PT ;  /* 0x000000ff2300720c */ /* 0x000fe20003f65270 */
[----:B------:R-:W-:-:S12]  /*d670*/  BSSY B1, `(.L_x_415) ;  /* 0x00000f8000017945 */ /* 0x000fd80003800000 */
[----:B------:R-:W-:Y:S05]  /*d680*/  @!P3 BRA `(.L_x_416) ;  /* 0x0000000c00d8b947 */ /* 0x000fea0003800000 */
[----:B-1----:R-:W-:Y:S01]  /*d690*/  SEL R40, R99, R159, !P1 ;  /* 0x0000009f63287207 */ /* 0x002fe20004800000 */
        /* <DEDUP_REMOVED lines=22> */
[----:B------:R-:W-:Y:S01]  /*d800*/  SHF.R.U32.HI R54, RZ, 0x8, R81 ;  /* 0x00000008ff367819 */ /* 0x000fe20000011651 */
[----:B-1----:R-:W-:Y:S01]  /*d810*/  IMAD.MOV.U32 R56, RZ, RZ, R40 ;  /* 0x000000ffff387224 */ /* 0x002fe200078e0028 */
[----:B------:R-:W-:Y:S01]  /*d820*/  LOP3.LUT R59, R81, 0xff0000ff, RZ, 0xc0, !PT ;  /* 0xff0000ff513b7812 */ /* 0x000fe200078ec0ff */
[----:B---3--:R-:W-:Y:S01]  /*d830*/  IMAD.MOV.U32 R57, RZ, RZ, R44 ;  /* 0x000000ffff397224 */ /* 0x008fe200078e002c */
[----:B------:R-:W-:Y:S01]  /*d840*/  SHF.R.U32.HI R62, RZ, 0x8, R83 ;  /* 0x00000008ff3e7819 */ /* 0x000fe20000011653 */
[----:B------:R-:W-:Y:S01]  /*d850*/  IMAD.SHL.U32 R40, R54, 0x100, RZ ;  /* 0x0000010036287824 */ /* 0x000fe200078e00ff */
[----:B------:R-:W-:Y:S01]  /*d860*/  SHF.R.U32.HI R60, RZ, 0x8, R65 ;  /* 0x00000008ff3c7819 */ /* 0x000fe20000011641 */
[----:B------:R-:W-:Y:S01]  /*d870*/  IMAD.MOV.U32 R54, RZ, RZ, R42 ;  /* 0x000000ffff367224 */ /* 0x000fe200078e002a */
[----:B------:R-:W-:Y:S02]  /*d880*/  SHF.R.U32.HI R66, RZ, 0x10, R81 ;  /* 0x00000010ff427819 */ /* 0x000fe40000011651 */
[----:B------:R-:W-:Y:S01]  /*d890*/  LOP3.LUT R59, R59, 0xff00, R40, 0xf8, !PT ;  /* 0x0000ff003b3b7812 */ /* 0x000fe200078ef828 */
[----:B------:R-:W-:Y:S01]  /*d8a0*/  IMAD.SHL.U32 R40, R62, 0x100, RZ ;  /* 0x000001003e287824 */ /* 0x000fe200078e00ff */
[----:B------:R-:W-:Y:S01]  /*d8b0*/  SHF.R.U32.HI R64, RZ, 0x10, R83 ;  /* 0x00000010ff407819 */ /* 0x000fe20000011653 */
[----:B------:R-:W-:Y:S01]  /*d8c0*/  IMAD.SHL.U32 R42, R60, 0x100, RZ ;  /* 0x000001003c2a7824 */ /* 0x000fe200078e00ff */
[----:B------:R-:W-:Y:S01]  /*d8d0*/  LOP3.LUT R61, R83, 0xff0000ff, RZ, 0xc0, !PT ;  /* 0xff0000ff533d7812 */ /* 0x000fe200078ec0ff */
[----:B------:R-:W-:Y:S01]  /*d8e0*/  IMAD.U32 R44, R66, 0x10000, RZ ;  /* 0x00010000422c7824 */ /* 0x000fe200078e00ff */
[----:B------:R-:W-:-:S02]  /*d8f0*/  SHF.R.U32.HI R58, RZ, 0x8, R67 ;  /* 0x00000008ff3a7819 */ /* 0x000fc40000011643 */
[----:B------:R-:W-:Y:S02]  /*d900*/  LOP3.LUT R63, R65, 0xff0000ff, RZ, 0xc0, !PT ;  /* 0xff0000ff413f7812 */ /* 0x000fe400078ec0ff */
[----:B------:R-:W-:Y:S02]  /*d910*/  SHF.R.U32.HI R48, RZ, 0x10, R65 ;  /* 0x00000010ff307819 */ /* 0x000fe40000011641 */
[----:B------:R-:W-:Y:S01]  /*d920*/  MOV R55, R46 ;  /* 0x0000002e00377202 */ /* 0x000fe20000000f00 */
[----:B------:R-:W-:Y:S01]  /*d930*/  IMAD.SHL.U32 R46, R58, 0x100, RZ ;  /* 0x000001003a2e7824 */ /* 0x000fe200078e00ff */
[----:B------:R-:W-:Y:S01]  /*d940*/  LOP3.LUT R61, R61, 0xff00, R40, 0xf8, !PT ;  /* 0x0000ff003d3d7812 */ /* 0x000fe200078ef828 */
[----:B------:R-:W-:Y:S01]  /*d950*/  IMAD.U32 R40, R64, 0x10000, RZ ;  /* 0x0001000040287824 */ /* 0x000fe200078e00ff */
[----:B------:R-:W-:Y:S02]  /*d960*/  LOP3.LUT R65, R63, 0xff00, R42, 0xf8, !PT ;  /* 0x0000ff003f417812 */ /* 0x000fe400078ef82a */
[----:B------:R-:W-:-:S02]  /*d970*/  F2FP.F16.E4M3.UNPACK_B R63, R158.H1 ;  /* 0x0000009eff3f723e */ /* 0x000fc400030006ff */
[----:B------:R-:W-:Y:S02]  /*d980*/  F2FP.F16.E4M3.UNPACK_B R60, R57.H1 ;  /* 0x00000039ff3c723e */ /* 0x000fe400030006ff */
[----:B------:R-:W-:Y:S01]  /*d990*/  F2FP.F16.E4M3.UNPACK_B R58, R56.H1 ;  /* 0x00000038ff3a723e */ /* 0x000fe200030006ff */
[----:B------:R-:W-:Y:S01]  /*d9a0*/  HADD2.F32 R42, -RZ, R63.H0_H0 ;  /* 0x2000003fff2a7230 */ /* 0x000fe20000004100 */
[----:B------:R-:W-:Y:S02]  /*d9b0*/  SHF.R.U32.HI R53, RZ, 0x10, R67 ;  /* 0x00000010ff357819 */ /* 0x000fe40000011643 */
[----:B------:R-:W-:Y:S02]  /*d9c0*/  LOP3.LUT R67, R67, 0xff0000ff, RZ, 0xc0, !PT ;  /* 0xff0000ff43437812 */ /* 0x000fe400078ec0ff */
[----:B------:R-:W-:Y:S01]  /*d9d0*/  LOP3.LUT R44, R59, 0xff0000, R44, 0xf8, !PT ;  /* 0x00ff00003b2c7812 */ /* 0x000fe200078ef82c */
[----:B------:R-:W-:Y:S01]  /*d9e0*/  HADD2.F32 R59, -RZ, R58.H0_H0 ;  /* 0x2000003aff3b7230 */ /* 0x000fe20000004100 */
[----:B------:R-:W-:Y:S01]  /*d9f0*/  LOP3.LUT R40, R61, 0xff0000, R40, 0xf8, !PT ;  /* 0x00ff00003d287812 */ /* 0x000fe200078ef828 */
[----:B------:R-:W-:Y:S01]  /*da00*/  HADD2.F32 R61, -RZ, R60.H0_H0 ;  /* 0x2000003cff3d7230 */ /* 0x000fe20000004100 */
[----:B------:R-:W-:Y:S01]  /*da10*/  F2FP.F16.E4M3.UNPACK_B R62, R156.H1 ;  /* 0x0000009cff3e723e */ /* 0x000fe200030006ff */
[----:B------:R-:W-:Y:S01]  /*da20*/  IMAD.U32 R53, R53, 0x10000, RZ ;  /* 0x0001000035357824 */ /* 0x000fe200078e00ff */
[----:B------:R-:W-:Y:S01]  /*da30*/  LOP3.LUT R66, R67, 0xff00, R46, 0xf8, !PT ;  /* 0x0000ff0043427812 */ /* 0x000fe200078ef82e */
[----:B------:R-:W-:Y:S01]  /*da40*/  FMUL.FTZ R72, R59, R42 ;  /* 0x0000002a3b487220 */ /* 0x000fe20000410000 */
[----:B------:R-:W-:Y:S01]  /*da50*/  SHF.L.U32 R46, R48, 0x10, RZ ;  /* 0x00000010302e7819 */ /* 0x000fe200000006ff */
[----:B------:R-:W-:-:S02]  /*da60*/  HADD2.F32 R64, -RZ, R62.H0_H0 ;  /* 0x2000003eff407230 */ /* 0x000fc40000004100 */
[----:B------:R-:W-:Y:S01]  /*da70*/  FMUL.FTZ R48, R61, R42 ;  /* 0x0000002a3d307220 */ /* 0x000fe20000410000 */
[----:B------:R-:W-:Y:S02]  /*da80*/  LOP3.LUT R42, R66, 0xff0000, R53, 0xf8, !PT ;  /* 0x00ff0000422a7812 */ /* 0x000fe400078ef835 */
[----:B------:R-:W-:Y:S01]  /*da90*/  F2FP.F16.E4M3.UNPACK_B R158, R158 ;  /* 0x0000009eff9e723e */ /* 0x000fe200020006ff */
[-C--:B------:R-:W-:Y:S01]  /*daa0*/  FFMA.FTZ R48, R59, R64.reuse, -R48 ;  /* 0x000000403b307223 */ /* 0x080fe20000010830 */
[----:B------:R-:W-:Y:S01]  /*dab0*/  FFMA.FTZ R53, R61, R64, R72 ;  /* 0x000000403d357223 */ /* 0x000fe20000010048 */
[----:B------:R-:W-:Y:S01]  /*dac0*/  HADD2.F32 R64, -RZ, R62.H1_H1 ;  /* 0x3000003eff407230 */ /* 0x000fe20000004100 */
[----:B------:R-:W-:Y:S01]  /*dad0*/  F2FP.F16.E4M3.UNPACK_B R61, R57 ;  /* 0x00000039ff3d723e */ /* 0x000fe200020006ff */
[----:B------:R-:W-:Y:S01]  /*dae0*/  HADD2.F32 R62, -RZ, R63.H1_H1 ;  /* 0x3000003fff3e7230 */ /* 0x000fe20000004100 */
[----:B------:R-:W-:Y:S01]  /*daf0*/  LOP3.LUT R46, R65, 0xff0000, R46, 0xf8, !PT ;  /* 0x00ff0000412e7812 */ /* 0x000fe200078ef82e */
[----:B------:R-:W-:Y:S01]  /*db00*/  HADD2.F32 R59, -RZ, R58.H1_H1 ;  /* 0x3000003aff3b7230 */ /* 0x000fe20000004100 */
[----:B------:R-:W-:Y:S01]  /*db10*/  F2FP.F16.E4M3.UNPACK_B R156, R156 ;  /* 0x0000009cff9c723e */ /* 0x000fe200020006ff */
[----:B------:R-:W-:Y:S01]  /*db20*/  HADD2.F32 R63, -RZ, R60.H1_H1 ;  /* 0x3000003cff3f7230 */ /* 0x000fe20000004100 */
[----:B------:R-:W-:Y:S01]  /*db30*/  F2FP.F16.E4M3.UNPACK_B R60, R56 ;  /* 0x00000038ff3c723e */ /* 0x000fe200020006ff */
[----:B------:R-:W-:-:S02]  /*db40*/  HADD2.F32 R65, -RZ, R158.H0_H0 ;  /* 0x2000009eff417230 */ /* 0x000fc40000004100 */
[-C--:B------:R-:W-:Y:S01]  /*db50*/  FMUL.FTZ R66, R59, R62.reuse ;  /* 0x0000003e3b427220 */ /* 0x080fe20000410000 */
[----:B------:R-:W-:Y:S02]  /*db60*/  HADD2.F32 R158, -RZ, R158.H1_H1 ;  /* 0x3000009eff9e7230 */ /* 0x000fe40000004100 */
[----:B------:R-:W-:Y:S01]  /*db70*/  FMUL.FTZ R56, R63, R62 ;  /* 0x0000003e3f387220 */ /* 0x000fe20000410000 */
[--C-:B------:R-:W-:Y:S02]  /*db80*/  HADD2.F32 R62, -RZ, R61.reuse.H0_H0 ;  /* 0x2000003dff3e7230 */ /* 0x100fe40000004100 */
[----:B------:R-:W-:Y:S02]  /*db90*/  HADD2.F32 R58, -RZ, R60.H0_H0 ;  /* 0x2000003cff3a7230 */ /* 0x000fe40000004100 */
[-C--:B------:R-:W-:Y:S01]  /*dba0*/  FFMA.FTZ R57, R59, R64.reuse, -R56 ;  /* 0x000000403b397223 */ /* 0x080fe20000010838 */
[----:B------:R-:W-:Y:S02]  /*dbb0*/  HADD2.F32 R59, -RZ, R156.H0_H0 ;  /* 0x2000009cff3b7230 */ /* 0x000fe40000004100 */
[----:B------:R-:W-:Y:S01]  /*dbc0*/  FFMA.FTZ R56, R63, R64, R66 ;  /* 0x000000403f387223 */ /* 0x000fe20000010042 */
[-C--:B------:R-:W-:Y:S01]  /*dbd0*/  FMUL.FTZ R67, R62, R65.reuse ;  /* 0x000000413e437220 */ /* 0x080fe20000410000 */
[C---:B------:R-:W-:Y:S01]  /*dbe0*/  FMUL.FTZ R65, R58.reuse, R65 ;  /* 0x000000413a417220 */ /* 0x040fe20000410000 */
[----:B------:R-:W-:Y:S01]  /*dbf0*/  HADD2.F32 R63, -RZ, R61.H1_H1 ;  /* 0x3000003dff3f7230 */ /* 0x000fe20000004100 */
[----:B------:R-:W-:Y:S01]  /*dc00*/  F2FP.F16.E4M3.UNPACK_B R66, R157.H1 ;  /* 0x0000009dff42723e */ /* 0x000fe200030006ff */
[----:B------:R-:W-:Y:S01]  /*dc10*/  HADD2.F32 R60, -RZ, R60.H1_H1 ;  /* 0x3000003cff3c7230 */ /* 0x000fe20000004100 */
[----:B------:R-:W-:Y:S01]  /*dc20*/  F2FP.F16.E4M3.UNPACK_B R64, R55.H1 ;  /* 0x00000037ff40723e */ /* 0x000fe200030006ff */
[-C--:B------:R-:W-:Y:S01]  /*dc30*/  FFMA.FTZ R58, R58, R59.reuse, -R67 ;  /* 0x0000003b3a3a7223 */ /* 0x080fe20000010843 */
[----:B------:R-:W-:Y:S01]  /*dc40*/  FFMA.FTZ R59, R62, R59, R65 ;  /* 0x0000003b3e3b7223 */ /* 0x000fe20000010041 */
[----:B------:R-:W-:Y:S01]  /*dc50*/  HADD2.F32 R156, -RZ, R156.H1_H1 ;  /* 0x3000009cff9c7230 */ /* 0x000fe20000004100 */
[----:B------:R-:W-:Y:S01]  /*dc60*/  F2FP.F16.E4M3.UNPACK_B R67, R155.H1 ;  /* 0x0000009bff43723e */ /* 0x000fe200030006ff */
[----:B------:R-:W-:Y:S01]  /*dc70*/  FMUL.FTZ R61, R63, R158 ;  /* 0x0000009e3f3d7220 */ /* 0x000fe20000410000 */
[----:B------:R-:W-:Y:S01]  /*dc80*/  F2FP.F16.E4M3.UNPACK_B R62, R54.H1 ;  /* 0x00000036ff3e723e */ /* 0x000fe200030006ff */
[----:B------:R-:W-:-:S02]  /*dc90*/  HADD2.F32 R74, -RZ, R66.H0_H0 ;  /* 0x20000042ff4a7230 */ /* 0x000fc40000004100 */
[C---:B------:R-:W-:Y:S01]  /*dca0*/  FMUL.FTZ R158, R60.reuse, R158 ;  /* 0x0000009e3c9e7220 */ /* 0x040fe20000410000 */
[----:B------:R-:W-:Y:S02]  /*dcb0*/  HADD2.F32 R73, -RZ, R66.H1_H1 ;  /* 0x30000042ff497230 */ /* 0x000fe40000004100 */
[-C--:B------:R-:W-:Y:S01]  /*dcc0*/  FFMA.FTZ R61, R60, R156.reuse, -R61 ;  /* 0x0000009c3c3d7223 */ /* 0x080fe2000001083d */
[--C-:B------:R-:W-:Y:S02]  /*dcd0*/  HADD2.F32 R66, -RZ, R64.reuse.H1_H1 ;  /* 0x30000040ff427230 */ /* 0x100fe40000004100 */
[----:B------:R-:W-:Y:S01]  /*dce0*/  FFMA.FTZ R60, R63, R156, R158 ;  /* 0x0000009c3f3c7223 */ /* 0x000fe2000001009e */
[----:B------:R-:W-:Y:S01]  /*dcf0*/  HADD2.F32 R65, -RZ, R64.H0_H0 ;  /* 0x20000040ff417230 */ /* 0x000fe20000004100 */
[----:B------:R-:W-:Y:S01]  /*dd00*/  F2FP.F16.E4M3.UNPACK_B R157, R157 ;  /* 0x0000009dff9d723e */ /* 0x000fe200020006ff */
[----:B------:R-:W-:Y:S02]  /*dd10*/  HADD2.F32 R72, -RZ, R67.H0_H0 ;  /* 0x20000043ff487230 */ /* 0x000fe40000004100 */
[----:B------:R-:W-:Y:S01]  /*dd20*/  FMUL.FTZ R75, R66, R73 ;  /* 0x00000049424b7220 */ /* 0x000fe20000410000 */
[----:B------:R-:W-:-:S02]  /*dd30*/  HADD2.F32 R64, -RZ, R62.H1_H1 ;  /* 0x3000003eff407230 */ /* 0x000fc40000004100 */
[----:B------:R-:W-:Y:S01]  /*dd40*/  FMUL.FTZ R76, R65, R74 ;  /* 0x0000004a414c7220 */ /* 0x000fe20000410000 */
[----:B------:R-:W-:Y:S01]  /*dd50*/  HADD2.F32 R67, -RZ, R67.H1_H1 ;  /* 0x30000043ff437230 */ /* 0x000fe20000004100 */
[----:B------:R-:W-:Y:S01]  /*dd60*/  F2FP.F16.E4M3.UNPACK_B R54, R54 ;  /* 0x00000036ff36723e */ /* 0x000fe200020006ff */
[----:B------:R-:W-:Y:S02]  /*dd70*/  HADD2.F32 R63, -RZ, R62.H0_H0 ;  /* 0x2000003eff3f7230 */ /* 0x000fe40000004100 */
[C---:B------:R-:W-:Y:S01]  /*dd80*/  FMUL.FTZ R73, R64.reuse, R73 ;  /* 0x0000004940497220 */ /* 0x040fe20000410000 */
[----:B------:R-:W-:Y:S01]  /*dd90*/  F2FP.F16.E4M3.UNPACK_B R155, R155 ;  /* 0x0000009bff9b723e */ /* 0x000fe200020006ff */
[----:B------:R-:W-:Y:S01]  /*dda0*/  FFMA.FTZ R75, R64, R67, -R75 ;  /* 0x00000043404b7223 */ /* 0x000fe2000001084b */
[----:B------:R-:W-:Y:S01]  /*ddb0*/  F2FP.F16.E4M3.UNPACK_B R64, R55 ;  /* 0x00000037ff40723e */ /* 0x000fe200020006ff */
[C---:B------:R-:W-:Y:S01]  /*ddc0*/  FMUL.FTZ R74, R63.reuse, R74 ;  /* 0x0000004a3f4a7220 */ /* 0x040fe20000410000 */
[----:B------:R-:W-:Y:S01]  /*ddd0*/  FFMA.FTZ R62, R63, R72, -R76 ;  /* 0x000000483f3e7223 */ /* 0x000fe2000001084c */
[----:B------:R-:W-:Y:S01]  /*dde0*/  FFMA.FTZ R76, R66, R67, R73 ;  /* 0x00000043424c7223 */ /* 0x000fe20000010049 */
[----:B------:R-:W-:-:S02]  /*ddf0*/  HADD2.F32 R55, -RZ, R54.H0_H0 ;  /* 0x20000036ff377230 */ /* 0x000fc40000004100 */
[----:B------:R-:W-:Y:S01]  /*de00*/  FFMA.FTZ R63, R65, R72, R74 ;  /* 0x00000048413f7223 */ /* 0x000fe2000001004a */
[--C-:B------:R-:W-:Y:S01]  /*de10*/  HADD2.F32 R72, -RZ, R157.reuse.H0_H0 ;  /* 0x2000009dff487230 */ /* 0x100fe20000004100 */
[----:B------:R-:W-:Y:S01]  /*de20*/  F2FP.SATFINITE.E4M3.F32.PACK_AB_MERGE_C R48, R57, R48, RZ ;  /* 0x000000303930723e */ /* 0x000fe200048070ff */
[--C-:B------:R-:W-:Y:S01]  /*de30*/  HADD2.F32 R65, -RZ, R64.reuse.H0_H0 ;  /* 0x20000040ff417230 */ /* 0x100fe20000004100 */
[----:B------:R-:W-:Y:S01]  /*de40*/  F2FP.F16.E4M3.UNPACK_B R57, R41 ;  /* 0x00000029ff39723e */ /* 0x000fe200020006ff */
[----:B------:R-:W-:Y:S01]  /*de50*/  HADD2.F32 R157, -RZ, R157.H1_H1 ;  /* 0x3000009dff9d7230 */ /* 0x000fe20000004100 */
[----:B------:R-:W-:Y:S01]  /*de60*/  F2FP.SATFINITE.E4M3.F32.PACK_AB_MERGE_C R76, R76, R63, RZ ;  /* 0x0000003f4c4c723e */ /* 0x000fe200048070ff */
[----:B------:R-:W-:Y:S02]  /*de70*/  HADD2.F32 R64, -RZ, R64.H1_H1 ;  /* 0x30000040ff407230 */ /* 0x000fe40000004100 */
[----:B------:R-:W-:Y:S01]  /*de80*/  FMUL.FTZ R74, R65, R72 ;  /* 0x00000048414a7220 */ /* 0x000fe20000410000 */
[----:B------:R-:W-:Y:S01]  /*de90*/  HADD2.F32 R66, -RZ, R155.H0_H0 ;  /* 0x2000009bff427230 */ /* 0x000fe20000004100 */
[----:B------:R-:W-:Y:S01]  /*dea0*/  F2FP.F16.E4M3.UNPACK_B R63, R46 ;  /* 0x0000002eff3f723e */ /* 0x000fe200020006ff */
[----:B------:R-:W-:-:S02]  /*deb0*/  HADD2.F32 R54, -RZ, R54.H1_H1 ;  /* 0x30000036ff367230 */ /* 0x000fc40000004100 */
[-C--:B------:R-:W-:Y:S01]  /*dec0*/  FMUL.FTZ R67, R64, R157.reuse ;  /* 0x0000009d40437220 */ /* 0x080fe20000410000 */
[----:B------:R-:W-:Y:S02]  /*ded0*/  HADD2.F32 R155, -RZ, R155.H1_H1 ;  /* 0x3000009bff9b7230 */ /* 0x000fe40000004100 */
[C---:B------:R-:W-:Y:S01]  /*dee0*/  FMUL.FTZ R72, R55.reuse, R72 ;  /* 0x0000004837487220 */ /* 0x040fe20000410000 */
[----:B------:R-:W-:Y:S01]  /*def0*/  FFMA.FTZ R74, R55, R66, -R74 ;  /* 0x00000042374a7223 */ /* 0x000fe2000001084a */
[C---:B------:R-:W-:Y:S01]  /*df00*/  FMUL.FTZ R157, R54.reuse, R157 ;  /* 0x0000009d369d7220 */ /* 0x040fe20000410000 */
[----:B------:R-:W-:Y:S01]  /*df10*/  F2FP.SATFINITE.E4M3.F32.PACK_AB_MERGE_C R55, R61, R58, R48 ;  /* 0x0000003a3d37723e */ /* 0x000fe20004807030 */
[----:B------:R-:W-:Y:S01]  /*df20*/  FFMA.FTZ R67, R54, R155, -R67 ;  /* 0x0000009b36437223 */ /* 0x000fe20000010843 */
[----:B------:R-:W-:Y:S01]  /*df30*/  F2FP.SATFINITE.E4M3.F32.PACK_AB_MERGE_C R54, R56, R53, RZ ;  /* 0x000000353836723e */ /* 0x000fe200048070ff */
[----:B------:R-:W-:Y:S01]  /*df40*/  HADD2.F32 R56, -RZ, R57.H0_H0 ;  /* 0x20000039ff387230 */ /* 0x000fe20000004100 */
[----:B------:R-:W-:Y:S01]  /*df50*/  F2FP.SATFINITE.E4M3.F32.PACK_AB_MERGE_C R53, R75, R62, RZ ;  /* 0x0000003e4b35723e */ /* 0x000fe200048070ff */
[----:B------:R-:W-:Y:S01]  /*df60*/  FFMA.FTZ R72, R65, R66, R72 ;  /* 0x0000004241487223 */ /* 0x000fe20000010048 */
[----:B------:R-:W-:Y:S01]  /*df70*/  F2FP.F16.E4M3.UNPACK_B R62, R45 ;  /* 0x0000002dff3e723e */ /* 0x000fe200020006ff */
[----:B------:R-:W-:Y:S01]  /*df80*/  FFMA.FTZ R157, R64, R155, R157 ;  /* 0x0000009b409d7223 */ /* 0x000fe2000001009d */
[----:B------:R-:W-:Y:S01]  /*df90*/  F2FP.SATFINITE.E4M3.F32.PACK_AB_MERGE_C R54, R60, R59, R54 ;  /* 0x0000003b3c36723e */ /* 0x000fe20004807036 */
[----:B------:R-:W-:Y:S01]  /*dfa0*/  HADD2.F32 R59, -RZ, R63.H0_H0 ;  /* 0x2000003fff3b7230 */ /* 0x000fe20000004100 */
[----:B------:R-:W-:Y:S01]  /*dfb0*/  F2FP.F16.E4M3.UNPACK_B R60, R44 ;  /* 0x0000002cff3c723e */ /* 0x000fe200020006ff */
[--C-:B------:R-:W-:Y:S01]  /*dfc0*/  HADD2.F32 R58, -RZ, R62.reuse.H0_H0 ;  /* 0x2000003eff3a7230 */ /* 0x100fe20000004100 */
[----:B------:R-:W-:Y:S01]  /*dfd0*/  F2FP.SATFINITE.E4M3.F32.PACK_AB_MERGE_C R53, R67, R74, R53 ;  /* 0x0000004a4335723e */ /* 0x000fe20004807035 */
[----:B------:R-:W-:-:S02]  /*dfe0*/  HADD2.F32 R62, -RZ, R62.H1_H1 ;  /* 0x3000003eff3e7230 */ /* 0x000fc40000004100 */
[-C--:B------:R-:W-:Y:S01]  /*dff0*/  FMUL.FTZ R67, R56, R59.reuse ;  /* 0x0000003b38437220 */ /* 0x080fe20000410000 */
[--C-:B------:R-:W-:Y:S02]  /*e000*/  HADD2.F32 R61, -RZ, R60.reuse.H0_H0 ;  /* 0x2000003cff3d7230 */ /* 0x100fe40000004100 */
[----:B------:R-:W-:Y:S01]  /*e010*/  FMUL.FTZ R65, R58, R59 ;  /* 0x0000003b3a417220 */ /* 0x000fe20000410000 */
[----:B------:R-:W-:Y:S01]  /*e020*/  HADD2.F32 R63, -RZ, R63.H1_H1 ;  /* 0x3000003fff3f7230 */ /* 0x000fe20000004100 */
[----:B------:R-:W-:Y:S01]  /*e030*/  F2FP.F16.E4M3.UNPACK_B R44, R44.H1 ;  /* 0x0000002cff2c723e */ /* 0x000fe200030006ff */
[----:B------:R-:W-:Y:S02]  /*e040*/  HADD2.F32 R59, -RZ, R57.H1_H1 ;  /* 0x30000039ff3b7230 */ /* 0x000fe40000004100 */
[-C--:B------:R-:W-:Y:S01]  /*e050*/  FFMA.FTZ R56, R56, R61.reuse, -R65 ;  /* 0x0000003d38387223 */ /* 0x080fe20000010841 */
[----:B------:R-:W-:Y:S01]  /*e060*/  FFMA.FTZ R57, R58, R61, R67 ;  /* 0x0000003d3a397223 */ /* 0x000fe20000010043 */
[----:B------:R-:W-:-:S02]  /*e070*/  HADD2.F32 R61, -RZ, R60.H1_H1 ;  /* 0x3000003cff3d7230 */ /* 0x000fc40000004100 */
[CC--:B------:R-:W-:Y:S01]  /*e080*/  FMUL.FTZ R64, R62.reuse, R63.reuse ;  /* 0x0000003f3e407220 */ /* 0x0c0fe20000410000 */
[C---:B------:R-:W-:Y:S01]  /*e090*/  FMUL.FTZ R65, R59.reuse, R63 ;  /* 0x0000003f3b417220 */ /* 0x040fe20000410000 */
[----:B------:R-:W-:Y:S02]  /*e0a0*/  F2FP.F16.E4M3.UNPACK_B R60, R45.H1 ;  /* 0x0000002dff3c723e */ /* 0x000fe400030006ff */
[----:B------:R-:W-:Y:S01]  /*e0b0*/  F2FP.F16.E4M3.UNPACK_B R63, R46.H1 ;  /* 0x0000002eff3f723e */ /* 0x000fe200030006ff */
[----:B------:R-:W-:Y:S01]  /*e0c0*/  FFMA.FTZ R46, R62, R61, R65 ;  /* 0x0000003d3e2e7223 */ /* 0x000fe20000010041 */
[----:B------:R-:W-:Y:S01]  /*e0d0*/  F2FP.F16.E4M3.UNPACK_B R58, R41.H1 ;  /* 0x00000029ff3a723e */ /* 0x000fe200030006ff */
[----:B------:R-:W-:Y:S01]  /*e0e0*/  FFMA.FTZ R41, R59, R61, -R64 ;  /* 0x0000003d3b297223 */ /* 0x000fe20000010840 */
[----:B------:R-:W-:Y:S01]  /*e0f0*/  HADD2.F32 R59, -RZ, R60.H0_H0 ;  /* 0x2000003cff3b7230 */ /* 0x000fe20000004100 */
[----:B------:R-:W-:Y:S01]  /*e100*/  F2FP.F16.E4M3.UNPACK_B R73, R42 ;  /* 0x0000002aff49723e */ /* 0x000fe200020006ff */
[----:B------:R-:W-:Y:S01]  /*e110*/  HADD2.F32 R62, -RZ, R63.H0_H0 ;  /* 0x2000003fff3e7230 */ /* 0x000fe20000004100 */
[----:B------:R-:W-:Y:S01]  /*e120*/  F2FP.F16.E4M3.UNPACK_B R67, R40.H1 ;  /* 0x00000028ff43723e */ /* 0x000fe200030006ff */
[----:B------:R-:W-:Y:S01]  /*e130*/  HADD2.F32 R45, -RZ, R58.H0_H0 ;  /* 0x2000003aff2d7230 */ /* 0x000fe20000004100 */
[----:B------:R-:W-:Y:S01]  /*e140*/  F2FP.F16.E4M3.UNPACK_B R74, R42.H1 ;  /* 0x0000002aff4a723e */ /* 0x000fe200030006ff */
[----:B------:R-:W-:-:S02]  /*e150*/  HADD2.F32 R61, -RZ, R60.H1_H1 ;  /* 0x3000003cff3d7230 */ /* 0x000fc40000004100 */
[-C--:B------:R-:W-:Y:S01]  /*e160*/  FMUL.FTZ R66, R59, R62.reuse ;  /* 0x0000003e3b427220 */ /* 0x080fe20000410000 */
[----:B------:R-:W-:Y:S02]  /*e170*/  HADD2.F32 R60, -RZ, R44.H0_H0 ;  /* 0x2000002cff3c7230 */ /* 0x000fe40000004100 */
[----:B------:R-:W-:Y:S01]  /*e180*/  FMUL.FTZ R62, R45, R62 ;  /* 0x0000003e2d3e7220 */ /* 0x000fe20000410000 */
[----:B------:R-:W-:Y:S01]  /*e190*/  HADD2.F32 R64, -RZ, R63.H1_H1 ;  /* 0x3000003fff407230 */ /* 0x000fe20000004100 */
[----:B------:R-:W-:Y:S01]  /*e1a0*/  F2FP.SATFINITE.E4M3.F32.PACK_AB_MERGE_C R48, R157, R72, R76 ;  /* 0x000000489d30723e */ /* 0x000fe2000480704c */
[----:B------:R-:W-:Y:S02]  /*e1b0*/  HADD2.F32 R58, -RZ, R58.H1_H1 ;  /* 0x3000003aff3a7230 */ /* 0x000fe40000004100 */
[----:B------:R-:W-:Y:S02]  /*e1c0*/  HADD2.F32 R63, -RZ, R44.H1_H1 ;  /* 0x3000002cff3f7230 */ /* 0x000fe40000004100 */
[----:B------:R-:W-:Y:S01]  /*e1d0*/  FFMA.FTZ R44, R45, R60, -R66 ;  /* 0x0000003c2d2c7223 */ /* 0x000fe20000010842 */
[----:B------:R-:W-:Y:S01]  /*e1e0*/  FMUL.FTZ R65, R61, R64 ;  /* 0x000000403d417220 */ /* 0x000fe20000410000 */
[----:B------:R-:W-:Y:S01]  /*e1f0*/  FFMA.FTZ R45, R59, R60, R62 ;  /* 0x0000003c3b2d7223 */ /* 0x000fe2000001003e */
[C---:B------:R-:W-:Y:S01]  /*e200*/  FMUL.FTZ R64, R58.reuse, R64 ;  /* 0x000000403a407220 */ /* 0x040fe20000410000 */
[----:B------:R-:W-:Y:S01]  /*e210*/  F2FP.F16.E4M3.UNPACK_B R62, R47 ;  /* 0x0000002fff3e723e */ /* 0x000fe200020006ff */
[----:B------:R-:W-:Y:S01]  /*e220*/  FFMA.FTZ R59, R58, R63, -R65 ;  /* 0x0000003f3a3b7223 */ /* 0x000fe20000010841 */
[----:B------:R-:W-:Y:S01]  /*e230*/  F2FP.F16.E4M3.UNPACK_B R60, R43 ;  /* 0x0000002bff3c723e */ /* 0x000fe200020006ff */
[----:B------:R-:W-:Y:S01]  /*e240*/  FFMA.FTZ R58, R61, R63, R64 ;  /* 0x0000003f3d3a7223 */ /* 0x000fe20000010040 */
[----:B------:R-:W-:Y:S01]  /*e250*/  F2FP.F16.E4M3.UNPACK_B R66, R40 ;  /* 0x00000028ff42723e */ /* 0x000fe200020006ff */
[----:B------:R-:W-:Y:S01]  /*e260*/  HADD2.F32 R64, -RZ, R62.H0_H0 ;  /* 0x2000003eff407230 */ /* 0x000fe20000004100 */
[----:B------:R-:W-:Y:S01]  /*e270*/  F2FP.F16.E4M3.UNPACK_B R63, R47.H1 ;  /* 0x0000002fff3f723e */ /* 0x000fe200030006ff */
[----:B------:R-:W-:Y:S01]  /*e280*/  HADD2.F32 R40, -RZ, R73.H0_H0 ;  /* 0x20000049ff287230 */ /* 0x000fe20000004100 */
[----:B------:R-:W-:Y:S01]  /*e290*/  F2FP.F16.E4M3.UNPACK_B R43, R43.H1 ;  /* 0x0000002bff2b723e */ /* 0x000fe200030006ff */
[----:B------:R-:W-:Y:S01]  /*e2a0*/  HADD2.F32 R47, -RZ, R60.H0_H0 ;  /* 0x2000003cff2f7230 */ /* 0x000fe20000004100 */
[----:B------:R-:W-:Y:S01]  /*e2b0*/  F2FP.SATFINITE.E4M3.F32.PACK_AB_MERGE_C R44, R59, R44, RZ ;  /* 0x0000002c3b2c723e */ /* 0x000fe200048070ff */
[----:B------:R-:W-:-:S02]  /*e2c0*/  HADD2.F32 R42, -RZ, R66.H0_H0 ;  /* 0x20000042ff2a7230 */ /* 0x000fc40000004100 */
[CC--:B------:R-:W-:Y:S01]  /*e2d0*/  FMUL.FTZ R78, R64.reuse, R40.reuse ;  /* 0x00000028404e7220 */ /* 0x0c0fe20000410000 */
[----:B------:R-:W-:Y:S02]  /*e2e0*/  HADD2.F32 R65, -RZ, R63.H0_H0 ;  /* 0x2000003fff417230 */ /* 0x000fe40000004100 */
[C---:B------:R-:W-:Y:S01]  /*e2f0*/  FMUL.FTZ R75, R47.reuse, R40 ;  /* 0x000000282f4b7220 */ /* 0x040fe20000410000 */
[----:B------:R-:W-:Y:S02]  /*e300*/  HADD2.F32 R76, -RZ, R74.H0_H0 ;  /* 0x2000004aff4c7230 */ /* 0x000fe40000004100 */
[-C--:B------:R-:W-:Y:S01]  /*e310*/  FFMA.FTZ R40, R47, R42.reuse, -R78 ;  /* 0x0000002a2f287223 */ /* 0x080fe2000001084e */
[----:B------:R-:W-:Y:S02]  /*e320*/  HADD2.F32 R61, -RZ, R43.H0_H0 ;  /* 0x2000002bff3d7230 */ /* 0x000fe40000004100 */
[----:B------:R-:W-:Y:S01]  /*e330*/  FFMA.FTZ R42, R64, R42, R75 ;  /* 0x0000002a402a7223 */ /* 0x000fe2000001004b */
[----:B------:R-:W-:-:S02]  /*e340*/  HADD2.F32 R63, -RZ, R63.H1_H1 ;  /* 0x3000003fff3f7230 */ /* 0x000fc40000004100 */
[-C--:B------:R-:W-:Y:S01]  /*e350*/  FMUL.FTZ R80, R65, R76.reuse ;  /* 0x0000004c41507220 */ /* 0x080fe20000410000 */
[----:B------:R-:W-:Y:S02]  /*e360*/  HADD2.F32 R74, -RZ, R74.H1_H1 ;  /* 0x3000004aff4a7230 */ /* 0x000fe40000004100 */
[----:B------:R-:W-:Y:S01]  /*e370*/  FMUL.FTZ R76, R61, R76 ;  /* 0x0000004c3d4c7220 */ /* 0x000fe20000410000 */
[----:B------:R-:W-:Y:S01]  /*e380*/  HADD2.F32 R43, -RZ, R43.H1_H1 ;  /* 0x3000002bff2b7230 */ /* 0x000fe20000004100 */
[----:B------:R-:W-:Y:S01]  /*e390*/  F2FP.SATFINITE.E4M3.F32.PACK_AB_MERGE_C R45, R58, R45, RZ ;  /* 0x0000002d3a2d723e */ /* 0x000fe200048070ff */
[----:B------:R-:W-:Y:S01]  /*e3a0*/  HADD2.F32 R72, -RZ, R67.H0_H0 ;  /* 0x20000043ff487230 */ /* 0x000fe20000004100 */
[----:B------:R-:W-:Y:S01]  /*e3b0*/  F2FP.SATFINITE.E4M3.F32.PACK_AB_MERGE_C R41, R41, R56, R44 ;  /* 0x000000382929723e */ /* 0x000fe2000480702c */
[----:B------:R-:W-:Y:S01]  /*e3c0*/  HADD2.F32 R62, -RZ, R62.H1_H1 ;  /* 0x3000003eff3e7230 */ /* 0x000fe20000004100 */
[----:B------:R-:W-:Y:S01]  /*e3d0*/  F2FP.SATFINITE.E4M3.F32.PACK_AB_MERGE_C R45, R46, R57, R45 ;  /* 0x000000392e2d723e */ /* 0x000fe2000480702d */
[----:B------:R-:W-:-:S02]  /*e3e0*/  HADD2.F32 R73, -RZ, R73.H1_H1 ;  /* 0x30000049ff497230 */ /* 0x000fc40000004100 */
[----:B------:R-:W-:Y:S01]  /*e3f0*/  FFMA.FTZ R80, R61, R72, -R80 ;  /* 0x000000483d507223 */ /* 0x000fe20000010850 */
[----:B------:R-:W-:Y:S02]  /*e400*/  HADD2.F32 R47, -RZ, R66.H1_H1 ;  /* 0x30000042ff2f7230 */ /* 0x000fe40000004100 */
[-C--:B------:R-:W-:Y:S01]  /*e410*/  FMUL.FTZ R66, R63, R74.reuse ;  /* 0x0000004a3f427220 */ /* 0x080fe20000410000 */
[----:B------:R-:W-:Y:S02]  /*e420*/  HADD2.F32 R60, -RZ, R60.H1_H1 ;  /* 0x3000003cff3c7230 */ /* 0x000fe40000004100 */
[----:B------:R-:W-:Y:S01]  /*e430*/  FMUL.FTZ R74, R43, R74 ;  /* 0x0000004a2b4a7220 */ /* 0x000fe20000410000 */
[----:B------:R-:W-:Y:S02]  /*e440*/  HADD2.F32 R64, -RZ, R67.H1_H1 ;  /* 0x30000043ff407230 */ /* 0x000fe40000004100 */
[-C--:B------:R-:W-:Y:S01]  /*e450*/  FMUL.FTZ R61, R62, R73.reuse ;  /* 0x000000493e3d7220 */ /* 0x080fe20000410000 */
[----:B------:R-:W-:Y:S01]  /*e460*/  FFMA.FTZ R76, R65, R72, R76 ;  /* 0x00000048414c7223 */ /* 0x000fe2000001004c */
[----:B------:R-:W-:Y:S01]  /*e470*/  FMUL.FTZ R73, R60, R73 ;  /* 0x000000493c497220 */ /* 0x000fe20000410000 */
[----:B------:R-:W-:-:S02]  /*e480*/  IMAD.MOV.U32 R44, RZ, RZ, R54 ;  /* 0x000000ffff2c7224 */ /* 0x000fc400078e0036 */
[-C--:B------:R-:W-:Y:S01]  /*e490*/  FFMA.FTZ R43, R43, R64.reuse, -R66 ;  /* 0x000000402b2b7223 */ /* 0x080fe20000010842 */
[----:B------:R-:W-:Y:S01]  /*e4a0*/  FFMA.FTZ R63, R63, R64, R74 ;  /* 0x000000403f3f7223 */ /* 0x000fe2000001004a */
[-C--:B------:R-:W-:Y:S01]  /*e4b0*/  FFMA.FTZ R61, R60, R47.reuse, -R61 ;  /* 0x0000002f3c3d7223 */ /* 0x080fe2000001083d */
[----:B------:R-:W-:Y:S01]  /*e4c0*/  FFMA.FTZ R73, R62, R47, R73 ;  /* 0x0000002f3e497223 */ /* 0x000fe20000010049 */
[----:B------:R-:W-:Y:S01]  /*e4d0*/  IMAD.MOV.U32 R46, RZ, RZ, R48 ;  /* 0x000000ffff2e7224 */ /* 0x000fe200078e0030 */
[----:B------:R-:W-:Y:S02]  /*e4e0*/  F2FP.SATFINITE.E4M3.F32.PACK_AB_MERGE_C R43, R43, R80, RZ ;  /* 0x000000502b2b723e */ /* 0x000fe400048070ff */
[----:B------:R-:W-:Y:S02]  /*e4f0*/  F2FP.SATFINITE.E4M3.F32.PACK_AB_MERGE_C R63, R63, R76, RZ ;  /* 0x0000004c3f3f723e */ /* 0x000fe400048070ff */
[----:B------:R-:W-:Y:S01]  /*e500*/  F2FP.SATFINITE.E4M3.F32.PACK_AB_MERGE_C R43, R61, R40, R43 ;  /* 0x000000283d2b723e */ /* 0x000fe2000480702b */
[----:B------:R-:W-:Y:S01]  /*e510*/  IMAD.MOV.U32 R40, RZ, RZ, R55 ;  /* 0x000000ffff287224 */ /* 0x000fe200078e0037 */
[----:B------:R-:W-:Y:S01]  /*e520*/  F2FP.SATFINITE.E4M3.F32.PACK_AB_MERGE_C R47, R73, R42, R63 ;  /* 0x0000002a492f723e */ /* 0x000fe2000480703f */
[----:B------:R-:W-:-:S07]  /*e530*/  IMAD.MOV.U32 R42, RZ, RZ, R53 ;  /* 0x000000ffff2a7224 */ /* 0x000fce00078e0035 */
.L_x_418:
[----:B------:R-:W-:Y:S05]  /*e540*/  BSYNC B2 ;  /* 0x0000000000027941 */ /* 0x000fea0003800000 */
.L_x_417:
[----:B------:R-:W-:-:S13]  /*e550*/  ISETP.GE.AND P3, PT, R51, R154, PT ;  /* 0x0000009a3300720c */ /* 0x000fda0003f66270 */
[--C-:B------:R-:W-:Y:S02]  /*e560*/  @!P3 SHF.R.S32.HI R53, RZ, 0x1f, R51.reuse ;  /* 0x0000001fff35b819 */ /* 0x100fe40000011433 */
[----:B------:R-:W-:-:S04]  /*e570*/  @!P3 IADD3 R51, P4, P5, R116, R136, R51 ;  /* 0x000000887433b210 */ /* 0x000fc80007d9e033 */
[----:B------:R-:W-:Y:S02]  /*e580*/  @!P3 IADD3.X R54, R4, R52, R53, P4, P5 ;  /* 0x000000340436b210 */ /* 0x000fe400027ea435 */
[----:B------:R-:W-:-:S04]  /*e590*/  IADD3 R48, P4, R49, R124, RZ ;  /* 0x0000007c31307210 */ /* 0x000fc80007f9e0ff */
[----:B------:R-:W-:Y:S02]  /*e5a0*/  IADD3.X R49, R50, R125, RZ, P4, !PT ;  /* 0x0000007d32317210 */ /* 0x000fe400027fe4ff */
[----:B------:R-:W-:-:S03]  /*e5b0*/  @!P3 IADD3 R50, P4, R51, R124, RZ ;  /* 0x0000007c3332b210 */ /* 0x000fc60007f9e0ff */
[----:B-1----:R4:W-:Y:S02]  /*e5c0*/  STG.E.128 desc[UR54][R48.64], R40 ;  /* 0x0000002830007986 */ /* 0x0029e4000c101d36 */
[----:B------:R-:W-:-:S05]  /*e5d0*/  @!P3 IMAD.X R51, R54, 0x1, R125, P4 ;  /* 0x000000013633b824 */ /* 0x000fca00020e067d */
[----:B---3--:R4:W-:Y:S03]  /*e5e0*/  @!P3 STG.E.128 desc[UR54][R50.64], R44 ;  /* 0x0000002c3200b986 */ /* 0x0089e6000c101d36 */
.L_x_416:
[----:B------:R-:W-:Y:S05]  /*e5f0*/  BSYNC B1 ;  /* 0x0000000000017941 */ /* 0x000fea0003800000 */
.L_x_415:
[----:B------:R-:W-:-:S13]  /*e600*/  ISETP.NE.AND P3, PT, R36, RZ, PT ;  /* 0x000000ff2400720c */ /* 0x000fda0003f65270 */
[----:B------:R-:W-:Y:S05]  /*e610*/  @!P3 BRA `(.L_x_369) ;  /* 0x0000001000bcb947 */ /* 0x000fea0003800000 */
[----:B-1--4-:R-:W3:Y:S01]  /*e620*/  LDL R40, [R1+0x10] ;  /* 0x0000100001287983 */ /* 0x012ee20000100800 */
[----:B------:R-:W-:Y:S01]  /*e630*/  IADD3 R49, P3, P4, R116, R136, R29 ;  /* 0x0000008874317210 */ /* 0x000fe20007c7e01d */
[----:B------:R-:W-:Y:S01]  /*e640*/  BSSY B1, `(.L_x_419) ;  /* 0x00000ec000017945 */ /* 0x000fe20003800000 */
[----:B---3--:R-:W-:Y:S02]  /*e650*/  LOP3.LUT P5, RZ, R40, 0x1, RZ, 0xc0, !PT ;  /* 0x0000000128ff7812 */ /* 0x008fe400078ac0ff */
[----:B------:R-:W-:Y:S02]  /*e660*/  IADD3.X R40, R4, R52, R32, P3, P4 ;  /* 0x0000003404287210 */ /* 0x000fe40001fe8420 */
[----:B------:R-:W-:Y:S02]  /*e670*/  IADD3 R48, P3, R49, R124, RZ ;  /* 0x0000007c31307210 */ /* 0x000fe40007f7e0ff */
[----:B------:R-:W-:-:S03]  /*e680*/  SEL R159, R99, R159, !P5 ;  /* 0x0000009f639f7207 */ /* 0x000fc60006800000 */
[----:B------:R-:W-:Y:S01]  /*e690*/  IMAD.X R49, R40, 0x1, R125, P3 ;  /* 0x0000000128317824 */ /* 0x000fe200018e067d */
[----:B------:R-:W-:Y:S02]  /*e6a0*/  SHF.R.S32.HI R40, RZ, 0x1f, R159 ;  /* 0x0000001fff287819 */ /* 0x000fe4000001149f */
[----:B------:R-:W-:Y:S02]  /*e6b0*/  ISETP.GE.AND P3, PT, R6, R133, PT ;  /* 0x000000850600720c */ /* 0x000fe40003f66270 */
        /* <DEDUP_REMOVED lines=12> */
[----:B------:R-:W-:-:S03]  /*e780*/  IMAD.IADD R41, R16, 0x1, R41 ;  /* 0x0000000110297824 */ /* 0x000fc600078e0229 */
[----:B------:R-:W-:-:S03]  /*e790*/  IADD3 R44, R16, R43, RZ ;  /* 0x0000002b102c7210 */ /* 0x000fc60007ffe0ff */
[----:B------:R-:W1:Y:S04]  /*e7a0*/  LDS.128 R40, [R41+0x1a400] ;  /* 0x01a4000029287984 */ /* 0x000e680000000c00 */
[----:B------:R-:W3:Y:S01]  /*e7b0*/  LDS.128 R44, [R44+0x1a400] ;  /* 0x01a400002c2c7984 */ /* 0x000ee20000000c00 */
[----:B------:R-:W-:Y:S05]  /*e7c0*/  @P3 BRA `(.L_x_420) ;  /* 0x0000000c004c3947 */ /* 0x000fea0003800000 */
[----:B------:R-:W-:Y:S01]  /*e7d0*/  SHF.R.U32.HI R53, RZ, 0x8, R85 ;  /* 0x00000008ff357819 */ /* 0x000fe20000011655 */
[----:B-1----:R-:W-:Y:S01]  /*e7e0*/  IMAD.MOV.U32 R50, RZ, RZ, R41 ;  /* 0x000000ffff327224 */ /* 0x002fe200078e0029 */
[----:B------:R-:W-:Y:S01]  /*e7f0*/  SHF.R.U32.HI R66, RZ, 0x10, R85 ;  /* 0x00000010ff427819 */ /* 0x000fe20000011655 */
[----:B---3--:R-:W-:Y:S01]  /*e800*/  IMAD.MOV.U32 R58, RZ, RZ, R44 ;  /* 0x000000ffff3a7224 */ /* 0x008fe200078e002c */
[----:B------:R-:W-:Y:S01]  /*e810*/  LOP3.LUT R54, R85, 0xff0000ff, RZ, 0xc0, !PT ;  /* 0xff0000ff55367812 */ /* 0x000fe200078ec0ff */
[----:B------:R-:W-:Y:S01]  /*e820*/  IMAD.SHL.U32 R41, R53, 0x100, RZ ;  /* 0x0000010035297824 */ /* 0x000fe200078e00ff */
[----:B------:R-:W-:Y:S01]  /*e830*/  SHF.R.U32.HI R61, RZ, 0x8, R69 ;  /* 0x00000008ff3d7819 */ /* 0x000fe20000011645 */
[----:B------:R-:W-:Y:S01]  /*e840*/  IMAD.MOV.U32 R53, RZ, RZ, R42 ;  /* 0x000000ffff357224 */ /* 0x000fe200078e002a */
[----:B------:R-:W-:Y:S01]  /*e850*/  SHF.R.U32.HI R60, RZ, 0x8, R71 ;  /* 0x00000008ff3c7819 */ /* 0x000fe20000011647 */
[----:B------:R-:W-:Y:S01]  /*e860*/  IMAD.U32 R42, R66, 0x10000, RZ ;  /* 0x00010000422a7824 */ /* 0x000fe200078e00ff */
[----:B------:R-:W-:Y:S01]  /*e870*/  SHF.R.U32.HI R64, RZ, 0x8, R87 ;  /* 0x00000008ff407819 */ /* 0x000fe20000011657 */
[----:B------:R-:W-:Y:S01]  /*e880*/  IMAD.SHL.U32 R44, R61, 0x100, RZ ;  /* 0x000001003d2c7824 */ /* 0x000fe200078e00ff */
[----:B------:R-:W-:Y:S01]  /*e890*/  LOP3.LUT R41, R54, 0xff00, R41, 0xf8, !PT ;  /* 0x0000ff0036297812 */ /* 0x000fe200078ef829 */
[----:B------:R-:W-:Y:S01]  /*e8a0*/  IMAD.SHL.U32 R54, R60, 0x100, RZ ;  /* 0x000001003c367824 */ /* 0x000fe200078e00ff */
[----:B------:R-:W-:Y:S01]  /*e8b0*/  SHF.R.U32.HI R62, RZ, 0x10, R87 ;  /* 0x00000010ff3e7819 */ /* 0x000fe20000011657 */
[----:B------:R-:W-:Y:S01]  /*e8c0*/  IMAD.MOV.U32 R56, RZ, RZ, R40 ;  /* 0x000000ffff387224 */ /* 0x000fe200078e0028 */
        /* <DEDUP_REMOVED lines=9> */
[----:B------:R-:W-:Y:S02]  /*e960*/  F2FP.F16.E4M3.UNPACK_B R62, R150.H1 ;  /* 0x00000096ff3e723e */ /* 0x000fe400030006ff */
[----:B------:R-:W-:Y:S02]  /*e970*/  F2FP.F16.E4M3.UNPACK_B R59, R58.H1 ;  /* 0x0000003aff3b723e */ /* 0x000fe400030006ff */
[----:B------:R-:W-:Y:S02]  /*e980*/  F2FP.F16.E4M3.UNPACK_B R57, R56.H1 ;  /* 0x00000038ff39723e */ /* 0x000fe400030006ff */
[----:B------:R-:W-:Y:S01]  /*e990*/  LOP3.LUT R40, R40, 0xff0000, R41, 0xf8, !PT ;  /* 0x00ff000028287812 */ /* 0x000fe200078ef829 */
[----:B------:R-:W-:Y:S01]  /*e9a0*/  HADD2.F32 R41, -RZ, R62.H0_H0 ;  /* 0x2000003eff297230 */ /* 0x000fe20000004100 */
[----:B------:R-:W-:Y:S01]  /*e9b0*/  F2FP.F16.E4M3.UNPACK_B R60, R152.H1 ;  /* 0x00000098ff3c723e */ /* 0x000fe200030006ff */
[----:B------:R-:W-:Y:S01]  /*e9c0*/  HADD2.F32 R55, -RZ, R59.H0_H0 ;  /* 0x2000003bff377230 */ /* 0x000fe20000004100 */
[----:B------:R-:W-:Y:S01]  /*e9d0*/  SHF.R.U32.HI R63, RZ, 0x10, R69 ;  /* 0x00000010ff3f7819 */ /* 0x000fe20000011645 */
[----:B------:R-:W-:Y:S01]  /*e9e0*/  HADD2.F32 R54, -RZ, R57.H0_H0 ;  /* 0x20000039ff367230 */ /* 0x000fe20000004100 */
[----:B------:R-:W-:Y:S01]  /*e9f0*/  SHF.R.U32.HI R65, RZ, 0x10, R71 ;  /* 0x00000010ff417819 */ /* 0x000fe20000011647 */
[----:B------:R-:W-:-:S02]  /*ea00*/  HADD2.F32 R61, -RZ, R60.H0_H0 ;  /* 0x2000003cff3d7230 */ /* 0x000fc40000004100 */
[-C--:B------:R-:W-:Y:S01]  /*ea10*/  FMUL.FTZ R67, R55, R41.reuse ;  /* 0x0000002937437220 */ /* 0x080fe20000410000 */
[----:B------:R-:W-:Y:S02]  /*ea20*/  IMAD.U32 R63, R63, 0x10000, RZ ;  /* 0x000100003f3f7824 */ /* 0x000fe400078e00ff */
[C---:B------:R-:W-:Y:S01]  /*ea30*/  FMUL.FTZ R66, R54.reuse, R41 ;  /* 0x0000002936427220 */ /* 0x040fe20000410000 */
[----:B------:R-:W-:Y:S01]  /*ea40*/  SHF.L.U32 R65, R65, 0x10, RZ ;  /* 0x0000001041417819 */ /* 0x000fe200000006ff */
[-C--:B------:R-:W-:Y:S01]  /*ea50*/  FFMA.FTZ R54, R54, R61.reuse, -R67 ;  /* 0x0000003d36367223 */ /* 0x080fe20000010843 */
[----:B------:R-:W-:Y:S02]  /*ea60*/  HADD2.F32 R57, -RZ, R57.H1_H1 ;  /* 0x30000039ff397230 */ /* 0x000fe40000004100 */
[----:B------:R-:W-:Y:S01]  /*ea70*/  FFMA.FTZ R55, R55, R61, R66 ;  /* 0x0000003d37377223 */ /* 0x000fe20000010042 */
[----:B------:R-:W-:Y:S01]  /*ea80*/  HADD2.F32 R61, -RZ, R62.H1_H1 ;  /* 0x3000003eff3d7230 */ /* 0x000fe20000004100 */
[----:B------:R-:W-:Y:S01]  /*ea90*/  LOP3.LUT R44, R44, 0xff0000, R63, 0xf8, !PT ;  /* 0x00ff00002c2c7812 */ /* 0x000fe200078ef83f */
[----:B------:R-:W-:Y:S01]  /*eaa0*/  HADD2.F32 R62, -RZ, R59.H1_H1 ;  /* 0x3000003bff3e7230 */ /* 0x000fe20000004100 */
[----:B------:R-:W-:Y:S01]  /*eab0*/  F2FP.F16.E4M3.UNPACK_B R150, R150 ;  /* 0x00000096ff96723e */ /* 0x000fe200020006ff */
[----:B------:R-:W-:Y:S01]  /*eac0*/  HADD2.F32 R63, -RZ, R60.H1_H1 ;  /* 0x3000003cff3f7230 */ /* 0x000fe20000004100 */
[----:B------:R-:W-:-:S02]  /*ead0*/  F2FP.F16.E4M3.UNPACK_B R59, R58 ;  /* 0x0000003aff3b723e */ /* 0x000fc400020006ff */
[----:B------:R-:W-:Y:S01]  /*eae0*/  F2FP.F16.E4M3.UNPACK_B R60, R56 ;  /* 0x00000038ff3c723e */ /* 0x000fe200020006ff */
[-C--:B------:R-:W-:Y:S01]  /*eaf0*/  FMUL.FTZ R56, R62, R61.reuse ;  /* 0x0000003d3e387220 */ /* 0x080fe20000410000 */
[----:B------:R-:W-:Y:S01]  /*eb00*/  LOP3.LUT R41, R64, 0xff0000, R65, 0xf8, !PT ;  /* 0x00ff000040297812 */ /* 0x000fe200078ef841 */
[C---:B------:R-:W-:Y:S01]  /*eb10*/  FMUL.FTZ R65, R57.reuse, R61 ;  /* 0x0000003d39417220 */ /* 0x040fe20000410000 */
[----:B------:R-:W-:Y:S01]  /*eb20*/  F2FP.F16.E4M3.UNPACK_B R152, R152 ;  /* 0x00000098ff98723e */ /* 0x000fe200020006ff */
[----:B------:R-:W-:Y:S02]  /*eb30*/  HADD2.F32 R64, -RZ, R150.H0_H0 ;  /* 0x20000096ff407230 */ /* 0x000fe40000004100 */
[-C--:B------:R-:W-:Y:S01]  /*eb40*/  FFMA.FTZ R57, R57, R63.reuse, -R56 ;  /* 0x0000003f39397223 */ /* 0x080fe20000010838 */
[----:B------:R-:W-:Y:S02]  /*eb50*/  HADD2.F32 R61, -RZ, R59.H0_H0 ;  /* 0x2000003bff3d7230 */ /* 0x000fe40000004100 */
[----:B------:R-:W-:Y:S01]  /*eb60*/  FFMA.FTZ R56, R62, R63, R65 ;  /* 0x0000003f3e387223 */ /* 0x000fe20000010041 */
        /* <DEDUP_REMOVED lines=10> */
[----:B------:R-:W-:Y:S01]  /*ec10*/  F2FP.F16.E4M3.UNPACK_B R64, R46.H1 ;  /* 0x0000002eff40723e */ /* 0x000fe200030006ff */
[----:B------:R-:W-:-:S02]  /*ec20*/  HADD2.F32 R152, -RZ, R152.H1_H1 ;  /* 0x30000098ff987230 */ /* 0x000fc40000004100 */
[CC--:B------:R-:W-:Y:S01]  /*ec30*/  FMUL.FTZ R61, R63.reuse, R150.reuse ;  /* 0x000000963f3d7220 */ /* 0x0c0fe20000410000 */
[C---:B------:R-:W-:Y:S01]  /*ec40*/  FMUL.FTZ R150, R60.reuse, R150 ;  /* 0x000000963c967220 */ /* 0x040fe20000410000 */
[----:B------:R-:W-:Y:S01]  /*ec50*/  F2FP.F16.E4M3.UNPACK_B R66, R153.H1 ;  /* 0x00000099ff42723e */ /* 0x000fe200030006ff */
[----:B------:R-:W-:Y:S01]  /*ec60*/  HADD2.F32 R70, -RZ, R67.H0_H0 ;  /* 0x20000043ff467230 */ /* 0x000fe20000004100 */
[----:B------:R-:W-:Y:S01]  /*ec70*/  F2FP.F16.E4M3.UNPACK_B R62, R53.H1 ;  /* 0x00000035ff3e723e */ /* 0x000fe200030006ff */
[----:B------:R-:W-:Y:S02]  /*ec80*/  HADD2.F32 R65, -RZ, R64.H0_H0 ;  /* 0x20000040ff417230 */ /* 0x000fe40000004100 */
[-C--:B------:R-:W-:Y:S01]  /*ec90*/  FFMA.FTZ R61, R60, R152.reuse, -R61 ;  /* 0x000000983c3d7223 */ /* 0x080fe2000001083d */
[----:B------:R-:W-:Y:S01]  /*eca0*/  FFMA.FTZ R60, R63, R152, R150 ;  /* 0x000000983f3c7223 */ /* 0x000fe20000010096 */
[----:B------:R-:W-:Y:S01]  /*ecb0*/  HADD2.F32 R68, -RZ, R66.H0_H0 ;  /* 0x20000042ff447230 */ /* 0x000fe20000004100 */
[----:B------:R-:W-:Y:S01]  /*ecc0*/  F2FP.F16.E4M3.UNPACK_B R151, R151 ;  /* 0x00000097ff97723e */ /* 0x000fe200020006ff */
[----:B------:R-:W-:-:S02]  /*ecd0*/  HADD2.F32 R63, -RZ, R62.H0_H0 ;  /* 0x2000003eff3f7230 */ /* 0x000fc40000004100 */
[-C--:B------:R-:W-:Y:S01]  /*ece0*/  FMUL.FTZ R72, R65, R70.reuse ;  /* 0x0000004641487220 */ /* 0x080fe20000410000 */
[----:B------:R-:W-:Y:S01]  /*ecf0*/  HADD2.F32 R67, -RZ, R67.H1_H1 ;  /* 0x30000043ff437230 */ /* 0x000fe20000004100 */
[----:B------:R-:W-:Y:S01]  /*ed00*/  F2FP.F16.E4M3.UNPACK_B R53, R53 ;  /* 0x00000035ff35723e */ /* 0x000fe200020006ff */
[----:B------:R-:W-:Y:S02]  /*ed10*/  HADD2.F32 R64, -RZ, R64.H1_H1 ;  /* 0x30000040ff407230 */ /* 0x000fe40000004100 */
[C---:B------:R-:W-:Y:S01]  /*ed20*/  FMUL.FTZ R70, R63.reuse, R70 ;  /* 0x000000463f467220 */ /* 0x040fe20000410000 */
[-C--:B------:R-:W-:Y:S01]  /*ed30*/  FFMA.FTZ R72, R63, R68.reuse, -R72 ;  /* 0x000000443f487223 */ /* 0x080fe20000010848 */
[----:B------:R-:W-:Y:S01]  /*ed40*/  HADD2.F32 R62, -RZ, R62.H1_H1 ;  /* 0x3000003eff3e7230 */ /* 0x000fe20000004100 */
[----:B------:R-:W-:Y:S01]  /*ed50*/  F2FP.F16.E4M3.UNPACK_B R153, R153 ;  /* 0x00000099ff99723e */ /* 0x000fe200020006ff */
[----:B------:R-:W-:Y:S02]  /*ed60*/  HADD2.F32 R63, -RZ, R66.H1_H1 ;  /* 0x30000042ff3f7230 */ /* 0x000fe40000004100 */
[-C--:B------:R-:W-:Y:S01]  /*ed70*/  FMUL.FTZ R69, R64, R67.reuse ;  /* 0x0000004340457220 */ /* 0x080fe20000410000 */
[----:B------:R-:W-:Y:S01]  /*ed80*/  FFMA.FTZ R70, R65, R68, R70 ;  /* 0x0000004441467223 */ /* 0x000fe20000010046 */
[----:B------:R-:W-:Y:S01]  /*ed90*/  FMUL.FTZ R67, R62, R67 ;  /* 0x000000433e437220 */ /* 0x000fe20000410000 */
[----:B------:R-:W-:-:S02]  /*eda0*/  HADD2.F32 R65, -RZ, R151.H0_H0 ;  /* 0x20000097ff417230 */ /* 0x000fc40000004100 */
[-C--:B------:R-:W-:Y:S01]  /*edb0*/  FFMA.FTZ R69, R62, R63.reuse, -R69 ;  /* 0x0000003f3e457223 */ /* 0x080fe20000010845 */
[----:B------:R-:W-:Y:S01]  /*edc0*/  F2FP.F16.E4M3.UNPACK_B R62, R46 ;  /* 0x0000002eff3e723e */ /* 0x000fe200020006ff */
[----:B------:R-:W-:Y:S01]  /*edd0*/  FFMA.FTZ R71, R64, R63, R67 ;  /* 0x0000003f40477223 */ /* 0x000fe20000010043 */
[----:B------:R-:W-:Y:S01]  /*ede0*/  HADD2.F32 R151, -RZ, R151.H1_H1 ;  /* 0x30000097ff977230 */ /* 0x000fe20000004100 */
[----:B------:R-:W-:Y:S01]  /*edf0*/  F2FP.SATFINITE.E4M3.F32.PACK_AB_MERGE_C R54, R57, R54, RZ ;  /* 0x000000363936723e */ /* 0x000fe200048070ff */
[--C-:B------:R-:W-:Y:S01]  /*ee00*/  HADD2.F32 R46, -RZ, R53.reuse.H0_H0 ;  /* 0x20000035ff2e7230 */ /* 0x100fe20000004100 */
[----:B------:R-:W-:Y:S01]  /*ee10*/  F2FP.SATFINITE.E4M3.F32.PACK_AB_MERGE_C R56, R56, R55, RZ ;  /* 0x000000373838723e */ /* 0x000fe200048070ff */
[--C-:B------:R-:W-:Y:S01]  /*ee20*/  HADD2.F32 R63, -RZ, R62.reuse.H0_H0 ;  /* 0x2000003eff3f7230 */ /* 0x100fe20000004100 */
[----:B------:R-:W-:Y:S01]  /*ee30*/  F2FP.SATFINITE.E4M3.F32.PACK_AB_MERGE_C R55, R61, R58, R54 ;  /* 0x0000003a3d37723e */ /* 0x000fe20004807036 */
[----:B------:R-:W-:Y:S02]  /*ee40*/  HADD2.F32 R62, -RZ, R62.H1_H1 ;  /* 0x3000003eff3e7230 */ /* 0x000fe40000004100 */
[----:B------:R-:W-:Y:S01]  /*ee50*/  FMUL.FTZ R66, R46, R65 ;  /* 0x000000412e427220 */ /* 0x000fe20000410000 */
[----:B------:R-:W-:-:S02]  /*ee60*/  HADD2.F32 R53, -RZ, R53.H1_H1 ;  /* 0x30000035ff357230 */ /* 0x000fc40000004100 */
[----:B------:R-:W-:Y:S01]  /*ee70*/  FMUL.FTZ R67, R63, R65 ;  /* 0x000000413f437220 */ /* 0x000fe20000410000 */
[--C-:B------:R-:W-:Y:S02]  /*ee80*/  HADD2.F32 R64, -RZ, R153.reuse.H0_H0 ;  /* 0x20000099ff407230 */ /* 0x100fe40000004100 */
[-C--:B------:R-:W-:Y:S01]  /*ee90*/  FMUL.FTZ R68, R62, R151.reuse ;  /* 0x000000973e447220 */ /* 0x080fe20000410000 */
[----:B------:R-:W-:Y:S02]  /*eea0*/  HADD2.F32 R153, -RZ, R153.H1_H1 ;  /* 0x30000099ff997230 */ /* 0x000fe40000004100 */
[----:B------:R-:W-:Y:S01]  /*eeb0*/  FMUL.FTZ R151, R53, R151 ;  /* 0x0000009735977220 */ /* 0x000fe20000410000 */
[----:B------:R-:W-:Y:S01]  /*eec0*/  F2FP.F16.E4M3.UNPACK_B R58, R44 ;  /* 0x0000002cff3a723e */ /* 0x000fe200020006ff */
[----:B------:R-:W-:Y:S01]  /*eed0*/  FFMA.FTZ R67, R46, R64, -R67 ;  /* 0x000000402e437223 */ /* 0x000fe20000010843 */
[----:B------:R-:W-:Y:S01]  /*eee0*/  F2FP.F16.E4M3.UNPACK_B R57, R50 ;  /* 0x00000032ff39723e */ /* 0x000fe200020006ff */
[----:B------:R-:W-:Y:S01]  /*eef0*/  FFMA.FTZ R151, R62, R153, R151 ;  /* 0x000000993e977223 */ /* 0x000fe20000010097 */
[----:B------:R-:W-:Y:S01]  /*ef00*/  F2FP.F16.E4M3.UNPACK_B R62, R45 ;  /* 0x0000002dff3e723e */ /* 0x000fe200020006ff */
[----:B------:R-:W-:Y:S01]  /*ef10*/  FFMA.FTZ R46, R63, R64, R66 ;  /* 0x000000403f2e7223 */ /* 0x000fe20000010042 */
[----:B------:R-:W-:Y:S01]  /*ef20*/  F2FP.SATFINITE.E4M3.F32.PACK_AB_MERGE_C R54, R60, R59, R56 ;  /* 0x0000003b3c36723e */ /* 0x000fe20004807038 */
[----:B------:R-:W-:Y:S01]  /*ef30*/  HADD2.F32 R63, -RZ, R58.H0_H0 ;  /* 0x2000003aff3f7230 */ /* 0x000fe20000004100 */
[----:B------:R-:W-:Y:S01]  /*ef40*/  F2FP.F16.E4M3.UNPACK_B R60, R42 ;  /* 0x0000002aff3c723e */ /* 0x000fe200020006ff */
        /* <DEDUP_REMOVED lines=14> */
[----:B------:R-:W-:Y:S01]  /*f030*/  F2FP.F16.E4M3.UNPACK_B R60, R45.H1 ;  /* 0x0000002dff3c723e */ /* 0x000fe200030006ff */
[C---:B------:R-:W-:Y:S01]  /*f040*/  FMUL.FTZ R65, R58.reuse, R63 ;  /* 0x0000003f3a417220 */ /* 0x040fe20000410000 */
[----:B------:R-:W-:Y:S01]  /*f050*/  F2FP.F16.E4M3.UNPACK_B R63, R44.H1 ;  /* 0x0000002cff3f723e */ /* 0x000fe200030006ff */
[-C--:B------:R-:W-:Y:S01]  /*f060*/  FFMA.FTZ R45, R58, R59.reuse, -R61 ;  /* 0x0000003b3a2d7223 */ /* 0x080fe2000001083d */
[----:B------:R-:W-:Y:S02]  /*f070*/  HADD2.F32 R58, -RZ, R50.H0_H0 ;  /* 0x20000032ff3a7230 */ /* 0x000fe40000004100 */
[----:B------:R-:W-:Y:S01]  /*f080*/  FFMA.FTZ R44, R62, R59, R65 ;  /* 0x0000003b3e2c7223 */ /* 0x000fe20000010041 */
[--C-:B------:R-:W-:Y:S02]  /*f090*/  HADD2.F32 R61, -RZ, R60.reuse.H0_H0 ;  /* 0x2000003cff3d7230 */ /* 0x100fe40000004100 */
[----:B------:R-:W-:Y:S01]  /*f0a0*/  FFMA.FTZ R68, R53, R153, -R68 ;  /* 0x0000009935447223 */ /* 0x000fe20000010844 */
[--C-:B------:R-:W-:Y:S01]  /*f0b0*/  HADD2.F32 R62, -RZ, R63.reuse.H0_H0 ;  /* 0x2000003fff3e7230 */ /* 0x100fe20000004100 */
[----:B------:R-:W-:Y:S01]  /*f0c0*/  F2FP.SATFINITE.E4M3.F32.PACK_AB_MERGE_C R53, R69, R72, RZ ;  /* 0x000000484535723e */ /* 0x000fe200048070ff */
[----:B------:R-:W-:Y:S01]  /*f0d0*/  HADD2.F32 R60, -RZ, R60.H1_H1 ;  /* 0x3000003cff3c7230 */ /* 0x000fe20000004100 */
[----:B------:R-:W-:Y:S01]  /*f0e0*/  F2FP.SATFINITE.E4M3.F32.PACK_AB_MERGE_C R70, R71, R70, RZ ;  /* 0x000000464746723e */ /* 0x000fe200048070ff */
[----:B------:R-:W-:-:S02]  /*f0f0*/  HADD2.F32 R63, -RZ, R63.H1_H1 ;  /* 0x3000003fff3f7230 */ /* 0x000fc40000004100 */
[-C--:B------:R-:W-:Y:S01]  /*f100*/  FMUL.FTZ R65, R61, R62.reuse ;  /* 0x0000003e3d417220 */ /* 0x080fe20000410000 */
[----:B------:R-:W-:Y:S02]  /*f110*/  HADD2.F32 R59, -RZ, R50.H1_H1 ;  /* 0x30000032ff3b7230 */ /* 0x000fe40000004100 */
[----:B------:R-:W-:Y:S01]  /*f120*/  FMUL.FTZ R64, R58, R62 ;  /* 0x0000003e3a407220 */ /* 0x000fe20000410000 */
[--C-:B------:R-:W-:Y:S02]  /*f130*/  HADD2.F32 R50, -RZ, R42.reuse.H0_H0 ;  /* 0x2000002aff327230 */ /* 0x100fe40000004100 */
[-C--:B------:R-:W-:Y:S01]  /*f140*/  FMUL.FTZ R66, R60, R63.reuse ;  /* 0x0000003f3c427220 */ /* 0x080fe20000410000 */
[----:B------:R-:W-:Y:S02]  /*f150*/  HADD2.F32 R62, -RZ, R42.H1_H1 ;  /* 0x3000002aff3e7230 */ /* 0x000fe40000004100 */
[----:B------:R-:W-:Y:S01]  /*f160*/  FMUL.FTZ R63, R59, R63 ;  /* 0x0000003f3b3f7220 */ /* 0x000fe20000410000 */
[----:B------:R-:W-:Y:S01]  /*f170*/  F2FP.SATFINITE.E4M3.F32.PACK_AB_MERGE_C R53, R68, R67, R53 ;  /* 0x000000434435723e */ /* 0x000fe20004807035 */
[-C--:B------:R-:W-:Y:S01]  /*f180*/  FFMA.FTZ R42, R58, R50.reuse, -R65 ;  /* 0x000000323a2a7223 */ /* 0x080fe20000010841 */
[----:B------:R-:W-:Y:S01]  /*f190*/  FFMA.FTZ R50, R61, R50, R64 ;  /* 0x000000323d327223 */ /* 0x000fe20000010040 */
[-C--:B------:R-:W-:Y:S01]  /*f1a0*/  FFMA.FTZ R71, R59, R62.reuse, -R66 ;  /* 0x0000003e3b477223 */ /* 0x080fe20000010842 */
[----:B------:R-:W-:Y:S01]  /*f1b0*/  F2FP.F16.E4M3.UNPACK_B R58, R43 ;  /* 0x0000002bff3a723e */ /* 0x000fe200020006ff */
[----:B------:R-:W-:Y:S01]  /*f1c0*/  FFMA.FTZ R73, R60, R62, R63 ;  /* 0x0000003e3c497223 */ /* 0x000fe2000001003f */
[----:B------:R-:W-:-:S02]  /*f1d0*/  F2FP.F16.E4M3.UNPACK_B R61, R47 ;  /* 0x0000002fff3d723e */ /* 0x000fc400020006ff */
[----:B------:R-:W-:Y:S02]  /*f1e0*/  F2FP.F16.E4M3.UNPACK_B R66, R41 ;  /* 0x00000029ff42723e */ /* 0x000fe400020006ff */
[----:B------:R-:W-:Y:S01]  /*f1f0*/  F2FP.F16.E4M3.UNPACK_B R60, R47.H1 ;  /* 0x0000002fff3c723e */ /* 0x000fe200030006ff */
[----:B------:R-:W-:Y:S01]  /*f200*/  HADD2.F32 R47, -RZ, R58.H0_H0 ;  /* 0x2000003aff2f7230 */ /* 0x000fe20000004100 */
[----:B------:R-:W-:Y:S01]  /*f210*/  F2FP.F16.E4M3.UNPACK_B R67, R41.H1 ;  /* 0x00000029ff43723e */ /* 0x000fe200030006ff */
[----:B------:R-:W-:Y:S01]  /*f220*/  HADD2.F32 R62, -RZ, R61.H0_H0 ;  /* 0x2000003dff3e7230 */ /* 0x000fe20000004100 */
[----:B------:R-:W-:Y:S01]  /*f230*/  F2FP.F16.E4M3.UNPACK_B R43, R43.H1 ;  /* 0x0000002bff2b723e */ /* 0x000fe200030006ff */
[----:B------:R-:W-:Y:S01]  /*f240*/  HADD2.F32 R68, -RZ, R66.H0_H0 ;  /* 0x20000042ff447230 */ /* 0x000fe20000004100 */
[-C--:B------:R-:W-:Y:S01]  /*f250*/  F2FP.F16.E4M3.UNPACK_B R41, R40.reuse ;  /* 0x00000028ff29723e */ /* 0x080fe200020006ff */
[----:B------:R-:W-:Y:S01]  /*f260*/  HADD2.F32 R69, -RZ, R67.H0_H0 ;  /* 0x20000043ff457230 */ /* 0x000fe20000004100 */
[----:B------:R-:W-:Y:S01]  /*f270*/  F2FP.F16.E4M3.UNPACK_B R63, R40.H1 ;  /* 0x00000028ff3f723e */ /* 0x000fe200030006ff */
[----:B------:R-:W-:Y:S01]  /*f280*/  HADD2.F32 R40, -RZ, R60.H0_H0 ;  /* 0x2000003cff287230 */ /* 0x000fe20000004100 */
[----:B------:R-:W-:Y:S01]  /*f290*/  F2FP.SATFINITE.E4M3.F32.PACK_AB_MERGE_C R46, R151, R46, R70 ;  /* 0x0000002e972e723e */ /* 0x000fe20004807046 */
[----:B------:R-:W-:-:S02]  /*f2a0*/  HADD2.F32 R59, -RZ, R43.H0_H0 ;  /* 0x2000002bff3b7230 */ /* 0x000fc40000004100 */
[-C--:B------:R-:W-:Y:S01]  /*f2b0*/  FMUL.FTZ R70, R62, R68.reuse ;  /* 0x000000443e467220 */ /* 0x080fe20000410000 */
[----:B------:R-:W-:Y:S01]  /*f2c0*/  FMUL.FTZ R75, R47, R68 ;  /* 0x000000442f4b7220 */ /* 0x000fe20000410000 */
[----:B------:R-:W-:Y:S02]  /*f2d0*/  HADD2.F32 R65, -RZ, R63.H0_H0 ;  /* 0x2000003fff417230 */ /* 0x000fe40000004100 */
[CC--:B------:R-:W-:Y:S01]  /*f2e0*/  FMUL.FTZ R68, R40.reuse, R69.reuse ;  /* 0x0000004528447220 */ /* 0x0c0fe20000410000 */
[----:B------:R-:W-:Y:S01]  /*f2f0*/  FMUL.FTZ R69, R59, R69 ;  /* 0x000000453b457220 */ /* 0x000fe20000410000 */
[----:B------:R-:W-:Y:S01]  /*f300*/  HADD2.F32 R60, -RZ, R60.H1_H1 ;  /* 0x3000003cff3c7230 */ /* 0x000fe20000004100 */
[----:B------:R-:W-:Y:S01]  /*f310*/  F2FP.SATFINITE.E4M3.F32.PACK_AB_MERGE_C R42, R71, R42, RZ ;  /* 0x0000002a472a723e */ /* 0x000fe200048070ff */
[----:B------:R-:W-:Y:S02]  /*f320*/  HADD2.F32 R67, -RZ, R67.H1_H1 ;  /* 0x30000043ff437230 */ /* 0x000fe40000004100 */
[----:B------:R-:W-:Y:S01]  /*f330*/  FFMA.FTZ R69, R40, R65, R69 ;  /* 0x0000004128457223 */ /* 0x000fe20000010045 */
[----:B------:R-:W-:-:S02]  /*f340*/  HADD2.F32 R43, -RZ, R43.H1_H1 ;  /* 0x3000002bff2b7230 */ /* 0x000fc40000004100 */
[----:B------:R-:W-:Y:S01]  /*f350*/  FFMA.FTZ R68, R59, R65, -R68 ;  /* 0x000000413b447223 */ /* 0x000fe20000010844 */
[----:B------:R-:W-:Y:S02]  /*f360*/  HADD2.F32 R64, -RZ, R41.H0_H0 ;  /* 0x20000029ff407230 */ /* 0x000fe40000004100 */
[-C--:B------:R-:W-:Y:S01]  /*f370*/  FMUL.FTZ R40, R60, R67.reuse ;  /* 0x000000433c287220 */ /* 0x080fe20000410000 */
[----:B------:R-:W-:Y:S02]  /*f380*/  HADD2.F32 R61, -RZ, R61.H1_H1 ;  /* 0x3000003dff3d7230 */ /* 0x000fe40000004100 */
[----:B------:R-:W-:Y:S01]  /*f390*/  FMUL.FTZ R67, R43, R67 ;  /* 0x000000432b437220 */ /* 0x000fe20000410000 */
[----:B------:R-:W-:Y:S02]  /*f3a0*/  HADD2.F32 R66, -RZ, R66.H1_H1 ;  /* 0x30000042ff427230 */ /* 0x000fe40000004100 */
[----:B------:R-:W-:Y:S01]  /*f3b0*/  FFMA.FTZ R70, R47, R64, -R70 ;  /* 0x000000402f467223 */ /* 0x000fe20000010846 */
[----:B------:R-:W-:-:S02]  /*f3c0*/  HADD2.F32 R63, -RZ, R63.H1_H1 ;  /* 0x3000003fff3f7230 */ /* 0x000fc40000004100 */
[----:B------:R-:W-:Y:S01]  /*f3d0*/  FFMA.FTZ R75, R62, R64, R75 ;  /* 0x000000403e4b7223 */ /* 0x000fe2000001004b */
[----:B------:R-:W-:Y:S02]  /*f3e0*/  HADD2.F32 R58, -RZ, R58.H1_H1 ;  /* 0x3000003aff3a7230 */ /* 0x000fe40000004100 */
[-C--:B------:R-:W-:Y:S01]  /*f3f0*/  FMUL.FTZ R47, R61, R66.reuse ;  /* 0x000000423d2f7220 */ /* 0x080fe20000410000 */
[----:B------:R-:W-:Y:S02]  /*f400*/  HADD2.F32 R41, -RZ, R41.H1_H1 ;  /* 0x30000029ff297230 */ /* 0x000fe40000004100 */
[-C--:B------:R-:W-:Y:S01]  /*f410*/  FFMA.FTZ R43, R43, R63.reuse, -R40 ;  /* 0x0000003f2b2b7223 */ /* 0x080fe20000010828 */
[----:B------:R-:W-:Y:S01]  /*f420*/  FFMA.FTZ R60, R60, R63, R67 ;  /* 0x0000003f3c3c7223 */ /* 0x000fe20000010043 */
[C---:B------:R-:W-:Y:S01]  /*f430*/  FMUL.FTZ R66, R58.reuse, R66 ;  /* 0x000000423a427220 */ /* 0x040fe20000410000 */
[----:B------:R-:W-:Y:S01]  /*f440*/  F2FP.SATFINITE.E4M3.F32.PACK_AB_MERGE_C R50, R73, R50, RZ ;  /* 0x000000324932723e */ /* 0x000fe200048070ff */
[-C--:B------:R-:W-:Y:S01]  /*f450*/  FFMA.FTZ R47, R58, R41.reuse, -R47 ;  /* 0x000000293a2f7223 */ /* 0x080fe2000001082f */
[----:B------:R-:W-:Y:S01]  /*f460*/  F2FP.SATFINITE.E4M3.F32.PACK_AB_MERGE_C R43, R43, R68, RZ ;  /* 0x000000442b2b723e */ /* 0x000fe200048070ff */
[----:B------:R-:W-:Y:S01]  /*f470*/  FFMA.FTZ R66, R61, R41, R66 ;  /* 0x000000293d427223 */ /* 0x000fe20000010042 */
[----:B------:R-:W-:Y:S01]  /*f480*/  F2FP.SATFINITE.E4M3.F32.PACK_AB_MERGE_C R60, R60, R69, RZ ;  /* 0x000000453c3c723e */ /* 0x000fe200048070ff */
[----:B------:R-:W-:Y:S01]  /*f490*/  IMAD.MOV.U32 R40, RZ, RZ, R55 ;  /* 0x000000ffff287224 */ /* 0x000fe200078e0037 */
[----:B------:R-:W-:Y:S01]  /*f4a0*/  F2FP.SATFINITE.E4M3.F32.PACK_AB_MERGE_C R41, R45, R56, R42 ;  /* 0x000000382d29723e */ /* 0x000fe2000480702a */
[----:B------:R-:W-:Y:S01]  /*f4b0*/  IMAD.MOV.U32 R42, RZ, RZ, R53 ;  /* 0x000000ffff2a7224 */ /* 0x000fe200078e0035 */
[----:B------:R-:W-:-:S02]  /*f4c0*/  F2FP.SATFINITE.E4M3.F32.PACK_AB_MERGE_C R43, R47, R70, R43 ;  /* 0x000000462f2b723e */ /* 0x000fc4000480702b */
[----:B------:R-:W-:Y:S01]  /*f4d0*/  F2FP.SATFINITE.E4M3.F32.PACK_AB_MERGE_C R45, R44, R57, R50 ;  /* 0x000000392c2d723e */ /* 0x000fe20004807032 */
[----:B------:R-:W-:Y:S01]  /*f4e0*/  IMAD.MOV.U32 R44, RZ, RZ, R54 ;  /* 0x000000ffff2c7224 */ /* 0x000fe200078e0036 */
[----:B------:R-:W-:-:S07]  /*f4f0*/  F2FP.SATFINITE.E4M3.F32.PACK_AB_MERGE_C R47, R66, R75, R60 ;  /* 0x0000004b422f723e */ /* 0x000fce000480703c */
.L_x_420:
[----:B------:R-:W-:Y:S05]  /*f500*/  BSYNC B1 ;  /* 0x0000000000017941 */ /* 0x000fea0003800000 */
.L_x_419:
[----:B-1----:R1:W-:Y:S01]  /*f510*/  STG.E.128 desc[UR54][R48.64], R40 ;  /* 0x0000002830007986 */ /* 0x0023e2000c101d36 */
[----:B------:R-:W-:-:S13]  /*f520*/  ISETP.GE.AND P3, PT, R51, R154, PT ;  /* 0x0000009a3300720c */ /* 0x000fda0003f66270 */
[----:B------:R-:W-:Y:S05]  /*f530*/  @P3 BRA `(.L_x_369) ;  /* 0x0000000000f43947 */ /* 0x000fea0003800000 */
[--C-:B-1----:R-:W-:Y:S02]  /*f540*/  SHF.R.S32.HI R41, RZ, 0x1f, R51.reuse ;  /* 0x0000001fff297819 */ /* 0x102fe40000011433 */
[----:B------:R-:W-:-:S04]  /*f550*/  IADD3 R51, P3, P4, R116, R136, R51 ;  /* 0x0000008874337210 */ /* 0x000fc80007c7e033 */
[----:B------:R-:W-:Y:S02]  /*f560*/  IADD3.X R52, R4, R52, R41, P3, P4 ;  /* 0x0000003404347210 */ /* 0x000fe40001fe8429 */
[----:B------:R-:W-:-:S05]  /*f570*/  IADD3 R124, P3, R51, R124, RZ ;  /* 0x0000007c337c7210 */ /* 0x000fca0007f7e0ff */
[----:B------:R-:W-:-:S05]  /*f580*/  IMAD.X R125, R52, 0x1, R125, P3 ;  /* 0x00000001347d7824 */ /* 0x000fca00018e067d */
[----:B---3--:R1:W-:Y:S01]  /*f590*/  STG.E.128 desc[UR54][R124.64], R44 ;  /* 0x0000002c7c007986 */ /* 0x0083e2000c101d36 */
[----:B------:R-:W-:Y:S05]  /*f5a0*/  BRA `(.L_x_369) ;  /* 0x0000000000d87947 */ /* 0x000fea0003800000 */
.L_x_336:
[----:B------:R-:W-:-:S06]  /*f5b0*/  UISETP.NE.AND UP0, UPT, UR53, 0x3, UPT ;  /* 0x000000033500788c */ /* 0x000fcc000bf05270 */
[----:B------:R-:W-:-:S13]  /*f5c0*/  PLOP3.LUT P2, PT, PT, PT, UP0, 0x80, 0x0 ;  /* 0x000000000000781c */ /* 0x000fda0003f4f008 */
[----:B------:R-:W-:Y:S05]  /*f5d0*/  @!P2 BRA `(.L_x_421) ;  /* 0x000000000004a947 */ /* 0x000fea0003800000 */
[----:B------:R-:W-:Y:S01]  /*f5e0*/  BPT.TRAP 0x1 ;  /* 0x000000040000795c */ /* 0x000fe20000300000 */
.L_x_421:
[----:B------:R-:W-:Y:S01]  /*f5f0*/  IMAD R97, R17, 0x8, R16 ;  /* 0x0000000811617824 */ /* 0x000fe200078e0210 */
[----:B------:R-:W-:Y:S01]  /*f600*/  SHF.L.U32 R98, R169, 0x1f, RZ ;  /* 0x0000001fa9627819 */ /* 0x000fe200000006ff */
[----:B------:R-:W-:Y:S01]  /*f610*/  IMAD R96, R24, -0xa0, R2 ;  /* 0xffffff6018607824 */ /* 0x000fe200078e0202 */
[----:B------:R-:W-:Y:S02]  /*f620*/  BSSY B1, `(.L_x_422) ;  /* 0x0000004000017945 */ /* 0x000fe40003800000 */
[----:B------:R-:W1:Y:S02]  /*f630*/  SYNCS.PHASECHK.TRANS64.TRYWAIT P3, [R97+URZ+0x29890], R98 ;  /* 0x02989062610075a7 */ /* 0x000e64000806017f */
[----:B------:R-:W-:Y:S01]  /*f640*/  VIMNMX R96, R96, 0xa0, PT ;  /* 0x000000a060607848 */ /* 0x000fe20003fe0100 */
[----:B-1----:R-:W-:Y:S06]  /*f650*/  @!P3 BRA `(.L_x_423) ;  /* 0x000001a400e0b947 */ /* 0x002fec0003800000 */
.L_x_665:
[----:B------:R-:W-:Y:S05]  /*f660*/  BSYNC B1 ;  /* 0x0000000000017941 */ /* 0x000fea0003800000 */
.L_x_422:
[----:B------:R-:W-:Y:S01]  /*f670*/  ISETP.GE.AND P3, PT, R168, R96, PT ;  /* 0x00000060a800720c */ /* 0x000fe20003f66270 */
[----:B------:R-:W-:-:S12]  /*f680*/  BSSY B1, `(.L_x_424) ;  /* 0x0000014000017945 */ /* 0x000fd80003800000 */
[----:B------:R-:W-:Y:S05]  /*f690*/  @P3 BRA `(.L_x_425) ;  /* 0x0000000000483947 */ /* 0x000fea0003800000 */
[----:B------:R-:W-:-:S13]  /*f6a0*/  ISETP.NE.AND P3, PT, R34, RZ, PT ;  /* 0x000000ff2200720c */ /* 0x000fda0003f65270 */
[----:B0-----:R-:W0:Y:S04]  /*f6b0*/  @P3 LDS.128 R40, [R47+0x1a400] ;  /* 0x01a400002f283984 */ /* 0x001e280000000c00 */
[----:B0-----:R-:W-:Y:S01]  /*f6c0*/  @P3 STG.E.128 desc[UR54][R48.64], R40 ;  /* 0x0000002830003986 */ /* 0x001fe2000c101d36 */
[----:B------:R-:W-:-:S13]  /*f6d0*/  ISETP.NE.AND P3, PT, R35, RZ, PT ;  /* 0x000000ff2300720c */ /* 0x000fda0003f65270 */
[----:B------:R-:W0:Y:S04]  /*f6e0*/  @P3 LDS.128 R40, [R46+0x1a400] ;  /* 0x01a400002e283984 */ /* 0x000e280000000c00 */
        /* <DEDUP_REMOVED lines=12> */
[----:B0-----:R2:W-:Y:S02]  /*f7b0*/  @P3 STG.E.128 desc[UR54][R48.64+0xa0], R40 ;  /* 0x0000a02830003986 */ /* 0x0015e4000c101d36 */
.L_x_425:
[----:B------:R-:W-:Y:S05]  /*f7c0*/  BSYNC B1 ;  /* 0x0000000000017941 */ /* 0x000fea0003800000 */
.L_x_424:
[----:B------:R-:W-:-:S13]  /*f7d0*/  ISETP.GE.AND P3, PT, R216, R96, PT ;  /* 0x00000060d800720c */ /* 0x000fda0003f66270 */
[----:B------:R-:W-:Y:S05]  /*f7e0*/  @P3 BRA `(.L_x_369) ;  /* 0x0000000000483947 */ /* 0x000fea0003800000 */
[----:B------:R-:W-:-:S13]  /*f7f0*/  ISETP.NE.AND P3, PT, R34, RZ, PT ;  /* 0x000000ff2200720c */ /* 0x000fda0003f65270 */
[----:B0-2---:R-:W0:Y:S04]  /*f800*/  @P3 LDS.128 R40, [R47+0x1c400] ;  /* 0x01c400002f283984 */ /* 0x005e280000000c00 */
        /* <DEDUP_REMOVED lines=16> */
.L_x_369:
[----:B------:R-:W-:Y:S05]  /*f910*/  BSYNC B0 ;  /* 0x0000000000007941 */ /* 0x000fea0003800000 */
.L_x_335:
[----:B012-4-:R-:W0:Y:S01]  /*f920*/  S2R R40, SR_TID.X ;  /* 0x0000000000287919 */ /* 0x017e220000002100 */
[----:B------:R-:W-:Y:S01]  /*f930*/  @!PT LDS RZ, [RZ] ;  /* 0x00000000fffff984 */ /* 0x000fe20000000800 */
[----:B------:R-:W-:Y:S01]  /*f940*/  @!PT LDS RZ, [RZ] ;  /* 0x00000000fffff984 */ /* 0x000fe20000000800 */
[----:B------:R-:W-:Y:S01]  /*f950*/  @!PT LDS RZ, [RZ] ;  /* 0x00000000fffff984 */ /* 0x000fe20000000800 */
[----:B------:R-:W-:Y:S01]  /*f960*/  @!PT LDS RZ, [RZ] ;  /* 0x00000000fffff984 */ /* 0x000fe20000000800 */
[----:B------:R1:W-:Y:S06]  /*f970*/  MEMBAR.ALL.CTA ;  /* 0x0000000000007992 */ /* 0x0003ec0000008000 */
[----:B-1----:R-:W1:Y:S01]  /*f980*/  FENCE.VIEW.ASYNC.S ;  /* 0x00000000000073c6 */ /* 0x002e620000000000 */
[----:B------:R-:W-:Y:S05]  /*f990*/  WARPSYNC.ALL ;  /* 0x0000000000007948 */ /* 0x000fea0003800000 */
[----:B------:R-:W-:Y:S01]  /*f9a0*/  BSSY B0, `(.L_x_426) ;  /* 0x0000009000007945 */ /* 0x000fe20003800000 */
[----:B0-----:R-:W-:Y:S01]  /*f9b0*/  LOP3.LUT R40, R40, 0x7f, RZ, 0xc0, !PT ;  /* 0x0000007f28287812 */ /* 0x001fe200078ec0ff */
[----:B-1----:R0:W-:Y:S03]  /*f9c0*/  BAR.SYNC.DEFER_BLOCKING R195, 0x80 ;  /* 0x000200c30000751d */ /* 0x0021e60000010000 */
[----:B------:R-:W-:-:S13]  /*f9d0*/  ISETP.NE.AND P3, PT, R40, RZ, PT ;  /* 0x000000ff2800720c */ /* 0x000fda0003f65270 */
[----:B------:R-:W-:-:S04]  /*f9e0*/  @!P3 IADD3 R40, R97, 0x298a0, RZ ;  /* 0x000298a06128b810 */ /* 0x000fc80007ffe0ff */
[----:B------:R-:W-:-:S04]  /*f9f0*/  @!P3 PRMT R40, RZ, 0x654, R40 ;  /* 0x00000654ff28b816 */ /* 0x000fc80000000028 */
[----:B------:R0:W-:Y:S01]  /*fa00*/  @!P3 SYNCS.ARRIVE.TRANS64.RED.A1T0 RZ, [R40+URZ], RZ ;  /* 0x000000ff28ffb9a7 */ /* 0x0001e2000810043f */
[----:B------:R-:W-:Y:S05]  /*fa10*/  @!P2 BRA `(.L_x_427) ;  /* 0x000000000004a947 */ /* 0x000fea0003800000 */
[----:B------:R-:W-:Y:S01]  /*fa20*/  BPT.TRAP 0x1 ;  /* 0x000000040000795c */ /* 0x000fe20000300000 */
.L_x_427:
[----:B------:R-:W-:Y:S05]  /*fa30*/  BSYNC B0 ;  /* 0x0000000000007941 */ /* 0x000fea0003800000 */
.L_x_426:
[----:B------:R-:W1:Y:S01]  /*fa40*/  SYNCS.PHASECHK.TRANS64.TRYWAIT P2, [R97+URZ+0x298b0], R98 ;  /* 0x0298b062610075a7 */ /* 0x000e62000804017f */
[----:B------:R-:W-:Y:S01]  /*fa50*/  IMAD R41, R17, 0x5000, R208 ;  /* 0x0000500011297824 */ /* 0x000fe200078e02d0 */
[----:B------:R-:W-:Y:S01]  /*fa60*/  ULDC UR42, c[0x0][0x320] ;  /* 0x0000c800002a7ab9 */ /* 0x000fe20000000800 */
[----:B------:R-:W-:Y:S01]  /*fa70*/  ULDC.64 UR40, c[0x0][0x328] ;  /* 0x0000ca0000287ab9 */ /* 0x000fe20000000a00 */
[----:B------:R-:W-:Y:S01]  /*fa80*/  ULDC.64 UR38, c[0x0][0x318] ;  /* 0x0000c60000267ab9 */ /* 0x000fe20000000a00 */
[----:B------:R-:W-:Y:S01]  /*fa90*/  BSSY B0, `(.L_x_428) ;  /* 0x0000003000007945 */ /* 0x000fe20003800000 */
[----:B------:R-:W-:-:S03]  /*faa0*/  IMAD.IADD R48, R16, 0x1, R41 ;  /* 0x0000000110307824 */ /* 0x000fc600078e0229 */
[----:B-1----:R-:W-:Y:S05]  /*fab0*/  @!P2 BRA `(.L_x_429) ;  /* 0x000001a000dca947 */ /* 0x002fea0003800000 */
.L_x_666:
[----:B------:R-:W-:Y:S05]  /*fac0*/  BSYNC B0 ;  /* 0x0000000000007941 */ /* 0x000fea0003800000 */
.L_x_428:
[----:B------:R-:W-:Y:S01]  /*fad0*/  ISETP.GE.AND P2, PT, R168, R96, PT ;  /* 0x00000060a800720c */ /* 0x000fe20003f46270 */
[----:B------:R-:W-:Y:S01]  /*fae0*/  BSSY B0, `(.L_x_430) ;  /* 0x0000019000007945 */ /* 0x000fe20003800000 */
[-C--:B------:R-:W-:Y:S01]  /*faf0*/  IADD3 R49, R16, R41.reuse, R122 ;  /* 0x0000002910317210 */ /* 0x080fe20007ffe07a */
[----:B---3--:R-:W-:Y:S01]  /*fb00*/  IMAD.WIDE R44, R24, 0xa0, R118 ;  /* 0x000000a0182c7825 */ /* 0x008fe200078e0276 */
[CC--:B------:R-:W-:Y:S02]  /*fb10*/  IADD3 R50, R16.reuse, R41.reuse, R120 ;  /* 0x0000002910327210 */ /* 0x0c0fe40007ffe078 */
[----:B------:R-:W-:-:S07]  /*fb20*/  IADD3 R51, R16, R41, R130 ;  /* 0x0000002910337210 */ /* 0x000fce0007ffe082 */
[----:B------:R-:W-:Y:S05]  /*fb30*/  @P2 BRA `(.L_x_431) ;  /* 0x00000000004c2947 */ /* 0x000fea0003800000 */
[----:B0-----:R-:W-:Y:S02]  /*fb40*/  IMAD.MOV.U32 R40, RZ, RZ, R114 ;  /* 0x000000ffff287224 */ /* 0x001fe400078e0072 */
[----:B------:R-:W-:Y:S02]  /*fb50*/  IMAD.MOV.U32 R41, RZ, RZ, R33 ;  /* 0x000000ffff297224 */ /* 0x000fe400078e0021 */
[----:B------:R-:W-:Y:S02]  /*fb60*/  IMAD R43, R45, UR40, RZ ;  /* 0x000000282d2b7c24 */ /* 0x000fe4000f8e02ff */
[----:B------:R-:W-:-:S04]  /*fb70*/  IMAD.WIDE.U32 R40, R44, UR40, R40 ;  /* 0x000000282c287c25 */ /* 0x000fc8000f8e0028 */
[----:B------:R-:W-:Y:S01]  /*fb80*/  IMAD R43, R44, UR41, R43 ;  /* 0x000000292c2b7c24 */ /* 0x000fe2000f8e022b */
[----:B------:R-:W-:-:S04]  /*fb90*/  IADD3 R46, P2, R40, UR38, RZ ;  /* 0x00000026282e7c10 */ /* 0x000fc8000ff5e0ff */
[----:B------:R-:W-:Y:S02]  /*fba0*/  IADD3.X R47, R41, UR39, R43, P2, !PT ;  /* 0x00000027292f7c10 */ /* 0x000fe400097fe42b */
[----:B------:R-:W-:-:S13]  /*fbb0*/  ISETP.GE.AND P2, PT, R18, UR42, PT ;  /* 0x0000002a12007c0c */ /* 0x000fda000bf46270 */
[----:B------:R-:W0:Y:S04]  /*fbc0*/  @!P2 LDS.128 R40, [R48+0xa400] ;  /* 0x00a400003028a984 */ /* 0x000e280000000c00 */
[----:B0-----:R-:W-:Y:S01]  /*fbd0*/  @!P2 STG.E.128 desc[UR54][R46.64], R40 ;  /* 0x000000282e00a986 */ /* 0x001fe2000c101d36 */
        /* <DEDUP_REMOVED lines=8> */
[----:B0-----:R2:W-:Y:S02]  /*fc60*/  @!P2 STG.E.128 desc[UR54][R46.64+0x60], R40 ;  /* 0x000060282e00a986 */ /* 0x0015e4000c101d36 */
.L_x_431:
[----:B------:R-:W-:Y:S05]  /*fc70*/  BSYNC B0 ;  /* 0x0000000000007941 */ /* 0x000fea0003800000 */
.L_x_430:
[----:B------:R-:W-:Y:S01]  /*fc80*/  ISETP.GE.AND P2, PT, R216, R96, PT ;  /* 0x00000060d800720c */ /* 0x000fe20003f46270 */
[----:B------:R-:W-:-:S12]  /*fc90*/  BSSY B0, `(.L_x_432) ;  /* 0x0000017000007945 */ /* 0x000fd80003800000 */
[----:B------:R-:W-:Y:S05]  /*fca0*/  @P2 BRA `(.L_x_433) ;  /* 0x0000000000542947 */ /* 0x000fea0003800000 */
[----:B--2---:R-:W-:Y:S01]  /*fcb0*/  IADD3 R43, P2, R44, 0x80, RZ ;  /* 0x000000802c2b7810 */ /* 0x004fe20007f5e0ff */
[----:B0-----:R-:W-:Y:S01]  /*fcc0*/  IMAD.MOV.U32 R40, RZ, RZ, R114 ;  /* 0x000000ffff287224 */ /* 0x001fe200078e0072 */
[----:B------:R-:W-:-:S03]  /*fcd0*/  MOV R41, R33 ;  /* 0x0000002100297202 */ /* 0x000fc60000000f00 */
[----:B------:R-:W-:Y:S02]  /*fce0*/  IMAD.X R44, RZ, RZ, R45, P2 ;  /* 0x000000ffff2c7224 */ /* 0x000fe400010e062d */
[----:B------:R-:W-:-:S04]  /*fcf0*/  IMAD.WIDE.U32 R40, R43, UR40, R40 ;  /* 0x000000282b287c25 */ /* 0x000fc8000f8e0028 */
[----:B------:R-:W-:-:S04]  /*fd00*/  IMAD R44, R44, UR40, RZ ;  /* 0x000000282c2c7c24 */ /* 0x000fc8000f8e02ff */
        /* <DEDUP_REMOVED lines=15> */
.L_x_433:
[----:B------:R-:W-:Y:S05]  /*fe00*/  BSYNC B0 ;  /* 0x0000000000007941 */ /* 0x000fea0003800000 */
.L_x_432:
[----:B0-23--:R-:W2:Y:S01]  /*fe10*/  LDL R40, [R1+0x10] ;  /* 0x0000100001287983 */ /* 0x00dea20000100800 */
[----:B------:R-:W-:Y:S02]  /*fe20*/  VIADD R17, R17, 0x1 ;  /* 0x0000000111117836 */ /* 0x000fe40000000000 */
[----:B-1----:R-:W-:Y:S01]  /*fe30*/  @!P3 VIADD R97, R97, 0x298c0 ;  /* 0x000298c06161b836 */ /* 0x002fe20000000000 */
[----:B------:R-:W-:Y:S01]  /*fe40*/  @!PT LDS RZ, [RZ] ;  /* 0x00000000fffff984 */ /* 0x000fe20000000800 */
[----:B------:R-:W-:Y:S01]  /*fe50*/  @!PT LDS RZ, [RZ] ;  /* 0x00000000fffff984 */ /* 0x000fe20000000800 */
[----:B------:R-:W-:Y:S01]  /*fe60*/  @!PT LDS RZ, [RZ] ;  /* 0x00000000fffff984 */ /* 0x000fe20000000800 */
[----:B------:R-:W-:Y:S01]  /*fe70*/  @!PT LDS RZ, [RZ] ;  /* 0x00000000fffff984 */ /* 0x000fe20000000800 */
[----:B------:R0:W-:Y:S06]  /*fe80*/  MEMBAR.ALL.CTA ;  /* 0x0000000000007992 */ /* 0x0001ec0000008000 */
[----:B0-----:R-:W0:Y:S02]  /*fe90*/  FENCE.VIEW.ASYNC.S ;  /* 0x00000000000073c6 */ /* 0x001e240000000000 */
[----:B0-----:R0:W-:Y:S01]  /*fea0*/  BAR.SYNC.DEFER_BLOCKING R195, 0x80 ;  /* 0x000200c30000751d */ /* 0x0011e20000010000 */
[----:B------:R-:W-:-:S02]  /*feb0*/  ISETP.NE.AND P2, PT, R17, 0x2, PT ;  /* 0x000000021100780c */ /* 0x000fc40003f45270 */
[----:B------:R-:W-:Y:S02]  /*fec0*/  @!P3 PRMT R97, RZ, 0x654, R97 ;  /* 0x00000654ff61b816 */ /* 0x000fe40000000061 */
[----:B------:R-:W-:Y:S02]  /*fed0*/  SEL R17, R17, RZ, P2 ;  /* 0x000000ff11117207 */ /* 0x000fe40001000000 */
[----:B------:R0:W-:Y:S01]  /*fee0*/  @!P3 SYNCS.ARRIVE.TRANS64.RED.A1T0 RZ, [R97+URZ], RZ ;  /* 0x000000ff61ffb9a7 */ /* 0x0001e2000810043f */
[----:B--2---:R-:W-:Y:S02]  /*fef0*/  LOP3.LUT P4, RZ, R40, 0x2, RZ, 0xc0, !PT ;  /* 0x0000000228ff7812 */ /* 0x004fe4000788c0ff */
[----:B------:R-:W-:-:S04]  /*ff00*/  SEL R40, RZ, 0x1, P2 ;  /* 0x00000001ff287807 */ /* 0x000fc80001000000 */
[----:B------:R-:W-:-:S07]  /*ff10*/  LOP3.LUT R169, R169, R40, RZ, 0x3c, !PT ;  /* 0x00000028a9a97212 */ /* 0x000fce00078e3cff */
[----:B0-----:R-:W-:Y:S05]  /*ff20*/  @P4 BRA `(.L_x_434) ;  /* 0xffffff2c00b44947 */ /* 0x001fea000383ffff */
[----:B------:R-:W0:Y:S01]  /*ff30*/  S2R R41, SR_TID.X ;  /* 0x0000000000297919 */ /* 0x000e220000002100 */
[----:B------:R-:W-:Y:S02]  /*ff40*/  PLOP3.LUT P0, PT, PT, PT, PT, 0x8, 0x0 ;  /* 0x000000000000781c */ /* 0x000fe40003f0e170 */
[----:B0-----:R-:W-:-:S04]  /*ff50*/  SHF.R.U32.HI R41, RZ, 0x7, R41 ;  /* 0x00000007ff297819 */ /* 0x001fc80000011629 */
[----:B------:R-:W-:-:S13]  /*ff60*/  ISETP.NE.AND P4, PT, R41, 0x1, PT ;  /* 0x000000012900780c */ /* 0x000fda0003f85270 */
[----:B------:R-:W-:Y:S06]  /*ff70*/  @!P4 BAR.ARV 0x9, 0x100 ;  /* 0x024400000000cb1d */ /* 0x000fec0000002000 */
.L_x_330:
[----:B------:R-:W-:Y:S05]  /*ff80*/  @P0 BRA `(.L_x_435) ;  /* 0x00000000000c0947 */ /* 0x000fea0003800000 */
[----:B------:R-:W1:Y:S01]  /*ff90*/  FENCE.VIEW.ASYNC.G ;  /* 0x00000000000073c6 */ /* 0x000e620000000100 */
[----:B------:R-:W-:Y:S05]  /*ffa0*/  WARPSYNC.ALL ;  /* 0x0000000000007948 */ /* 0x000fea0003800000 */
[----:B-1----:R-:W-:Y:S06]  /*ffb0*/  BAR.ARV 0xc, 0x180 ;  /* 0x0306000000007b1d */ /* 0x002fec0000002000 */
.L_x_435:
[----:B------:R-:W2:Y:S01]  /*ffc0*/  LDL R0, [R1+0x10] ;  /* 0x0000100001007983 */ /* 0x000ea20000100800 */
[----:B------:R-:W-:Y:S01]  /*ffd0*/  ULDC.64 UR6, c[0x0][0x998] ;  /* 0x0002660000067ab9 */ /* 0x000fe20000000a00 */
[----:B------:R-:W-:Y:S01]  /*ffe0*/  ULDC.64 UR4, c[0x0][0x990] ;  /* 0x0002640000047ab9 */ /* 0x000fe20000000a00 */
[----:B------:R-:W-:Y:S02]  /*fff0*/  ISETP.NE.U32.AND P1, PT, RZ, UR6, PT ;  /* 0x00000006ff007c0c */ /* 0x000fe4000bf25070 */
[----:B------:R-:W-:Y:S02]  /*10000*/  ISETP.NE.U32.AND P0, PT, RZ, UR4, PT ;  /* 0x00000004ff007c0c */ /* 0x000fe4000bf05070 */
[----:B------:R-:W-:Y:S02]  /*10010*/  ISETP.NE.AND.EX P1, PT, RZ, UR7, PT, P1 ;  /* 0x00000007ff007c0c */ /* 0x000fe4000bf25310 */
[----:B------:R-:W-:-:S11]  /*10020*/  ISETP.NE.AND.EX P0, PT, RZ, UR5, PT, P0 ;  /* 0x00000005ff007c0c */ /* 0x000fd6000bf05300 */
[----:B------:R-:W1:Y:S08]  /*10030*/  @P1 LDC.64 R8, c[0x0][0x9b8] ;  /* 0x00026e00ff081b82 */ /* 0x000e700000000a00 */
[----:B0-----:R-:W0:Y:S08]  /*10040*/  @P0 LDC.64 R6, c[0x0][0x9a8] ;  /* 0x00026a00ff060b82 */ /* 0x001e300000000a00 */
[----:B------:R-:W3:Y:S08]  /*10050*/  @P0 LDC.64 R10, c[0x0][0x9b0] ;  /* 0x00026c00ff0a0b82 */ /* 0x000ef00000000a00 */
[----:B------:R-:W4:Y:S01]  /*10060*/  @P1 LDC.64 R12, c[0x0][0x9c0] ;  /* 0x00027000ff0c1b82 */ /* 0x000f220000000a00 */
[----:B-1----:R-:W-:-:S02]  /*10070*/  @P1 IMAD R2, R214, R8, RZ ;  /* 0x00000008d6021224 */ /* 0x002fc400078e02ff */
[----:B------:R-:W-:-:S04]  /*10080*/  @P1 IMAD.WIDE.U32 R4, R206, R8, RZ ;  /* 0x00000008ce041225 */ /* 0x000fc800078e00ff */
[C---:B------:R-:W-:Y:S02]  /*10090*/  @P1 IMAD R9, R206.reuse, R9, R2 ;  /* 0x00000009ce091224 */ /* 0x040fe400078e0202 */
[----:B0-----:R-:W-:-:S04]  /*100a0*/  @P0 IMAD.WIDE.U32 R2, R206, R6, RZ ;  /* 0x00000006ce020225 */ /* 0x001fc800078e00ff */
[----:B------:R-:W-:Y:S01]  /*100b0*/  @P1 IMAD.IADD R5, R5, 0x1, R9 ;  /* 0x0000000105051824 */ /* 0x000fe200078e0209 */
[----:B--2---:R-:W-:Y:S01]  /*100c0*/  LOP3.LUT P4, RZ, R0, 0x4, RZ, 0xc0, !PT ;  /* 0x0000000400ff7812 */ /* 0x004fe2000788c0ff */
[----:B------:R-:W-:-:S04]  /*100d0*/  @P0 IMAD R0, R214, R6, RZ ;  /* 0x00000006d6000224 */ /* 0x000fc800078e02ff */
[----:B------:R-:W-:Y:S01]  /*100e0*/  @P0 IMAD R7, R206, R7, R0 ;  /* 0x00000007ce070224 */ /* 0x000fe200078e0200 */
[----:B------:R-:W-:-:S03]  /*100f0*/  MOV R0, 0x3f800000 ;  /* 0x3f80000000007802 */ /* 0x000fc60000000f00 */
[----:B------:R-:W-:Y:S02]  /*10100*/  @P0 IMAD.IADD R3, R3, 0x1, R7 ;  /* 0x0000000103030824 */ /* 0x000fe400078e0207 */
[----:B----4-:R-:W-:-:S04]  /*10110*/  @P1 IMAD.WIDE.U32 R6, R204, R12, R4 ;  /* 0x0000000ccc061225 */ /* 0x010fc800078e0004 */
[----:B---3--:R-:W-:Y:S01]  /*10120*/  @P0 IMAD.WIDE.U32 R2, R204, R10, R2 ;  /* 0x0000000acc020225 */ /* 0x008fe200078e0002 */
[----:B------:R-:W-:-:S03]  /*10130*/  @P1 LEA R8, P3, R6, UR6, 0x2 ;  /* 0x0000000606081c11 */ /* 0x000fc6000f8610ff */
[----:B------:R-:W-:Y:S01]  /*10140*/  @P0 IMAD R5, R204, R11, R3 ;  /* 0x0000000bcc050224 */ /* 0x000fe200078e0203 */
[----:B------:R-:W-:Y:S01]  /*10150*/  @P0 LEA R4, P2, R2, UR4, 0x2 ;  /* 0x0000000402040c11 */ /* 0x000fe2000f8410ff */
[----:B------:R-:W-:Y:S01]  /*10160*/  @P1 IMAD R3, R204, R13, R7 ;  /* 0x0000000dcc031224 */ /* 0x000fe200078e0207 */
[----:B------:R-:W-:Y:S02]  /*10170*/  ULDC UR4, c[0x0][0x988] ;  /* 0x0002620000047ab9 */ /* 0x000fe40000000800 */
[----:B------:R-:W-:Y:S02]  /*10180*/  @P0 LEA.HI.X R5, R2, UR5, R5, 0x2, P2 ;  /* 0x0000000502050c11 */ /* 0x000fe400090f1405 */
[----:B------:R-:W-:Y:S01]  /*10190*/  @P1 LEA.HI.X R9, R6, UR7, R3, 0x2, P3 ;  /* 0x0000000706091c11 */ /* 0x000fe200098f1403 */
[----:B------:R-:W-:-:S04]  /*101a0*/  IMAD.MOV.U32 R3, RZ, RZ, 0x3f800000 ;  /* 0x3f800000ff037424 */ /* 0x000fc800078e00ff */
[----:B------:R-:W2:Y:S04]  /*101b0*/  @P1 LDG.E R0, desc[UR54][R8.64] ;  /* 0x0000003608001981 */ /* 0x000ea8000c1e1900 */
[----:B------:R-:W2:Y:S01]  /*101c0*/  @P0 LDG.E R3, desc[UR54][R4.64] ;  /* 0x0000003604030981 */ /* 0x000ea2000c1e1900 */
[----:B------:R-:W-:Y:S01]  /*101d0*/  BSSY B0, `(.L_x_436) ;  /* 0x0000022000007945 */ /* 0x000fe20003800000 */
[----:B------:R-:W-:Y:S02]  /*101e0*/  IMAD.MOV.U32 R6, RZ, RZ, RZ ;  /* 0x000000ffff067224 */ /* 0x000fe400078e00ff */
[----:B--2---:R-:W-:-:S04]  /*101f0*/  FMUL.FTZ R0, R3, R0 ;  /* 0x0000000003007220 */ /* 0x004fc80000410000 */
[----:B------:R-:W-:Y:S01]  /*10200*/  FMUL.FTZ R2, R0, UR4 ;  /* 0x0000000400027c20 */ /* 0x000fe20008410000 */
[----:B------:R-:W-:Y:S06]  /*10210*/  @!P4 BRA `(.L_x_437) ;  /* 0x000000000074c947 */ /* 0x000fec0003800000 */
[----:B------:R-:W-:Y:S01]  /*10220*/  ISETP.NE.AND P0, PT, R211, RZ, PT ;  /* 0x000000ffd300720c */ /* 0x000fe20003f05270 */
[----:B------:R-:W-:-:S03]  /*10230*/  ULDC UR4, c[0x0][0x9f0] ;  /* 0x00027c0000047ab9 */ /* 0x000fc60000000800 */
[----:B------:R-:W-:-:S04]  /*10240*/  SEL R9, R211, UR4, P0 ;  /* 0x00000004d3097c07 */ /* 0x000fc80008000000 */
[-C--:B------:R-:W-:Y:S02]  /*10250*/  IABS R6, R9.reuse ;  /* 0x0000000900067213 */ /* 0x080fe40000000000 */
[----:B------:R-:W-:Y:S02]  /*10260*/  IADD3 R0, R147, -0x1, R9 ;  /* 0xffffffff93007810 */ /* 0x000fe40007ffe009 */
[----:B------:R-:W0:Y:S01]  /*10270*/  I2F.RP R3, R6 ;  /* 0x0000000600037306 */ /* 0x000e220000209400 */
[-C--:B------:R-:W-:Y:S02]  /*10280*/  IABS R10, R9.reuse ;  /* 0x00000009000a7213 */ /* 0x080fe40000000000 */
        /* <DEDUP_REMOVED lines=19> */
[----:B------:R-:W-:Y:S01]  /*103c0*/  @!P2 IMAD.MOV R5, RZ, RZ, -R5 ;  /* 0x000000ffff05a224 */ /* 0x000fe200078e0a05 */
[----:B------:R-:W-:-:S05]  /*103d0*/  @!P1 LOP3.LUT R5, RZ, R9, RZ, 0x33, !PT ;  /* 0x00000009ff059212 */ /* 0x000fca00078e33ff */
[----:B------:R-:W-:-:S07]  /*103e0*/  IMAD.MOV.U32 R6, RZ, RZ, R5 ;  /* 0x000000ffff067224 */ /* 0x000fce00078e0005 */
.L_x_437:
[----:B------:R-:W-:Y:S05]  /*103f0*/  BSYNC B0 ;  /* 0x0000000000007941 */ /* 0x000fea0003800000 */
.L_x_436:
[-C--:B------:R-:W-:Y:S01]  /*10400*/  IMAD R201, R217, R6.reuse, RZ ;  /* 0x00000006d9c97224 */ /* 0x080fe200078e02ff */
[----:B------:R-:W-:Y:S02]  /*10410*/  PLOP3.LUT P0, PT, PT, PT, PT, 0x80, 0x0 ;  /* 0x000000000000781c */ /* 0x000fe40003f0f070 */
[----:B------:R-:W-:Y:S02]  /*10420*/  CS2R R8, SRZ ;  /* 0x0000000000087805 */ /* 0x000fe4000001ff00 */
[----:B------:R-:W-:Y:S02]  /*10430*/  CS2R R88, SRZ ;  /* 0x0000000000587805 */ /* 0x000fe4000001ff00 */
[----:B------:R-:W-:Y:S02]  /*10440*/  CS2R R4, SRZ ;  /* 0x0000000000047805 */ /* 0x000fe4000001ff00 */
[----:B------:R-:W-:Y:S01]  /*10450*/  VIADDMNMX R147, R201, R6, R147, PT ;  /* 0x00000006c9937246 */ /* 0x000fe20003800193 */
[----:B------:R-:W-:Y:S01]  /*10460*/  IMAD.MOV.U32 R104, RZ, RZ, RZ ;  /* 0x000000ffff687224 */ /* 0x000fe200078e00ff */
[----:B------:R-:W-:-:S02]  /*10470*/  CS2R R52, SRZ ;  /* 0x0000000000347805 */ /* 0x000fc4000001ff00 */
[----:B------:R-:W-:Y:S02]  /*10480*/  CS2R R48, SRZ ;  /* 0x0000000000307805 */ /* 0x000fe4000001ff00 */
[----:B------:R-:W-:Y:S02]  /*10490*/  ISETP.GT.AND P1, PT, R147, R201, PT ;  /* 0x000000c99300720c */ /* 0x000fe40003f24270 */
[----:B------:R-:W-:Y:S02]  /*104a0*/  CS2R R108, SRZ ;  /* 0x00000000006c7805 */ /* 0x000fe4000001ff00 */
[----:B------:R-:W-:Y:S02]  /*104b0*/  MOV R42, RZ ;  /* 0x000000ff002a7202 */ /* 0x000fe40000000f00 */
        /* <DEDUP_REMOVED lines=10> */
[----:B------:R-:W-:-:S02]  /*10560*/  CS2R R64, SRZ ;  /* 0x0000000000407805 */ /* 0x000fc4000001ff00 */
[----:B------:R-:W-:Y:S02]  /*10570*/  MOV R47, RZ ;  /* 0x000000ff002f7202 */ /* 0x000fe40000000f00 */
[----:B------:R-:W-:Y:S01]  /*10580*/  CS2R R98, SRZ ;  /* 0x0000000000627805 */ /* 0x000fe2000001ff00 */
[----:B------:R-:W-:Y:S01]  /*10590*/  IMAD.MOV.U32 R120, RZ, RZ, RZ ;  /* 0x000000ffff787224 */ /* 0x000fe200078e00ff */
[----:B------:R-:W-:Y:S01]  /*105a0*/  CS2R R72, SRZ ;  /* 0x0000000000487805 */ /* 0x000fe2000001ff00 */
[----:B------:R-:W-:Y:S01]  /*105b0*/  IMAD.MOV.U32 R39, RZ, RZ, RZ ;  /* 0x000000ffff277224 */ /* 0x000fe200078e00ff */
[----:B------:R-:W-:Y:S02]  /*105c0*/  CS2R R110, SRZ ;  /* 0x00000000006e7805 */ /* 0x000fe4000001ff00 */
[----:B------:R-:W-:Y:S01]  /*105d0*/  CS2R R54, SRZ ;  /* 0x0000000000367805 */ /* 0x000fe2000001ff00 */
[----:B------:R-:W-:Y:S01]  /*105e0*/  IMAD.MOV.U32 R152, RZ, RZ, RZ ;  /* 0x000000ffff987224 */ /* 0x000fe200078e00ff */
[----:B------:R-:W-:Y:S01]  /*105f0*/  MOV R74, RZ ;  /* 0x000000ff004a7202 */ /* 0x000fe20000000f00 */
[----:B------:R-:W-:Y:S01]  /*10600*/  IMAD.MOV.U32 R77, RZ, RZ, RZ ;  /* 0x000000ffff4d7224 */ /* 0x000fe200078e00ff */
[----:B------:R-:W-:Y:S01]  /*10610*/  CS2R R32, SRZ ;  /* 0x0000000000207805 */ /* 0x000fe2000001ff00 */
[----:B------:R-:W-:Y:S01]  /*10620*/  IMAD.MOV.U32 R112, RZ, RZ, RZ ;  /* 0x000000ffff707224 */ /* 0x000fe200078e00ff */
[----:B------:R-:W-:Y:S01]  /*10630*/  CS2R R84, SRZ ;  /* 0x0000000000547805 */ /* 0x000fe2000001ff00 */
[----:B------:R-:W-:Y:S01]  /*10640*/  IMAD.MOV.U32 R118, RZ, RZ, RZ ;  /* 0x000000ffff767224 */ /* 0x000fe200078e00ff */
[----:B------:R-:W-:Y:S01]  /*10650*/  CS2R R24, SRZ ;  /* 0x0000000000187805 */ /* 0x000fe2000001ff00 */
[----:B------:R-:W-:Y:S01]  /*10660*/  IMAD.MOV.U32 R63, RZ, RZ, RZ ;  /* 0x000000ffff3f7224 */ /* 0x000fe200078e00ff */
[----:B------:R-:W-:Y:S01]  /*10670*/  MOV R12, RZ ;  /* 0x000000ff000c7202 */ /* 0x000fe20000000f00 */
[----:B------:R-:W-:Y:S01]  /*10680*/  IMAD.MOV.U32 R69, RZ, RZ, RZ ;  /* 0x000000ffff457224 */ /* 0x000fe200078e00ff */
[----:B------:R-:W-:Y:S01]  /*10690*/  MOV R81, RZ ;  /* 0x000000ff00517202 */ /* 0x000fe20000000f00 */
[----:B------:R-:W-:-:S02]  /*106a0*/  IMAD.MOV.U32 R34, RZ, RZ, RZ ;  /* 0x000000ffff227224 */ /* 0x000fc400078e00ff */
[----:B------:R-:W-:Y:S02]  /*106b0*/  IMAD.MOV.U32 R67, RZ, RZ, RZ ;  /* 0x000000ffff437224 */ /* 0x000fe400078e00ff */
[----:B------:R-:W-:Y:S02]  /*106c0*/  IMAD.MOV.U32 R79, RZ, RZ, RZ ;  /* 0x000000ffff4f7224 */ /* 0x000fe400078e00ff */
[----:B------:R-:W-:Y:S02]  /*106d0*/  IMAD.MOV.U32 R61, RZ, RZ, RZ ;  /* 0x000000ffff3d7224 */ /* 0x000fe400078e00ff */
[----:B------:R-:W-:Y:S02]  /*106e0*/  IMAD.MOV.U32 R150, RZ, RZ, RZ ;  /* 0x000000ffff967224 */ /* 0x000fe400078e00ff */
[----:B------:R-:W-:Y:S02]  /*106f0*/  IMAD.MOV.U32 R6, RZ, RZ, RZ ;  /* 0x000000ffff067224 */ /* 0x000fe400078e00ff */
[----:B------:R-:W-:-:S02]  /*10700*/  IMAD.MOV.U32 R0, RZ, RZ, RZ ;  /* 0x000000ffff007224 */ /* 0x000fc400078e00ff */
[----:B------:R-:W-:Y:S02]  /*10710*/  IMAD.MOV.U32 R87, RZ, RZ, RZ ;  /* 0x000000ffff577224 */ /* 0x000fe400078e00ff */
[----:B------:R-:W-:Y:S01]  /*10720*/  IMAD.MOV.U32 R83, RZ, RZ, RZ ;  /* 0x000000ffff537224 */ /* 0x000fe200078e00ff */
[----:B------:R-:W-:Y:S06]  /*10730*/  @!P1 BRA `(.L_x_438) ;  /* 0x000000e400089947 */ /* 0x000fec0003800000 */
[----:B------:R-:W-:-:S03]  /*10740*/  UMOV UR4, 0xffffffff ;  /* 0xffffffff00047882 */ /* 0x000fc60000000000 */
[----:B------:R-:W-:Y:S05]  /*10750*/  BRA.DIV UR4, `(.L_x_439) ;  /* 0x0000019604c87947 */ /* 0x000fea000b800000 */
[----:B------:R-:W0:Y:S02]  /*10760*/  S2R R0, SR_TID.X ;  /* 0x0000000000007919 */ /* 0x000e240000002100 */
[----:B0-----:R-:W-:-:S05]  /*10770*/  VIADD R3, R0, 0xffffff80 ;  /* 0xffffff8000037836 */ /* 0x001fca0000000000 */
[----:B------:R-:W-:-:S04]  /*10780*/  SHF.R.S32.HI R0, RZ, 0x1f, R3 ;  /* 0x0000001fff007819 */ /* 0x000fc80000011403 */
[----:B------:R-:W-:-:S04]  /*10790*/  LEA.HI R0, R0, R3, RZ, 0x7 ;  /* 0x0000000300007211 */ /* 0x000fc800078f38ff */
[----:B------:R-:W-:-:S05]  /*107a0*/  SHF.R.S32.HI R0, RZ, 0x7, R0 ;  /* 0x00000007ff007819 */ /* 0x000fca0000011400 */
[----:B------:R0:W1:Y:S02]  /*107b0*/  SHFL.IDX PT, R202, R0, RZ, 0x1f ;  /* 0x00001fff00ca7589 */ /* 0x00006400000e0000 */
.L_x_669:
[----:B01----:R-:W-:Y:S01]  /*107c0*/  LEA.HI R0, R202, R202, RZ, 0x1 ;  /* 0x000000caca007211 */ /* 0x003fe200078f08ff */
[----:B------:R-:W-:-:S03]  /*107d0*/  ULOP3.LUT UP0, URZ, UR52, 0x9f, URZ, 0xc0, !UPT ;  /* 0x0000009f343f7892 */ /* 0x000fc6000f80c03f */
[----:B------:R-:W-:-:S03]  /*107e0*/  LOP3.LUT R3, R0, 0x3e, RZ, 0xc0, !PT ;  /* 0x0000003e00037812 */ /* 0x000fc600078ec0ff */
[----:B------:R-:W-:Y:S02]  /*107f0*/  PLOP3.LUT P0, PT, PT, PT, UP0, 0x80, 0x0 ;  /* 0x000000000000781c */ /* 0x000fe40003f0f008 */
[----:B------:R-:W-:-:S05]  /*10800*/  IMAD.IADD R3, R202, 0x1, -R3 ;  /* 0x00000001ca037824 */ /* 0x000fca00078e0a03 */
[----:B------:R-:W-:-:S04]  /*10810*/  LEA R3, R3, UR52, 0xc ;  /* 0x0000003403037c11 */ /* 0x000fc8000f8e60ff */
[----:B------:R-:W-:-:S04]  /*10820*/  SHF.R.U32.HI R3, RZ, 0x4, R3 ;  /* 0x00000004ff037819 */ /* 0x000fc80000011603 */
[----:B------:R-:W-:Y:S01]  /*10830*/  LOP3.LUT R44, R3, 0x3fff, RZ, 0xc0, !PT ;  /* 0x00003fff032c7812 */ /* 0x000fe200078ec0ff */
[----:B------:R-:W-:Y:S06]  /*10840*/  @!P0 BRA `(.L_x_440) ;  /* 0x0000000000408947 */ /* 0x000fec0003800000 */
[----:B------:R-:W-:Y:S01]  /*10850*/  MOV R0, 0x0 ;  /* 0x0000000000007802 */ /* 0x000fe20000000f00 */
[----:B------:R-:W-:Y:S01]  /*10860*/  ULDC.64 UR4, c[0x4][0xa0] ;  /* 0x0100280000047ab9 */ /* 0x000fe20000000a00 */
[----:B------:R-:W-:Y:S01]  /*10870*/  ULDC.64 UR6, c[0x4][0xa8] ;  /* 0x01002a0000067ab9 */ /* 0x000fe20000000a00 */
[----:B------:R-:W-:Y:S01]  /*10880*/  IMAD.U32 R4, RZ, RZ, UR4 ;  /* 0x00000004ff047e24 */ /* 0x000fe2000f8e00ff */
[----:B------:R0:W1:Y:S01]  /*10890*/  LDC.64 R14, c[0x4][R0] ;  /* 0x01000000000e7b82 */ /* 0x0000620000000a00 */
[----:B------:R-:W-:Y:S01]  /*108a0*/  MOV R5, UR5 ;  /* 0x0000000500057c02 */ /* 0x000fe20008000f00 */
[----:B------:R-:W-:Y:S01]  /*108b0*/  ULDC.64 UR4, c[0x4][0x38] ;  /* 0x01000e0000047ab9 */ /* 0x000fe20000000a00 */
[----:B------:R-:W-:Y:S01]  /*108c0*/  IMAD.U32 R6, RZ, RZ, UR6 ;  /* 0x00000006ff067e24 */ /* 0x000fe2000f8e00ff */
[----:B------:R-:W-:Y:S01]  /*108d0*/  MOV R12, 0x1 ;  /* 0x00000001000c7802 */ /* 0x000fe20000000f00 */
[----:B------:R-:W-:Y:S02]  /*108e0*/  IMAD.U32 R7, RZ, RZ, UR7 ;  /* 0x00000007ff077e24 */ /* 0x000fe4000f8e00ff */
[----:B------:R-:W-:-:S02]  /*108f0*/  IMAD.U32 R10, RZ, RZ, UR4 ;  /* 0x00000004ff0a7e24 */ /* 0x000fc4000f8e00ff */
[----:B------:R-:W-:Y:S02]  /*10900*/  IMAD.U32 R11, RZ, RZ, UR5 ;  /* 0x00000005ff0b7e24 */ /* 0x000fe4000f8e00ff */
[----:B------:R-:W-:Y:S02]  /*10910*/  IMAD.MOV.U32 R8, RZ, RZ, 0x70 ;  /* 0x00000070ff087424 */ /* 0x000fe400078e00ff */
[----:B0-----:R-:W-:-:S07]  /*10920*/  IMAD.MOV.U32 R13, RZ, RZ, RZ ;  /* 0x000000ffff0d7224 */ /* 0x001fce00078e00ff */
[----:B------:R-:W-:-:S07]  /*10930*/  LEPC R20, `(.L_x_440) ;  /* 0x000000001014794e */ /* 0x000fce0000000000 */
[----:B-1---5:R-:W-:Y:S05]  /*10940*/  CALL.ABS.NOINC R14 ;  /* 0x000000000e007343 */ /* 0x022fea0003c00000 */
.L_x_440:
[----:B------:R-:W-:Y:S02]  /*10950*/  ULDC UR4, c[0x0][0x3f4] ;  /* 0x0000fd0000047ab9 */ /* 0x000fe40000000800 */
[----:B------:R-:W-:-:S13]  /*10960*/  ISETP.LT.AND P0, PT, RZ, UR4, PT ;  /* 0x00000004ff007c0c */ /* 0x000fda000bf01270 */
[----:B------:R-:W-:Y:S05]  /*10970*/  @P0 BRA `(.L_x_441) ;  /* 0x0000000000400947 */ /* 0x000fea0003800000 */
[----:B------:R-:W-:-:S04]  /*10980*/  ULEA.HI UR4, UR43, UR43, URZ, 0x1 ;  /* 0x0000002b2b047291 */ /* 0x000fc8000f8f083f */
[----:B------:R-:W-:-:S04]  /*10990*/  ULOP3.LUT UR4, UR4, 0xfffffffe, URZ, 0xc0, !UPT ;  /* 0xfffffffe04047892 */ /* 0x000fc8000f8ec03f */
[----:B------:R-:W-:-:S06]  /*109a0*/  UIADD3 UR4, UR43, -UR4, URZ ;  /* 0x800000042b047290 */ /* 0x000fcc000fffe03f */
[----:B------:R-:W-:-:S05]  /*109b0*/  IMAD.U32 R3, RZ, RZ, UR4 ;  /* 0x00000004ff037e24 */ /* 0x000fca000f8e00ff */
[----:B------:R-:W-:-:S04]  /*109c0*/  SHF.L.U32 R3, R3, 0x1f, RZ ;  /* 0x0000001f03037819 */ /* 0x000fc800000006ff */
[----:B------:R0:W1:Y:S03]  /*109d0*/  SYNCS.PHASECHK.TRANS64.TRYWAIT P0, [R16+URZ+0x29800], R3 ;  /* 0x02980003100075a7 */ /* 0x000066000800017f */
[----:B-1----:R-:W-:Y:S05]  /*109e0*/  @!P0 NANOSLEEP.SYNCS 0x989680 ;  /* 0x009896800000895d */ /* 0x002fea0003900000 */
[----:B------:R-:W1:Y:S01]  /*109f0*/  @!P0 SYNCS.PHASECHK.TRANS64 P0, [R16+URZ+0x29800], R3 ;  /* 0x02980003100085a7 */ /* 0x000e62000800007f */
[----:B------:R-:W-:Y:S04]  /*10a00*/  BSSY B0, `(.L_x_442) ;  /* 0x0000006000007945 */ /* 0x000fe80003800000 */
[----:B-1----:R-:W-:Y:S05]  /*10a10*/  @P0 BRA `(.L_x_443) ;  /* 0x0000000000100947 */ /* 0x002fea0003800000 */
.L_x_444:
[----:B-1----:R1:W2:Y:S02]  /*10a20*/  SYNCS.PHASECHK.TRANS64.TRYWAIT P0, [R16+URZ+0x29800], R3 ;  /* 0x02980003100075a7 */ /* 0x0022a4000800017f */
[----:B--2---:R-:W-:Y:S05]  /*10a30*/  @!P0 NANOSLEEP.SYNCS 0x989680 ;  /* 0x009896800000895d */ /* 0x004fea0003900000 */
[----:B------:R-:W2:Y:S02]  /*10a40*/  @!P0 SYNCS.PHASECHK.TRANS64 P0, [R16+URZ+0x29800], R3 ;  /* 0x02980003100085a7 */ /* 0x000ea4000800007f */
[----:B--2---:R-:W-:Y:S05]  /*10a50*/  @!P0 BRA `(.L_x_444) ;  /* 0xfffffffc00f08947 */ /* 0x004fea000383ffff */
.L_x_443:
[----:B------:R-:W-:Y:S05]  /*10a60*/  BSYNC B0 ;  /* 0x0000000000007941 */ /* 0x000fea0003800000 */
.L_x_442:
[----:B------:R-:W-:Y:S05]  /*10a70*/  BRA `(.L_x_445) ;  /* 0x0000006c00287947 */ /* 0x000fea0003800000 */
.L_x_441:
[----:B------:R-:W0:Y:S01]  /*10a80*/  LDC.64 R26, c[0x0][0x3e8] ;  /* 0x0000fa00ff1a7b82 */ /* 0x000e220000000a00 */
[----:B------:R-:W-:Y:S01]  /*10a90*/  ULOP3.LUT UP0, URZ, UR52, 0x1bf, URZ, 0xc0, !UPT ;  /* 0x000001bf343f7892 */ /* 0x000fe2000f80c03f */
[----:B-----5:R-:W-:Y:S01]  /*10aa0*/  SHF.R.S32.HI R0, RZ, 0x1f, R144 ;  /* 0x0000001fff007819 */ /* 0x020fe20000011490 */
[----:B------:R-:W-:Y:S01]  /*10ab0*/  ULDC.64 UR4, c[0x0][0x3f8] ;  /* 0x0000fe0000047ab9 */ /* 0x000fe20000000a00 */
[----:B------:R-:W-:-:S03]  /*10ac0*/  ULDC.64 UR6, c[0x0][0x408] ;  /* 0x0001020000067ab9 */ /* 0x000fc60000000a00 */
[----:B------:R-:W-:Y:S01]  /*10ad0*/  PLOP3.LUT P0, PT, PT, PT, UP0, 0x80, 0x0 ;  /* 0x000000000000781c */ /* 0x000fe20003f0f008 */
[----:B------:R-:W1:Y:S01]  /*10ae0*/  LDC.64 R24, c[0x0][0x400] ;  /* 0x00010000ff187b82 */ /* 0x000e620000000a00 */
[C---:B------:R-:W-:Y:S02]  /*10af0*/  IMAD R3, R0.reuse, UR4, RZ ;  /* 0x0000000400037c24 */ /* 0x040fe4000f8e02ff */
[----:B------:R-:W-:Y:S02]  /*10b00*/  IMAD R5, R0, UR6, RZ ;  /* 0x0000000600057c24 */ /* 0x000fe4000f8e02ff */
[C---:B------:R-:W-:Y:S02]  /*10b10*/  IMAD R3, R144.reuse, UR5, R3 ;  /* 0x0000000590037c24 */ /* 0x040fe4000f8e0203 */
[C---:B------:R-:W-:Y:S02]  /*10b20*/  IMAD R5, R144.reuse, UR7, R5 ;  /* 0x0000000790057c24 */ /* 0x040fe4000f8e0205 */
[----:B0-----:R-:W-:-:S04]  /*10b30*/  IMAD.WIDE.U32 R26, R144, UR4, R26 ;  /* 0x00000004901a7c25 */ /* 0x001fc8000f8e001a */
[----:B------:R-:W-:Y:S02]  /*10b40*/  IMAD.IADD R28, R3, 0x1, R27 ;  /* 0x00000001031c7824 */ /* 0x000fe400078e021b */
[----:B-1----:R-:W-:-:S04]  /*10b50*/  IMAD.WIDE.U32 R24, R144, UR6, R24 ;  /* 0x0000000690187c25 */ /* 0x002fc8000f8e0018 */
[----:B------:R-:W-:Y:S01]  /*10b60*/  IMAD.IADD R29, R5, 0x1, R25 ;  /* 0x00000001051d7824 */ /* 0x000fe200078e0219 */
        /* <DEDUP_REMOVED lines=16> */
[----:B-1----:R-:W-:Y:S05]  /*10c70*/  CALL.ABS.NOINC R14 ;  /* 0x000000000e007343 */ /* 0x002fea0003c00000 */
.L_x_446:
[----:B------:R-:W-:Y:S01]  /*10c80*/  ULDC.U8 UR4, c[0x0][0x410] ;  /* 0x0001040000047ab9 */ /* 0x000fe20000000000 */
[----:B------:R-:W-:Y:S01]  /*10c90*/  BSSY B0, `(.L_x_447) ;  /* 0x00006a0000007945 */ /* 0x000fe20003800000 */
[----:B------:R-:W-:Y:S01]  /*10ca0*/  ISETP.NE.AND P0, PT, RZ, UR4, PT ;  /* 0x00000004ff007c0c */ /* 0x000fe2000bf05270 */
[----:B------:R-:W-:-:S12]  /*10cb0*/  IMAD R4, R145, 0x80, R168 ;  /* 0x0000008091047824 */ /* 0x000fd800078e02a8 */
[----:B------:R-:W-:Y:S05]  /*10cc0*/  @!P0 BRA `(.L_x_448) ;  /* 0x00000034002c8947 */ /* 0x000fea0003800000 */
[----:B------:R-:W-:-:S03]  /*10cd0*/  UMOV UR4, 0xffffffff ;  /* 0xffffffff00047882 */ /* 0x000fc60000000000 */
[----:B------:R-:W-:Y:S05]  /*10ce0*/  BRA.DIV UR4, `(.L_x_449) ;  /* 0x0000019204a47947 */ /* 0x000fea000b800000 */
[----:B------:R0:W1:Y:S04]  /*10cf0*/  SHFL.IDX PT, R27, R26, RZ, 0x1e1f ;  /* 0x001e1fff1a1b7589 */ /* 0x00006800000e0000 */
[----:B------:R0:W2:Y:S04]  /*10d00*/  SHFL.IDX PT, R14, R24, RZ, 0x1e1f ;  /* 0x001e1fff180e7589 */ /* 0x0000a800000e0000 */
[----:B------:R0:W3:Y:S04]  /*10d10*/  SHFL.IDX PT, R0, R28, RZ, 0x1e1f ;  /* 0x001e1fff1c007589 */ /* 0x0000e800000e0000 */
[----:B------:R0:W4:Y:S02]  /*10d20*/  SHFL.IDX PT, R3, R29, RZ, 0x1e1f ;  /* 0x001e1fff1d037589 */ /* 0x00012400000e0000 */
.L_x_675:
[----:B------:R-:W-:Y:S01]  /*10d30*/  ULDC UR4, c[0x0][0x448] ;  /* 0x0001120000047ab9 */ /* 0x000fe20000000800 */
[----:B------:R-:W-:Y:S01]  /*10d40*/  BSSY B1, `(.L_x_450) ;  /* 0x000004d000017945 */ /* 0x000fe20003800000 */
[----:B------:R-:W-:Y:S01]  /*10d50*/  IMAD R149, R149, UR4, RZ ;  /* 0x0000000495957c24 */ /* 0x000fe2000f8e02ff */
[----:B------:R-:W-:Y:S02]  /*10d60*/  CS2R R40, SRZ ;  /* 0x0000000000287805 */ /* 0x000fe4000001ff00 */
[----:B------:R-:W-:Y:S02]  /*10d70*/  CS2R R34, SRZ ;  /* 0x0000000000227805 */ /* 0x000fe4000001ff00 */
[----:B------:R-:W-:Y:S02]  /*10d80*/  CS2R R32, SRZ ;  /* 0x0000000000207805 */ /* 0x000fe4000001ff00 */
[----:B0-----:R-:W-:Y:S02]  /*10d90*/  CS2R R24, SRZ ;  /* 0x0000000000187805 */ /* 0x001fe4000001ff00 */
[----:B------:R-:W-:-:S02]  /*10da0*/  ISETP.GE.AND P0, PT, R4, R149, PT ;  /* 0x000000950400720c */ /* 0x000fc40003f06270 */
        /* <DEDUP_REMOVED lines=8> */
[----:B------:R-:W-:Y:S06]  /*10e30*/  @P0 BRA `(.L_x_451) ;  /* 0x0000000000f40947 */ /* 0x000fec0003800000 */
[----:B------:R-:W-:Y:S01]  /*10e40*/  ULDC UR4, c[0x0][0x3f4] ;  /* 0x0000fd0000047ab9 */ /* 0x000fe20000000800 */
[----:B------:R-:W-:Y:S02]  /*10e50*/  SHF.R.S32.HI R7, RZ, 0x1f, R170 ;  /* 0x0000001fff077819 */ /* 0x000fe400000114aa */
[----:B------:R-:W-:Y:S02]  /*10e60*/  CS2R R36, SRZ ;  /* 0x0000000000247805 */ /* 0x000fe4000001ff00 */
[----:B------:R-:W-:Y:S02]  /*10e70*/  ISETP.GE.AND P4, PT, R170, UR4, PT ;  /* 0x00000004aa007c0c */ /* 0x000fe4000bf86270 */
[----:B------:R-:W-:Y:S02]  /*10e80*/  CS2R R34, SRZ ;  /* 0x0000000000227805 */ /* 0x000fe4000001ff00 */
[----:B------:R-:W-:Y:S02]  /*10e90*/  ISETP.GE.AND P3, PT, R172, UR4, PT ;  /* 0x00000004ac007c0c */ /* 0x000fe4000bf66270 */
[----:B------:R-:W-:-:S07]  /*10ea0*/  ISETP.GE.AND P2, PT, R173, UR4, PT ;  /* 0x00000004ad007c0c */ /* 0x000fce000bf46270 */
[C---:B-1----:R-:W-:Y:S02]  /*10eb0*/  @!P4 IADD3 R4, P0, R170.reuse, R27, RZ ;  /* 0x0000001baa04c210 */ /* 0x042fe40007f1e0ff */
[----:B--2---:R-:W-:-:S03]  /*10ec0*/  @!P4 IADD3 R6, P1, R170, R14, RZ ;  /* 0x0000000eaa06c210 */ /* 0x004fc60007f3e0ff */
[--C-:B---3--:R-:W-:Y:S02]  /*10ed0*/  @!P4 IMAD.X R5, R0, 0x1, R7.reuse, P0 ;  /* 0x000000010005c824 */ /* 0x108fe400000e0607 */
[----:B----4-:R-:W-:Y:S01]  /*10ee0*/  @!P4 IMAD.X R7, R3, 0x1, R7, P1 ;  /* 0x000000010307c824 */ /* 0x010fe200008e0607 */
[----:B------:R-:W-:Y:S02]  /*10ef0*/  ISETP.GE.AND P1, PT, R171, UR4, PT ;  /* 0x00000004ab007c0c */ /* 0x000fe4000bf26270 */
[----:B------:R0:W5:Y:S01]  /*10f00*/  @!P4 LD.E.64 R36, desc[UR54][R4.64] ;  /* 0x000000360424c980 */ /* 0x000162000c101b00 */
[----:B------:R-:W-:-:S03]  /*10f10*/  SHF.R.S32.HI R11, RZ, 0x1f, R172 ;  /* 0x0000001fff0b7819 */ /* 0x000fc600000114ac */
[----:B------:R1:W5:Y:S01]  /*10f20*/  @!P4 LD.E.64 R34, desc[UR54][R6.64] ;  /* 0x000000360622c980 */ /* 0x000362000c101b00 */
[CC--:B------:R-:W-:Y:S02]  /*10f30*/  @!P3 IADD3 R8, P4, R172.reuse, R27.reuse, RZ ;  /* 0x0000001bac08b210 */ /* 0x0c0fe40007f9e0ff */
[----:B------:R-:W-:Y:S02]  /*10f40*/  CS2R R30, SRZ ;  /* 0x00000000001e7805 */ /* 0x000fe4000001ff00 */
[----:B------:R-:W-:Y:S02]  /*10f50*/  @!P3 IADD3 R10, P5, R172, R14, RZ ;  /* 0x0000000eac0ab210 */ /* 0x000fe40007fbe0ff */
[----:B------:R-:W-:Y:S02]  /*10f60*/  CS2R R32, SRZ ;  /* 0x0000000000207805 */ /* 0x000fe4000001ff00 */
[----:B------:R-:W-:Y:S01]  /*10f70*/  SHF.R.S32.HI R12, RZ, 0x1f, R173 ;  /* 0x0000001fff0c7819 */ /* 0x000fe200000114ad */
[----:B------:R-:W-:Y:S01]  /*10f80*/  @!P3 IMAD.X R9, R0, 0x1, R11, P4 ;  /* 0x000000010009b824 */ /* 0x000fe200020e060b */
[----:B------:R-:W-:-:S02]  /*10f90*/  @!P2 IADD3 R48, P4, R173, R27, RZ ;  /* 0x0000001bad30a210 */ /* 0x000fc40007f9e0ff */
[----:B------:R-:W-:Y:S02]  /*10fa0*/  ISETP.GE.AND P0, PT, R22, UR4, PT ;  /* 0x0000000416007c0c */ /* 0x000fe4000bf06270 */
[----:B------:R-:W-:Y:S01]  /*10fb0*/  @!P3 IADD3.X R11, R3, R11, RZ, P5, !PT ;  /* 0x0000000b030bb210 */ /* 0x000fe20002ffe4ff */
[C-C-:B------:R-:W-:Y:S01]  /*10fc0*/  @!P2 IMAD.X R49, R0.reuse, 0x1, R12.reuse, P4 ;  /* 0x000000010031a824 */ /* 0x140fe200020e060c */
[-C--:B------:R-:W-:Y:S01]  /*10fd0*/  @!P2 IADD3 R50, P5, R173, R14.reuse, RZ ;  /* 0x0000000ead32a210 */ /* 0x080fe20007fbe0ff */
[----:B------:R-:W5:Y:S01]  /*10fe0*/  @!P3 LD.E.64 R30, desc[UR54][R8.64] ;  /* 0x00000036081eb980 */ /* 0x000f62000c101b00 */
[----:B------:R-:W-:Y:S02]  /*10ff0*/  SHF.R.S32.HI R13, RZ, 0x1f, R171 ;  /* 0x0000001fff0d7819 */ /* 0x000fe400000114ab */
[----:B------:R-:W-:Y:S01]  /*11000*/  @!P1 IADD3 R42, P4, R171, R27, RZ ;  /* 0x0000001bab2a9210 */ /* 0x000fe20007f9e0ff */
[----:B------:R-:W-:Y:S01]  /*11010*/  @!P2 IMAD.X R51, R3, 0x1, R12, P5 ;  /* 0x000000010333a824 */ /* 0x000fe200028e060c */
[----:B------:R-:W-:Y:S01]  /*11020*/  @!P1 IADD3 R46, P5, R171, R14, RZ ;  /* 0x0000000eab2e9210 */ /* 0x000fe20007fbe0ff */
[----:B------:R2:W5:Y:S01]  /*11030*/  @!P3 LD.E.64 R32, desc[UR54][R10.64] ;  /* 0x000000360a20b980 */ /* 0x000562000c101b00 */
[----:B------:R-:W-:Y:S01]  /*11040*/  SHF.R.S32.HI R12, RZ, 0x1f, R174 ;  /* 0x0000001fff0c7819 */ /* 0x000fe200000114ae */
[--C-:B------:R-:W-:Y:S01]  /*11050*/  @!P1 IMAD.X R43, R0, 0x1, R13.reuse, P4 ;  /* 0x00000001002b9824 */ /* 0x100fe200020e060d */
[----:B------:R-:W-:Y:S01]  /*11060*/  ISETP.GE.AND P4, PT, R174, UR4, PT ;  /* 0x00000004ae007c0c */ /* 0x000fe2000bf86270 */
[----:B------:R-:W-:Y:S01]  /*11070*/  @!P1 IMAD.X R47, R3, 0x1, R13, P5 ;  /* 0x00000001032f9824 */ /* 0x000fe200028e060d */
[----:B0-----:R-:W-:-:S02]  /*11080*/  @!P0 SHF.R.S32.HI R5, RZ, 0x1f, R22 ;  /* 0x0000001fff058819 */ /* 0x001fc40000011416 */
[----:B-1----:R-:W-:-:S05]  /*11090*/  @!P0 IADD3 R6, P5, R22, R27, RZ ;  /* 0x0000001b16068210 */ /* 0x002fca0007fbe0ff */
[----:B------:R-:W-:Y:S01]  /*110a0*/  @!P0 IMAD.X R7, R0, 0x1, R5, P5 ;  /* 0x0000000100078824 */ /* 0x000fe200028e0605 */
[----:B------:R-:W-:-:S04]  /*110b0*/  @!P0 IADD3 R4, P5, R22, R14, RZ ;  /* 0x0000000e16048210 */ /* 0x000fc80007fbe0ff */
[----:B------:R-:W-:Y:S02]  /*110c0*/  @!P0 IADD3.X R5, R3, R5, RZ, P5, !PT ;  /* 0x0000000503058210 */ /* 0x000fe40002ffe4ff */
[----:B------:R-:W-:-:S05]  /*110d0*/  @!P4 IADD3 R26, P5, R174, R27, RZ ;  /* 0x0000001bae1ac210 */ /* 0x000fca0007fbe0ff */
[--C-:B------:R-:W-:Y:S01]  /*110e0*/  @!P4 IMAD.X R27, R0, 0x1, R12.reuse, P5 ;  /* 0x00000001001bc824 */ /* 0x100fe200028e060c */
[----:B------:R-:W-:Y:S02]  /*110f0*/  @!P4 IADD3 R14, P5, R174, R14, RZ ;  /* 0x0000000eae0ec210 */ /* 0x000fe40007fbe0ff */
[----:B------:R-:W-:Y:S02]  /*11100*/  CS2R R28, SRZ ;  /* 0x00000000001c7805 */ /* 0x000fe4000001ff00 */
[----:B------:R-:W-:Y:S02]  /*11110*/  CS2R R24, SRZ ;  /* 0x0000000000187805 */ /* 0x000fe4000001ff00 */
[----:B------:R-:W-:Y:S02]  /*11120*/  CS2R R20, SRZ ;  /* 0x0000000000147805 */ /* 0x000fe4000001ff00 */
[----:B------:R-:W-:Y:S01]  /*11130*/  CS2R R38, SRZ ;  /* 0x0000000000267805 */ /* 0x000fe2000001ff00 */
[----:B------:R-:W-:Y:S01]  /*11140*/  @!P4 IMAD.X R15, R3, 0x1, R12, P5 ;  /* 0x00000001030fc824 */ /* 0x000fe200028e060c */
[----:B------:R-:W-:-:S02]  /*11150*/  CS2R R12, SRZ ;  /* 0x00000000000c7805 */ /* 0x000fc4000001ff00 */
[----:B------:R-:W-:Y:S02]  /*11160*/  CS2R R40, SRZ ;  /* 0x0000000000287805 */ /* 0x000fe4000001ff00 */
[----:B--2---:R-:W-:Y:S02]  /*11170*/  CS2R R10, SRZ ;  /* 0x00000000000a7805 */ /* 0x004fe4000001ff00 */
[----:B------:R-:W-:Y:S01]  /*11180*/  CS2R R8, SRZ ;  /* 0x0000000000087805 */ /* 0x000fe2000001ff00 */
[----:B------:R0:W5:Y:S04]  /*11190*/  @!P2 LD.E.64 R28, desc[UR54][R48.64] ;  /* 0x00000036301ca980 */ /* 0x000168000c101b00 */
[----:B------:R0:W5:Y:S04]  /*111a0*/  @!P2 LD.E.64 R24, desc[UR54][R50.64] ;  /* 0x000000363218a980 */ /* 0x000168000c101b00 */
[----:B------:R0:W5:Y:S04]  /*111b0*/  @!P1 LD.E.64 R20, desc[UR54][R42.64] ;  /* 0x000000362a149980 */ /* 0x000168000c101b00 */
[----:B------:R0:W5:Y:S04]  /*111c0*/  @!P1 LD.E.64 R12, desc[UR54][R46.64] ;  /* 0x000000362e0c9980 */ /* 0x000168000c101b00 */
[----:B------:R0:W5:Y:S04]  /*111d0*/  @!P0 LD.E.64 R38, desc[UR54][R6.64] ;  /* 0x0000003606268980 */ /* 0x000168000c101b00 */
[----:B------:R0:W5:Y:S04]  /*111e0*/  @!P0 LD.E.64 R40, desc[UR54][R4.64] ;  /* 0x0000003604288980 */ /* 0x000168000c101b00 */
[----:B------:R0:W5:Y:S04]  /*111f0*/  @!P4 LD.E.64 R10, desc[UR54][R26.64] ;  /* 0x000000361a0ac980 */ /* 0x000168000c101b00 */
[----:B------:R0:W5:Y:S02]  /*11200*/  @!P4 LD.E.64 R8, desc[UR54][R14.64] ;  /* 0x000000360e08c980 */ /* 0x000164000c101b00 */
.L_x_451:
[----:B------:R-:W-:Y:S05]  /*11210*/  BSYNC B1 ;  /* 0x0000000000017941 */ /* 0x000fea0003800000 */
.L_x_450:
[----:B------:R-:W-:Y:S01]  /*11220*/  ULEA.HI UR4, UR43, UR43, URZ, 0x1 ;  /* 0x0000002b2b047291 */ /* 0x000fe2000f8f083f */
[----:B---3--:R-:W-:Y:S01]  /*11230*/  IMAD R0, R145, -0x80, R149 ;  /* 0xffffff8091007824 */ /* 0x008fe200078e0295 */
[----:B------:R-:W-:Y:S02]  /*11240*/  BSSY B1, `(.L_x_452) ;  /* 0x0000009000017945 */ /* 0x000fe40003800000 */
[----:B------:R-:W-:Y:S02]  /*11250*/  ULOP3.LUT UR4, UR4, 0xfffffffe, URZ, 0xc0, !UPT ;  /* 0xfffffffe04047892 */ /* 0x000fe4000f8ec03f */
[----:B----4-:R-:W-:Y:S02]  /*11260*/  VIMNMX R3, R0, 0x80, PT ;  /* 0x0000008000037848 */ /* 0x010fe40003fe0100 */
[----:B------:R-:W-:Y:S02]  /*11270*/  UIADD3 UR4, UR43, -UR4, URZ ;  /* 0x800000042b047290 */ /* 0x000fe4000fffe03f */
[----:B------:R-:W-:-:S04]  /*11280*/  ISETP.GE.AND P1, PT, R168, R3, PT ;  /* 0x00000003a800720c */ /* 0x000fc80003f26270 */
[----:B0-----:R-:W-:-:S05]  /*11290*/  IMAD.U32 R5, RZ, RZ, UR4 ;  /* 0x00000004ff057e24 */ /* 0x001fca000f8e00ff */
[----:B------:R-:W-:-:S04]  /*112a0*/  SHF.L.U32 R5, R5, 0x1f, RZ ;  /* 0x0000001f05057819 */ /* 0x000fc800000006ff */
[----:B------:R-:W0:Y:S02]  /*112b0*/  SYNCS.PHASECHK.TRANS64.TRYWAIT P0, [R16+URZ+0x29800], R5 ;  /* 0x02980005100075a7 */ /* 0x000e24000800017f */
[----:B0-----:R-:W-:Y:S05]  /*112c0*/  @!P0 BRA `(.L_x_453) ;  /* 0x0000018c009c8947 */ /* 0x001fea0003800000 */
.L_x_676:
[----:B------:R-:W-:Y:S05]  /*112d0*/  BSYNC B1 ;  /* 0x0000000000017941 */ /* 0x000fea0003800000 */
.L_x_452:
[----:B------:R-:W-:Y:S05]  /*112e0*/  @P1 BRA `(.L_x_454) ;  /* 0x0000006000e81947 */ /* 0x000fea0003800000 */
[----:B------:R-:W3:Y:S01]  /*112f0*/  LDC R3, c[0x0][0x3f4] ;  /* 0x0000fd00ff037b82 */ /* 0x000ee20000000800 */
[----:B------:R-:W-:Y:S01]  /*11300*/  BSSY B1, `(.L_x_455) ;  /* 0x000007f000017945 */ /* 0x000fe20003800000 */
[----:B------:R-:W-:Y:S01]  /*11310*/  IMAD.IADD R0, R16, 0x1, R205 ;  /* 0x0000000110007824 */ /* 0x000fe200078e02cd */
[-C--:B---3--:R-:W-:Y:S02]  /*11320*/  ISETP.GE.AND P0, PT, R22, R3.reuse, PT ;  /* 0x000000031600720c */ /* 0x088fe40003f06270 */
[-C--:B------:R-:W-:Y:S02]  /*11330*/  ISETP.GE.AND P1, PT, R170, R3.reuse, PT ;  /* 0x00000003aa00720c */ /* 0x080fe40003f26270 */
[-C--:B------:R-:W-:Y:S02]  /*11340*/  ISETP.GE.AND P2, PT, R172, R3.reuse, PT ;  /* 0x00000003ac00720c */ /* 0x080fe40003f46270 */
[-C--:B------:R-:W-:Y:S02]  /*11350*/  ISETP.GE.AND P3, PT, R173, R3.reuse, PT ;  /* 0x00000003ad00720c */ /* 0x080fe40003f66270 */
[----:B------:R-:W-:-:S02]  /*11360*/  ISETP.GE.AND P4, PT, R171, R3, PT ;  /* 0x00000003ab00720c */ /* 0x000fc40003f86270 */
[----:B------:R-:W-:-:S03]  /*11370*/  ISETP.GE.AND P5, PT, R174, R3, PT ;  /* 0x00000003ae00720c */ /* 0x000fc60003fa6270 */
[----:B------:R-:W-:Y:S10]  /*11380*/  @P0 BRA `(.L_x_456) ;  /* 0x0000000400d80947 */ /* 0x000ff40003800000 */
[----:B0-----:R-:W0:Y:S01]  /*11390*/  LDS.128 R4, [R0+0x14400] ;  /* 0x0144000000047984 */ /* 0x001e220000000c00 */
[----:B--2--5:R-:W-:Y:S02]  /*113a0*/  SHF.R.U32.HI R14, RZ, 0x8, R38 ;  /* 0x00000008ff0e7819 */ /* 0x024fe40000011626 */
[----:B------:R-:W-:Y:S02]  /*113b0*/  LOP3.LUT R3, R38, 0xff, RZ, 0xc0, !PT ;  /* 0x000000ff26037812 */ /* 0x000fe400078ec0ff */
[----:B------:R-:W-:Y:S02]  /*113c0*/  LOP3.LUT R14, R14, 0xff, RZ, 0xc0, !PT ;  /* 0x000000ff0e0e7812 */ /* 0x000fe400078ec0ff */
[----:B------:R-:W-:Y:S02]  /*113d0*/  SHF.R.U32.HI R26, RZ, 0x8, R39 ;  /* 0x00000008ff1a7819 */ /* 0x000fe40000011627 */
[----:B------:R-:W-:Y:S02]  /*113e0*/  SHF.R.U32.HI R43, RZ, 0x8, R41 ;  /* 0x00000008ff2b7819 */ /* 0x000fe40000011629 */
[----:B------:R-:W-:-:S02]  /*113f0*/  PRMT R3, R14, 0x7604, R3 ;  /* 0x000076040e037816 */ /* 0x000fc40000000003 */
[----:B------:R-:W-:Y:S02]  /*11400*/  LOP3.LUT R15, R39, 0xff, RZ, 0xc0, !PT ;  /* 0x000000ff270f7812 */ /* 0x000fe400078ec0ff */
[----:B------:R-:W-:Y:S02]  /*11410*/  LOP3.LUT R26, R26, 0xff, RZ, 0xc0, !PT ;  /* 0x000000ff1a1a7812 */ /* 0x000fe400078ec0ff */
[----:B------:R-:W-:Y:S02]  /*11420*/  SHF.R.U32.HI R46, RZ, 0x10, R39 ;  /* 0x00000010ff2e7819 */ /* 0x000fe40000011627 */
[----:B------:R-:W-:Y:S02]  /*11430*/  SHF.R.U32.HI R14, RZ, 0x8, R40 ;  /* 0x00000008ff0e7819 */ /* 0x000fe40000011628 */
[----:B------:R-:W-:Y:S02]  /*11440*/  LOP3.LUT R42, R41, 0xff, RZ, 0xc0, !PT ;  /* 0x000000ff292a7812 */ /* 0x000fe400078ec0ff */
[----:B------:R-:W-:-:S02]  /*11450*/  LOP3.LUT R43, R43, 0xff, RZ, 0xc0, !PT ;  /* 0x000000ff2b2b7812 */ /* 0x000fc400078ec0ff */
[----:B------:R-:W-:Y:S02]  /*11460*/  SHF.R.U32.HI R45, RZ, 0x10, R41 ;  /* 0x00000010ff2d7819 */ /* 0x000fe40000011629 */
[----:B------:R-:W-:Y:S02]  /*11470*/  PRMT R15, R26, 0x7604, R15 ;  /* 0x000076041a0f7816 */ /* 0x000fe4000000000f */
[----:B-1----:R-:W-:Y:S01]  /*11480*/  LOP3.LUT R27, R14, 0xff, RZ, 0xc0, !PT ;  /* 0x000000ff0e1b7812 */ /* 0x002fe200078ec0ff */
[----:B------:R-:W-:Y:S01]  /*11490*/  IMAD.U32 R14, R46, 0x10000, RZ ;  /* 0x000100002e0e7824 */ /* 0x000fe200078e00ff */
[----:B------:R-:W-:Y:S02]  /*114a0*/  LOP3.LUT R26, R40, 0xff, RZ, 0xc0, !PT ;  /* 0x000000ff281a7812 */ /* 0x000fe400078ec0ff */
[----:B------:R-:W-:Y:S02]  /*114b0*/  PRMT R42, R43, 0x7604, R42 ;  /* 0x000076042b2a7816 */ /* 0x000fe4000000002a */
[----:B------:R-:W-:-:S02]  /*114c0*/  SHF.L.U32 R45, R45, 0x10, RZ ;  /* 0x000000102d2d7819 */ /* 0x000fc400000006ff */
[----:B------:R-:W-:Y:S02]  /*114d0*/  PRMT R43, R27, 0x7604, R26 ;  /* 0x000076041b2b7816 */ /* 0x000fe4000000001a */
[----:B------:R-:W-:Y:S02]  /*114e0*/  LOP3.LUT R27, R15, 0xff0000, R14, 0xf8, !PT ;  /* 0x00ff00000f1b7812 */ /* 0x000fe400078ef80e */
[----:B------:R-:W-:Y:S02]  /*114f0*/  LOP3.LUT R45, R42, 0xff0000, R45, 0xf8, !PT ;  /* 0x00ff00002a2d7812 */ /* 0x000fe400078ef82d */
[----:B------:R-:W-:Y:S02]  /*11500*/  LOP3.LUT R43, R43, 0xff0000, R40, 0xf8, !PT ;  /* 0x00ff00002b2b7812 */ /* 0x000fe400078ef828 */
[----:B------:R-:W-:Y:S02]  /*11510*/  LOP3.LUT R45, R45, 0xff000000, R41, 0xf8, !PT ;  /* 0xff0000002d2d7812 */ /* 0x000fe400078ef829 */
[----:B------:R-:W-:-:S02]  /*11520*/  LOP3.LUT R39, R27, 0xff000000, R39, 0xf8, !PT ;  /* 0xff0000001b277812 */ /* 0x000fc400078ef827 */
[----:B------:R-:W-:Y:S02]  /*11530*/  LOP3.LUT R15, R3, 0xff0000, R38, 0xf8, !PT ;  /* 0x00ff0000030f7812 */ /* 0x000fe400078ef826 */
[----:B------:R-:W-:Y:S02]  /*11540*/  LOP3.LUT R43, R43, 0xff000000, R40, 0xf8, !PT ;  /* 0xff0000002b2b7812 */ /* 0x000fe400078ef828 */
[-C--:B0-----:R-:W-:Y:S02]  /*11550*/  F2FP.F16.E4M3.UNPACK_B R3, R6.reuse.H1 ;  /* 0x00000006ff03723e */ /* 0x081fe400030006ff */
[----:B------:R-:W-:Y:S02]  /*11560*/  F2FP.F16.E4M3.UNPACK_B R42, R45 ;  /* 0x0000002dff2a723e */ /* 0x000fe400020006ff */
[----:B------:R-:W-:Y:S01]  /*11570*/  F2FP.F16.E4M3.UNPACK_B R40, R39 ;  /* 0x00000027ff28723e */ /* 0x000fe200020006ff */
[--C-:B------:R-:W-:Y:S01]  /*11580*/  HADD2.F32 R14, -RZ, R3.reuse.H1_H1 ;  /* 0x30000003ff0e7230 */ /* 0x100fe20000004100 */
[----:B------:R-:W-:Y:S01]  /*11590*/  F2FP.F16.E4M3.UNPACK_B R6, R6 ;  /* 0x00000006ff06723e */ /* 0x000fe200020006ff */
[----:B------:R-:W-:Y:S01]  /*115a0*/  HADD2.F32 R46, -RZ, R42.H1_H1 ;  /* 0x3000002aff2e7230 */ /* 0x000fe20000004100 */
[----:B------:R-:W-:Y:S01]  /*115b0*/  LOP3.LUT R38, R15, 0xff000000, R38, 0xf8, !PT ;  /* 0xff0000000f267812 */ /* 0x000fe200078ef826 */
[----:B------:R-:W-:Y:S01]  /*115c0*/  HADD2.F32 R41, -RZ, R40.H1_H1 ;  /* 0x30000028ff297230 */ /* 0x000fe20000004100 */
[-C--:B------:R-:W-:Y:S01]  /*115d0*/  F2FP.F16.E4M3.UNPACK_B R26, R7.reuse ;  /* 0x00000007ff1a723e */ /* 0x080fe200020006ff */
[----:B------:R-:W-:Y:S01]  /*115e0*/  HADD2.F32 R15, -RZ, R3.H0_H0 ;  /* 0x20000003ff0f7230 */ /* 0x000fe20000004100 */
[----:B------:R-:W-:Y:S01]  /*115f0*/  F2FP.F16.E4M3.UNPACK_B R27, R7.H1 ;  /* 0x00000007ff1b723e */ /* 0x000fe200030006ff */
[C---:B------:R-:W-:Y:S01]  /*11600*/  FMUL.FTZ R48, R14.reuse, R46 ;  /* 0x0000002e0e307220 */ /* 0x040fe20000410000 */
[----:B------:R-:W-:Y:S01]  /*11610*/  FMUL.FTZ R47, R14, R41 ;  /* 0x000000290e2f7220 */ /* 0x000fe20000410000 */
[-C--:B------:R-:W-:Y:S01]  /*11620*/  F2FP.F16.E4M3.UNPACK_B R7, R5.reuse ;  /* 0x00000005ff07723e */ /* 0x080fe200020006ff */
[----:B------:R-:W-:Y:S01]  /*11630*/  HADD2.F32 R42, -RZ, R42.H0_H0 ;  /* 0x2000002aff2a7230 */ /* 0x000fe20000004100 */
[----:B------:R-:W-:Y:S01]  /*11640*/  F2FP.F16.E4M3.UNPACK_B R14, R5.H1 ;  /* 0x00000005ff0e723e */ /* 0x000fe200030006ff */
[----:B------:R-:W-:-:S02]  /*11650*/  HADD2.F32 R5, -RZ, R6.H1_H1 ;  /* 0x30000006ff057230 */ /* 0x000fc40000004100 */
[C---:B------:R-:W-:Y:S01]  /*11660*/  FFMA.FTZ R48, R15.reuse, R41, -R48 ;  /* 0x000000290f307223 */ /* 0x040fe20000010830 */
[----:B------:R-:W-:Y:S02]  /*11670*/  HADD2.F32 R40, -RZ, R40.H0_H0 ;  /* 0x20000028ff287230 */ /* 0x000fe40000004100 */
[----:B------:R-:W-:Y:S01]  /*11680*/  FFMA.FTZ R49, R15, R46, R47 ;  /* 0x0000002e0f317223 */ /* 0x000fe2000001002f */
[----:B------:R-:W-:Y:S01]  /*11690*/  HADD2.F32 R6, -RZ, R6.H0_H0 ;  /* 0x20000006ff067230 */ /* 0x000fe20000004100 */
[----:B------:R-:W-:Y:S01]  /*116a0*/  F2FP.F16.E4M3.UNPACK_B R45, R45.H1 ;  /* 0x0000002dff2d723e */ /* 0x000fe200030006ff */
[C---:B------:R-:W-:Y:S01]  /*116b0*/  FMUL.FTZ R15, R5.reuse, R42 ;  /* 0x0000002a050f7220 */ /* 0x040fe20000410000 */
[----:B------:R-:W-:Y:S01]  /*116c0*/  F2FP.F16.E4M3.UNPACK_B R39, R39.H1 ;  /* 0x00000027ff27723e */ /* 0x000fe200030006ff */
[-C--:B------:R-:W-:Y:S01]  /*116d0*/  FMUL.FTZ R47, R5, R40.reuse ;  /* 0x00000028052f7220 */ /* 0x080fe20000410000 */
[----:B------:R-:W-:Y:S02]  /*116e0*/  HADD2.F32 R5, -RZ, R26.H1_H1 ;  /* 0x3000001aff057230 */ /* 0x000fe40000004100 */
[----:B------:R-:W-:Y:S01]  /*116f0*/  FFMA.FTZ R46, R6, R40, -R15 ;  /* 0x00000028062e7223 */ /* 0x000fe2000001080f */
[----:B------:R-:W-:-:S02]  /*11700*/  HADD2.F32 R41, -RZ, R45.H0_H0 ;  /* 0x2000002dff297230 */ /* 0x000fc40000004100 */
[----:B------:R-:W-:Y:S01]  /*11710*/  FFMA.FTZ R47, R6, R42, R47 ;  /* 0x0000002a062f7223 */ /* 0x000fe2000001002f */
[----:B------:R-:W-:Y:S01]  /*11720*/  HADD2.F32 R15, -RZ, R39.H0_H0 ;  /* 0x20000027ff0f7230 */ /* 0x000fe20000004100 */
[----:B------:R-:W-:Y:S01]  /*11730*/  F2FP.F16.E4M3.UNPACK_B R3, R4 ;  /* 0x00000004ff03723e */ /* 0x000fe200020006ff */
[----:B------:R-:W-:Y:S02]  /*11740*/  HADD2.F32 R26, -RZ, R26.H0_H0 ;  /* 0x2000001aff1a7230 */ /* 0x000fe40000004100 */
[C---:B------:R-:W-:Y:S01]  /*11750*/  FMUL.FTZ R51, R5.reuse, R41 ;  /* 0x0000002905337220 */ /* 0x040fe20000410000 */
[----:B------:R-:W-:Y:S02]  /*11760*/  HADD2.F32 R45, -RZ, R45.H1_H1 ;  /* 0x3000002dff2d7230 */ /* 0x000fe40000004100 */
[-C--:B------:R-:W-:Y:S01]  /*11770*/  FMUL.FTZ R5, R5, R15.reuse ;  /* 0x0000000f05057220 */ /* 0x080fe20000410000 */
[----:B------:R-:W-:Y:S02]  /*11780*/  HADD2.F32 R6, -RZ, R27.H1_H1 ;  /* 0x3000001bff067230 */ /* 0x000fe40000004100 */
[----:B------:R-:W-:Y:S01]  /*11790*/  FFMA.FTZ R51, R26, R15, -R51 ;  /* 0x0000000f1a337223 */ /* 0x000fe20000010833 */
[----:B------:R-:W-:-:S02]  /*117a0*/  HADD2.F32 R39, -RZ, R39.H1_H1 ;  /* 0x30000027ff277230 */ /* 0x000fc40000004100 */
[----:B------:R-:W-:Y:S01]  /*117b0*/  FFMA.FTZ R50, R26, R41, R5 ;  /* 0x000000291a327223 */ /* 0x000fe20000010005 */
[----:B------:R-:W-:Y:S02]  /*117c0*/  HADD2.F32 R27, -RZ, R27.H0_H0 ;  /* 0x2000001bff1b7230 */ /* 0x000fe40000004100 */
[C---:B------:R-:W-:Y:S01]  /*117d0*/  FMUL.FTZ R40, R6.reuse, R45 ;  /* 0x0000002d06287220 */ /* 0x040fe20000410000 */
[----:B------:R-:W-:Y:S01]  /*117e0*/  F2FP.F16.E4M3.UNPACK_B R5, R43 ;  /* 0x0000002bff05723e */ /* 0x000fe200020006ff */
[-C--:B------:R-:W-:Y:S01]  /*117f0*/  FMUL.FTZ R26, R6, R39.reuse ;  /* 0x00000027061a7220 */ /* 0x080fe20000410000 */
[----:B------:R-:W-:Y:S01]  /*11800*/  F2FP.F16.E4M3.UNPACK_B R4, R4.H1 ;  /* 0x00000004ff04723e */ /* 0x000fe200030006ff */
[C---:B------:R-:W-:Y:S01]  /*11810*/  FFMA.FTZ R52, R27.reuse, R39, -R40 ;  /* 0x000000271b347223 */ /* 0x040fe20000010828 */
[-C--:B------:R-:W-:Y:S01]  /*11820*/  F2FP.F16.E4M3.UNPACK_B R15, R38.reuse ;  /* 0x00000026ff0f723e */ /* 0x080fe200020006ff */
[----:B------:R-:W-:Y:S01]  /*11830*/  FFMA.FTZ R45, R27, R45, R26 ;  /* 0x0000002d1b2d7223 */ /* 0x000fe2000001001a */
[--C-:B------:R-:W-:Y:S01]  /*11840*/  HADD2.F32 R39, -RZ, R5.reuse.H1_H1 ;  /* 0x30000005ff277230 */ /* 0x100fe20000004100 */
[----:B------:R-:W-:Y:S01]  /*11850*/  F2FP.F16.E4M3.UNPACK_B R38, R38.H1 ;  /* 0x00000026ff26723e */ /* 0x000fe200030006ff */
[----:B------:R-:W-:Y:S01]  /*11860*/  HADD2.F32 R27, -RZ, R5.H0_H0 ;  /* 0x20000005ff1b7230 */ /* 0x000fe20000004100 */
[----:B------:R-:W-:Y:S01]  /*11870*/  F2FP.F16.E4M3.UNPACK_B R43, R43.H1 ;  /* 0x0000002bff2b723e */ /* 0x000fe200030006ff */
[----:B------:R-:W-:-:S02]  /*11880*/  HADD2.F32 R6, -RZ, R4.H1_H1 ;  /* 0x30000004ff067230 */ /* 0x000fc40000004100 */
[----:B------:R-:W-:Y:S02]  /*11890*/  HADD2.F32 R26, -RZ, R15.H1_H1 ;  /* 0x3000000fff1a7230 */ /* 0x000fe40000004100 */
[----:B------:R-:W-:Y:S02]  /*118a0*/  HADD2.F32 R5, -RZ, R4.H0_H0 ;  /* 0x20000004ff057230 */ /* 0x000fe40000004100 */
[C---:B------:R-:W-:Y:S01]  /*118b0*/  FMUL.FTZ R40, R6.reuse, R39 ;  /* 0x0000002706287220 */ /* 0x040fe20000410000 */
[----:B------:R-:W-:Y:S02]  /*118c0*/  HADD2.F32 R4, -RZ, R3.H1_H1 ;  /* 0x30000003ff047230 */ /* 0x000fe40000004100 */
[-C--:B------:R-:W-:Y:S01]  /*118d0*/  FMUL.FTZ R42, R6, R26.reuse ;  /* 0x0000001a062a7220 */ /* 0x080fe20000410000 */
[----:B------:R-:W-:Y:S02]  /*118e0*/  HADD2.F32 R15, -RZ, R15.H0_H0 ;  /* 0x2000000fff0f7230 */ /* 0x000fe40000004100 */
[----:B------:R-:W-:Y:S01]  /*118f0*/  FFMA.FTZ R40, R5, R26, -R40 ;  /* 0x0000001a05287223 */ /* 0x000fe20000010828 */
[----:B------:R-:W-:-:S02]  /*11900*/  HADD2.F32 R3, -RZ, R3.H0_H0 ;  /* 0x20000003ff037230 */ /* 0x000fc40000004100 */
[C---:B------:R-:W-:Y:S01]  /*11910*/  FMUL.FTZ R6, R4.reuse, R27 ;  /* 0x0000001b04067220 */ /* 0x040fe20000410000 */
[----:B------:R-:W-:Y:S01]  /*11920*/  FFMA.FTZ R39, R5, R39, R42 ;  /* 0x0000002705277223 */ /* 0x000fe2000001002a */
[-C--:B------:R-:W-:Y:S01]  /*11930*/  FMUL.FTZ R4, R4, R15.reuse ;  /* 0x0000000f04047220 */ /* 0x080fe20000410000 */
[----:B------:R-:W-:Y:S02]  /*11940*/  HADD2.F32 R5, -RZ, R38.H1_H1 ;  /* 0x30000026ff057230 */ /* 0x000fe40000004100 */
[C---:B------:R-:W-:Y:S01]  /*11950*/  FFMA.FTZ R26, R3.reuse, R15, -R6 ;  /* 0x0000000f031a7223 */ /* 0x040fe20000010806 */
[--C-:B------:R-:W-:Y:S02]  /*11960*/  HADD2.F32 R15, -RZ, R43.reuse.H1_H1 ;  /* 0x3000002bff0f7230 */ /* 0x100fe40000004100 */
[----:B------:R-:W-:Y:S01]  /*11970*/  FFMA.FTZ R27, R3, R27, R4 ;  /* 0x0000001b031b7223 */ /* 0x000fe20000010004 */
[----:B------:R-:W-:Y:S02]  /*11980*/  HADD2.F32 R4, -RZ, R14.H1_H1 ;  /* 0x3000000eff047230 */ /* 0x000fe40000004100 */
[----:B------:R-:W-:-:S02]  /*11990*/  HADD2.F32 R6, -RZ, R43.H0_H0 ;  /* 0x2000002bff067230 */ /* 0x000fc40000004100 */
[--C-:B------:R-:W-:Y:S02]  /*119a0*/  HADD2.F32 R3, -RZ, R7.reuse.H1_H1 ;  /* 0x30000007ff037230 */ /* 0x100fe40000004100 */
[C---:B------:R-:W-:Y:S01]  /*119b0*/  FMUL.FTZ R41, R4.reuse, R15 ;  /* 0x0000000f04297220 */ /* 0x040fe20000410000 */
[----:B------:R-:W-:Y:S02]  /*119c0*/  HADD2.F32 R38, -RZ, R38.H0_H0 ;  /* 0x20000026ff267230 */ /* 0x000fe40000004100 */
[-C--:B------:R-:W-:Y:S01]  /*119d0*/  FMUL.FTZ R42, R4, R5.reuse ;  /* 0x00000005042a7220 */ /* 0x080fe20000410000 */
[----:B------:R-:W-:Y:S02]  /*119e0*/  HADD2.F32 R14, -RZ, R14.H0_H0 ;  /* 0x2000000eff0e7230 */ /* 0x000fe40000004100 */
[C---:B------:R-:W-:Y:S01]  /*119f0*/  FMUL.FTZ R4, R3.reuse, R6 ;  /* 0x0000000603047220 */ /* 0x040fe20000410000 */
[----:B------:R-:W-:Y:S02]  /*11a00*/  HADD2.F32 R7, -RZ, R7.H0_H0 ;  /* 0x20000007ff077230 */ /* 0x000fe40000004100 */
[-C--:B------:R-:W-:Y:S01]  /*11a10*/  FMUL.FTZ R3, R3, R38.reuse ;  /* 0x0000002603037220 */ /* 0x080fe20000410000 */
[C---:B------:R-:W-:Y:S01]  /*11a20*/  FFMA.FTZ R41, R14.reuse, R5, -R41 ;  /* 0x000000050e297223 */ /* 0x040fe20000010829 */
[----:B------:R-:W-:Y:S01]  /*11a30*/  FFMA.FTZ R42, R14, R15, R42 ;  /* 0x0000000f0e2a7223 */ /* 0x000fe2000001002a */
[C---:B------:R-:W-:Y:S01]  /*11a40*/  FFMA.FTZ R5, R7.reuse, R38, -R4 ;  /* 0x0000002607057223 */ /* 0x040fe20000010804 */
[----:B------:R-:W-:Y:S01]  /*11a50*/  FFMA.FTZ R14, R7, R6, R3 ;  /* 0x00000006070e7223 */ /* 0x000fe20000010003 */
[----:B------:R-:W-:-:S02]  /*11a60*/  F2FP.SATFINITE.E4M3.F32.PACK_AB_MERGE_C R6, R49, R48, RZ ;  /* 0x000000303106723e */ /* 0x000fc400048070ff */
[----:B------:R-:W-:Y:S02]  /*11a70*/  F2FP.SATFINITE.E4M3.F32.PACK_AB_MERGE_C R7, R45, R52, RZ ;  /* 0x000000342d07723e */ /* 0x000fe400048070ff */
[----:B------:R-:W-:Y:S02]  /*11a80*/  F2FP.SATFINITE.E4M3.F32.PACK_AB_MERGE_C R4, R39, R40, RZ ;  /* 0x000000282704723e */ /* 0x000fe400048070ff */
[----:B------:R-:W-:Y:S02]  /*11a90*/  F2FP.SATFINITE.E4M3.F32.PACK_AB_MERGE_C R41, R42, R41, RZ ;  /* 0x000000292a29723e */ /* 0x000fe400048070ff */
[----:B------:R-:W-:Y:S02]  /*11aa0*/  F2FP.SATFINITE.E4M3.F32.PACK_AB_MERGE_C R6, R47, R46, R6 ;  /* 0x0000002e2f06723e */ /* 0x000fe40004807006 */
[----:B------:R-:W-:Y:S02]  /*11ab0*/  F2FP.SATFINITE.E4M3.F32.PACK_AB_MERGE_C R7, R50, R51, R7 ;  /* 0x000000333207723e */ /* 0x000fe40004807007 */
[----:B------:R-:W-:-:S02]  /*11ac0*/  F2FP.SATFINITE.E4M3.F32.PACK_AB_MERGE_C R4, R27, R26, R4 ;  /* 0x0000001a1b04723e */ /* 0x000fc40004807004 */
[----:B------:R-:W-:-:S05]  /*11ad0*/  F2FP.SATFINITE.E4M3.F32.PACK_AB_MERGE_C R5, R14, R5, R41 ;  /* 0x000000050e05723e */ /* 0x000fca0004807029 */
[----:B------:R3:W-:Y:S02]  /*11ae0*/  STS.128 [R0+0x14400], R4 ;  /* 0x0144000400007388 */ /* 0x0007e40000000c00 */
.L_x_456:
[----:B------:R-:W-:Y:S05]  /*11af0*/  BSYNC B1 ;  /* 0x0000000000017941 */ /* 0x000fea0003800000 */
.L_x_455:
[----:B------:R-:W-:Y:S04]  /*11b00*/  BSSY B1, `(.L_x_457) ;  /* 0x000007c000017945 */ /* 0x000fe80003800000 */
[----:B------:R-:W-:Y:S05]  /*11b10*/  @P1 BRA `(.L_x_458) ;  /* 0x0000000400e81947 */ /* 0x000fea0003800000 */
[----:B0--3--:R-:W0:Y:S01]  /*11b20*/  LDS.128 R4, [R234] ;  /* 0x00000000ea047984 */ /* 0x009e220000000c00 */
[----:B-----5:R-:W-:Y:S02]  /*11b30*/  SHF.R.U32.HI R15, RZ, 0x8, R37 ;  /* 0x00000008ff0f7819 */ /* 0x020fe40000011625 */
[----:B------:R-:W-:Y:S02]  /*11b40*/  SHF.R.U32.HI R40, RZ, 0x8, R35 ;  /* 0x00000008ff287819 */ /* 0x000fe40000011623 */
[----:B-1----:R-:W-:Y:S02]  /*11b50*/  SHF.R.U32.HI R27, RZ, 0x8, R34 ;  /* 0x00000008ff1b7819 */ /* 0x002fe40000011622 */
[----:B------:R-:W-:Y:S02]  /*11b60*/  LOP3.LUT R26, R37, 0xff, RZ, 0xc0, !PT ;  /* 0x000000ff251a7812 */ /* 0x000fe400078ec0ff */
[----:B------:R-:W-:Y:S02]  /*11b70*/  LOP3.LUT R41, R35, 0xff, RZ, 0xc0, !PT ;  /* 0x000000ff23297812 */ /* 0x000fe400078ec0ff */
[----:B------:R-:W-:-:S02]  /*11b80*/  LOP3.LUT R15, R15, 0xff, RZ, 0xc0, !PT ;  /* 0x000000ff0f0f7812 */ /* 0x000fc400078ec0ff */
[----:B------:R-:W-:Y:S02]  /*11b90*/  LOP3.LUT R40, R40, 0xff, RZ, 0xc0, !PT ;  /* 0x000000ff28287812 */ /* 0x000fe400078ec0ff */
[----:B------:R-:W-:Y:S02]  /*11ba0*/  SHF.R.U32.HI R3, RZ, 0x8, R36 ;  /* 0x00000008ff037819 */ /* 0x000fe40000011624 */
[----:B------:R-:W-:Y:S02]  /*11bb0*/  LOP3.LUT R38, R27, 0xff, RZ, 0xc0, !PT ;  /* 0x000000ff1b267812 */ /* 0x000fe400078ec0ff */
[----:B------:R-:W-:Y:S02]  /*11bc0*/  PRMT R27, R15, 0x7604, R26 ;  /* 0x000076040f1b7816 */ /* 0x000fe4000000001a */
[----:B------:R-:W-:Y:S02]  /*11bd0*/  PRMT R41, R40, 0x7604, R41 ;  /* 0x0000760428297816 */ /* 0x000fe40000000029 */
[----:B------:R-:W-:-:S02]  /*11be0*/  SHF.R.U32.HI R26, RZ, 0x10, R37 ;  /* 0x00000010ff1a7819 */ /* 0x000fc40000011625 */
[----:B------:R-:W-:Y:S02]  /*11bf0*/  SHF.R.U32.HI R40, RZ, 0x10, R35 ;  /* 0x00000010ff287819 */ /* 0x000fe40000011623 */
[----:B--2---:R-:W-:Y:S02]  /*11c00*/  LOP3.LUT R14, R36, 0xff, RZ, 0xc0, !PT ;  /* 0x000000ff240e7812 */ /* 0x004fe400078ec0ff */
[----:B------:R-:W-:Y:S02]  /*11c10*/  LOP3.LUT R39, R34, 0xff, RZ, 0xc0, !PT ;  /* 0x000000ff22277812 */ /* 0x000fe400078ec0ff */
[----:B------:R-:W-:Y:S02]  /*11c20*/  LOP3.LUT R3, R3, 0xff, RZ, 0xc0, !PT ;  /* 0x000000ff03037812 */ /* 0x000fe400078ec0ff */
[----:B------:R-:W-:Y:S02]  /*11c30*/  SHF.R.U32.HI R15, RZ, 0x10, R34 ;  /* 0x00000010ff0f7819 */ /* 0x000fe40000011622 */
[----:B------:R-:W-:-:S02]  /*11c40*/  LOP3.LUT R26, R26, 0xff, RZ, 0xc0, !PT ;  /* 0x000000ff1a1a7812 */ /* 0x000fc400078ec0ff */
[----:B------:R-:W-:Y:S02]  /*11c50*/  LOP3.LUT R40, R40, 0xff, RZ, 0xc0, !PT ;  /* 0x000000ff28287812 */ /* 0x000fe400078ec0ff */
[----:B------:R-:W-:Y:S02]  /*11c60*/  PRMT R14, R3, 0x7604, R14 ;  /* 0x00007604030e7816 */ /* 0x000fe4000000000e */
[----:B------:R-:W-:Y:S02]  /*11c70*/  PRMT R39, R38, 0x7604, R39 ;  /* 0x0000760426277816 */ /* 0x000fe40000000027 */
[----:B------:R-:W-:Y:S02]  /*11c80*/  SHF.R.U32.HI R3, RZ, 0x10, R36 ;  /* 0x00000010ff037819 */ /* 0x000fe40000011624 */
[----:B------:R-:W-:Y:S02]  /*11c90*/  LOP3.LUT R38, R15, 0xff, RZ, 0xc0, !PT ;  /* 0x000000ff0f267812 */ /* 0x000fe400078ec0ff */
[----:B------:R-:W-:-:S02]  /*11ca0*/  PRMT R27, R26, 0x7054, R27 ;  /* 0x000070541a1b7816 */ /* 0x000fc4000000001b */
[----:B------:R-:W-:Y:S02]  /*11cb0*/  PRMT R41, R40, 0x7054, R41 ;  /* 0x0000705428297816 */ /* 0x000fe40000000029 */
[----:B------:R-:W-:Y:S02]  /*11cc0*/  LOP3.LUT R3, R3, 0xff, RZ, 0xc0, !PT ;  /* 0x000000ff03037812 */ /* 0x000fe400078ec0ff */
[----:B------:R-:W-:Y:S02]  /*11cd0*/  PRMT R39, R38, 0x7054, R39 ;  /* 0x0000705426277816 */ /* 0x000fe40000000027 */
[----:B------:R-:W-:Y:S02]  /*11ce0*/  LOP3.LUT R41, R41, 0xff000000, R35, 0xf8, !PT ;  /* 0xff00000029297812 */ /* 0x000fe400078ef823 */
[----:B------:R-:W-:Y:S02]  /*11cf0*/  LOP3.LUT R37, R27, 0xff000000, R37, 0xf8, !PT ;  /* 0xff0000001b257812 */ /* 0x000fe400078ef825 */
[----:B------:R-:W-:-:S02]  /*11d00*/  PRMT R15, R3, 0x7054, R14 ;  /* 0x00007054030f7816 */ /* 0x000fc4000000000e */
        /* <DEDUP_REMOVED lines=90> */
[----:B------:R4:W-:Y:S02]  /*122b0*/  STS.128 [R234], R4 ;  /* 0x00000004ea007388 */ /* 0x0009e40000000c00 */
.L_x_458:
[----:B------:R-:W-:Y:S05]  /*122c0*/  BSYNC B1 ;  /* 0x0000000000017941 */ /* 0x000fea0003800000 */
.L_x_457:
[----:B------:R-:W-:Y:S04]  /*122d0*/  BSSY B1, `(.L_x_459) ;  /* 0x0000078000017945 */ /* 0x000fe80003800000 */
[----:B------:R-:W-:Y:S05]  /*122e0*/  @P2 BRA `(.L_x_460) ;  /* 0x0000000400d82947 */ /* 0x000fea0003800000 */
[----:B0--34-:R-:W0:Y:S01]  /*122f0*/  LDS.128 R4, [R0+0x16400] ;  /* 0x0164000000047984 */ /* 0x019e220000000c00 */
        /* <DEDUP_REMOVED lines=10> */
[----:B------:R-:W-:Y:S02]  /*123a0*/  SHF.R.U32.HI R37, RZ, 0x10, R33 ;  /* 0x00000010ff257819 */ /* 0x000fe40000011621 */
[----:B------:R-:W-:-:S02]  /*123b0*/  LOP3.LUT R34, R33, 0xff, RZ, 0xc0, !PT ;  /* 0x000000ff21227812 */ /* 0x000fc400078ec0ff */
[----:B------:R-:W-:Y:S01]  /*123c0*/  LOP3.LUT R35, R35, 0xff, RZ, 0xc0, !PT ;  /* 0x000000ff23237812 */ /* 0x000fe200078ec0ff */
[----:B------:R-:W-:Y:S01]  /*123d0*/  IMAD.U32 R37, R37, 0x10000, RZ ;  /* 0x0001000025257824 */ /* 0x000fe200078e00ff */
[----:B------:R-:W-:Y:S02]  /*123e0*/  PRMT R15, R26, 0x7604, R15 ;  /* 0x000076041a0f7816 */ /* 0x000fe4000000000f */
[----:B-1----:R-:W-:Y:S01]  /*123f0*/  LOP3.LUT R27, R14, 0xff, RZ, 0xc0, !PT ;  /* 0x000000ff0e1b7812 */ /* 0x002fe200078ec0ff */
[----:B------:R-:W-:Y:S01]  /*12400*/  IMAD.U32 R14, R36, 0x10000, RZ ;  /* 0x00010000240e7824 */ /* 0x000fe200078e00ff */
[----:B------:R-:W-:Y:S02]  /*12410*/  LOP3.LUT R26, R32, 0xff, RZ, 0xc0, !PT ;  /* 0x000000ff201a7812 */ /* 0x000fe400078ec0ff */
[----:B------:R-:W-:Y:S02]  /*12420*/  PRMT R34, R35, 0x7604, R34 ;  /* 0x0000760423227816 */ /* 0x000fe40000000022 */
[----:B------:R-:W-:-:S02]  /*12430*/  PRMT R35, R27, 0x7604, R26 ;  /* 0x000076041b237816 */ /* 0x000fc4000000001a */
[----:B------:R-:W-:Y:S02]  /*12440*/  LOP3.LUT R27, R15, 0xff0000, R14, 0xf8, !PT ;  /* 0x00ff00000f1b7812 */ /* 0x000fe400078ef80e */
[----:B------:R-:W-:Y:S02]  /*12450*/  LOP3.LUT R37, R34, 0xff0000, R37, 0xf8, !PT ;  /* 0x00ff000022257812 */ /* 0x000fe400078ef825 */
[----:B------:R-:W-:Y:S02]  /*12460*/  LOP3.LUT R35, R35, 0xff0000, R32, 0xf8, !PT ;  /* 0x00ff000023237812 */ /* 0x000fe400078ef820 */
[----:B------:R-:W-:Y:S02]  /*12470*/  LOP3.LUT R37, R37, 0xff000000, R33, 0xf8, !PT ;  /* 0xff00000025257812 */ /* 0x000fe400078ef821 */
[----:B------:R-:W-:Y:S02]  /*12480*/  LOP3.LUT R31, R27, 0xff000000, R31, 0xf8, !PT ;  /* 0xff0000001b1f7812 */ /* 0x000fe400078ef81f */
[----:B------:R-:W-:-:S02]  /*12490*/  LOP3.LUT R15, R3, 0xff0000, R30, 0xf8, !PT ;  /* 0x00ff0000030f7812 */ /* 0x000fc400078ef81e */
        /* <DEDUP_REMOVED lines=91> */
.L_x_460:
[----:B------:R-:W-:Y:S05]  /*12a50*/  BSYNC B1 ;  /* 0x0000000000017941 */ /* 0x000fea0003800000 */
.L_x_459:
[----:B------:R-:W-:Y:S04]  /*12a60*/  BSSY B1, `(.L_x_461) ;  /* 0x000007c000017945 */ /* 0x000fe80003800000 */
[----:B------:R-:W-:Y:S05]  /*12a70*/  @P3 BRA `(.L_x_462) ;  /* 0x0000000400e83947 */ /* 0x000fea0003800000 */
[----:B0--34-:R-:W0:Y:S01]  /*12a80*/  LDS.128 R4, [R234+0x2000] ;  /* 0x00200000ea047984 */ /* 0x019e220000000c00 */
[----:B-----5:R-:W-:Y:S02]  /*12a90*/  SHF.R.U32.HI R15, RZ, 0x8, R29 ;  /* 0x00000008ff0f7819 */ /* 0x020fe4000001161d */
[----:B------:R-:W-:Y:S02]  /*12aa0*/  SHF.R.U32.HI R32, RZ, 0x8, R25 ;  /* 0x00000008ff207819 */ /* 0x000fe40000011619 */
[----:B------:R-:W-:Y:S02]  /*12ab0*/  SHF.R.U32.HI R3, RZ, 0x8, R28 ;  /* 0x00000008ff037819 */ /* 0x000fe4000001161c */
[----:B-1----:R-:W-:Y:S02]  /*12ac0*/  SHF.R.U32.HI R27, RZ, 0x8, R24 ;  /* 0x00000008ff1b7819 */ /* 0x002fe40000011618 */
[----:B------:R-:W-:Y:S02]  /*12ad0*/  LOP3.LUT R26, R29, 0xff, RZ, 0xc0, !PT ;  /* 0x000000ff1d1a7812 */ /* 0x000fe400078ec0ff */
[----:B------:R-:W-:-:S02]  /*12ae0*/  LOP3.LUT R33, R25, 0xff, RZ, 0xc0, !PT ;  /* 0x000000ff19217812 */ /* 0x000fc400078ec0ff */
[----:B------:R-:W-:Y:S02]  /*12af0*/  LOP3.LUT R15, R15, 0xff, RZ, 0xc0, !PT ;  /* 0x000000ff0f0f7812 */ /* 0x000fe400078ec0ff */
[----:B------:R-:W-:Y:S02]  /*12b00*/  LOP3.LUT R32, R32, 0xff, RZ, 0xc0, !PT ;  /* 0x000000ff20207812 */ /* 0x000fe400078ec0ff */
[----:B--2---:R-:W-:Y:S02]  /*12b10*/  LOP3.LUT R14, R28, 0xff, RZ, 0xc0, !PT ;  /* 0x000000ff1c0e7812 */ /* 0x004fe400078ec0ff */
[----:B------:R-:W-:Y:S02]  /*12b20*/  LOP3.LUT R3, R3, 0xff, RZ, 0xc0, !PT ;  /* 0x000000ff03037812 */ /* 0x000fe400078ec0ff */
[----:B------:R-:W-:Y:S02]  /*12b30*/  LOP3.LUT R30, R27, 0xff, RZ, 0xc0, !PT ;  /* 0x000000ff1b1e7812 */ /* 0x000fe400078ec0ff */
[----:B------:R-:W-:-:S02]  /*12b40*/  PRMT R27, R15, 0x7604, R26 ;  /* 0x000076040f1b7816 */ /* 0x000fc4000000001a */
[----:B------:R-:W-:Y:S02]  /*12b50*/  PRMT R33, R32, 0x7604, R33 ;  /* 0x0000760420217816 */ /* 0x000fe40000000021 */
[----:B------:R-:W-:Y:S02]  /*12b60*/  SHF.R.U32.HI R26, RZ, 0x10, R29 ;  /* 0x00000010ff1a7819 */ /* 0x000fe4000001161d */
[----:B------:R-:W-:Y:S02]  /*12b70*/  SHF.R.U32.HI R32, RZ, 0x10, R25 ;  /* 0x00000010ff207819 */ /* 0x000fe40000011619 */
[----:B------:R-:W-:Y:S02]  /*12b80*/  PRMT R14, R3, 0x7604, R14 ;  /* 0x00007604030e7816 */ /* 0x000fe4000000000e */
[----:B------:R-:W-:Y:S02]  /*12b90*/  SHF.R.U32.HI R3, RZ, 0x10, R28 ;  /* 0x00000010ff037819 */ /* 0x000fe4000001161c */
[----:B------:R-:W-:-:S02]  /*12ba0*/  LOP3.LUT R26, R26, 0xff, RZ, 0xc0, !PT ;  /* 0x000000ff1a1a7812 */ /* 0x000fc400078ec0ff */
[----:B------:R-:W-:Y:S02]  /*12bb0*/  LOP3.LUT R32, R32, 0xff, RZ, 0xc0, !PT ;  /* 0x000000ff20207812 */ /* 0x000fe400078ec0ff */
[----:B------:R-:W-:Y:S02]  /*12bc0*/  LOP3.LUT R31, R24, 0xff, RZ, 0xc0, !PT ;  /* 0x000000ff181f7812 */ /* 0x000fe400078ec0ff */
[----:B------:R-:W-:Y:S02]  /*12bd0*/  SHF.R.U32.HI R15, RZ, 0x10, R24 ;  /* 0x00000010ff0f7819 */ /* 0x000fe40000011618 */
[----:B------:R-:W-:Y:S02]  /*12be0*/  LOP3.LUT R3, R3, 0xff, RZ, 0xc0, !PT ;  /* 0x000000ff03037812 */ /* 0x000fe400078ec0ff */
[----:B------:R-:W-:Y:S02]  /*12bf0*/  PRMT R27, R26, 0x7054, R27 ;  /* 0x000070541a1b7816 */ /* 0x000fe4000000001b */
        /* <DEDUP_REMOVED lines=98> */
.L_x_462:
[----:B------:R-:W-:Y:S05]  /*13220*/  BSYNC B1 ;  /* 0x0000000000017941 */ /* 0x000fea0003800000 */
.L_x_461:
[----:B------:R-:W-:Y:S04]  /*13230*/  BSSY B1, `(.L_x_463) ;  /* 0x0000078000017945 */ /* 0x000fe80003800000 */
[----:B------:R-:W-:Y:S05]  /*13240*/  @P4 BRA `(.L_x_464) ;  /* 0x0000000400d84947 */ /* 0x000fea0003800000 */
[----:B0--34-:R-:W0:Y:S01]  /*13250*/  LDS.128 R4, [R0+0x18400] ;  /* 0x0184000000047984 */ /* 0x019e220000000c00 */
[----:B--2--5:R-:W-:Y:S02]  /*13260*/  SHF.R.U32.HI R14, RZ, 0x8, R20 ;  /* 0x00000008ff0e7819 */ /* 0x024fe40000011614 */
[----:B------:R-:W-:Y:S02]  /*13270*/  LOP3.LUT R3, R20, 0xff, RZ, 0xc0, !PT ;  /* 0x000000ff14037812 */ /* 0x000fe400078ec0ff */
[----:B------:R-:W-:Y:S02]  /*13280*/  LOP3.LUT R14, R14, 0xff, RZ, 0xc0, !PT ;  /* 0x000000ff0e0e7812 */ /* 0x000fe400078ec0ff */
[----:B------:R-:W-:Y:S02]  /*13290*/  SHF.R.U32.HI R24, RZ, 0x8, R21 ;  /* 0x00000008ff187819 */ /* 0x000fe40000011615 */
[----:B-1----:R-:W-:Y:S02]  /*132a0*/  SHF.R.U32.HI R27, RZ, 0x8, R13 ;  /* 0x00000008ff1b7819 */ /* 0x002fe4000001160d */
        /* <DEDUP_REMOVED lines=10> */
[----:B------:R-:W-:Y:S01]  /*13350*/  LOP3.LUT R25, R14, 0xff, RZ, 0xc0, !PT ;  /* 0x000000ff0e197812 */ /* 0x000fe200078ec0ff */
        /* <DEDUP_REMOVED lines=9> */
[----:B0-----:R-:W-:-:S02]  /*133f0*/  F2FP.F16.E4M3.UNPACK_B R3, R6.H1 ;  /* 0x00000006ff03723e */ /* 0x001fc400030006ff */
[--C-:B------:R-:W-:Y:S02]  /*13400*/  LOP3.LUT R27, R27, 0xff0000, R12.reuse, 0xf8, !PT ;  /* 0x00ff00001b1b7812 */ /* 0x100fe400078ef80c */
[----:B------:R-:W-:Y:S01]  /*13410*/  F2FP.F16.E4M3.UNPACK_B R26, R29 ;  /* 0x0000001dff1a723e */ /* 0x000fe200020006ff */
[--C-:B------:R-:W-:Y:S01]  /*13420*/  HADD2.F32 R13, -RZ, R3.reuse.H0_H0 ;  /* 0x20000003ff0d7230 */ /* 0x100fe20000004100 */
[----:B------:R-:W-:Y:S02]  /*13430*/  F2FP.F16.E4M3.UNPACK_B R21, R25 ;  /* 0x00000019ff15723e */ /* 0x000fe400020006ff */
[----:B------:R-:W-:Y:S01]  /*13440*/  LOP3.LUT R27, R27, 0xff000000, R12, 0xf8, !PT ;  /* 0xff0000001b1b7812 */ /* 0x000fe200078ef80c */
[----:B------:R-:W-:Y:S01]  /*13450*/  HADD2.F32 R12, -RZ, R3.H1_H1 ;  /* 0x30000003ff0c7230 */ /* 0x000fe20000004100 */
[----:B------:R-:W-:Y:S01]  /*13460*/  F2FP.F16.E4M3.UNPACK_B R6, R6 ;  /* 0x00000006ff06723e */ /* 0x000fe200020006ff */
[--C-:B------:R-:W-:Y:S01]  /*13470*/  HADD2.F32 R28, -RZ, R26.reuse.H1_H1 ;  /* 0x3000001aff1c7230 */ /* 0x100fe20000004100 */
[----:B------:R-:W-:Y:S01]  /*13480*/  LOP3.LUT R20, R15, 0xff000000, R20, 0xf8, !PT ;  /* 0xff0000000f147812 */ /* 0x000fe200078ef814 */
[--C-:B------:R-:W-:Y:S01]  /*13490*/  HADD2.F32 R24, -RZ, R21.reuse.H1_H1 ;  /* 0x30000015ff187230 */ /* 0x100fe20000004100 */
        /* <DEDUP_REMOVED lines=81> */
.L_x_464:
[----:B------:R-:W-:Y:S05]  /*139b0*/  BSYNC B1 ;  /* 0x0000000000017941 */ /* 0x000fea0003800000 */
.L_x_463:
[----:B------:R-:W-:Y:S05]  /*139c0*/  @P5 BRA `(.L_x_454) ;  /* 0x0000003c00305947 */ /* 0x000fea0003800000 */
[----:B0--34-:R-:W0:Y:S01]  /*139d0*/  LDS.128 R4, [R234+0x4000] ;  /* 0x00400000ea047984 */ /* 0x019e220000000c00 */
[----:B-----5:R-:W-:Y:S02]  /*139e0*/  SHF.R.U32.HI R12, RZ, 0x8, R11 ;  /* 0x00000008ff0c7819 */ /* 0x020fe4000001160b */
[----:B------:R-:W-:Y:S02]  /*139f0*/  SHF.R.U32.HI R20, RZ, 0x8, R9 ;  /* 0x00000008ff147819 */ /* 0x000fe40000011609 */
[----:B------:R-:W-:Y:S02]  /*13a00*/  LOP3.LUT R13, R11, 0xff, RZ, 0xc0, !PT ;  /* 0x000000ff0b0d7812 */ /* 0x000fe400078ec0ff */
[----:B------:R-:W-:Y:S02]  /*13a10*/  LOP3.LUT R21, R9, 0xff, RZ, 0xc0, !PT ;  /* 0x000000ff09157812 */ /* 0x000fe400078ec0ff */
[----:B------:R-:W-:Y:S02]  /*13a20*/  LOP3.LUT R12, R12, 0xff, RZ, 0xc0, !PT ;  /* 0x000000ff0c0c7812 */ /* 0x000fe400078ec0ff */
[----:B------:R-:W-:-:S02]  /*13a30*/  LOP3.LUT R20, R20, 0xff, RZ, 0xc0, !PT ;  /* 0x000000ff14147812 */ /* 0x000fc400078ec0ff */
[----:B------:R-:W-:Y:S02]  /*13a40*/  SHF.R.U32.HI R0, RZ, 0x8, R10 ;  /* 0x00000008ff007819 */ /* 0x000fe4000001160a */
[----:B--2---:R-:W-:Y:S02]  /*13a50*/  SHF.R.U32.HI R14, RZ, 0x8, R8 ;  /* 0x00000008ff0e7819 */ /* 0x004fe40000011608 */
[----:B------:R-:W-:Y:S02]  /*13a60*/  PRMT R13, R12, 0x7604, R13 ;  /* 0x000076040c0d7816 */ /* 0x000fe4000000000d */
[----:B------:R-:W-:Y:S02]  /*13a70*/  PRMT R21, R20, 0x7604, R21 ;  /* 0x0000760414157816 */ /* 0x000fe40000000015 */
[----:B------:R-:W-:Y:S02]  /*13a80*/  SHF.R.U32.HI R12, RZ, 0x10, R11 ;  /* 0x00000010ff0c7819 */ /* 0x000fe4000001160b */
[----:B------:R-:W-:-:S02]  /*13a90*/  SHF.R.U32.HI R20, RZ, 0x10, R9 ;  /* 0x00000010ff147819 */ /* 0x000fc40000011609 */
[----:B------:R-:W-:Y:S02]  /*13aa0*/  LOP3.LUT R3, R10, 0xff, RZ, 0xc0, !PT ;  /* 0x000000ff0a037812 */ /* 0x000fe400078ec0ff */
[----:B------:R-:W-:Y:S02]  /*13ab0*/  LOP3.LUT R15, R8, 0xff, RZ, 0xc0, !PT ;  /* 0x000000ff080f7812 */ /* 0x000fe400078ec0ff */
[----:B------:R-:W-:Y:S02]  /*13ac0*/  LOP3.LUT R0, R0, 0xff, RZ, 0xc0, !PT ;  /* 0x000000ff00007812 */ /* 0x000fe400078ec0ff */
[----:B------:R-:W-:Y:S02]  /*13ad0*/  LOP3.LUT R14, R14, 0xff, RZ, 0xc0, !PT ;  /* 0x000000ff0e0e7812 */ /* 0x000fe400078ec0ff */
[----:B------:R-:W-:Y:S02]  /*13ae0*/  LOP3.LUT R12, R12, 0xff, RZ, 0xc0, !PT ;  /* 0x000000ff0c0c7812 */ /* 0x000fe400078ec0ff */
[----:B------:R-:W-:-:S02]  /*13af0*/  LOP3.LUT R20, R20, 0xff, RZ, 0xc0, !PT ;  /* 0x000000ff14147812 */ /* 0x000fc400078ec0ff */
[----:B------:R-:W-:Y:S02]  /*13b00*/  PRMT R3, R0, 0x7604, R3 ;  /* 0x0000760400037816 */ /* 0x000fe40000000003 */
[----:B------:R-:W-:Y:S02]  /*13b10*/  PRMT R15, R14, 0x7604, R15 ;  /* 0x000076040e0f7816 */ /* 0x000fe4000000000f */
[----:B------:R-:W-:Y:S02]  /*13b20*/  SHF.R.U32.HI R0, RZ, 0x10, R10 ;  /* 0x00000010ff007819 */ /* 0x000fe4000001160a */
[----:B------:R-:W-:Y:S02]  /*13b30*/  SHF.R.U32.HI R14, RZ, 0x10, R8 ;  /* 0x00000010ff0e7819 */ /* 0x000fe40000011608 */
[----:B------:R-:W-:Y:S02]  /*13b40*/  PRMT R13, R12, 0x7054, R13 ;  /* 0x000070540c0d7816 */ /* 0x000fe4000000000d */
[----:B------:R-:W-:-:S02]  /*13b50*/  PRMT R21, R20, 0x7054, R21 ;  /* 0x0000705414157816 */ /* 0x000fc40000000015 */
[----:B------:R-:W-:Y:S02]  /*13b60*/  LOP3.LUT R0, R0, 0xff, RZ, 0xc0, !PT ;  /* 0x000000ff00007812 */ /* 0x000fe400078ec0ff */
[----:B------:R-:W-:Y:S02]  /*13b70*/  LOP3.LUT R14, R14, 0xff, RZ, 0xc0, !PT ;  /* 0x000000ff0e0e7812 */ /* 0x000fe400078ec0ff */
[----:B------:R-:W-:Y:S02]  /*13b80*/  LOP3.LUT R21, R21, 0xff000000, R9, 0xf8, !PT ;  /* 0xff00000015157812 */ /* 0x000fe400078ef809 */
[----:B------:R-:W-:Y:S02]  /*13b90*/  LOP3.LUT R13, R13, 0xff000000, R11, 0xf8, !PT ;  /* 0xff0000000d0d7812 */ /* 0x000fe400078ef80b */
[----:B------:R-:W-:Y:S02]  /*13ba0*/  PRMT R3, R0, 0x7054, R3 ;  /* 0x0000705400037816 */ /* 0x000fe40000000003 */
[----:B------:R-:W-:-:S02]  /*13bb0*/  PRMT R15, R14, 0x7054, R15 ;  /* 0x000070540e0f7816 */ /* 0x000fc4000000000f */
[-C--:B0-----:R-:W-:Y:S02]  /*13bc0*/  F2FP.F16.E4M3.UNPACK_B R0, R6.reuse.H1 ;  /* 0x00000006ff00723e */ /* 0x081fe400030006ff */
[----:B------:R-:W-:Y:S02]  /*13bd0*/  F2FP.F16.E4M3.UNPACK_B R24, R21 ;  /* 0x00000015ff18723e */ /* 0x000fe400020006ff */
[----:B------:R-:W-:Y:S01]  /*13be0*/  F2FP.F16.E4M3.UNPACK_B R14, R13 ;  /* 0x0000000dff0e723e */ /* 0x000fe200020006ff */
[----:B------:R-:W-:Y:S01]  /*13bf0*/  HADD2.F32 R9, -RZ, R0.H1_H1 ;  /* 0x30000000ff097230 */ /* 0x000fe20000004100 */
[----:B------:R-:W-:Y:S01]  /*13c00*/  LOP3.LUT R12, R3, 0xff000000, R10, 0xf8, !PT ;  /* 0xff000000030c7812 */ /* 0x000fe200078ef80a */
[----:B------:R-:W-:Y:S01]  /*13c10*/  HADD2.F32 R25, -RZ, R24.H1_H1 ;  /* 0x30000018ff197230 */ /* 0x000fe20000004100 */
[----:B------:R-:W-:Y:S01]  /*13c20*/  LOP3.LUT R20, R15, 0xff000000, R8, 0xf8, !PT ;  /* 0xff0000000f147812 */ /* 0x000fe200078ef808 */
[----:B------:R-:W-:Y:S01]  /*13c30*/  HADD2.F32 R15, -RZ, R14.H1_H1 ;  /* 0x3000000eff0f7230 */ /* 0x000fe20000004100 */
[----:B------:R-:W-:Y:S01]  /*13c40*/  F2FP.F16.E4M3.UNPACK_B R3, R6 ;  /* 0x00000006ff03723e */ /* 0x000fe200020006ff */
[----:B------:R-:W-:Y:S01]  /*13c50*/  HADD2.F32 R8, -RZ, R0.H0_H0 ;  /* 0x20000000ff087230 */ /* 0x000fe20000004100 */
[----:B------:R-:W-:Y:S01]  /*13c60*/  F2FP.F16.E4M3.UNPACK_B R10, R7 ;  /* 0x00000007ff0a723e */ /* 0x000fe200020006ff */
[C---:B-1----:R-:W-:Y:S01]  /*13c70*/  FMUL.FTZ R27, R9.reuse, R25 ;  /* 0x00000019091b7220 */ /* 0x042fe20000410000 */
[----:B------:R-:W-:Y:S01]  /*13c80*/  F2FP.F16.E4M3.UNPACK_B R11, R7.H1 ;  /* 0x00000007ff0b723e */ /* 0x000fe200030006ff */
[----:B------:R-:W-:Y:S01]  /*13c90*/  FMUL.FTZ R26, R9, R15 ;  /* 0x0000000f091a7220 */ /* 0x000fe20000410000 */
[-C--:B------:R-:W-:Y:S01]  /*13ca0*/  F2FP.F16.E4M3.UNPACK_B R6, R5.reuse ;  /* 0x00000005ff06723e */ /* 0x080fe200020006ff */
[----:B------:R-:W-:Y:S01]  /*13cb0*/  HADD2.F32 R24, -RZ, R24.H0_H0 ;  /* 0x20000018ff187230 */ /* 0x000fe20000004100 */
[----:B------:R-:W-:Y:S01]  /*13cc0*/  F2FP.F16.E4M3.UNPACK_B R7, R5.H1 ;  /* 0x00000005ff07723e */ /* 0x000fe200030006ff */
[----:B------:R-:W-:Y:S01]  /*13cd0*/  HADD2.F32 R5, -RZ, R3.H1_H1 ;  /* 0x30000003ff057230 */ /* 0x000fe20000004100 */
[----:B------:R-:W-:Y:S01]  /*13ce0*/  F2FP.F16.E4M3.UNPACK_B R21, R21.H1 ;  /* 0x00000015ff15723e */ /* 0x000fe200030006ff */
[----:B------:R-:W-:-:S02]  /*13cf0*/  HADD2.F32 R14, -RZ, R14.H0_H0 ;  /* 0x2000000eff0e7230 */ /* 0x000fc40000004100 */
[C---:B------:R-:W-:Y:S01]  /*13d00*/  FFMA.FTZ R27, R8.reuse, R15, -R27 ;  /* 0x0000000f081b7223 */ /* 0x040fe2000001081b */
[----:B------:R-:W-:Y:S01]  /*13d10*/  FFMA.FTZ R26, R8, R25, R26 ;  /* 0x00000019081a7223 */ /* 0x000fe2000001001a */
[----:B------:R-:W-:Y:S01]  /*13d20*/  HADD2.F32 R3, -RZ, R3.H0_H0 ;  /* 0x20000003ff037230 */ /* 0x000fe20000004100 */
[----:B------:R-:W-:Y:S01]  /*13d30*/  F2FP.F16.E4M3.UNPACK_B R13, R13.H1 ;  /* 0x0000000dff0d723e */ /* 0x000fe200030006ff */
[C---:B------:R-:W-:Y:S01]  /*13d40*/  FMUL.FTZ R8, R5.reuse, R24 ;  /* 0x0000001805087220 */ /* 0x040fe20000410000 */
[----:B------:R-:W-:Y:S01]  /*13d50*/  FMUL.FTZ R15, R5, R14 ;  /* 0x0000000e050f7220 */ /* 0x000fe20000410000 */
[--C-:B------:R-:W-:Y:S01]  /*13d60*/  HADD2.F32 R5, -RZ, R10.reuse.H1_H1 ;  /* 0x3000000aff057230 */ /* 0x100fe20000004100 */
[----:B------:R-:W-:Y:S01]  /*13d70*/  F2FP.F16.E4M3.UNPACK_B R0, R4 ;  /* 0x00000004ff00723e */ /* 0x000fe200020006ff */
[----:B------:R-:W-:Y:S02]  /*13d80*/  HADD2.F32 R9, -RZ, R21.H0_H0 ;  /* 0x20000015ff097230 */ /* 0x000fe40000004100 */
[C---:B------:R-:W-:Y:S01]  /*13d90*/  FFMA.FTZ R25, R3.reuse, R14, -R8 ;  /* 0x0000000e03197223 */ /* 0x040fe20000010808 */
[----:B------:R-:W-:Y:S01]  /*13da0*/  FFMA.FTZ R24, R3, R24, R15 ;  /* 0x0000001803187223 */ /* 0x000fe2000001000f */
[----:B------:R-:W-:Y:S01]  /*13db0*/  HADD2.F32 R8, -RZ, R13.H0_H0 ;  /* 0x2000000dff087230 */ /* 0x000fe20000004100 */
[----:B------:R-:W-:Y:S01]  /*13dc0*/  F2FP.F16.E4M3.UNPACK_B R4, R4.H1 ;  /* 0x00000004ff04723e */ /* 0x000fe200030006ff */
[----:B------:R-:W-:-:S02]  /*13dd0*/  HADD2.F32 R10, -RZ, R10.H0_H0 ;  /* 0x2000000aff0a7230 */ /* 0x000fc40000004100 */
[CC--:B------:R-:W-:Y:S01]  /*13de0*/  FMUL.FTZ R15, R5.reuse, R9.reuse ;  /* 0x00000009050f7220 */ /* 0x0c0fe20000410000 */
[----:B------:R-:W-:Y:S02]  /*13df0*/  HADD2.F32 R14, -RZ, R21.H1_H1 ;  /* 0x30000015ff0e7230 */ /* 0x000fe40000004100 */
[-C--:B------:R-:W-:Y:S01]  /*13e00*/  FMUL.FTZ R5, R5, R8.reuse ;  /* 0x0000000805057220 */ /* 0x080fe20000410000 */
[----:B------:R-:W-:Y:S02]  /*13e10*/  HADD2.F32 R3, -RZ, R11.H1_H1 ;  /* 0x3000000bff037230 */ /* 0x000fe40000004100 */
[C---:B------:R-:W-:Y:S01]  /*13e20*/  FFMA.FTZ R21, R10.reuse, R8, -R15 ;  /* 0x000000080a157223 */ /* 0x040fe2000001080f */
[----:B------:R-:W-:Y:S02]  /*13e30*/  HADD2.F32 R8, -RZ, R13.H1_H1 ;  /* 0x3000000dff087230 */ /* 0x000fe40000004100 */
[----:B------:R-:W-:Y:S01]  /*13e40*/  FFMA.FTZ R28, R10, R9, R5 ;  /* 0x000000090a1c7223 */ /* 0x000fe20000010005 */
[----:B------:R-:W-:-:S02]  /*13e50*/  HADD2.F32 R11, -RZ, R11.H0_H0 ;  /* 0x2000000bff0b7230 */ /* 0x000fc40000004100 */
[C---:B------:R-:W-:Y:S01]  /*13e60*/  FMUL.FTZ R30, R3.reuse, R14 ;  /* 0x0000000e031e7220 */ /* 0x040fe20000410000 */
[----:B------:R-:W-:Y:S01]  /*13e70*/  F2FP.F16.E4M3.UNPACK_B R9, R20 ;  /* 0x00000014ff09723e */ /* 0x000fe200020006ff */
[-C--:B------:R-:W-:Y:S01]  /*13e80*/  FMUL.FTZ R10, R3, R8.reuse ;  /* 0x00000008030a7220 */ /* 0x080fe20000410000 */
[----:B------:R-:W-:Y:S02]  /*13e90*/  HADD2.F32 R5, -RZ, R4.H1_H1 ;  /* 0x30000004ff057230 */ /* 0x000fe40000004100 */
[C---:B------:R-:W-:Y:S01]  /*13ea0*/  FFMA.FTZ R30, R11.reuse, R8, -R30 ;  /* 0x000000080b1e7223 */ /* 0x040fe2000001081e */
[----:B------:R-:W-:Y:S01]  /*13eb0*/  F2FP.F16.E4M3.UNPACK_B R8, R12 ;  /* 0x0000000cff08723e */ /* 0x000fe200020006ff */
[----:B------:R-:W-:Y:S01]  /*13ec0*/  FFMA.FTZ R29, R11, R14, R10 ;  /* 0x0000000e0b1d7223 */ /* 0x000fe2000001000a */
[--C-:B------:R-:W-:Y:S01]  /*13ed0*/  HADD2.F32 R13, -RZ, R9.reuse.H1_H1 ;  /* 0x30000009ff0d7230 */ /* 0x100fe20000004100 */
[----:B------:R-:W-:Y:S01]  /*13ee0*/  F2FP.F16.E4M3.UNPACK_B R12, R12.H1 ;  /* 0x0000000cff0c723e */ /* 0x000fe200030006ff */
[----:B------:R-:W-:Y:S01]  /*13ef0*/  HADD2.F32 R10, -RZ, R9.H0_H0 ;  /* 0x20000009ff0a7230 */ /* 0x000fe20000004100 */
[----:B------:R-:W-:Y:S01]  /*13f00*/  F2FP.F16.E4M3.UNPACK_B R20, R20.H1 ;  /* 0x00000014ff14723e */ /* 0x000fe200030006ff */
[----:B------:R-:W-:-:S02]  /*13f10*/  HADD2.F32 R9, -RZ, R8.H1_H1 ;  /* 0x30000008ff097230 */ /* 0x000fc40000004100 */
[C---:B------:R-:W-:Y:S01]  /*13f20*/  FMUL.FTZ R11, R5.reuse, R13 ;  /* 0x0000000d050b7220 */ /* 0x040fe20000410000 */
[----:B------:R-:W-:Y:S02]  /*13f30*/  HADD2.F32 R3, -RZ, R0.H1_H1 ;  /* 0x30000000ff037230 */ /* 0x000fe40000004100 */
        /* <DEDUP_REMOVED lines=10> */
[----:B------:R-:W-:-:S02]  /*13fe0*/  HADD2.F32 R4, -RZ, R12.H1_H1 ;  /* 0x3000000cff047230 */ /* 0x000fc40000004100 */
[--C-:B------:R-:W-:Y:S02]  /*13ff0*/  HADD2.F32 R3, -RZ, R7.reuse.H1_H1 ;  /* 0x30000007ff037230 */ /* 0x100fe40000004100 */
[--C-:B------:R-:W-:Y:S02]  /*14000*/  HADD2.F32 R8, -RZ, R20.reuse.H1_H1 ;  /* 0x30000014ff087230 */ /* 0x100fe40000004100 */
[----:B------:R-:W-:Y:S02]  /*14010*/  HADD2.F32 R9, -RZ, R20.H0_H0 ;  /* 0x20000014ff097230 */ /* 0x000fe40000004100 */
[C---:B------:R-:W-:Y:S01]  /*14020*/  FMUL.FTZ R13, R3.reuse, R4 ;  /* 0x00000004030d7220 */ /* 0x040fe20000410000 */
[----:B------:R-:W-:Y:S02]  /*14030*/  HADD2.F32 R0, -RZ, R6.H1_H1 ;  /* 0x30000006ff007230 */ /* 0x000fe40000004100 */
[----:B------:R-:W-:Y:S02]  /*14040*/  HADD2.F32 R5, -RZ, R12.H0_H0 ;  /* 0x2000000cff057230 */ /* 0x000fe40000004100 */
[----:B------:R-:W-:Y:S01]  /*14050*/  FMUL.FTZ R12, R3, R8 ;  /* 0x00000008030c7220 */ /* 0x000fe20000410000 */
[----:B------:R-:W-:-:S02]  /*14060*/  HADD2.F32 R7, -RZ, R7.H0_H0 ;  /* 0x20000007ff077230 */ /* 0x000fc40000004100 */
[C---:B------:R-:W-:Y:S01]  /*14070*/  FMUL.FTZ R3, R0.reuse, R9 ;  /* 0x0000000900037220 */ /* 0x040fe20000410000 */
[----:B------:R-:W-:Y:S02]  /*14080*/  HADD2.F32 R6, -RZ, R6.H0_H0 ;  /* 0x20000006ff067230 */ /* 0x000fe40000004100 */
[-C--:B------:R-:W-:Y:S01]  /*14090*/  FMUL.FTZ R0, R0, R5.reuse ;  /* 0x0000000500007220 */ /* 0x080fe20000410000 */
[C---:B------:R-:W-:Y:S01]  /*140a0*/  FFMA.FTZ R12, R7.reuse, R4, -R12 ;  /* 0x00000004070c7223 */ /* 0x040fe2000001080c */
[----:B------:R-:W-:Y:S01]  /*140b0*/  FFMA.FTZ R13, R7, R8, R13 ;  /* 0x00000008070d7223 */ /* 0x000fe2000001000d */
[C---:B------:R-:W-:Y:S01]  /*140c0*/  FFMA.FTZ R5, R6.reuse, R5, -R3 ;  /* 0x0000000506057223 */ /* 0x040fe20000010803 */
[----:B------:R-:W-:Y:S01]  /*140d0*/  FFMA.FTZ R0, R6, R9, R0 ;  /* 0x0000000906007223 */ /* 0x000fe20000010000 */
[----:B------:R-:W-:Y:S02]  /*140e0*/  F2FP.SATFINITE.E4M3.F32.PACK_AB_MERGE_C R6, R26, R27, RZ ;  /* 0x0000001b1a06723e */ /* 0x000fe400048070ff */
[----:B------:R-:W-:-:S02]  /*140f0*/  F2FP.SATFINITE.E4M3.F32.PACK_AB_MERGE_C R7, R29, R30, RZ ;  /* 0x0000001e1d07723e */ /* 0x000fc400048070ff */
[----:B------:R-:W-:Y:S02]  /*14100*/  F2FP.SATFINITE.E4M3.F32.PACK_AB_MERGE_C R4, R15, R14, RZ ;  /* 0x0000000e0f04723e */ /* 0x000fe400048070ff */
[----:B------:R-:W-:Y:S02]  /*14110*/  F2FP.SATFINITE.E4M3.F32.PACK_AB_MERGE_C R12, R13, R12, RZ ;  /* 0x0000000c0d0c723e */ /* 0x000fe400048070ff */
[----:B------:R-:W-:Y:S02]  /*14120*/  F2FP.SATFINITE.E4M3.F32.PACK_AB_MERGE_C R6, R24, R25, R6 ;  /* 0x000000191806723e */ /* 0x000fe40004807006 */
[----:B------:R-:W-:Y:S02]  /*14130*/  F2FP.SATFINITE.E4M3.F32.PACK_AB_MERGE_C R7, R28, R21, R7 ;  /* 0x000000151c07723e */ /* 0x000fe40004807007 */
[----:B------:R-:W-:Y:S02]  /*14140*/  F2FP.SATFINITE.E4M3.F32.PACK_AB_MERGE_C R4, R10, R11, R4 ;  /* 0x0000000b0a04723e */ /* 0x000fe40004807004 */
[----:B------:R-:W-:-:S05]  /*14150*/  F2FP.SATFINITE.E4M3.F32.PACK_AB_MERGE_C R5, R0, R5, R12 ;  /* 0x000000050005723e */ /* 0x000fca000480700c */
[----:B------:R0:W-:Y:S01]  /*14160*/  STS.128 [R234+0x4000], R4 ;  /* 0x00400004ea007388 */ /* 0x0001e20000000c00 */
[----:B------:R-:W-:Y:S05]  /*14170*/  BRA `(.L_x_454) ;  /* 0x0000003400447947 */ /* 0x000fea0003800000 */
.L_x_448:
[----:B------:R-:W-:-:S03]  /*14180*/  UMOV UR4, 0xffffffff ;  /* 0xffffffff00047882 */ /* 0x000fc60000000000 */
[----:B------:R-:W-:Y:S05]  /*14190*/  BRA.DIV UR4, `(.L_x_465) ;  /* 0x0000015e04fc7947 */ /* 0x000fea000b800000 */
[----:B------:R0:W1:Y:S04]  /*141a0*/  SHFL.IDX PT, R3, R26, RZ, 0x1e1f ;  /* 0x001e1fff1a037589 */ /* 0x00006800000e0000 */
[----:B------:R0:W2:Y:S04]  /*141b0*/  SHFL.IDX PT, R21, R24, RZ, 0x1e1f ;  /* 0x001e1fff18157589 */ /* 0x0000a800000e0000 */
[----:B------:R0:W3:Y:S04]  /*141c0*/  SHFL.IDX PT, R0, R28, RZ, 0x1e1f ;  /* 0x001e1fff1c007589 */ /* 0x0000e800000e0000 */
[----:B------:R0:W4:Y:S02]  /*141d0*/  SHFL.IDX PT, R20, R29, RZ, 0x1e1f ;  /* 0x001e1fff1d147589 */ /* 0x00012400000e0000 */
.L_x_682:
[----:B------:R-:W-:Y:S01]  /*141e0*/  ULDC UR4, c[0x0][0x448] ;  /* 0x0001120000047ab9 */ /* 0x000fe20000000800 */
[----:B------:R-:W-:Y:S01]  /*141f0*/  BSSY B1, `(.L_x_466) ;  /* 0x000003b000017945 */ /* 0x000fe20003800000 */
[----:B------:R-:W-:Y:S01]  /*14200*/  IMAD R149, R149, UR4, RZ ;  /* 0x0000000495957c24 */ /* 0x000fe2000f8e02ff */
[----:B0-----:R-:W-:Y:S02]  /*14210*/  CS2R R28, SRZ ;  /* 0x00000000001c7805 */ /* 0x001fe4000001ff00 */
[----:B------:R-:W-:Y:S02]  /*14220*/  CS2R R30, SRZ ;  /* 0x00000000001e7805 */ /* 0x000fe4000001ff00 */
[----:B------:R-:W-:Y:S02]  /*14230*/  CS2R R6, SRZ ;  /* 0x0000000000067805 */ /* 0x000fe4000001ff00 */
[----:B------:R-:W-:Y:S02]  /*14240*/  CS2R R8, SRZ ;  /* 0x0000000000087805 */ /* 0x000fe4000001ff00 */
        /* <DEDUP_REMOVED lines=10> */
[----:B------:R-:W4:Y:S04]  /*142f0*/  LDL R41, [R1] ;  /* 0x0000000001297983 */ /* 0x000f280000100800 */
[----:B------:R-:W4:Y:S01]  /*14300*/  LDL R40, [R1+0xc] ;  /* 0x00000c0001287983 */ /* 0x000f220000100800 */
[C---:B------:R-:W-:Y:S01]  /*14310*/  VIADD R4, R18.reuse, 0x20 ;  /* 0x0000002012047836 */ /* 0x040fe20000000000 */
[----:B------:R-:W-:Y:S01]  /*14320*/  ULDC UR4, c[0x0][0x3f4] ;  /* 0x0000fd0000047ab9 */ /* 0x000fe20000000800 */
[C---:B------:R-:W-:Y:S02]  /*14330*/  IADD3 R5, R18.reuse, 0x40, RZ ;  /* 0x0000004012057810 */ /* 0x040fe40007ffe0ff */
[----:B------:R-:W-:Y:S02]  /*14340*/  CS2R R32, SRZ ;  /* 0x0000000000207805 */ /* 0x000fe4000001ff00 */
[----:B------:R-:W-:-:S02]  /*14350*/  ISETP.GE.AND P2, PT, R18, UR4, PT ;  /* 0x0000000412007c0c */ /* 0x000fc4000bf46270 */
[----:B------:R-:W-:Y:S02]  /*14360*/  CS2R R34, SRZ ;  /* 0x0000000000227805 */ /* 0x000fe4000001ff00 */
[----:B------:R-:W-:Y:S02]  /*14370*/  ISETP.GE.AND P1, PT, R4, UR4, PT ;  /* 0x0000000404007c0c */ /* 0x000fe4000bf26270 */
[----:B------:R-:W-:Y:S02]  /*14380*/  CS2R R28, SRZ ;  /* 0x00000000001c7805 */ /* 0x000fe4000001ff00 */
[----:B------:R-:W-:Y:S02]  /*14390*/  ISETP.GE.AND P0, PT, R5, UR4, PT ;  /* 0x0000000405007c0c */ /* 0x000fe4000bf06270 */
[----:B------:R-:W-:Y:S02]  /*143a0*/  CS2R R30, SRZ ;  /* 0x00000000001e7805 */ /* 0x000fe4000001ff00 */
[----:B------:R-:W-:-:S02]  /*143b0*/  CS2R R12, SRZ ;  /* 0x00000000000c7805 */ /* 0x000fc4000001ff00 */
[----:B------:R-:W-:Y:S02]  /*143c0*/  CS2R R14, SRZ ;  /* 0x00000000000e7805 */ /* 0x000fe4000001ff00 */
[----:B------:R-:W-:Y:S02]  /*143d0*/  @!P2 SHF.R.S32.HI R5, RZ, 0x1f, R18 ;  /* 0x0000001fff05a819 */ /* 0x000fe40000011412 */
[C---:B-1----:R-:W-:Y:S02]  /*143e0*/  @!P2 IADD3 R36, P3, R18.reuse, R3, RZ ;  /* 0x000000031224a210 */ /* 0x042fe40007f7e0ff */
[----:B--2---:R-:W-:-:S03]  /*143f0*/  @!P2 IADD3 R38, P4, R18, R21, RZ ;  /* 0x000000151226a210 */ /* 0x004fc60007f9e0ff */
[--C-:B---3--:R-:W-:Y:S02]  /*14400*/  @!P2 IMAD.X R37, R0, 0x1, R5.reuse, P3 ;  /* 0x000000010025a824 */ /* 0x108fe400018e0605 */
[----:B----4-:R-:W-:Y:S01]  /*14410*/  @!P2 IMAD.X R39, R20, 0x1, R5, P4 ;  /* 0x000000011427a824 */ /* 0x010fe200020e0605 */
[----:B------:R-:W-:Y:S02]  /*14420*/  CS2R R6, SRZ ;  /* 0x0000000000067805 */ /* 0x000fe4000001ff00 */
[----:B------:R-:W-:Y:S02]  /*14430*/  CS2R R24, SRZ ;  /* 0x0000000000187805 */ /* 0x000fe4000001ff00 */
[----:B------:R-:W-:Y:S02]  /*14440*/  CS2R R26, SRZ ;  /* 0x00000000001a7805 */ /* 0x000fe4000001ff00 */
[----:B------:R-:W-:Y:S02]  /*14450*/  CS2R R8, SRZ ;  /* 0x0000000000087805 */ /* 0x000fe4000001ff00 */
[----:B------:R-:W-:Y:S01]  /*14460*/  CS2R R10, SRZ ;  /* 0x00000000000a7805 */ /* 0x000fe2000001ff00 */
[----:B------:R0:W5:Y:S04]  /*14470*/  @!P2 LD.E.128 R32, desc[UR54][R36.64] ;  /* 0x000000362420a980 */ /* 0x000168000c101d00 */
[----:B------:R0:W5:Y:S01]  /*14480*/  @!P2 LD.E.128 R28, desc[UR54][R38.64] ;  /* 0x00000036261ca980 */ /* 0x000162000c101d00 */
[----:B------:R-:W-:-:S02]  /*14490*/  @!P1 IMAD.SHL.U32 R42, R41, 0x10, RZ ;  /* 0x00000010292a9824 */ /* 0x000fc400078e00ff */
[----:B------:R-:W-:-:S03]  /*144a0*/  @!P0 IMAD.SHL.U32 R48, R40, 0x10, RZ ;  /* 0x0000001028308824 */ /* 0x000fc600078e00ff */
[----:B------:R-:W-:Y:S02]  /*144b0*/  @!P1 SHF.R.S32.HI R5, RZ, 0x1f, R42 ;  /* 0x0000001fff059819 */ /* 0x000fe4000001142a */
[C---:B------:R-:W-:Y:S02]  /*144c0*/  @!P1 IADD3 R40, P5, R3.reuse, R42, RZ ;  /* 0x0000002a03289210 */ /* 0x040fe40007fbe0ff */
[----:B------:R-:W-:Y:S02]  /*144d0*/  @!P0 IADD3 R46, P3, R3, R48, RZ ;  /* 0x00000030032e8210 */ /* 0x000fe40007f7e0ff */
[C---:B------:R-:W-:Y:S01]  /*144e0*/  @!P1 IADD3 R42, P4, R21.reuse, R42, RZ ;  /* 0x0000002a152a9210 */ /* 0x040fe20007f9e0ff */
[----:B------:R-:W-:Y:S01]  /*144f0*/  @!P1 IMAD.X R41, R0, 0x1, R5, P5 ;  /* 0x0000000100299824 */ /* 0x000fe200028e0605 */
[----:B------:R-:W-:Y:S02]  /*14500*/  @!P0 SHF.R.S32.HI R3, RZ, 0x1f, R48 ;  /* 0x0000001fff038819 */ /* 0x000fe40000011430 */
[----:B------:R-:W-:-:S02]  /*14510*/  @!P0 IADD3 R48, P5, R21, R48, RZ ;  /* 0x0000003015308210 */ /* 0x000fc40007fbe0ff */
[----:B------:R-:W-:Y:S02]  /*14520*/  @!P1 IADD3.X R43, R20, R5, RZ, P4, !PT ;  /* 0x00000005142b9210 */ /* 0x000fe400027fe4ff */
[----:B------:R-:W-:Y:S01]  /*14530*/  CS2R R4, SRZ ;  /* 0x0000000000047805 */ /* 0x000fe2000001ff00 */
[--C-:B------:R-:W-:Y:S01]  /*14540*/  @!P0 IMAD.X R47, R0, 0x1, R3.reuse, P3 ;  /* 0x00000001002f8824 */ /* 0x100fe200018e0603 */
[----:B------:R0:W5:Y:S01]  /*14550*/  @!P1 LD.E.128 R12, desc[UR54][R40.64] ;  /* 0x00000036280c9980 */ /* 0x000162000c101d00 */
[----:B------:R-:W-:-:S03]  /*14560*/  @!P0 IMAD.X R49, R20, 0x1, R3, P5 ;  /* 0x0000000114318824 */ /* 0x000fc600028e0603 */
[----:B------:R0:W5:Y:S04]  /*14570*/  @!P1 LD.E.128 R4, desc[UR54][R42.64] ;  /* 0x000000362a049980 */ /* 0x000168000c101d00 */
[----:B------:R0:W5:Y:S04]  /*14580*/  @!P0 LD.E.128 R24, desc[UR54][R46.64] ;  /* 0x000000362e188980 */ /* 0x000168000c101d00 */
[----:B------:R0:W5:Y:S02]  /*14590*/  @!P0 LD.E.128 R8, desc[UR54][R48.64] ;  /* 0x0000003630088980 */ /* 0x000164000c101d00 */
.L_x_467:
[----:B------:R-:W-:Y:S05]  /*145a0*/  BSYNC B1 ;  /* 0x0000000000017941 */ /* 0x000fea0003800000 */
.L_x_466:
[----:B------:R-:W-:Y:S01]  /*145b0*/  ULEA.HI UR4, UR43, UR43, URZ, 0x1 ;  /* 0x0000002b2b047291 */ /* 0x000fe2000f8f083f */
[----:B---3--:R-:W-:Y:S01]  /*145c0*/  IMAD R0, R145, -0x80, R149 ;  /* 0xffffff8091007824 */ /* 0x008fe200078e0295 */
[----:B------:R-:W-:Y:S02]  /*145d0*/  BSSY B1, `(.L_x_468) ;  /* 0x0000009000017945 */ /* 0x000fe40003800000 */
[----:B------:R-:W-:Y:S02]  /*145e0*/  ULOP3.LUT UR4, UR4, 0xfffffffe, URZ, 0xc0, !UPT ;  /* 0xfffffffe04047892 */ /* 0x000fe4000f8ec03f */
[----:B-1----:R-:W-:Y:S02]  /*145f0*/  VIMNMX R3, R0, 0x80, PT ;  /* 0x0000008000037848 */ /* 0x002fe40003fe0100 */
[----:B------:R-:W-:Y:S02]  /*14600*/  UIADD3 UR4, UR43, -UR4, URZ ;  /* 0x800000042b047290 */ /* 0x000fe4000fffe03f */
[----:B------:R-:W-:-:S04]  /*14610*/  ISETP.GE.AND P1, PT, R168, R3, PT ;  /* 0x00000003a800720c */ /* 0x000fc80003f26270 */
[----:B--2---:R-:W-:-:S05]  /*14620*/  IMAD.U32 R21, RZ, RZ, UR4 ;  /* 0x00000004ff157e24 */ /* 0x004fca000f8e00ff */
[----:B------:R-:W-:-:S04]  /*14630*/  SHF.L.U32 R21, R21, 0x1f, RZ ;  /* 0x0000001f15157819 */ /* 0x000fc800000006ff */
[----:B------:R-:W1:Y:S02]  /*14640*/  SYNCS.PHASECHK.TRANS64.TRYWAIT P0, [R16+URZ+0x29800], R21 ;  /* 0x02980015100075a7 */ /* 0x000e64000800017f */
[----:B-1----:R-:W-:Y:S05]  /*14650*/  @!P0 BRA `(.L_x_469) ;  /* 0x0000015c00408947 */ /* 0x002fea0003800000 */
.L_x_683:
[----:B------:R-:W-:Y:S05]  /*14660*/  BSYNC B1 ;  /* 0x0000000000017941 */ /* 0x000fea0003800000 */
.L_x_468:
[----:B------:R-:W-:Y:S05]  /*14670*/  @P1 BRA `(.L_x_454) ;  /* 0x0000003000041947 */ /* 0x000fea0003800000 */
[----:B------:R-:W2:Y:S01]  /*14680*/  LDC R3, c[0x0][0x3f4] ;  /* 0x0000fd00ff037b82 */ /* 0x000ea20000000800 */
[C---:B------:R-:W-:Y:S01]  /*14690*/  VIADD R0, R18.reuse, 0x20 ;  /* 0x0000002012007836 */ /* 0x040fe20000000000 */
[----:B------:R-:W-:Y:S01]  /*146a0*/  BSSY B1, `(.L_x_470) ;  /* 0x0000102000017945 */ /* 0x000fe20003800000 */
[C---:B----4-:R-:W-:Y:S01]  /*146b0*/  VIADD R20, R18.reuse, 0x40 ;  /* 0x0000004012147836 */ /* 0x050fe20000000000 */
[-C--:B--2---:R-:W-:Y:S02]  /*146c0*/  ISETP.GE.AND P0, PT, R18, R3.reuse, PT ;  /* 0x000000031200720c */ /* 0x084fe40003f06270 */
[-C--:B------:R-:W-:Y:S02]  /*146d0*/  ISETP.GE.AND P1, PT, R0, R3.reuse, PT ;  /* 0x000000030000720c */ /* 0x080fe40003f26270 */
[----:B------:R-:W-:-:S09]  /*146e0*/  ISETP.GE.AND P2, PT, R20, R3, PT ;  /* 0x000000031400720c */ /* 0x000fd20003f46270 */
[----:B------:R-:W-:Y:S05]  /*146f0*/  @P0 BRA `(.L_x_471) ;  /* 0x0000000c00f00947 */ /* 0x000fea0003800000 */
[----:B------:R-:W2:Y:S01]  /*14700*/  LDL R65, [R1+0x58] ;  /* 0x0000580001417983 */ /* 0x000ea20000100800 */
[----:B0-----:R-:W0:Y:S01]  /*14710*/  S2R R36, SR_TID.X ;  /* 0x0000000000247919 */ /* 0x001e220000002100 */
[----:B-----5:R-:W-:Y:S02]  /*14720*/  SHF.R.U32.HI R0, RZ, 0x8, R32 ;  /* 0x00000008ff007819 */ /* 0x020fe40000011620 */
[----:B------:R-:W-:Y:S02]  /*14730*/  LOP3.LUT R20, R32, 0xff, RZ, 0xc0, !PT ;  /* 0x000000ff20147812 */ /* 0x000fe400078ec0ff */
[----:B-1----:R-:W-:-:S04]  /*14740*/  LOP3.LUT R21, R0, 0xff, RZ, 0xc0, !PT ;  /* 0x000000ff00157812 */ /* 0x002fc800078ec0ff */
[----:B------:R-:W-:Y:S02]  /*14750*/  PRMT R45, R21, 0x7604, R20 ;  /* 0x00007604152d7816 */ /* 0x000fe40000000014 */
[----:B0-----:R-:W-:-:S04]  /*14760*/  IADD3 R38, R36, -0x80, RZ ;  /* 0xffffff8024267810 */ /* 0x001fc80007ffe0ff */
[----:B------:R-:W-:-:S04]  /*14770*/  LEA.HI R40, R38, R38, RZ, 0x1 ;  /* 0x0000002626287211 */ /* 0x000fc800078f08ff */
[----:B------:R-:W-:-:S05]  /*14780*/  LOP3.LUT R40, R40, 0xfffffffe, RZ, 0xc0, !PT ;  /* 0xfffffffe28287812 */ /* 0x000fca00078ec0ff */
[----:B------:R-:W-:-:S05]  /*14790*/  IMAD.IADD R40, R38, 0x1, -R40 ;  /* 0x0000000126287824 */ /* 0x000fca00078e0a28 */
[----:B------:R-:W-:-:S04]  /*147a0*/  LEA.HI R0, R3, R40, RZ, 0x1c ;  /* 0x0000002803007211 */ /* 0x000fc800078fe0ff */
[----:B------:R-:W-:-:S04]  /*147b0*/  SHF.R.S32.HI R21, RZ, 0x1f, R0 ;  /* 0x0000001fff157819 */ /* 0x000fc80000011400 */
[----:B------:R-:W-:Y:S01]  /*147c0*/  LEA.HI R20, R21, R0, RZ, 0x2 ;  /* 0x0000000015147211 */ /* 0x000fe200078f10ff */
[----:B------:R-:W-:-:S04]  /*147d0*/  IMAD.SHL.U32 R0, R0, 0x10, RZ ;  /* 0x0000001000007824 */ /* 0x000fc800078e00ff */
[----:B------:R-:W-:Y:S01]  /*147e0*/  IMAD.SHL.U32 R20, R20, 0x800, RZ ;  /* 0x0000080014147824 */ /* 0x000fe200078e00ff */
[----:B------:R-:W-:Y:S02]  /*147f0*/  LOP3.LUT R21, R175, 0x30, R0, 0xf8, !PT ;  /* 0x00000030af157812 */ /* 0x000fe400078ef800 */
[----:B------:R-:W-:Y:S02]  /*14800*/  SHF.R.U32.HI R37, RZ, 0x8, R33 ;  /* 0x00000008ff257819 */ /* 0x000fe40000011621 */
[----:B------:R-:W-:Y:S02]  /*14810*/  SHF.R.U32.HI R39, RZ, 0x8, R34 ;  /* 0x00000008ff277819 */ /* 0x000fe40000011622 */
[----:B------:R-:W-:Y:S02]  /*14820*/  LOP3.LUT R21, R21, R196, RZ, 0x3c, !PT ;  /* 0x000000c415157212 */ /* 0x000fe400078e3cff */
[----:B------:R-:W-:Y:S02]  /*14830*/  LOP3.LUT R20, R20, 0xffffe000, RZ, 0xc0, !PT ;  /* 0xffffe00014147812 */ /* 0x000fe400078ec0ff */
[----:B------:R-:W-:-:S02]  /*14840*/  LOP3.LUT R36, R33, 0xff, RZ, 0xc0, !PT ;  /* 0x000000ff21247812 */ /* 0x000fc400078ec0ff */
[----:B------:R-:W-:Y:S02]  /*14850*/  LOP3.LUT R38, R34, 0xff, RZ, 0xc0, !PT ;  /* 0x000000ff22267812 */ /* 0x000fe400078ec0ff */
[----:B------:R-:W-:Y:S02]  /*14860*/  LOP3.LUT R37, R37, 0xff, RZ, 0xc0, !PT ;  /* 0x000000ff25257812 */ /* 0x000fe400078ec0ff */
[----:B------:R-:W-:Y:S02]  /*14870*/  LOP3.LUT R39, R39, 0xff, RZ, 0xc0, !PT ;  /* 0x000000ff27277812 */ /* 0x000fe400078ec0ff */
[----:B------:R-:W-:Y:S02]  /*14880*/  IADD3 R21, R21, R197, R20 ;  /* 0x000000c515157210 */ /* 0x000fe40007ffe014 */
[----:B------:R-:W-:Y:S02]  /*14890*/  PRMT R46, R37, 0x7604, R36 ;  /* 0x00007604252e7816 */ /* 0x000fe40000000024 */
[----:B------:R-:W-:Y:S01]  /*148a0*/  PRMT R47, R39, 0x7604, R38 ;  /* 0x00007604272f7816 */ /* 0x000fe20000000026 */
[----:B------:R-:W-:Y:S01]  /*148b0*/  IMAD.IADD R0, R16, 0x1, R21 ;  /* 0x0000000110007824 */ /* 0x000fe200078e0215 */
[----:B------:R-:W-:-:S02]  /*148c0*/  SHF.R.U32.HI R37, RZ, 0x8, R35 ;  /* 0x00000008ff257819 */ /* 0x000fc40000011623 */
[----:B------:R-:W-:Y:S02]  /*148d0*/  SHF.R.U32.HI R39, RZ, 0x8, R28 ;  /* 0x00000008ff277819 */ /* 0x000fe4000001161c */
[----:B------:R-:W-:Y:S02]  /*148e0*/  SHF.R.U32.HI R40, RZ, 0x8, R29 ;  /* 0x00000008ff287819 */ /* 0x000fe4000001161d */
[----:B------:R-:W-:Y:S02]  /*148f0*/  LOP3.LUT R36, R35, 0xff, RZ, 0xc0, !PT ;  /* 0x000000ff23247812 */ /* 0x000fe400078ec0ff */
[----:B------:R-:W-:Y:S02]  /*14900*/  LOP3.LUT R38, R28, 0xff, RZ, 0xc0, !PT ;  /* 0x000000ff1c267812 */ /* 0x000fe400078ec0ff */
[----:B------:R-:W-:Y:S02]  /*14910*/  LOP3.LUT R37, R37, 0xff, RZ, 0xc0, !PT ;  /* 0x000000ff25257812 */ /* 0x000fe400078ec0ff */
[----:B------:R-:W-:-:S02]  /*14920*/  LOP3.LUT R39, R39, 0xff, RZ, 0xc0, !PT ;  /* 0x000000ff27277812 */ /* 0x000fc400078ec0ff */
[----:B------:R-:W-:Y:S02]  /*14930*/  LOP3.LUT R21, R40, 0xff, RZ, 0xc0, !PT ;  /* 0x000000ff28157812 */ /* 0x000fe400078ec0ff */
[----:B------:R-:W0:Y:S01]  /*14940*/  LDS.128 R40, [R0+0x14400] ;  /* 0x0144000000287984 */ /* 0x000e220000000c00 */
[----:B------:R-:W-:Y:S02]  /*14950*/  PRMT R48, R37, 0x7604, R36 ;  /* 0x0000760425307816 */ /* 0x000fe40000000024 */
[----:B------:R-:W-:Y:S02]  /*14960*/  PRMT R51, R39, 0x7604, R38 ;  /* 0x0000760427337816 */ /* 0x000fe40000000026 */
[----:B------:R-:W-:Y:S02]  /*14970*/  SHF.R.U32.HI R53, RZ, 0x8, R31 ;  /* 0x00000008ff357819 */ /* 0x000fe4000001161f */
[----:B------:R-:W-:Y:S02]  /*14980*/  LOP3.LUT R52, R31, 0xff, RZ, 0xc0, !PT ;  /* 0x000000ff1f347812 */ /* 0x000fe400078ec0ff */
[----:B------:R-:W-:-:S02]  /*14990*/  LOP3.LUT R53, R53, 0xff, RZ, 0xc0, !PT ;  /* 0x000000ff35357812 */ /* 0x000fc400078ec0ff */
[----:B------:R-:W-:Y:S02]  /*149a0*/  LOP3.LUT R20, R29, 0xff, RZ, 0xc0, !PT ;  /* 0x000000ff1d147812 */ /* 0x000fe400078ec0ff */
[----:B------:R-:W-:Y:S02]  /*149b0*/  SHF.R.U32.HI R50, RZ, 0x8, R30 ;  /* 0x00000008ff327819 */ /* 0x000fe4000001161e */
[----:B------:R-:W-:Y:S02]  /*149c0*/  PRMT R52, R53, 0x7604, R52 ;  /* 0x0000760435347816 */ /* 0x000fe40000000034 */
[----:B------:R-:W-:Y:S02]  /*149d0*/  LOP3.LUT R49, R30, 0xff, RZ, 0xc0, !PT ;  /* 0x000000ff1e317812 */ /* 0x000fe400078ec0ff */
[----:B------:R-:W-:Y:S02]  /*149e0*/  LOP3.LUT R50, R50, 0xff, RZ, 0xc0, !PT ;  /* 0x000000ff32327812 */ /* 0x000fe400078ec0ff */
[----:B------:R-:W-:-:S02]  /*149f0*/  PRMT R20, R21, 0x7604, R20 ;  /* 0x0000760415147816 */ /* 0x000fc40000000014 */
[----:B------:R-:W-:Y:S02]  /*14a00*/  SHF.R.U32.HI R53, RZ, 0x10, R29 ;  /* 0x00000010ff357819 */ /* 0x000fe4000001161d */
[----:B------:R-:W-:Y:S02]  /*14a10*/  SHF.R.U32.HI R21, RZ, 0x10, R33 ;  /* 0x00000010ff157819 */ /* 0x000fe40000011621 */
[----:B------:R-:W-:Y:S01]  /*14a20*/  PRMT R57, R50, 0x7604, R49 ;  /* 0x0000760432397816 */ /* 0x000fe20000000031 */
[----:B------:R-:W-:Y:S01]  /*14a30*/  IMAD.U32 R53, R53, 0x10000, RZ ;  /* 0x0001000035357824 */ /* 0x000fe200078e00ff */
[----:B------:R-:W-:Y:S01]  /*14a40*/  SHF.R.U32.HI R49, RZ, 0x10, R35 ;  /* 0x00000010ff317819 */ /* 0x000fe20000011623 */
[----:B------:R-:W-:Y:S01]  /*14a50*/  IMAD.U32 R21, R21, 0x10000, RZ ;  /* 0x0001000015157824 */ /* 0x000fe200078e00ff */
[----:B------:R-:W-:Y:S02]  /*14a60*/  SHF.R.U32.HI R59, RZ, 0x10, R31 ;  /* 0x00000010ff3b7819 */ /* 0x000fe4000001161f */
[----:B------:R-:W-:-:S02]  /*14a70*/  SHF.L.U32 R49, R49, 0x10, RZ ;  /* 0x0000001031317819 */ /* 0x000fc400000006ff */
[----:B------:R-:W-:Y:S01]  /*14a80*/  LOP3.LUT R55, R20, 0xff0000, R53, 0xf8, !PT ;  /* 0x00ff000014377812 */ /* 0x000fe200078ef835 */
[----:B------:R-:W-:Y:S01]  /*14a90*/  IMAD.U32 R59, R59, 0x10000, RZ ;  /* 0x000100003b3b7824 */ /* 0x000fe200078e00ff */
[----:B------:R-:W-:Y:S02]  /*14aa0*/  LOP3.LUT R21, R46, 0xff0000, R21, 0xf8, !PT ;  /* 0x00ff00002e157812 */ /* 0x000fe400078ef815 */
[----:B------:R-:W-:Y:S02]  /*14ab0*/  LOP3.LUT R49, R48, 0xff0000, R49, 0xf8, !PT ;  /* 0x00ff000030317812 */ /* 0x000fe400078ef831 */
[----:B------:R-:W-:Y:S02]  /*14ac0*/  LOP3.LUT R45, R45, 0xff0000, R32, 0xf8, !PT ;  /* 0x00ff00002d2d7812 */ /* 0x000fe400078ef820 */
[----:B------:R-:W-:Y:S02]  /*14ad0*/  LOP3.LUT R47, R47, 0xff0000, R34, 0xf8, !PT ;  /* 0x00ff00002f2f7812 */ /* 0x000fe400078ef822 */
[----:B------:R-:W-:-:S02]  /*14ae0*/  LOP3.LUT R55, R55, 0xff000000, R29, 0xf8, !PT ;  /* 0xff00000037377812 */ /* 0x000fc400078ef81d */
[----:B------:R-:W-:Y:S02]  /*14af0*/  LOP3.LUT R53, R21, 0xff000000, R33, 0xf8, !PT ;  /* 0xff00000015357812 */ /* 0x000fe400078ef821 */
[----:B------:R-:W-:Y:S02]  /*14b00*/  LOP3.LUT R59, R52, 0xff0000, R59, 0xf8, !PT ;  /* 0x00ff0000343b7812 */ /* 0x000fe400078ef83b */
[----:B------:R-:W-:Y:S02]  /*14b10*/  LOP3.LUT R45, R45, 0xff000000, R32, 0xf8, !PT ;  /* 0xff0000002d2d7812 */ /* 0x000fe400078ef820 */
[----:B------:R-:W-:Y:S02]  /*14b20*/  LOP3.LUT R54, R49, 0xff000000, R35, 0xf8, !PT ;  /* 0xff00000031367812 */ /* 0x000fe400078ef823 */
[----:B------:R-:W-:Y:S02]  /*14b30*/  LOP3.LUT R20, R47, 0xff000000, R34, 0xf8, !PT ;  /* 0xff0000002f147812 */ /* 0x000fe400078ef822 */
[----:B------:R-:W-:-:S02]  /*14b40*/  F2FP.F16.E4M3.UNPACK_B R35, R55 ;  /* 0x00000037ff23723e */ /* 0x000fc400020006ff */
[----:B0-----:R-:W-:Y:S02]  /*14b50*/  F2FP.F16.E4M3.UNPACK_B R32, R41 ;  /* 0x00000029ff20723e */ /* 0x001fe400020006ff */
[----:B------:R-:W-:Y:S02]  /*14b60*/  F2FP.F16.E4M3.UNPACK_B R34, R53 ;  /* 0x00000035ff22723e */ /* 0x000fe400020006ff */
[----:B------:R-:W-:Y:S01]  /*14b70*/  LOP3.LUT R59, R59, 0xff000000, R31, 0xf8, !PT ;  /* 0xff0000003b3b7812 */ /* 0x000fe200078ef81f */
[----:B------:R-:W-:Y:S01]  /*14b80*/  HADD2.F32 R56, -RZ, R35.H0_H0 ;  /* 0x20000023ff387230 */ /* 0x000fe20000004100 */
[----:B------:R-:W-:Y:S01]  /*14b90*/  LOP3.LUT R51, R51, 0xff0000, R28, 0xf8, !PT ;  /* 0x00ff000033337812 */ /* 0x000fe200078ef81c */
[----:B------:R-:W-:Y:S01]  /*14ba0*/  HADD2.F32 R29, -RZ, R32.H0_H0 ;  /* 0x20000020ff1d7230 */ /* 0x000fe20000004100 */
[----:B------:R-:W-:Y:S02]  /*14bb0*/  LOP3.LUT R21, R57, 0xff0000, R30, 0xf8, !PT ;  /* 0x00ff000039157812 */ /* 0x000fe400078ef81e */
[----:B------:R-:W-:-:S02]  /*14bc0*/  LOP3.LUT R57, R51, 0xff000000, R28, 0xf8, !PT ;  /* 0xff00000033397812 */ /* 0x000fc400078ef81c */
[-C--:B------:R-:W-:Y:S02]  /*14bd0*/  F2FP.F16.E4M3.UNPACK_B R50, R40.reuse ;  /* 0x00000028ff32723e */ /* 0x080fe400020006ff */
[----:B------:R-:W-:Y:S01]  /*14be0*/  F2FP.F16.E4M3.UNPACK_B R51, R40.H1 ;  /* 0x00000028ff33723e */ /* 0x000fe200030006ff */
[----:B------:R-:W-:Y:S01]  /*14bf0*/  FMUL.FTZ R40, R29, R56 ;  /* 0x000000381d287220 */ /* 0x000fe20000410000 */
[-C--:B------:R-:W-:Y:S02]  /*14c00*/  F2FP.F16.E4M3.UNPACK_B R49, R43.reuse ;  /* 0x0000002bff31723e */ /* 0x080fe400020006ff */
[----:B------:R-:W-:Y:S02]  /*14c10*/  F2FP.F16.E4M3.UNPACK_B R52, R43.H1 ;  /* 0x0000002bff34723e */ /* 0x000fe400030006ff */
[----:B------:R-:W-:Y:S02]  /*14c20*/  F2FP.F16.E4M3.UNPACK_B R41, R41.H1 ;  /* 0x00000029ff29723e */ /* 0x000fe400030006ff */
[----:B------:R-:W-:Y:S01]  /*14c30*/  F2FP.F16.E4M3.UNPACK_B R55, R55.H1 ;  /* 0x00000037ff37723e */ /* 0x000fe200030006ff */
[----:B------:R-:W-:Y:S01]  /*14c40*/  HADD2.F32 R32, -RZ, R32.H1_H1 ;  /* 0x30000020ff207230 */ /* 0x000fe20000004100 */
[----:B------:R-:W-:Y:S01]  /*14c50*/  F2FP.F16.E4M3.UNPACK_B R53, R53.H1 ;  /* 0x00000035ff35723e */ /* 0x000fe200030006ff */
[----:B--2---:R-:W0:Y:S02]  /*14c60*/  LDS.128 R36, [R65+0x14400] ;  /* 0x0144000041247984 */ /* 0x004e240000000c00 */
[----:B0-----:R-:W-:-:S02]  /*14c70*/  F2FP.F16.E4M3.UNPACK_B R31, R37 ;  /* 0x00000025ff1f723e */ /* 0x001fc400020006ff */
[-C--:B------:R-:W-:Y:S02]  /*14c80*/  F2FP.F16.E4M3.UNPACK_B R46, R39.reuse ;  /* 0x00000027ff2e723e */ /* 0x080fe400020006ff */
[----:B------:R-:W-:Y:S02]  /*14c90*/  F2FP.F16.E4M3.UNPACK_B R48, R39.H1 ;  /* 0x00000027ff30723e */ /* 0x000fe400030006ff */
[-C--:B------:R-:W-:Y:S02]  /*14ca0*/  F2FP.F16.E4M3.UNPACK_B R39, R36.reuse ;  /* 0x00000024ff27723e */ /* 0x080fe400020006ff */
[----:B------:R-:W-:Y:S01]  /*14cb0*/  F2FP.F16.E4M3.UNPACK_B R47, R36.H1 ;  /* 0x00000024ff2f723e */ /* 0x000fe200030006ff */
[----:B------:R-:W-:Y:S02]  /*14cc0*/  HADD2.F32 R36, -RZ, R34.H0_H0 ;  /* 0x20000022ff247230 */ /* 0x000fe40000004100 */
[----:B------:R-:W-:-:S03]  /*14cd0*/  HADD2.F32 R33, -RZ, R31.H0_H0 ;  /* 0x2000001fff217230 */ /* 0x000fc60000004100 */
[-C--:B------:R-:W-:Y:S02]  /*14ce0*/  FMUL.FTZ R43, R29, R36.reuse ;  /* 0x000000241d2b7220 */ /* 0x080fe40000410000 */
[C---:B------:R-:W-:Y:S02]  /*14cf0*/  FFMA.FTZ R29, R33.reuse, R36, -R40 ;  /* 0x00000024211d7223 */ /* 0x040fe40000010828 */
[----:B------:R-:W-:Y:S01]  /*14d00*/  FFMA.FTZ R33, R33, R56, R43 ;  /* 0x0000003821217223 */ /* 0x000fe2000001002b */
[----:B------:R-:W-:Y:S01]  /*14d10*/  HADD2.F32 R43, -RZ, R35.H1_H1 ;  /* 0x30000023ff2b7230 */ /* 0x000fe20000004100 */
[----:B------:R-:W-:Y:S01]  /*14d20*/  F2FP.F16.E4M3.UNPACK_B R37, R37.H1 ;  /* 0x00000025ff25723e */ /* 0x000fe200030006ff */
[----:B------:R-:W-:Y:S02]  /*14d30*/  HADD2.F32 R36, -RZ, R34.H1_H1 ;  /* 0x30000022ff247230 */ /* 0x000fe40000004100 */
[----:B------:R-:W-:Y:S02]  /*14d40*/  HADD2.F32 R56, -RZ, R55.H0_H0 ;  /* 0x20000037ff387230 */ /* 0x000fe40000004100 */
[----:B------:R-:W-:-:S02]  /*14d50*/  HADD2.F32 R34, -RZ, R41.H0_H0 ;  /* 0x20000029ff227230 */ /* 0x000fc40000004100 */
[C---:B------:R-:W-:Y:S01]  /*14d60*/  FMUL.FTZ R58, R32.reuse, R43 ;  /* 0x0000002b203a7220 */ /* 0x040fe20000410000 */
[----:B------:R-:W-:Y:S02]  /*14d70*/  HADD2.F32 R31, -RZ, R31.H1_H1 ;  /* 0x3000001fff1f7230 */ /* 0x000fe40000004100 */
[----:B------:R-:W-:Y:S02]  /*14d80*/  HADD2.F32 R40, -RZ, R53.H0_H0 ;  /* 0x20000035ff287230 */ /* 0x000fe40000004100 */
[----:B------:R-:W-:Y:S01]  /*14d90*/  FMUL.FTZ R60, R32, R36 ;  /* 0x00000024203c7220 */ /* 0x000fe20000410000 */
[----:B------:R-:W-:Y:S02]  /*14da0*/  HADD2.F32 R35, -RZ, R37.H0_H0 ;  /* 0x20000025ff237230 */ /* 0x000fe40000004100 */
[C---:B------:R-:W-:Y:S01]  /*14db0*/  FMUL.FTZ R62, R34.reuse, R56 ;  /* 0x00000038223e7220 */ /* 0x040fe20000410000 */
[C---:B------:R-:W-:Y:S01]  /*14dc0*/  FFMA.FTZ R32, R31.reuse, R36, -R58 ;  /* 0x000000241f207223 */ /* 0x040fe2000001083a */
[-C--:B------:R-:W-:Y:S01]  /*14dd0*/  FMUL.FTZ R61, R34, R40.reuse ;  /* 0x00000028223d7220 */ /* 0x080fe20000410000 */
[----:B------:R-:W-:Y:S01]  /*14de0*/  F2FP.F16.E4M3.UNPACK_B R58, R59 ;  /* 0x0000003bff3a723e */ /* 0x000fe200020006ff */
[----:B------:R-:W-:Y:S01]  /*14df0*/  FFMA.FTZ R34, R31, R43, R60 ;  /* 0x0000002b1f227223 */ /* 0x000fe2000001003c */
[C---:B------:R-:W-:Y:S01]  /*14e00*/  FFMA.FTZ R31, R35.reuse, R40, -R62 ;  /* 0x00000028231f7223 */ /* 0x040fe2000001083e */
[----:B------:R-:W-:Y:S01]  /*14e10*/  F2FP.F16.E4M3.UNPACK_B R43, R54 ;  /* 0x00000036ff2b723e */ /* 0x000fe200020006ff */
[----:B------:R-:W-:Y:S01]  /*14e20*/  FFMA.FTZ R35, R35, R56, R61 ;  /* 0x0000003823237223 */ /* 0x000fe2000001003d */
[----:B------:R-:W-:-:S02]  /*14e30*/  HADD2.F32 R53, -RZ, R53.H1_H1 ;  /* 0x30000035ff357230 */ /* 0x000fc40000004100 */
[----:B------:R-:W-:Y:S02]  /*14e40*/  HADD2.F32 R56, -RZ, R55.H1_H1 ;  /* 0x30000037ff387230 */ /* 0x000fe40000004100 */
[----:B------:R-:W-:Y:S02]  /*14e50*/  HADD2.F32 R36, -RZ, R41.H1_H1 ;  /* 0x30000029ff247230 */ /* 0x000fe40000004100 */
[----:B------:R-:W-:Y:S02]  /*14e60*/  HADD2.F32 R60, -RZ, R58.H0_H0 ;  /* 0x2000003aff3c7230 */ /* 0x000fe40000004100 */
[----:B------:R-:W-:Y:S02]  /*14e70*/  HADD2.F32 R40, -RZ, R49.H0_H0 ;  /* 0x20000031ff287230 */ /* 0x000fe40000004100 */
[----:B------:R-:W-:Y:S02]  /*14e80*/  HADD2.F32 R55, -RZ, R43.H0_H0 ;  /* 0x2000002bff377230 */ /* 0x000fe40000004100 */
[----:B------:R-:W-:Y:S01]  /*14e90*/  FMUL.FTZ R62, R36, R56 ;  /* 0x00000038243e7220 */ /* 0x000fe20000410000 */
[----:B------:R-:W-:-:S02]  /*14ea0*/  HADD2.F32 R37, -RZ, R37.H1_H1 ;  /* 0x30000025ff257230 */ /* 0x000fc40000004100 */
[----:B------:R-:W-:Y:S01]  /*14eb0*/  FMUL.FTZ R61, R36, R53 ;  /* 0x00000035243d7220 */ /* 0x000fe20000410000 */
[----:B------:R-:W-:Y:S02]  /*14ec0*/  HADD2.F32 R41, -RZ, R46.H0_H0 ;  /* 0x2000002eff297230 */ /* 0x000fe40000004100 */
[C---:B------:R-:W-:Y:S01]  /*14ed0*/  FMUL.FTZ R64, R40.reuse, R60 ;  /* 0x0000003c28407220 */ /* 0x040fe20000410000 */
[----:B------:R-:W-:Y:S01]  /*14ee0*/  FMUL.FTZ R63, R40, R55 ;  /* 0x00000037283f7220 */ /* 0x000fe20000410000 */
[----:B------:R-:W-:Y:S01]  /*14ef0*/  F2FP.F16.E4M3.UNPACK_B R59, R59.H1 ;  /* 0x0000003bff3b723e */ /* 0x000fe200030006ff */
[C---:B------:R-:W-:Y:S01]  /*14f00*/  FFMA.FTZ R36, R37.reuse, R53, -R62 ;  /* 0x0000003525247223 */ /* 0x040fe2000001083e */
[----:B------:R-:W-:Y:S01]  /*14f10*/  FFMA.FTZ R40, R37, R56, R61 ;  /* 0x0000003825287223 */ /* 0x000fe2000001003d */
[----:B------:R-:W-:Y:S01]  /*14f20*/  F2FP.F16.E4M3.UNPACK_B R54, R54.H1 ;  /* 0x00000036ff36723e */ /* 0x000fe200030006ff */
[----:B------:R-:W-:Y:S01]  /*14f30*/  FFMA.FTZ R37, R41, R55, -R64 ;  /* 0x0000003729257223 */ /* 0x000fe20000010840 */
[----:B------:R-:W-:-:S02]  /*14f40*/  HADD2.F32 R55, -RZ, R43.H1_H1 ;  /* 0x3000002bff377230 */ /* 0x000fc40000004100 */
[----:B------:R-:W-:Y:S01]  /*14f50*/  FFMA.FTZ R41, R41, R60, R63 ;  /* 0x0000003c29297223 */ /* 0x000fe2000001003f */
[----:B------:R-:W-:Y:S02]  /*14f60*/  HADD2.F32 R43, -RZ, R46.H1_H1 ;  /* 0x3000002eff2b7230 */ /* 0x000fe40000004100 */
[----:B------:R-:W-:Y:S02]  /*14f70*/  HADD2.F32 R46, -RZ, R49.H1_H1 ;  /* 0x30000031ff2e7230 */ /* 0x000fe40000004100 */
[----:B------:R-:W-:Y:S02]  /*14f80*/  HADD2.F32 R60, -RZ, R59.H0_H0 ;  /* 0x2000003bff3c7230 */ /* 0x000fe40000004100 */
[----:B------:R-:W-:Y:S02]  /*14f90*/  HADD2.F32 R53, -RZ, R52.H0_H0 ;  /* 0x20000034ff357230 */ /* 0x000fe40000004100 */
[----:B------:R-:W-:Y:S02]  /*14fa0*/  HADD2.F32 R56, -RZ, R54.H0_H0 ;  /* 0x20000036ff387230 */ /* 0x000fe40000004100 */
[----:B------:R-:W-:Y:S01]  /*14fb0*/  FMUL.FTZ R61, R46, R55 ;  /* 0x000000372e3d7220 */ /* 0x000fe20000410000 */
[----:B------:R-:W-:-:S02]  /*14fc0*/  HADD2.F32 R58, -RZ, R58.H1_H1 ;  /* 0x3000003aff3a7230 */ /* 0x000fc40000004100 */
[C---:B------:R-:W-:Y:S01]  /*14fd0*/  FMUL.FTZ R66, R53.reuse, R60 ;  /* 0x0000003c35427220 */ /* 0x040fe20000410000 */
[----:B------:R-:W-:Y:S02]  /*14fe0*/  HADD2.F32 R49, -RZ, R48.H0_H0 ;  /* 0x20000030ff317230 */ /* 0x000fe40000004100 */
[----:B------:R-:W-:Y:S01]  /*14ff0*/  FMUL.FTZ R53, R53, R56 ;  /* 0x0000003835357220 */ /* 0x000fe20000410000 */
[-C--:B------:R-:W-:Y:S01]  /*15000*/  FMUL.FTZ R62, R46, R58.reuse ;  /* 0x0000003a2e3e7220 */ /* 0x080fe20000410000 */
[----:B------:R-:W-:Y:S01]  /*15010*/  FFMA.FTZ R64, R43, R58, R61 ;  /* 0x0000003a2b407223 */ /* 0x000fe2000001003d */
[C---:B------:R-:W-:Y:S01]  /*15020*/  FFMA.FTZ R66, R49.reuse, R56, -R66 ;  /* 0x0000003831427223 */ /* 0x040fe20000010842 */
[----:B------:R-:W-:Y:S01]  /*15030*/  FFMA.FTZ R61, R49, R60, R53 ;  /* 0x0000003c313d7223 */ /* 0x000fe20000010035 */
[----:B------:R-:W-:Y:S02]  /*15040*/  F2FP.F16.E4M3.UNPACK_B R56, R57.H1 ;  /* 0x00000039ff38723e */ /* 0x000fe400030006ff */
[----:B------:R-:W-:Y:S01]  /*15050*/  F2FP.F16.E4M3.UNPACK_B R53, R45.H1 ;  /* 0x0000002dff35723e */ /* 0x000fe200030006ff */
[----:B------:R-:W-:Y:S01]  /*15060*/  FFMA.FTZ R46, R43, R55, -R62 ;  /* 0x000000372b2e7223 */ /* 0x000fe2000001083e */
        /* <DEDUP_REMOVED lines=8> */
[-C--:B------:R-:W-:Y:S01]  /*150f0*/  FMUL.FTZ R60, R52, R55.reuse ;  /* 0x00000037343c7220 */ /* 0x080fe20000410000 */
[----:B------:R-:W-:Y:S02]  /*15100*/  HADD2.F32 R43, -RZ, R47.H0_H0 ;  /* 0x2000002fff2b7230 */ /* 0x000fe40000004100 */
[C---:B------:R-:W-:Y:S01]  /*15110*/  FMUL.FTZ R52, R49.reuse, R58 ;  /* 0x0000003a31347220 */ /* 0x040fe20000410000 */
[-C--:B------:R-:W-:Y:S01]  /*15120*/  FMUL.FTZ R49, R49, R54.reuse ;  /* 0x0000003631317220 */ /* 0x080fe20000410000 */
[----:B------:R-:W-:Y:S02]  /*15130*/  HADD2.F32 R56, -RZ, R56.H1_H1 ;  /* 0x30000038ff387230 */ /* 0x000fe40000004100 */
[----:B------:R-:W-:Y:S02]  /*15140*/  HADD2.F32 R51, -RZ, R51.H1_H1 ;  /* 0x30000033ff337230 */ /* 0x000fe40000004100 */
[C---:B------:R-:W-:Y:S01]  /*15150*/  FFMA.FTZ R63, R48.reuse, R55, -R63 ;  /* 0x00000037303f7223 */ /* 0x040fe2000001083f */
[----:B------:R-:W-:Y:S01]  /*15160*/  FFMA.FTZ R68, R48, R59, R60 ;  /* 0x0000003b30447223 */ /* 0x000fe2000001003c */
[C---:B------:R-:W-:Y:S01]  /*15170*/  FFMA.FTZ R55, R43.reuse, R54, -R52 ;  /* 0x000000362b377223 */ /* 0x040fe20000010834 */
[----:B------:R-:W-:Y:S01]  /*15180*/  FFMA.FTZ R59, R43, R58, R49 ;  /* 0x0000003a2b3b7223 */ /* 0x000fe20000010031 */
[----:B------:R-:W-:Y:S01]  /*15190*/  HADD2.F32 R52, -RZ, R53.H1_H1 ;  /* 0x30000035ff347230 */ /* 0x000fe20000004100 */
[----:B------:R-:W-:Y:S01]  /*151a0*/  F2FP.F16.E4M3.UNPACK_B R57, R57 ;  /* 0x00000039ff39723e */ /* 0x000fe200020006ff */
[----:B------:R-:W-:Y:S01]  /*151b0*/  HADD2.F32 R47, -RZ, R47.H1_H1 ;  /* 0x3000002fff2f7230 */ /* 0x000fe20000004100 */
[----:B------:R-:W-:Y:S01]  /*151c0*/  F2FP.F16.E4M3.UNPACK_B R48, R45 ;  /* 0x0000002dff30723e */ /* 0x000fe200020006ff */
[C---:B------:R-:W-:Y:S01]  /*151d0*/  FMUL.FTZ R58, R51.reuse, R56 ;  /* 0x00000038333a7220 */ /* 0x040fe20000410000 */
[----:B------:R-:W-:Y:S01]  /*151e0*/  FMUL.FTZ R51, R51, R52 ;  /* 0x0000003433337220 */ /* 0x000fe20000410000 */
[----:B------:R-:W-:-:S02]  /*151f0*/  HADD2.F32 R54, -RZ, R57.H0_H0 ;  /* 0x20000039ff367230 */ /* 0x000fc40000004100 */
[----:B------:R-:W-:Y:S01]  /*15200*/  FFMA.FTZ R60, R47, R52, -R58 ;  /* 0x000000342f3c7223 */ /* 0x000fe2000001083a */
[----:B------:R-:W-:Y:S02]  /*15210*/  HADD2.F32 R45, -RZ, R50.H0_H0 ;  /* 0x20000032ff2d7230 */ /* 0x000fe40000004100 */
[----:B------:R-:W-:Y:S01]  /*15220*/  HADD2.F32 R52, -RZ, R48.H0_H0 ;  /* 0x20000030ff347230 */ /* 0x000fe20000004100 */
[----:B------:R-:W-:Y:S01]  /*15230*/  LOP3.LUT R28, R21, 0xff000000, R30, 0xf8, !PT ;  /* 0xff000000151c7812 */ /* 0x000fe200078ef81e */
[----:B------:R-:W-:Y:S01]  /*15240*/  FFMA.FTZ R62, R47, R56, R51 ;  /* 0x000000382f3e7223 */ /* 0x000fe20000010033 */
[----:B------:R-:W-:Y:S01]  /*15250*/  HADD2.F32 R43, -RZ, R39.H0_H0 ;  /* 0x20000027ff2b7230 */ /* 0x000fe20000004100 */
[----:B------:R-:W-:Y:S01]  /*15260*/  F2FP.F16.E4M3.UNPACK_B R30, R42 ;  /* 0x0000002aff1e723e */ /* 0x000fe200020006ff */
[C---:B------:R-:W-:Y:S01]  /*15270*/  FMUL.FTZ R56, R45.reuse, R54 ;  /* 0x000000362d387220 */ /* 0x040fe20000410000 */
[----:B------:R-:W-:Y:S02]  /*15280*/  HADD2.F32 R57, -RZ, R57.H1_H1 ;  /* 0x30000039ff397230 */ /* 0x000fe40000004100 */
[----:B------:R-:W-:Y:S01]  /*15290*/  FMUL.FTZ R58, R45, R52 ;  /* 0x000000342d3a7220 */ /* 0x000fe20000410000 */
[----:B------:R-:W-:Y:S01]  /*152a0*/  HADD2.F32 R50, -RZ, R50.H1_H1 ;  /* 0x30000032ff327230 */ /* 0x000fe20000004100 */
[----:B------:R-:W-:Y:S01]  /*152b0*/  F2FP.F16.E4M3.UNPACK_B R42, R42.H1 ;  /* 0x0000002aff2a723e */ /* 0x000fe200030006ff */
[----:B------:R-:W-:Y:S01]  /*152c0*/  HADD2.F32 R48, -RZ, R48.H1_H1 ;  /* 0x30000030ff307230 */ /* 0x000fe20000004100 */
[----:B------:R-:W-:Y:S01]  /*152d0*/  F2FP.F16.E4M3.UNPACK_B R47, R28.H1 ;  /* 0x0000001cff2f723e */ /* 0x000fe200030006ff */
[----:B------:R-:W-:Y:S01]  /*152e0*/  FFMA.FTZ R56, R43, R52, -R56 ;  /* 0x000000342b387223 */ /* 0x000fe20000010838 */
[----:B------:R-:W-:Y:S01]  /*152f0*/  F2FP.F16.E4M3.UNPACK_B R21, R38 ;  /* 0x00000026ff15723e */ /* 0x000fe200020006ff */
[----:B------:R-:W-:-:S02]  /*15300*/  HADD2.F32 R39, -RZ, R39.H1_H1 ;  /* 0x30000027ff277230 */ /* 0x000fc40000004100 */
[----:B------:R-:W-:Y:S01]  /*15310*/  FFMA.FTZ R58, R43, R54, R58 ;  /* 0x000000362b3a7223 */ /* 0x000fe2000001003a */
[----:B------:R-:W-:Y:S01]  /*15320*/  F2FP.F16.E4M3.UNPACK_B R38, R38.H1 ;  /* 0x00000026ff26723e */ /* 0x000fe200030006ff */
[CC--:B------:R-:W-:Y:S01]  /*15330*/  FMUL.FTZ R52, R50.reuse, R57.reuse ;  /* 0x0000003932347220 */ /* 0x0c0fe20000410000 */
[----:B------:R-:W-:Y:S01]  /*15340*/  F2FP.F16.E4M3.UNPACK_B R45, R20.H1 ;  /* 0x00000014ff2d723e */ /* 0x000fe200030006ff */
[-C--:B------:R-:W-:Y:S01]  /*15350*/  FMUL.FTZ R54, R50, R48.reuse ;  /* 0x0000003032367220 */ /* 0x080fe20000410000 */
[----:B------:R-:W-:Y:S02]  /*15360*/  HADD2.F32 R50, -RZ, R47.H0_H0 ;  /* 0x2000002fff327230 */ /* 0x000fe40000004100 */
[----:B------:R-:W-:Y:S02]  /*15370*/  HADD2.F32 R43, -RZ, R42.H0_H0 ;  /* 0x2000002aff2b7230 */ /* 0x000fe40000004100 */
[C---:B------:R-:W-:Y:S01]  /*15380*/  FFMA.FTZ R49, R39.reuse, R48, -R52 ;  /* 0x0000003027317223 */ /* 0x040fe20000010834 */
[----:B------:R-:W-:Y:S01]  /*15390*/  FFMA.FTZ R57, R39, R57, R54 ;  /* 0x0000003927397223 */ /* 0x000fe20000010036 */
[----:B------:R-:W-:-:S02]  /*153a0*/  HADD2.F32 R48, -RZ, R45.H0_H0 ;  /* 0x2000002dff307230 */ /* 0x000fc40000004100 */
[----:B------:R-:W-:Y:S02]  /*153b0*/  HADD2.F32 R39, -RZ, R38.H0_H0 ;  /* 0x20000026ff277230 */ /* 0x000fe40000004100 */
[C---:B------:R-:W-:Y:S01]  /*153c0*/  FMUL.FTZ R52, R43.reuse, R50 ;  /* 0x000000322b347220 */ /* 0x040fe20000410000 */
[----:B------:R-:W-:Y:S02]  /*153d0*/  HADD2.F32 R45, -RZ, R45.H1_H1 ;  /* 0x3000002dff2d7230 */ /* 0x000fe40000004100 */
[----:B------:R-:W-:Y:S02]  /*153e0*/  HADD2.F32 R47, -RZ, R47.H1_H1 ;  /* 0x3000002fff2f7230 */ /* 0x000fe40000004100 */
[----:B------:R-:W-:Y:S02]  /*153f0*/  HADD2.F32 R42, -RZ, R42.H1_H1 ;  /* 0x3000002aff2a7230 */ /* 0x000fe40000004100 */
[-C--:B------:R-:W-:Y:S01]  /*15400*/  FMUL.FTZ R54, R43, R48.reuse ;  /* 0x000000302b367220 */ /* 0x080fe20000410000 */
[----:B------:R-:W-:Y:S01]  /*15410*/  FFMA.FTZ R52, R39, R48, -R52 ;  /* 0x0000003027347223 */ /* 0x000fe20000010834 */
[----:B------:R-:W-:-:S02]  /*15420*/  HADD2.F32 R38, -RZ, R38.H1_H1 ;  /* 0x30000026ff267230 */ /* 0x000fc40000004100 */
[C---:B------:R-:W-:Y:S01]  /*15430*/  FMUL.FTZ R43, R42.reuse, R47 ;  /* 0x0000002f2a2b7220 */ /* 0x040fe20000410000 */
[-C--:B------:R-:W-:Y:S01]  /*15440*/  FMUL.FTZ R48, R42, R45.reuse ;  /* 0x0000002d2a307220 */ /* 0x080fe20000410000 */
[----:B------:R-:W-:Y:S02]  /*15450*/  F2FP.F16.E4M3.UNPACK_B R42, R28 ;  /* 0x0000001cff2a723e */ /* 0x000fe400020006ff */
[----:B------:R-:W-:Y:S01]  /*15460*/  F2FP.F16.E4M3.UNPACK_B R20, R20 ;  /* 0x00000014ff14723e */ /* 0x000fe200020006ff */
[C---:B------:R-:W-:Y:S01]  /*15470*/  FFMA.FTZ R51, R38.reuse, R45, -R43 ;  /* 0x0000002d26337223 */ /* 0x040fe2000001082b */
[----:B------:R-:W-:Y:S01]  /*15480*/  FFMA.FTZ R54, R39, R50, R54 ;  /* 0x0000003227367223 */ /* 0x000fe20000010036 */
[----:B------:R-:W-:Y:S02]  /*15490*/  HADD2.F32 R43, -RZ, R42.H0_H0 ;  /* 0x2000002aff2b7230 */ /* 0x000fe40000004100 */
[----:B------:R-:W-:Y:S01]  /*154a0*/  FFMA.FTZ R53, R38, R47, R48 ;  /* 0x0000002f26357223 */ /* 0x000fe20000010030 */
[----:B------:R-:W-:-:S02]  /*154b0*/  HADD2.F32 R28, -RZ, R30.H0_H0 ;  /* 0x2000001eff1c7230 */ /* 0x000fc40000004100 */
[----:B------:R-:W-:Y:S02]  /*154c0*/  HADD2.F32 R39, -RZ, R20.H0_H0 ;  /* 0x20000014ff277230 */ /* 0x000fe40000004100 */
[----:B------:R-:W-:Y:S02]  /*154d0*/  HADD2.F32 R42, -RZ, R42.H1_H1 ;  /* 0x3000002aff2a7230 */ /* 0x000fe40000004100 */
[----:B------:R-:W-:Y:S02]  /*154e0*/  HADD2.F32 R30, -RZ, R30.H1_H1 ;  /* 0x3000001eff1e7230 */ /* 0x000fe40000004100 */
[----:B------:R-:W-:Y:S02]  /*154f0*/  HADD2.F32 R38, -RZ, R20.H1_H1 ;  /* 0x30000014ff267230 */ /* 0x000fe40000004100 */
[C---:B------:R-:W-:Y:S01]  /*15500*/  FMUL.FTZ R45, R28.reuse, R43 ;  /* 0x0000002b1c2d7220 */ /* 0x040fe20000410000 */
[--C-:B------:R-:W-:Y:S02]  /*15510*/  HADD2.F32 R20, -RZ, R21.reuse.H0_H0 ;  /* 0x20000015ff147230 */ /* 0x100fe40000004100 */
[----:B------:R-:W-:Y:S01]  /*15520*/  FMUL.FTZ R28, R28, R39 ;  /* 0x000000271c1c7220 */ /* 0x000fe20000410000 */
[----:B------:R-:W-:-:S02]  /*15530*/  HADD2.F32 R21, -RZ, R21.H1_H1 ;  /* 0x30000015ff157230 */ /* 0x000fc40000004100 */
[C---:B------:R-:W-:Y:S01]  /*15540*/  FMUL.FTZ R48, R30.reuse, R42 ;  /* 0x0000002a1e307220 */ /* 0x040fe20000410000 */
[-C--:B------:R-:W-:Y:S01]  /*15550*/  FMUL.FTZ R47, R30, R38.reuse ;  /* 0x000000261e2f7220 */ /* 0x080fe20000410000 */
[C---:B------:R-:W-:Y:S01]  /*15560*/  FFMA.FTZ R30, R20.reuse, R39, -R45 ;  /* 0x00000027141e7223 */ /* 0x040fe2000001082d */
[----:B------:R-:W-:Y:S01]  /*15570*/  FFMA.FTZ R20, R20, R43, R28 ;  /* 0x0000002b14147223 */ /* 0x000fe2000001001c */
[C---:B------:R-:W-:Y:S01]  /*15580*/  FFMA.FTZ R39, R21.reuse, R38, -R48 ;  /* 0x0000002615277223 */ /* 0x040fe20000010830 */
[----:B------:R-:W-:Y:S01]  /*15590*/  F2FP.SATFINITE.E4M3.F32.PACK_AB_MERGE_C R31, R36, R31, RZ ;  /* 0x0000001f241f723e */ /* 0x000fe200048070ff */
[----:B------:R-:W-:Y:S01]  /*155a0*/  FFMA.FTZ R47, R21, R42, R47 ;  /* 0x0000002a152f7223 */ /* 0x000fe2000001002f */
[----:B------:R-:W-:Y:S02]  /*155b0*/  F2FP.SATFINITE.E4M3.F32.PACK_AB_MERGE_C R63, R63, R66, RZ ;  /* 0x000000423f3f723e */ /* 0x000fe400048070ff */
[----:B------:R-:W-:Y:S02]  /*155c0*/  F2FP.SATFINITE.E4M3.F32.PACK_AB_MERGE_C R35, R40, R35, RZ ;  /* 0x000000232823723e */ /* 0x000fe400048070ff */
[----:B------:R-:W-:-:S02]  /*155d0*/  F2FP.SATFINITE.E4M3.F32.PACK_AB_MERGE_C R28, R60, R55, RZ ;  /* 0x000000373c1c723e */ /* 0x000fc400048070ff */
[----:B------:R-:W-:Y:S02]  /*155e0*/  F2FP.SATFINITE.E4M3.F32.PACK_AB_MERGE_C R51, R51, R52, RZ ;  /* 0x000000343333723e */ /* 0x000fe400048070ff */
[----:B------:R-:W-:Y:S02]  /*155f0*/  F2FP.SATFINITE.E4M3.F32.PACK_AB_MERGE_C R61, R68, R61, RZ ;  /* 0x0000003d443d723e */ /* 0x000fe400048070ff */
[----:B------:R-:W-:Y:S02]  /*15600*/  F2FP.SATFINITE.E4M3.F32.PACK_AB_MERGE_C R59, R62, R59, RZ ;  /* 0x0000003b3e3b723e */ /* 0x000fe400048070ff */
[----:B------:R-:W-:Y:S02]  /*15610*/  F2FP.SATFINITE.E4M3.F32.PACK_AB_MERGE_C R53, R53, R54, RZ ;  /* 0x000000363535723e */ /* 0x000fe400048070ff */
[----:B------:R-:W-:Y:S02]  /*15620*/  F2FP.SATFINITE.E4M3.F32.PACK_AB_MERGE_C R29, R32, R29, R31 ;  /* 0x0000001d201d723e */ /* 0x000fe4000480701f */
[----:B------:R-:W-:-:S02]  /*15630*/  F2FP.SATFINITE.E4M3.F32.PACK_AB_MERGE_C R31, R46, R37, R63 ;  /* 0x000000252e1f723e */ /* 0x000fc4000480703f */
[----:B------:R-:W-:Y:S02]  /*15640*/  F2FP.SATFINITE.E4M3.F32.PACK_AB_MERGE_C R33, R34, R33, R35 ;  /* 0x000000212221723e */ /* 0x000fe40004807023 */
[----:B------:R-:W-:Y:S02]  /*15650*/  F2FP.SATFINITE.E4M3.F32.PACK_AB_MERGE_C R28, R49, R56, R28 ;  /* 0x00000038311c723e */ /* 0x000fe4000480701c */
[----:B------:R-:W-:Y:S02]  /*15660*/  F2FP.SATFINITE.E4M3.F32.PACK_AB_MERGE_C R30, R39, R30, R51 ;  /* 0x0000001e271e723e */ /* 0x000fe40004807033 */
[----:B------:R-:W-:Y:S02]  /*15670*/  F2FP.SATFINITE.E4M3.F32.PACK_AB_MERGE_C R35, R64, R41, R61 ;  /* 0x000000294023723e */ /* 0x000fe4000480703d */
[----:B------:R-:W-:Y:S02]  /*15680*/  F2FP.SATFINITE.E4M3.F32.PACK_AB_MERGE_C R32, R57, R58, R59 ;  /* 0x0000003a3920723e */ /* 0x000fe4000480703b */
[----:B------:R-:W-:Y:S01]  /*15690*/  F2FP.SATFINITE.E4M3.F32.PACK_AB_MERGE_C R34, R47, R20, R53 ;  /* 0x000000142f22723e */ /* 0x000fe20004807035 */
[----:B------:R2:W-:Y:S04]  /*156a0*/  STS.128 [R65+0x14400], R28 ;  /* 0x0144001c41007388 */ /* 0x0005e80000000c00 */
[----:B------:R2:W-:Y:S02]  /*156b0*/  STS.128 [R0+0x14400], R32 ;  /* 0x0144002000007388 */ /* 0x0005e40000000c00 */
.L_x_471:
[----:B------:R-:W-:Y:S05]  /*156c0*/  BSYNC B1 ;  /* 0x0000000000017941 */ /* 0x000fea0003800000 */
.L_x_470:
[----:B------:R-:W-:Y:S04]  /*156d0*/  BSSY B1, `(.L_x_472) ;  /* 0x0000102000017945 */ /* 0x000fe80003800000 */
[----:B------:R-:W-:Y:S05]  /*156e0*/  @P1 BRA `(.L_x_473) ;  /* 0x0000001000001947 */ /* 0x000fea0003800000 */
[----:B--2--5:R-:W2:Y:S04]  /*156f0*/  LDL R30, [R1] ;  /* 0x00000000011e7983 */ /* 0x024ea80000100800 */
[----:B------:R-:W3:Y:S01]  /*15700*/  LDL R60, [R1+0x54] ;  /* 0x00005400013c7983 */ /* 0x000ee20000100800 */
[----:B------:R-:W-:Y:S02]  /*15710*/  SHF.R.U32.HI R0, RZ, 0x8, R12 ;  /* 0x00000008ff007819 */ /* 0x000fe4000001160c */
[----:B-1----:R-:W-:Y:S02]  /*15720*/  LOP3.LUT R21, R12, 0xff, RZ, 0xc0, !PT ;  /* 0x000000ff0c157812 */ /* 0x002fe400078ec0ff */
[----:B------:R-:W-:Y:S02]  /*15730*/  LOP3.LUT R20, R0, 0xff, RZ, 0xc0, !PT ;  /* 0x000000ff00147812 */ /* 0x000fe400078ec0ff */
[----:B------:R-:W-:-:S02]  /*15740*/  SHF.R.U32.HI R32, RZ, 0x8, R15 ;  /* 0x00000008ff207819 */ /* 0x000fc4000001160f */
[----:B0-----:R-:W-:Y:S02]  /*15750*/  PRMT R37, R20, 0x7604, R21 ;  /* 0x0000760414257816 */ /* 0x001fe40000000015 */
[----:B------:R-:W-:Y:S02]  /*15760*/  LOP3.LUT R31, R15, 0xff, RZ, 0xc0, !PT ;  /* 0x000000ff0f1f7812 */ /* 0x000fe400078ec0ff */
[----:B------:R-:W-:Y:S02]  /*15770*/  SHF.R.U32.HI R28, RZ, 0x8, R13 ;  /* 0x00000008ff1c7819 */ /* 0x000fe4000001160d */
[----:B------:R-:W-:Y:S02]  /*15780*/  LOP3.LUT R33, R4, 0xff, RZ, 0xc0, !PT ;  /* 0x000000ff04217812 */ /* 0x000fe400078ec0ff */
[----:B------:R-:W-:Y:S02]  /*15790*/  LOP3.LUT R29, R13, 0xff, RZ, 0xc0, !PT ;  /* 0x000000ff0d1d7812 */ /* 0x000fe400078ec0ff */
[----:B------:R-:W-:-:S02]  /*157a0*/  LOP3.LUT R28, R28, 0xff, RZ, 0xc0, !PT ;  /* 0x000000ff1c1c7812 */ /* 0x000fc400078ec0ff */
[----:B------:R-:W-:Y:S02]  /*157b0*/  LOP3.LUT R35, R6, 0xff, RZ, 0xc0, !PT ;  /* 0x000000ff06237812 */ /* 0x000fe400078ec0ff */
[----:B------:R-:W-:Y:S02]  /*157c0*/  PRMT R36, R28, 0x7604, R29 ;  /* 0x000076041c247816 */ /* 0x000fe4000000001d */
[----:B------:R-:W-:Y:S02]  /*157d0*/  SHF.R.U32.HI R28, RZ, 0x8, R14 ;  /* 0x00000008ff1c7819 */ /* 0x000fe4000001160e */
[----:B------:R-:W-:Y:S02]  /*157e0*/  LOP3.LUT R47, R7, 0xff, RZ, 0xc0, !PT ;  /* 0x000000ff072f7812 */ /* 0x000fe400078ec0ff */
[----:B------:R-:W-:Y:S02]  /*157f0*/  LOP3.LUT R29, R14, 0xff, RZ, 0xc0, !PT ;  /* 0x000000ff0e1d7812 */ /* 0x000fe400078ec0ff */
[----:B------:R-:W-:-:S02]  /*15800*/  LOP3.LUT R28, R28, 0xff, RZ, 0xc0, !PT ;  /* 0x000000ff1c1c7812 */ /* 0x000fc400078ec0ff */
[----:B------:R-:W-:Y:S02]  /*15810*/  SHF.R.U32.HI R38, RZ, 0x10, R14 ;  /* 0x00000010ff267819 */ /* 0x000fe4000001160e */
[----:B------:R-:W-:Y:S02]  /*15820*/  PRMT R39, R28, 0x7604, R29 ;  /* 0x000076041c277816 */ /* 0x000fe4000000001d */
[----:B------:R-:W-:Y:S02]  /*15830*/  LOP3.LUT R38, R38, 0xff, RZ, 0xc0, !PT ;  /* 0x000000ff26267812 */ /* 0x000fe400078ec0ff */
[----:B------:R-:W-:Y:S02]  /*15840*/  SHF.R.U32.HI R40, RZ, 0x10, R15 ;  /* 0x00000010ff287819 */ /* 0x000fe4000001160f */
[----:B------:R-:W-:Y:S02]  /*15850*/  PRMT R39, R38, 0x7054, R39 ;  /* 0x0000705426277816 */ /* 0x000fe40000000027 */
[----:B------:R-:W-:-:S02]  /*15860*/  SHF.R.U32.HI R38, RZ, 0x10, R6 ;  /* 0x00000010ff267819 */ /* 0x000fc40000011606 */
[----:B------:R-:W-:Y:S02]  /*15870*/  LOP3.LUT R40, R40, 0xff, RZ, 0xc0, !PT ;  /* 0x000000ff28287812 */ /* 0x000fe400078ec0ff */
[----:B------:R-:W-:Y:S02]  /*15880*/  LOP3.LUT R38, R38, 0xff, RZ, 0xc0, !PT ;  /* 0x000000ff26267812 */ /* 0x000fe400078ec0ff */
[----:B--2---:R-:W-:Y:S02]  /*15890*/  LEA.HI R0, R3, R30, RZ, 0x1c ;  /* 0x0000001e03007211 */ /* 0x004fe400078fe0ff */
[----:B------:R-:W-:Y:S02]  /*158a0*/  SHF.R.U32.HI R30, RZ, 0x8, R4 ;  /* 0x00000008ff1e7819 */ /* 0x000fe40000011604 */
[----:B------:R-:W-:Y:S02]  /*158b0*/  SHF.R.S32.HI R21, RZ, 0x1f, R0 ;  /* 0x0000001fff157819 */ /* 0x000fe40000011400 */
[----:B------:R-:W-:-:S02]  /*158c0*/  LOP3.LUT R30, R30, 0xff, RZ, 0xc0, !PT ;  /* 0x000000ff1e1e7812 */ /* 0x000fc400078ec0ff */
[----:B------:R-:W-:Y:S01]  /*158d0*/  LEA.HI R20, R21, R0, RZ, 0x2 ;  /* 0x0000000015147211 */ /* 0x000fe200078f10ff */
[----:B------:R-:W-:Y:S01]  /*158e0*/  IMAD.SHL.U32 R0, R0, 0x10, RZ ;  /* 0x0000001000007824 */ /* 0x000fe200078e00ff */
[----:B------:R-:W-:Y:S02]  /*158f0*/  PRMT R43, R30, 0x7604, R33 ;  /* 0x000076041e2b7816 */ /* 0x000fe40000000021 */
[----:B------:R-:W-:Y:S01]  /*15900*/  LOP3.LUT R33, R5, 0xff, RZ, 0xc0, !PT ;  /* 0x000000ff05217812 */ /* 0x000fe200078ec0ff */
[----:B------:R-:W-:Y:S01]  /*15910*/  IMAD.SHL.U32 R20, R20, 0x800, RZ ;  /* 0x0000080014147824 */ /* 0x000fe200078e00ff */
[----:B------:R-:W-:Y:S02]  /*15920*/  LOP3.LUT R21, R175, 0x30, R0, 0xf8, !PT ;  /* 0x00000030af157812 */ /* 0x000fe400078ef800 */
[----:B------:R-:W-:Y:S02]  /*15930*/  LOP3.LUT R0, R32, 0xff, RZ, 0xc0, !PT ;  /* 0x000000ff20007812 */ /* 0x000fe400078ec0ff */
[----:B------:R-:W-:-:S02]  /*15940*/  LOP3.LUT R21, R21, R196, RZ, 0x3c, !PT ;  /* 0x000000c415157212 */ /* 0x000fc400078e3cff */
[----:B------:R-:W-:Y:S02]  /*15950*/  PRMT R41, R0, 0x7604, R31 ;  /* 0x0000760400297816 */ /* 0x000fe4000000001f */
[----:B------:R-:W-:Y:S01]  /*15960*/  LOP3.LUT R20, R20, 0xffffe000, RZ, 0xc0, !PT ;  /* 0xffffe00014147812 */ /* 0x000fe200078ec0ff */
[----:B---3--:R-:W-:Y:S01]  /*15970*/  LDS.128 R28, [R60+0x14400] ;  /* 0x014400003c1c7984 */ /* 0x008fe20000000c00 */
[----:B------:R-:W-:Y:S02]  /*15980*/  SHF.R.U32.HI R0, RZ, 0x8, R5 ;  /* 0x00000008ff007819 */ /* 0x000fe40000011605 */
[----:B------:R-:W-:Y:S02]  /*15990*/  IADD3 R21, R21, R197, R20 ;  /* 0x000000c515157210 */ /* 0x000fe40007ffe014 */
[----:B------:R-:W-:Y:S02]  /*159a0*/  SHF.R.U32.HI R32, RZ, 0x8, R7 ;  /* 0x00000008ff207819 */ /* 0x000fe40000011607 */
[----:B------:R-:W-:-:S02]  /*159b0*/  LOP3.LUT R0, R0, 0xff, RZ, 0xc0, !PT ;  /* 0x000000ff00007812 */ /* 0x000fc400078ec0ff */
[----:B------:R-:W-:Y:S02]  /*159c0*/  SHF.R.U32.HI R20, RZ, 0x8, R6 ;  /* 0x00000008ff147819 */ /* 0x000fe40000011606 */
[----:B------:R-:W-:Y:S02]  /*159d0*/  LOP3.LUT R32, R32, 0xff, RZ, 0xc0, !PT ;  /* 0x000000ff20207812 */ /* 0x000fe400078ec0ff */
[----:B------:R-:W-:Y:S01]  /*159e0*/  PRMT R45, R0, 0x7604, R33 ;  /* 0x00007604002d7816 */ /* 0x000fe20000000021 */
[----:B------:R-:W-:Y:S01]  /*159f0*/  IMAD.IADD R0, R16, 0x1, R21 ;  /* 0x0000000110007824 */ /* 0x000fe200078e0215 */
[----:B------:R-:W-:Y:S02]  /*15a00*/  LOP3.LUT R20, R20, 0xff, RZ, 0xc0, !PT ;  /* 0x000000ff14147812 */ /* 0x000fe400078ec0ff */
[----:B------:R-:W-:Y:S02]  /*15a10*/  PRMT R53, R32, 0x7604, R47 ;  /* 0x0000760420357816 */ /* 0x000fe4000000002f */
[----:B------:R-:W-:-:S02]  /*15a20*/  PRMT R49, R20, 0x7604, R35 ;  /* 0x0000760414317816 */ /* 0x000fc40000000023 */
[----:B------:R-:W0:Y:S01]  /*15a30*/  LDS.128 R32, [R0+0x14400] ;  /* 0x0144000000207984 */ /* 0x000e220000000c00 */
[----:B------:R-:W-:Y:S02]  /*15a40*/  SHF.R.U32.HI R21, RZ, 0x10, R13 ;  /* 0x00000010ff157819 */ /* 0x000fe4000001160d */
[----:B------:R-:W-:Y:S02]  /*15a50*/  SHF.R.U32.HI R20, RZ, 0x10, R12 ;  /* 0x00000010ff147819 */ /* 0x000fe4000001160c */
[----:B------:R-:W-:Y:S02]  /*15a60*/  LOP3.LUT R21, R21, 0xff, RZ, 0xc0, !PT ;  /* 0x000000ff15157812 */ /* 0x000fe400078ec0ff */
[----:B------:R-:W-:Y:S02]  /*15a70*/  LOP3.LUT R20, R20, 0xff, RZ, 0xc0, !PT ;  /* 0x000000ff14147812 */ /* 0x000fe400078ec0ff */
[----:B------:R-:W-:Y:S02]  /*15a80*/  PRMT R21, R21, 0x7054, R36 ;  /* 0x0000705415157816 */ /* 0x000fe40000000024 */
[----:B------:R-:W-:-:S02]  /*15a90*/  SHF.R.U32.HI R36, RZ, 0x10, R5 ;  /* 0x00000010ff247819 */ /* 0x000fc40000011605 */
[----:B------:R-:W-:Y:S02]  /*15aa0*/  PRMT R37, R20, 0x7054, R37 ;  /* 0x0000705414257816 */ /* 0x000fe40000000025 */
[----:B------:R-:W-:Y:S02]  /*15ab0*/  SHF.R.U32.HI R20, RZ, 0x10, R4 ;  /* 0x00000010ff147819 */ /* 0x000fe40000011604 */
[----:B------:R-:W-:Y:S02]  /*15ac0*/  LOP3.LUT R36, R36, 0xff, RZ, 0xc0, !PT ;  /* 0x000000ff24247812 */ /* 0x000fe400078ec0ff */
[----:B------:R-:W-:Y:S02]  /*15ad0*/  LOP3.LUT R20, R20, 0xff, RZ, 0xc0, !PT ;  /* 0x000000ff14147812 */ /* 0x000fe400078ec0ff */
[----:B------:R-:W-:Y:S02]  /*15ae0*/  PRMT R47, R36, 0x7054, R45 ;  /* 0x00007054242f7816 */ /* 0x000fe4000000002d */
[----:B------:R-:W-:-:S02]  /*15af0*/  PRMT R41, R40, 0x7054, R41 ;  /* 0x0000705428297816 */ /* 0x000fc40000000029 */
[----:B------:R-:W-:Y:S02]  /*15b00*/  PRMT R43, R20, 0x7054, R43 ;  /* 0x00007054142b7816 */ /* 0x000fe4000000002b */
[----:B------:R-:W-:Y:S02]  /*15b10*/  LOP3.LUT R47, R47, 0xff000000, R5, 0xf8, !PT ;  /* 0xff0000002f2f7812 */ /* 0x000fe400078ef805 */
[----:B------:R-:W-:Y:S02]  /*15b20*/  LOP3.LUT R21, R21, 0xff000000, R13, 0xf8, !PT ;  /* 0xff00000015157812 */ /* 0x000fe400078ef80d */
[----:B------:R-:W-:Y:S02]  /*15b30*/  PRMT R51, R38, 0x7054, R49 ;  /* 0x0000705426337816 */ /* 0x000fe40000000031 */
[----:B------:R-:W-:Y:S02]  /*15b40*/  LOP3.LUT R46, R41, 0xff000000, R15, 0xf8, !PT ;  /* 0xff000000292e7812 */ /* 0x000fe400078ef80f */
[----:B------:R-:W-:-:S02]  /*15b50*/  LOP3.LUT R49, R43, 0xff000000, R4, 0xf8, !PT ;  /* 0xff0000002b317812 */ /* 0x000fc400078ef804 */
[----:B------:R-:W-:Y:S02]  /*15b60*/  SHF.R.U32.HI R40, RZ, 0x10, R7 ;  /* 0x00000010ff287819 */ /* 0x000fe40000011607 */
[----:B------:R-:W-:Y:S02]  /*15b70*/  F2FP.F16.E4M3.UNPACK_B R43, R47 ;  /* 0x0000002fff2b723e */ /* 0x000fe400020006ff */
[----:B0-----:R-:W-:Y:S02]  /*15b80*/  F2FP.F16.E4M3.UNPACK_B R15, R33 ;  /* 0x00000021ff0f723e */ /* 0x001fe400020006ff */
[----:B------:R-:W-:Y:S02]  /*15b90*/  F2FP.F16.E4M3.UNPACK_B R20, R21 ;  /* 0x00000015ff14723e */ /* 0x000fe400020006ff */
[----:B------:R-:W-:Y:S02]  /*15ba0*/  LOP3.LUT R45, R37, 0xff000000, R12, 0xf8, !PT ;  /* 0xff000000252d7812 */ /* 0x000fe400078ef80c */
[----:B------:R-:W-:-:S02]  /*15bb0*/  LOP3.LUT R12, R39, 0xff000000, R14, 0xf8, !PT ;  /* 0xff000000270c7812 */ /* 0x000fc400078ef80e */
[----:B------:R-:W-:Y:S02]  /*15bc0*/  LOP3.LUT R40, R40, 0xff, RZ, 0xc0, !PT ;  /* 0x000000ff28287812 */ /* 0x000fe400078ec0ff */
[----:B------:R-:W-:Y:S01]  /*15bd0*/  LOP3.LUT R5, R51, 0xff000000, R6, 0xf8, !PT ;  /* 0xff00000033057812 */ /* 0x000fe200078ef806 */
[--C-:B------:R-:W-:Y:S01]  /*15be0*/  HADD2.F32 R6, -RZ, R15.reuse.H0_H0 ;  /* 0x2000000fff067230 */ /* 0x100fe20000004100 */
[----:B------:R-:W-:Y:S01]  /*15bf0*/  F2FP.F16.E4M3.UNPACK_B R14, R29 ;  /* 0x0000001dff0e723e */ /* 0x000fe200020006ff */
[----:B------:R-:W-:Y:S01]  /*15c00*/  HADD2.F32 R15, -RZ, R15.H1_H1 ;  /* 0x3000000fff0f7230 */ /* 0x000fe20000004100 */
[-C--:B------:R-:W-:Y:S02]  /*15c10*/  F2FP.F16.E4M3.UNPACK_B R38, R31.reuse ;  /* 0x0000001fff26723e */ /* 0x080fe400020006ff */
[----:B------:R-:W-:Y:S01]  /*15c20*/  F2FP.F16.E4M3.UNPACK_B R39, R31.H1 ;  /* 0x0000001fff27723e */ /* 0x000fe200030006ff */
[--C-:B------:R-:W-:Y:S01]  /*15c30*/  HADD2.F32 R31, -RZ, R43.reuse.H0_H0 ;  /* 0x2000002bff1f7230 */ /* 0x100fe20000004100 */
[-C--:B------:R-:W-:Y:S01]  /*15c40*/  F2FP.F16.E4M3.UNPACK_B R36, R28.reuse ;  /* 0x0000001cff24723e */ /* 0x080fe200020006ff */
[----:B------:R-:W-:Y:S01]  /*15c50*/  HADD2.F32 R13, -RZ, R14.H0_H0 ;  /* 0x2000000eff0d7230 */ /* 0x000fe20000004100 */
[----:B------:R-:W-:Y:S01]  /*15c60*/  F2FP.F16.E4M3.UNPACK_B R37, R28.H1 ;  /* 0x0000001cff25723e */ /* 0x000fe200030006ff */
[----:B------:R-:W-:Y:S01]  /*15c70*/  HADD2.F32 R28, -RZ, R20.H0_H0 ;  /* 0x20000014ff1c7230 */ /* 0x000fe20000004100 */
[----:B------:R-:W-:Y:S01]  /*15c80*/  PRMT R53, R40, 0x7054, R53 ;  /* 0x0000705428357816 */ /* 0x000fe20000000035 */
[----:B------:R-:W-:Y:S01]  /*15c90*/  HADD2.F32 R43, -RZ, R43.H1_H1 ;  /* 0x3000002bff2b7230 */ /* 0x000fe20000004100 */
[-C--:B------:R-:W-:Y:S01]  /*15ca0*/  F2FP.F16.E4M3.UNPACK_B R41, R35.reuse ;  /* 0x00000023ff29723e */ /* 0x080fe200020006ff */
[----:B------:R-:W-:Y:S01]  /*15cb0*/  HADD2.F32 R14, -RZ, R14.H1_H1 ;  /* 0x3000000eff0e7230 */ /* 0x000fe20000004100 */
[----:B------:R-:W-:Y:S01]  /*15cc0*/  F2FP.F16.E4M3.UNPACK_B R42, R35.H1 ;  /* 0x00000023ff2a723e */ /* 0x000fe200030006ff */
[C---:B------:R-:W-:Y:S01]  /*15cd0*/  FMUL.FTZ R48, R6.reuse, R28 ;  /* 0x0000001c06307220 */ /* 0x040fe20000410000 */
[-C--:B------:R-:W-:Y:S01]  /*15ce0*/  F2FP.F16.E4M3.UNPACK_B R35, R32.reuse ;  /* 0x00000020ff23723e */ /* 0x080fe200020006ff */
[----:B------:R-:W-:Y:S01]  /*15cf0*/  FMUL.FTZ R51, R15, R43 ;  /* 0x0000002b0f337220 */ /* 0x000fe20000410000 */
[----:B------:R-:W-:Y:S01]  /*15d00*/  F2FP.F16.E4M3.UNPACK_B R40, R32.H1 ;  /* 0x00000020ff28723e */ /* 0x000fe200030006ff */
[----:B------:R-:W-:Y:S01]  /*15d10*/  FMUL.FTZ R32, R6, R31 ;  /* 0x0000001f06207220 */ /* 0x000fe20000410000 */
[----:B------:R-:W-:-:S02]  /*15d20*/  F2FP.F16.E4M3.UNPACK_B R33, R33.H1 ;  /* 0x00000021ff21723e */ /* 0x000fc400030006ff */
[----:B------:R-:W-:Y:S01]  /*15d30*/  F2FP.F16.E4M3.UNPACK_B R47, R47.H1 ;  /* 0x0000002fff2f723e */ /* 0x000fe200030006ff */
[C---:B------:R-:W-:Y:S01]  /*15d40*/  FFMA.FTZ R6, R13.reuse, R28, -R32 ;  /* 0x0000001c0d067223 */ /* 0x040fe20000010820 */
[----:B------:R-:W-:Y:S01]  /*15d50*/  FFMA.FTZ R13, R13, R31, R48 ;  /* 0x0000001f0d0d7223 */ /* 0x000fe20000010030 */
[----:B------:R-:W-:Y:S01]  /*15d60*/  HADD2.F32 R31, -RZ, R20.H1_H1 ;  /* 0x30000014ff1f7230 */ /* 0x000fe20000004100 */
[----:B------:R-:W-:Y:S01]  /*15d70*/  F2FP.F16.E4M3.UNPACK_B R28, R21.H1 ;  /* 0x00000015ff1c723e */ /* 0x000fe200030006ff */
[----:B------:R-:W-:Y:S01]  /*15d80*/  HADD2.F32 R48, -RZ, R47.H0_H0 ;  /* 0x2000002fff307230 */ /* 0x000fe20000004100 */
[----:B------:R-:W-:Y:S01]  /*15d90*/  F2FP.F16.E4M3.UNPACK_B R29, R29.H1 ;  /* 0x0000001dff1d723e */ /* 0x000fe200030006ff */
[----:B------:R-:W-:Y:S02]  /*15da0*/  HADD2.F32 R20, -RZ, R33.H0_H0 ;  /* 0x20000021ff147230 */ /* 0x000fe40000004100 */
[----:B------:R-:W-:Y:S01]  /*15db0*/  FMUL.FTZ R50, R15, R31 ;  /* 0x0000001f0f327220 */ /* 0x000fe20000410000 */
[----:B------:R-:W-:Y:S01]  /*15dc0*/  LOP3.LUT R53, R53, 0xff000000, R7, 0xf8, !PT ;  /* 0xff00000035357812 */ /* 0x000fe200078ef807 */
[----:B------:R-:W-:-:S02]  /*15dd0*/  HADD2.F32 R32, -RZ, R28.H0_H0 ;  /* 0x2000001cff207230 */ /* 0x000fc40000004100 */
[C---:B------:R-:W-:Y:S01]  /*15de0*/  FFMA.FTZ R15, R14.reuse, R31, -R51 ;  /* 0x0000001f0e0f7223 */ /* 0x040fe20000010833 */
[----:B------:R-:W-:Y:S02]  /*15df0*/  HADD2.F32 R21, -RZ, R29.H0_H0 ;  /* 0x2000001dff157230 */ /* 0x000fe40000004100 */
[----:B------:R-:W-:Y:S01]  /*15e00*/  FFMA.FTZ R14, R14, R43, R50 ;  /* 0x0000002b0e0e7223 */ /* 0x000fe20000010032 */
[C---:B------:R-:W-:Y:S01]  /*15e10*/  FMUL.FTZ R52, R20.reuse, R48 ;  /* 0x0000003014347220 */ /* 0x040fe20000410000 */
[----:B------:R-:W-:Y:S01]  /*15e20*/  F2FP.F16.E4M3.UNPACK_B R51, R53 ;  /* 0x00000035ff33723e */ /* 0x000fe200020006ff */
[----:B------:R-:W-:Y:S02]  /*15e30*/  HADD2.F32 R50, -RZ, R47.H1_H1 ;  /* 0x3000002fff327230 */ /* 0x000fe40000004100 */
[----:B------:R-:W-:Y:S01]  /*15e40*/  FMUL.FTZ R55, R20, R32 ;  /* 0x0000002014377220 */ /* 0x000fe20000410000 */
[----:B------:R-:W-:Y:S01]  /*15e50*/  F2FP.F16.E4M3.UNPACK_B R47, R46 ;  /* 0x0000002eff2f723e */ /* 0x000fe200020006ff */
[----:B------:R-:W-:Y:S01]  /*15e60*/  FFMA.FTZ R20, R21, R32, -R52 ;  /* 0x0000002015147223 */ /* 0x000fe20000010834 */
[----:B------:R-:W-:-:S02]  /*15e70*/  HADD2.F32 R43, -RZ, R28.H1_H1 ;  /* 0x3000001cff2b7230 */ /* 0x000fc40000004100 */
[----:B------:R-:W-:Y:S01]  /*15e80*/  FFMA.FTZ R21, R21, R48, R55 ;  /* 0x0000003015157223 */ /* 0x000fe20000010037 */
[----:B------:R-:W-:Y:S01]  /*15e90*/  HADD2.F32 R33, -RZ, R33.H1_H1 ;  /* 0x30000021ff217230 */ /* 0x000fe20000004100 */
[----:B------:R-:W-:Y:S01]  /*15ea0*/  F2FP.F16.E4M3.UNPACK_B R53, R53.H1 ;  /* 0x00000035ff35723e */ /* 0x000fe200030006ff */
[----:B------:R-:W-:Y:S01]  /*15eb0*/  HADD2.F32 R52, -RZ, R51.H0_H0 ;  /* 0x20000033ff347230 */ /* 0x000fe20000004100 */
[----:B------:R-:W-:Y:S01]  /*15ec0*/  F2FP.F16.E4M3.UNPACK_B R46, R46.H1 ;  /* 0x0000002eff2e723e */ /* 0x000fe200030006ff */
[----:B------:R-:W-:Y:S01]  /*15ed0*/  HADD2.F32 R28, -RZ, R41.H0_H0 ;  /* 0x20000029ff1c7230 */ /* 0x000fe20000004100 */
[-C--:B------:R-:W-:Y:S01]  /*15ee0*/  F2FP.F16.E4M3.UNPACK_B R7, R34.reuse ;  /* 0x00000022ff07723e */ /* 0x080fe200020006ff */
[----:B------:R-:W-:Y:S01]  /*15ef0*/  HADD2.F32 R48, -RZ, R47.H0_H0 ;  /* 0x2000002fff307230 */ /* 0x000fe20000004100 */
[----:B------:R-:W-:Y:S01]  /*15f00*/  F2FP.F16.E4M3.UNPACK_B R34, R34.H1 ;  /* 0x00000022ff22723e */ /* 0x000fe200030006ff */
[----:B------:R-:W-:Y:S02]  /*15f10*/  HADD2.F32 R32, -RZ, R29.H1_H1 ;  /* 0x3000001dff207230 */ /* 0x000fe40000004100 */
[----:B------:R-:W-:Y:S01]  /*15f20*/  FMUL.FTZ R29, R33, R50 ;  /* 0x00000032211d7220 */ /* 0x000fe20000410000 */
[----:B------:R-:W-:-:S02]  /*15f30*/  HADD2.F32 R31, -RZ, R38.H0_H0 ;  /* 0x20000026ff1f7230 */ /* 0x000fc40000004100 */
[C---:B------:R-:W-:Y:S01]  /*15f40*/  FMUL.FTZ R54, R28.reuse, R52 ;  /* 0x000000341c367220 */ /* 0x040fe20000410000 */
[-C--:B------:R-:W-:Y:S01]  /*15f50*/  FMUL.FTZ R33, R33, R43.reuse ;  /* 0x0000002b21217220 */ /* 0x080fe20000410000 */
[-C--:B------:R-:W-:Y:S01]  /*15f60*/  FMUL.FTZ R55, R28, R48.reuse ;  /* 0x000000301c377220 */ /* 0x080fe20000410000 */
[----:B------:R-:W-:Y:S02]  /*15f70*/  HADD2.F32 R51, -RZ, R51.H1_H1 ;  /* 0x30000033ff337230 */ /* 0x000fe40000004100 */
[C---:B------:R-:W-:Y:S01]  /*15f80*/  FFMA.FTZ R29, R32.reuse, R43, -R29 ;  /* 0x0000002b201d7223 */ /* 0x040fe2000001081d */
[----:B------:R-:W-:Y:S02]  /*15f90*/  HADD2.F32 R41, -RZ, R41.H1_H1 ;  /* 0x30000029ff297230 */ /* 0x000fe40000004100 */
[C---:B------:R-:W-:Y:S01]  /*15fa0*/  FFMA.FTZ R28, R31.reuse, R48, -R54 ;  /* 0x000000301f1c7223 */ /* 0x040fe20000010836 */
[----:B------:R-:W-:Y:S01]  /*15fb0*/  FFMA.FTZ R32, R32, R50, R33 ;  /* 0x0000003220207223 */ /* 0x000fe20000010021 */
[----:B------:R-:W-:Y:S01]  /*15fc0*/  FFMA.FTZ R31, R31, R52, R55 ;  /* 0x000000341f1f7223 */ /* 0x000fe20000010037 */
[----:B------:R-:W-:-:S02]  /*15fd0*/  HADD2.F32 R47, -RZ, R47.H1_H1 ;  /* 0x3000002fff2f7230 */ /* 0x000fc40000004100 */
[C---:B------:R-:W-:Y:S01]  /*15fe0*/  FMUL.FTZ R55, R41.reuse, R51 ;  /* 0x0000003329377220 */ /* 0x040fe20000410000 */
[----:B------:R-:W-:Y:S01]  /*15ff0*/  HADD2.F32 R38, -RZ, R38.H1_H1 ;  /* 0x30000026ff267230 */ /* 0x000fe20000004100 */
[----:B------:R-:W-:Y:S01]  /*16000*/  F2FP.F16.E4M3.UNPACK_B R4, R30 ;  /* 0x0000001eff04723e */ /* 0x000fe200020006ff */
[----:B------:R-:W-:Y:S02]  /*16010*/  HADD2.F32 R50, -RZ, R53.H0_H0 ;  /* 0x20000035ff327230 */ /* 0x000fe40000004100 */
[-C--:B------:R-:W-:Y:S01]  /*16020*/  FMUL.FTZ R52, R41, R47.reuse ;  /* 0x0000002f29347220 */ /* 0x080fe20000410000 */
[----:B------:R-:W-:Y:S02]  /*16030*/  HADD2.F32 R43, -RZ, R42.H0_H0 ;  /* 0x2000002aff2b7230 */ /* 0x000fe40000004100 */
[----:B------:R-:W-:Y:S01]  /*16040*/  FFMA.FTZ R55, R38, R47, -R55 ;  /* 0x0000002f26377223 */ /* 0x000fe20000010837 */
[----:B------:R-:W-:Y:S01]  /*16050*/  HADD2.F32 R48, -RZ, R46.H0_H0 ;  /* 0x2000002eff307230 */ /* 0x000fe20000004100 */
[----:B------:R-:W-:Y:S01]  /*16060*/  F2FP.F16.E4M3.UNPACK_B R47, R49.H1 ;  /* 0x00000031ff2f723e */ /* 0x000fe200030006ff */
[----:B------:R-:W-:-:S02]  /*16070*/  HADD2.F32 R33, -RZ, R39.H0_H0 ;  /* 0x20000027ff217230 */ /* 0x000fc40000004100 */
[C---:B------:R-:W-:Y:S01]  /*16080*/  FMUL.FTZ R56, R43.reuse, R50 ;  /* 0x000000322b387220 */ /* 0x040fe20000410000 */
[----:B------:R-:W-:Y:S01]  /*16090*/  F2FP.F16.E4M3.UNPACK_B R41, R45.H1 ;  /* 0x0000002dff29723e */ /* 0x000fe200030006ff */
[-C--:B------:R-:W-:Y:S01]  /*160a0*/  FMUL.FTZ R43, R43, R48.reuse ;  /* 0x000000302b2b7220 */ /* 0x080fe20000410000 */
[----:B------:R-:W-:Y:S01]  /*160b0*/  FFMA.FTZ R54, R38, R51, R52 ;  /* 0x0000003326367223 */ /* 0x000fe20000010034 */
[C---:B------:R-:W-:Y:S01]  /*160c0*/  FFMA.FTZ R56, R33.reuse, R48, -R56 ;  /* 0x0000003021387223 */ /* 0x040fe20000010838 */
[----:B------:R-:W-:Y:S02]  /*160d0*/  HADD2.F32 R46, -RZ, R46.H1_H1 ;  /* 0x3000002eff2e7230 */ /* 0x000fe40000004100 */
[----:B------:R-:W-:Y:S01]  /*160e0*/  FFMA.FTZ R57, R33, R50, R43 ;  /* 0x0000003221397223 */ /* 0x000fe2000001002b */
[----:B------:R-:W-:Y:S01]  /*160f0*/  HADD2.F32 R53, -RZ, R53.H1_H1 ;  /* 0x30000035ff357230 */ /* 0x000fe20000004100 */
[----:B------:R-:W-:Y:S01]  /*16100*/  F2FP.F16.E4M3.UNPACK_B R49, R49 ;  /* 0x00000031ff31723e */ /* 0x000fe200020006ff */
[----:B------:R-:W-:Y:S01]  /*16110*/  HADD2.F32 R42, -RZ, R42.H1_H1 ;  /* 0x3000002aff2a7230 */ /* 0x000fe20000004100 */
[----:B------:R-:W-:Y:S01]  /*16120*/  F2FP.F16.E4M3.UNPACK_B R45, R45 ;  /* 0x0000002dff2d723e */ /* 0x000fe200020006ff */
[----:B------:R-:W-:Y:S01]  /*16130*/  HADD2.F32 R48, -RZ, R47.H0_H0 ;  /* 0x2000002fff307230 */ /* 0x000fe20000004100 */
[----:B------:R-:W-:Y:S01]  /*16140*/  F2FP.F16.E4M3.UNPACK_B R30, R30.H1 ;  /* 0x0000001eff1e723e */ /* 0x000fe200030006ff */
[----:B------:R-:W-:-:S02]  /*16150*/  HADD2.F32 R38, -RZ, R40.H0_H0 ;  /* 0x20000028ff267230 */ /* 0x000fc40000004100 */
[C---:B------:R-:W-:Y:S01]  /*16160*/  FMUL.FTZ R50, R42.reuse, R53 ;  /* 0x000000352a327220 */ /* 0x040fe20000410000 */
[----:B------:R-:W-:Y:S02]  /*16170*/  HADD2.F32 R43, -RZ, R41.H0_H0 ;  /* 0x20000029ff2b7230 */ /* 0x000fe40000004100 */
[----:B------:R-:W-:Y:S01]  /*16180*/  FMUL.FTZ R52, R42, R46 ;  /* 0x0000002e2a347220 */ /* 0x000fe20000410000 */
[----:B------:R-:W-:Y:S02]  /*16190*/  HADD2.F32 R33, -RZ, R37.H0_H0 ;  /* 0x20000025ff217230 */ /* 0x000fe40000004100 */
[C---:B------:R-:W-:Y:S01]  /*161a0*/  FMUL.FTZ R42, R38.reuse, R48 ;  /* 0x00000030262a7220 */ /* 0x040fe20000410000 */
[----:B------:R-:W-:Y:S02]  /*161b0*/  HADD2.F32 R47, -RZ, R47.H1_H1 ;  /* 0x3000002fff2f7230 */ /* 0x000fe40000004100 */
[----:B------:R-:W-:Y:S01]  /*161c0*/  FMUL.FTZ R51, R38, R43 ;  /* 0x0000002b26337220 */ /* 0x000fe20000410000 */
[----:B------:R-:W-:-:S02]  /*161d0*/  HADD2.F32 R40, -RZ, R40.H1_H1 ;  /* 0x30000028ff287230 */ /* 0x000fc40000004100 */
[C---:B------:R-:W-:Y:S01]  /*161e0*/  FFMA.FTZ R43, R33.reuse, R43, -R42 ;  /* 0x0000002b212b7223 */ /* 0x040fe2000001082a */
[----:B------:R-:W-:Y:S02]  /*161f0*/  HADD2.F32 R41, -RZ, R41.H1_H1 ;  /* 0x30000029ff297230 */ /* 0x000fe40000004100 */
[----:B------:R-:W-:Y:S01]  /*16200*/  FFMA.FTZ R51, R33, R48, R51 ;  /* 0x0000003021337223 */ /* 0x000fe20000010033 */
[----:B------:R-:W-:Y:S02]  /*16210*/  HADD2.F32 R39, -RZ, R39.H1_H1 ;  /* 0x30000027ff277230 */ /* 0x000fe40000004100 */
[C---:B------:R-:W-:Y:S01]  /*16220*/  FMUL.FTZ R42, R40.reuse, R47 ;  /* 0x0000002f282a7220 */ /* 0x040fe20000410000 */
[----:B------:R-:W-:Y:S02]  /*16230*/  HADD2.F32 R37, -RZ, R37.H1_H1 ;  /* 0x30000025ff257230 */ /* 0x000fe40000004100 */
[----:B------:R-:W-:Y:S01]  /*16240*/  FMUL.FTZ R40, R40, R41 ;  /* 0x0000002928287220 */ /* 0x000fe20000410000 */
[----:B------:R-:W-:-:S02]  /*16250*/  HADD2.F32 R38, -RZ, R35.H0_H0 ;  /* 0x20000023ff267230 */ /* 0x000fc40000004100 */
[C---:B------:R-:W-:Y:S01]  /*16260*/  FFMA.FTZ R59, R39.reuse, R46, -R50 ;  /* 0x0000002e273b7223 */ /* 0x040fe20000010832 */
[----:B------:R-:W-:Y:S01]  /*16270*/  FFMA.FTZ R58, R39, R53, R52 ;  /* 0x00000035273a7223 */ /* 0x000fe20000010034 */
[C---:B------:R-:W-:Y:S01]  /*16280*/  FFMA.FTZ R50, R37.reuse, R41, -R42 ;  /* 0x0000002925327223 */ /* 0x040fe2000001082a */
[----:B------:R-:W-:Y:S01]  /*16290*/  FFMA.FTZ R52, R37, R47, R40 ;  /* 0x0000002f25347223 */ /* 0x000fe20000010028 */
[----:B------:R-:W-:Y:S01]  /*162a0*/  HADD2.F32 R39, -RZ, R49.H0_H0 ;  /* 0x20000031ff277230 */ /* 0x000fe20000004100 */
[----:B------:R-:W-:Y:S01]  /*162b0*/  F2FP.SATFINITE.E4M3.F32.PACK_AB_MERGE_C R21, R32, R21, RZ ;  /* 0x000000152015723e */ /* 0x000fe200048070ff */
[----:B------:R-:W-:Y:S01]  /*162c0*/  HADD2.F32 R37, -RZ, R45.H0_H0 ;  /* 0x2000002dff257230 */ /* 0x000fe20000004100 */
[----:B------:R-:W-:Y:S01]  /*162d0*/  F2FP.SATFINITE.E4M3.F32.PACK_AB_MERGE_C R57, R58, R57, RZ ;  /* 0x000000393a39723e */ /* 0x000fe200048070ff */
[----:B------:R-:W-:Y:S02]  /*162e0*/  HADD2.F32 R33, -RZ, R36.H0_H0 ;  /* 0x20000024ff217230 */ /* 0x000fe40000004100 */
[----:B------:R-:W-:Y:S01]  /*162f0*/  FMUL.FTZ R40, R38, R39 ;  /* 0x0000002726287220 */ /* 0x000fe20000410000 */
[----:B------:R-:W-:-:S02]  /*16300*/  HADD2.F32 R49, -RZ, R49.H1_H1 ;  /* 0x30000031ff317230 */ /* 0x000fc40000004100 */
[-C--:B------:R-:W-:Y:S01]  /*16310*/  FMUL.FTZ R42, R38, R37.reuse ;  /* 0x00000025262a7220 */ /* 0x080fe20000410000 */
[----:B------:R-:W-:Y:S02]  /*16320*/  HADD2.F32 R35, -RZ, R35.H1_H1 ;  /* 0x30000023ff237230 */ /* 0x000fe40000004100 */
[C---:B------:R-:W-:Y:S01]  /*16330*/  FFMA.FTZ R41, R33.reuse, R37, -R40 ;  /* 0x0000002521297223 */ /* 0x040fe20000010828 */
[----:B------:R-:W-:Y:S02]  /*16340*/  HADD2.F32 R45, -RZ, R45.H1_H1 ;  /* 0x3000002dff2d7230 */ /* 0x000fe40000004100 */
[----:B------:R-:W-:Y:S01]  /*16350*/  FFMA.FTZ R42, R33, R39, R42 ;  /* 0x00000027212a7223 */ /* 0x000fe2000001002a */
[----:B------:R-:W-:Y:S01]  /*16360*/  HADD2.F32 R36, -RZ, R36.H1_H1 ;  /* 0x30000024ff247230 */ /* 0x000fe20000004100 */
[----:B------:R-:W-:Y:S01]  /*16370*/  F2FP.F16.E4M3.UNPACK_B R38, R5.H1 ;  /* 0x00000005ff26723e */ /* 0x000fe200030006ff */
[C---:B------:R-:W-:Y:S01]  /*16380*/  FMUL.FTZ R37, R35.reuse, R49 ;  /* 0x0000003123257220 */ /* 0x040fe20000410000 */
[----:B------:R-:W-:Y:S01]  /*16390*/  F2FP.F16.E4M3.UNPACK_B R33, R12.H1 ;  /* 0x0000000cff21723e */ /* 0x000fe200030006ff */
[----:B------:R-:W-:Y:S01]  /*163a0*/  FMUL.FTZ R48, R35, R45 ;  /* 0x0000002d23307220 */ /* 0x000fe20000410000 */
[----:B------:R-:W-:-:S02]  /*163b0*/  HADD2.F32 R35, -RZ, R34.H0_H0 ;  /* 0x20000022ff237230 */ /* 0x000fc40000004100 */
[C---:B------:R-:W-:Y:S01]  /*163c0*/  FFMA.FTZ R46, R36.reuse, R45, -R37 ;  /* 0x0000002d242e7223 */ /* 0x040fe20000010825 */
[--C-:B------:R-:W-:Y:S02]  /*163d0*/  HADD2.F32 R40, -RZ, R38.reuse.H0_H0 ;  /* 0x20000026ff287230 */ /* 0x100fe40000004100 */
[----:B------:R-:W-:Y:S01]  /*163e0*/  FFMA.FTZ R49, R36, R49, R48 ;  /* 0x0000003124317223 */ /* 0x000fe20000010030 */
[--C-:B------:R-:W-:Y:S01]  /*163f0*/  HADD2.F32 R36, -RZ, R33.reuse.H0_H0 ;  /* 0x20000021ff247230 */ /* 0x100fe20000004100 */
[----:B------:R-:W-:Y:S01]  /*16400*/  F2FP.F16.E4M3.UNPACK_B R12, R12 ;  /* 0x0000000cff0c723e */ /* 0x000fe200020006ff */
[----:B------:R-:W-:Y:S02]  /*16410*/  HADD2.F32 R39, -RZ, R38.H1_H1 ;  /* 0x30000026ff277230 */ /* 0x000fe40000004100 */
[C---:B------:R-:W-:Y:S01]  /*16420*/  FMUL.FTZ R48, R35.reuse, R40 ;  /* 0x0000002823307220 */ /* 0x040fe20000410000 */
[----:B------:R-:W-:Y:S02]  /*16430*/  HADD2.F32 R34, -RZ, R34.H1_H1 ;  /* 0x30000022ff227230 */ /* 0x000fe40000004100 */
[----:B------:R-:W-:Y:S01]  /*16440*/  FMUL.FTZ R38, R35, R36 ;  /* 0x0000002423267220 */ /* 0x000fe20000410000 */
[----:B------:R-:W-:Y:S01]  /*16450*/  HADD2.F32 R37, -RZ, R33.H1_H1 ;  /* 0x30000021ff257230 */ /* 0x000fe20000004100 */
[----:B------:R-:W-:Y:S01]  /*16460*/  F2FP.F16.E4M3.UNPACK_B R5, R5 ;  /* 0x00000005ff05723e */ /* 0x000fe200020006ff */
[----:B------:R-:W-:-:S02]  /*16470*/  HADD2.F32 R33, -RZ, R30.H0_H0 ;  /* 0x2000001eff217230 */ /* 0x000fc40000004100 */
[C---:B------:R-:W-:Y:S01]  /*16480*/  FMUL.FTZ R35, R34.reuse, R39 ;  /* 0x0000002722237220 */ /* 0x040fe20000410000 */
[----:B------:R-:W-:Y:S02]  /*16490*/  HADD2.F32 R30, -RZ, R30.H1_H1 ;  /* 0x3000001eff1e7230 */ /* 0x000fe40000004100 */
[----:B------:R-:W-:Y:S01]  /*164a0*/  FMUL.FTZ R34, R34, R37 ;  /* 0x0000002522227220 */ /* 0x000fe20000410000 */
[----:B------:R-:W-:Y:S01]  /*164b0*/  F2FP.SATFINITE.E4M3.F32.PACK_AB_MERGE_C R13, R14, R13, R21 ;  /* 0x0000000d0e0d723e */ /* 0x000fe20004807015 */
[C---:B------:R-:W-:Y:S01]  /*164c0*/  FFMA.FTZ R48, R33.reuse, R36, -R48 ;  /* 0x0000002421307223 */ /* 0x040fe20000010830 */
[----:B------:R-:W-:Y:S01]  /*164d0*/  FFMA.FTZ R38, R33, R40, R38 ;  /* 0x0000002821267223 */ /* 0x000fe20000010026 */
[C---:B------:R-:W-:Y:S01]  /*164e0*/  FFMA.FTZ R45, R30.reuse, R37, -R35 ;  /* 0x000000251e2d7223 */ /* 0x040fe20000010823 */
[----:B------:R-:W-:Y:S01]  /*164f0*/  FFMA.FTZ R47, R30, R39, R34 ;  /* 0x000000271e2f7223 */ /* 0x000fe20000010022 */
[--C-:B------:R-:W-:Y:S02]  /*16500*/  HADD2.F32 R30, -RZ, R12.reuse.H0_H0 ;  /* 0x2000000cff1e7230 */ /* 0x100fe40000004100 */
[----:B------:R-:W-:Y:S01]  /*16510*/  HADD2.F32 R33, -RZ, R12.H1_H1 ;  /* 0x3000000cff217230 */ /* 0x000fe20000004100 */
[----:B------:R-:W-:Y:S01]  /*16520*/  F2FP.SATFINITE.E4M3.F32.PACK_AB_MERGE_C R45, R45, R48, RZ ;  /* 0x000000302d2d723e */ /* 0x000fe200048070ff */
[----:B------:R-:W-:Y:S01]  /*16530*/  HADD2.F32 R34, -RZ, R5.H0_H0 ;  /* 0x20000005ff227230 */ /* 0x000fe20000004100 */
[----:B------:R-:W-:Y:S01]  /*16540*/  F2FP.SATFINITE.E4M3.F32.PACK_AB_MERGE_C R38, R47, R38, RZ ;  /* 0x000000262f26723e */ /* 0x000fe200048070ff */
[----:B------:R-:W-:-:S02]  /*16550*/  HADD2.F32 R12, -RZ, R7.H0_H0 ;  /* 0x20000007ff0c7230 */ /* 0x000fc40000004100 */
[----:B------:R-:W-:Y:S02]  /*16560*/  HADD2.F32 R35, -RZ, R5.H1_H1 ;  /* 0x30000005ff237230 */ /* 0x000fe40000004100 */
[----:B------:R-:W-:Y:S02]  /*16570*/  HADD2.F32 R7, -RZ, R7.H1_H1 ;  /* 0x30000007ff077230 */ /* 0x000fe40000004100 */
[C---:B------:R-:W-:Y:S01]  /*16580*/  FMUL.FTZ R36, R12.reuse, R34 ;  /* 0x000000220c247220 */ /* 0x040fe20000410000 */
[--C-:B------:R-:W-:Y:S02]  /*16590*/  HADD2.F32 R5, -RZ, R4.reuse.H0_H0 ;  /* 0x20000004ff057230 */ /* 0x100fe40000004100 */
[-C--:B------:R-:W-:Y:S01]  /*165a0*/  FMUL.FTZ R37, R12, R30.reuse ;  /* 0x0000001e0c257220 */ /* 0x080fe20000410000 */
[----:B------:R-:W-:Y:S02]  /*165b0*/  HADD2.F32 R4, -RZ, R4.H1_H1 ;  /* 0x30000004ff047230 */ /* 0x000fe40000004100 */
[C---:B------:R-:W-:Y:S01]  /*165c0*/  FMUL.FTZ R39, R7.reuse, R35 ;  /* 0x0000002307277220 */ /* 0x040fe20000410000 */
        /* <DEDUP_REMOVED lines=12> */
[----:B------:R-:W-:Y:S02]  /*16690*/  F2FP.SATFINITE.E4M3.F32.PACK_AB_MERGE_C R6, R39, R36, R45 ;  /* 0x000000242706723e */ /* 0x000fe4000480702d */
[----:B------:R-:W-:Y:S02]  /*166a0*/  F2FP.SATFINITE.E4M3.F32.PACK_AB_MERGE_C R15, R54, R31, R57 ;  /* 0x0000001f360f723e */ /* 0x000fe40004807039 */
[----:B------:R-:W-:Y:S01]  /*166b0*/  F2FP.SATFINITE.E4M3.F32.PACK_AB_MERGE_C R12, R49, R42, R12 ;  /* 0x0000002a310c723e */ /* 0x000fe2000480700c */
[----:B------:R3:W-:Y:S01]  /*166c0*/  STS.128 [R60+0x14400], R4 ;  /* 0x014400043c007388 */ /* 0x0007e20000000c00 */
[----:B------:R-:W-:-:S05]  /*166d0*/  F2FP.SATFINITE.E4M3.F32.PACK_AB_MERGE_C R14, R30, R37, R38 ;  /* 0x000000251e0e723e */ /* 0x000fca0004807026 */
[----:B------:R3:W-:Y:S02]  /*166e0*/  STS.128 [R0+0x14400], R12 ;  /* 0x0144000c00007388 */ /* 0x0007e40000000c00 */
.L_x_473:
[----:B------:R-:W-:Y:S05]  /*166f0*/  BSYNC B1 ;  /* 0x0000000000017941 */ /* 0x000fea0003800000 */
.L_x_472:
[----:B------:R-:W-:Y:S05]  /*16700*/  @P2 BRA `(.L_x_454) ;  /* 0x0000000c00e02947 */ /* 0x000fea0003800000 */
[----:B--23--:R-:W2:Y:S04]  /*16710*/  LDL R0, [R1+0xc] ;  /* 0x00000c0001007983 */ /* 0x00cea80000100800 */
[----:B------:R-:W3:Y:S01]  /*16720*/  LDL R52, [R1+0x50] ;  /* 0x0000500001347983 */ /* 0x000ee20000100800 */
[----:B-----5:R-:W-:Y:S02]  /*16730*/  SHF.R.U32.HI R4, RZ, 0x8, R24 ;  /* 0x00000008ff047819 */ /* 0x020fe40000011618 */
        /* <DEDUP_REMOVED lines=8> */
[----:B------:R-:W-:-:S02]  /*167c0*/  SHF.R.U32.HI R12, RZ, 0x8, R8 ;  /* 0x00000008ff0c7819 */ /* 0x000fc40000011608 */
[----:B------:R-:W-:Y:S02]  /*167d0*/  PRMT R20, R7, 0x7604, R6 ;  /* 0x0000760407147816 */ /* 0x000fe40000000006 */
[----:B------:R-:W-:Y:S02]  /*167e0*/  LOP3.LUT R7, R8, 0xff, RZ, 0xc0, !PT ;  /* 0x000000ff08077812 */ /* 0x000fe400078ec0ff */
[----:B------:R-:W-:Y:S02]  /*167f0*/  LOP3.LUT R12, R12, 0xff, RZ, 0xc0, !PT ;  /* 0x000000ff0c0c7812 */ /* 0x000fe400078ec0ff */
[----:B------:R-:W-:Y:S02]  /*16800*/  SHF.R.U32.HI R6, RZ, 0x8, R27 ;  /* 0x00000008ff067819 */ /* 0x000fe4000001161b */
[----:B------:R-:W-:Y:S02]  /*16810*/  PRMT R35, R12, 0x7604, R7 ;  /* 0x000076040c237816 */ /* 0x000fe40000000007 */
[----:B------:R-:W-:-:S02]  /*16820*/  SHF.R.U32.HI R12, RZ, 0x8, R9 ;  /* 0x00000008ff0c7819 */ /* 0x000fc40000011609 */
[----:B------:R-:W-:Y:S02]  /*16830*/  LOP3.LUT R6, R6, 0xff, RZ, 0xc0, !PT ;  /* 0x000000ff06067812 */ /* 0x000fe400078ec0ff */
[----:B------:R-:W-:Y:S02]  /*16840*/  SHF.R.U32.HI R34, RZ, 0x8, R11 ;  /* 0x00000008ff227819 */ /* 0x000fe4000001160b */
[----:B------:R-:W-:Y:S02]  /*16850*/  LOP3.LUT R33, R11, 0xff, RZ, 0xc0, !PT ;  /* 0x000000ff0b217812 */ /* 0x000fe400078ec0ff */
[----:B------:R-:W-:Y:S02]  /*16860*/  LOP3.LUT R34, R34, 0xff, RZ, 0xc0, !PT ;  /* 0x000000ff22227812 */ /* 0x000fe400078ec0ff */
[----:B------:R-:W-:Y:S02]  /*16870*/  LOP3.LUT R30, R9, 0xff, RZ, 0xc0, !PT ;  /* 0x000000ff091e7812 */ /* 0x000fe400078ec0ff */
[----:B------:R-:W-:-:S02]  /*16880*/  PRMT R34, R34, 0x7604, R33 ;  /* 0x0000760422227816 */ /* 0x000fc40000000021 */
[----:B------:R-:W-:Y:S02]  /*16890*/  SHF.R.U32.HI R33, RZ, 0x10, R9 ;  /* 0x00000010ff217819 */ /* 0x000fe40000011609 */
[----:B------:R-:W-:Y:S02]  /*168a0*/  SHF.R.U32.HI R32, RZ, 0x8, R10 ;  /* 0x00000008ff207819 */ /* 0x000fe4000001160a */
[----:B0-----:R-:W-:Y:S01]  /*168b0*/  SHF.R.U32.HI R41, RZ, 0x10, R11 ;  /* 0x00000010ff297819 */ /* 0x001fe2000001160b */
[----:B------:R-:W-:Y:S01]  /*168c0*/  IMAD.U32 R33, R33, 0x10000, RZ ;  /* 0x0001000021217824 */ /* 0x000fe200078e00ff */
[----:B------:R-:W-:Y:S02]  /*168d0*/  LOP3.LUT R31, R10, 0xff, RZ, 0xc0, !PT ;  /* 0x000000ff0a1f7812 */ /* 0x000fe400078ec0ff */
[----:B------:R-:W-:Y:S02]  /*168e0*/  LOP3.LUT R32, R32, 0xff, RZ, 0xc0, !PT ;  /* 0x000000ff20207812 */ /* 0x000fe400078ec0ff */
[----:B------:R-:W-:-:S02]  /*168f0*/  SHF.L.U32 R41, R41, 0x10, RZ ;  /* 0x0000001029297819 */ /* 0x000fc400000006ff */
[----:B------:R-:W-:Y:S02]  /*16900*/  PRMT R37, R32, 0x7604, R31 ;  /* 0x0000760420257816 */ /* 0x000fe4000000001f */
[----:B------:R-:W-:Y:S02]  /*16910*/  SHF.R.U32.HI R31, RZ, 0x10, R27 ;  /* 0x00000010ff1f7819 */ /* 0x000fe4000001161b */
[----:B------:R-:W-:Y:S02]  /*16920*/  LOP3.LUT R41, R34, 0xff0000, R41, 0xf8, !PT ;  /* 0x00ff000022297812 */ /* 0x000fe400078ef829 */
[--C-:B------:R-:W-:Y:S01]  /*16930*/  LOP3.LUT R35, R35, 0xff0000, R8.reuse, 0xf8, !PT ;  /* 0x00ff000023237812 */ /* 0x100fe200078ef808 */
[----:B------:R-:W-:Y:S01]  /*16940*/  IMAD.U32 R31, R31, 0x10000, RZ ;  /* 0x000100001f1f7824 */ /* 0x000fe200078e00ff */
[----:B------:R-:W-:Y:S02]  /*16950*/  LOP3.LUT R42, R41, 0xff000000, R11, 0xf8, !PT ;  /* 0xff000000292a7812 */ /* 0x000fe400078ef80b */
[----:B------:R-:W-:-:S02]  /*16960*/  LOP3.LUT R38, R35, 0xff000000, R8, 0xf8, !PT ;  /* 0xff00000023267812 */ /* 0x000fc400078ef808 */
[----:B------:R-:W-:Y:S02]  /*16970*/  LOP3.LUT R29, R29, 0xff0000, R26, 0xf8, !PT ;  /* 0x00ff00001d1d7812 */ /* 0x000fe400078ef81a */
[----:B--2---:R-:W-:Y:S02]  /*16980*/  LEA.HI R3, R3, R0, RZ, 0x1c ;  /* 0x0000000003037211 */ /* 0x004fe400078fe0ff */
[----:B------:R-:W-:-:S04]  /*16990*/  LOP3.LUT R0, R24, 0xff, RZ, 0xc0, !PT ;  /* 0x000000ff18007812 */ /* 0x000fc800078ec0ff */
[----:B-1----:R-:W-:Y:S02]  /*169a0*/  PRMT R21, R5, 0x7604, R0 ;  /* 0x0000760405157816 */ /* 0x002fe40000000000 */
[----:B------:R-:W-:Y:S02]  /*169b0*/  SHF.R.S32.HI R0, RZ, 0x1f, R3 ;  /* 0x0000001fff007819 */ /* 0x000fe40000011403 */
[----:B------:R-:W-:Y:S02]  /*169c0*/  LOP3.LUT R5, R27, 0xff, RZ, 0xc0, !PT ;  /* 0x000000ff1b057812 */ /* 0x000fe400078ec0ff */
[----:B------:R-:W-:Y:S02]  /*169d0*/  LEA.HI R4, R0, R3, RZ, 0x2 ;  /* 0x0000000300047211 */ /* 0x000fe400078f10ff */
[----:B------:R-:W-:Y:S02]  /*169e0*/  SHF.L.U32 R0, R3, 0x4, RZ ;  /* 0x0000000403007819 */ /* 0x000fe400000006ff */
[----:B------:R-:W-:Y:S01]  /*169f0*/  PRMT R28, R6, 0x7604, R5 ;  /* 0x00007604061c7816 */ /* 0x000fe20000000005 */
[----:B------:R-:W-:Y:S01]  /*16a00*/  IMAD.SHL.U32 R4, R4, 0x800, RZ ;  /* 0x0000080004047824 */ /* 0x000fe200078e00ff */
[----:B------:R-:W-:-:S02]  /*16a10*/  LOP3.LUT R3, R175, 0x30, R0, 0xf8, !PT ;  /* 0x00000030af037812 */ /* 0x000fc400078ef800 */
[----:B------:R-:W-:Y:S02]  /*16a20*/  LOP3.LUT R21, R21, 0xff0000, R24, 0xf8, !PT ;  /* 0x00ff000015157812 */ /* 0x000fe400078ef818 */
[----:B------:R-:W-:Y:S02]  /*16a30*/  LOP3.LUT R3, R3, R196, RZ, 0x3c, !PT ;  /* 0x000000c403037212 */ /* 0x000fe400078e3cff */
[----:B------:R-:W-:Y:S02]  /*16a40*/  LOP3.LUT R0, R4, 0xffffe000, RZ, 0xc0, !PT ;  /* 0xffffe00004007812 */ /* 0x000fe400078ec0ff */
[----:B---3--:R-:W0:Y:S01]  /*16a50*/  LDS.128 R4, [R52+0x14400] ;  /* 0x0144000034047984 */ /* 0x008e220000000c00 */
[----:B------:R-:W-:Y:S02]  /*16a60*/  LOP3.LUT R31, R28, 0xff0000, R31, 0xf8, !PT ;  /* 0x00ff00001c1f7812 */ /* 0x000fe400078ef81f */
[----:B------:R-:W-:-:S05]  /*16a70*/  IADD3 R3, R3, R197, R0 ;  /* 0x000000c503037210 */ /* 0x000fca0007ffe000 */
[----:B------:R-:W-:Y:S01]  /*16a80*/  IMAD.IADD R0, R16, 0x1, R3 ;  /* 0x0000000110007824 */ /* 0x000fe200078e0203 */
[----:B------:R-:W-:-:S04]  /*16a90*/  LOP3.LUT R3, R12, 0xff, RZ, 0xc0, !PT ;  /* 0x000000ff0c037812 */ /* 0x000fc800078ec0ff */
[----:B------:R-:W1:Y:S01]  /*16aa0*/  LDS.128 R12, [R0+0x14400] ;  /* 0x01440000000c7984 */ /* 0x000e620000000c00 */
[----:B------:R-:W-:Y:S02]  /*16ab0*/  PRMT R30, R3, 0x7604, R30 ;  /* 0x00007604031e7816 */ /* 0x000fe4000000001e */
[----:B------:R-:W-:Y:S02]  /*16ac0*/  SHF.R.U32.HI R3, RZ, 0x10, R25 ;  /* 0x00000010ff037819 */ /* 0x000fe40000011619 */
[----:B------:R-:W-:Y:S02]  /*16ad0*/  LOP3.LUT R39, R30, 0xff0000, R33, 0xf8, !PT ;  /* 0x00ff00001e277812 */ /* 0x000fe400078ef821 */
[----:B------:R-:W-:Y:S01]  /*16ae0*/  LOP3.LUT R33, R21, 0xff000000, R24, 0xf8, !PT ;  /* 0xff00000015217812 */ /* 0x000fe200078ef818 */
[----:B------:R-:W-:Y:S01]  /*16af0*/  IMAD.U32 R3, R3, 0x10000, RZ ;  /* 0x0001000003037824 */ /* 0x000fe200078e00ff */
[----:B------:R-:W-:Y:S02]  /*16b00*/  LOP3.LUT R39, R39, 0xff000000, R9, 0xf8, !PT ;  /* 0xff00000027277812 */ /* 0x000fe400078ef809 */
[----:B------:R-:W-:-:S02]  /*16b10*/  LOP3.LUT R21, R37, 0xff0000, R10, 0xf8, !PT ;  /* 0x00ff000025157812 */ /* 0x000fc400078ef80a */
[----:B------:R-:W-:Y:S02]  /*16b20*/  LOP3.LUT R3, R20, 0xff0000, R3, 0xf8, !PT ;  /* 0x00ff000014037812 */ /* 0x000fe400078ef803 */
[----:B------:R-:W-:Y:S02]  /*16b30*/  F2FP.F16.E4M3.UNPACK_B R35, R39 ;  /* 0x00000027ff23723e */ /* 0x000fe400020006ff */
[----:B------:R-:W-:Y:S02]  /*16b40*/  LOP3.LUT R32, R3, 0xff000000, R25, 0xf8, !PT ;  /* 0xff00000003207812 */ /* 0x000fe400078ef819 */
[----:B------:R-:W-:Y:S01]  /*16b50*/  LOP3.LUT R8, R21, 0xff000000, R10, 0xf8, !PT ;  /* 0xff00000015087812 */ /* 0x000fe200078ef80a */
[--C-:B------:R-:W-:Y:S01]  /*16b60*/  HADD2.F32 R40, -RZ, R35.reuse.H0_H0 ;  /* 0x20000023ff287230 */ /* 0x100fe20000004100 */
[----:B------:R-:W-:Y:S01]  /*16b70*/  F2FP.F16.E4M3.UNPACK_B R34, R32 ;  /* 0x00000020ff22723e */ /* 0x000fe200020006ff */
[----:B------:R-:W-:Y:S01]  /*16b80*/  HADD2.F32 R35, -RZ, R35.H1_H1 ;  /* 0x30000023ff237230 */ /* 0x000fe20000004100 */
[----:B------:R-:W-:-:S02]  /*16b90*/  LOP3.LUT R37, R31, 0xff000000, R27, 0xf8, !PT ;  /* 0xff0000001f257812 */ /* 0x000fc400078ef81b */
[----:B------:R-:W-:Y:S01]  /*16ba0*/  F2FP.F16.E4M3.UNPACK_B R39, R39.H1 ;  /* 0x00000027ff27723e */ /* 0x000fe200030006ff */
[--C-:B------:R-:W-:Y:S01]  /*16bb0*/  HADD2.F32 R36, -RZ, R34.reuse.H0_H0 ;  /* 0x20000022ff247230 */ /* 0x100fe20000004100 */
[-C--:B0-----:R-:W-:Y:S01]  /*16bc0*/  F2FP.F16.E4M3.UNPACK_B R10, R5.reuse ;  /* 0x00000005ff0a723e */ /* 0x081fe200020006ff */
[----:B------:R-:W-:Y:S01]  /*16bd0*/  HADD2.F32 R34, -RZ, R34.H1_H1 ;  /* 0x30000022ff227230 */ /* 0x000fe20000004100 */
[----:B------:R-:W-:Y:S02]  /*16be0*/  F2FP.F16.E4M3.UNPACK_B R24, R5.H1 ;  /* 0x00000005ff18723e */ /* 0x000fe400030006ff */
[----:B------:R-:W-:Y:S01]  /*16bf0*/  F2FP.F16.E4M3.UNPACK_B R32, R32.H1 ;  /* 0x00000020ff20723e */ /* 0x000fe200030006ff */
[----:B------:R-:W-:Y:S01]  /*16c00*/  HADD2.F32 R9, -RZ, R10.H0_H0 ;  /* 0x2000000aff097230 */ /* 0x000fe20000004100 */
[----:B------:R-:W-:Y:S02]  /*16c10*/  LOP3.LUT R3, R29, 0xff000000, R26, 0xf8, !PT ;  /* 0xff0000001d037812 */ /* 0x000fe400078ef81a */
[----:B------:R-:W-:-:S02]  /*16c20*/  F2FP.F16.E4M3.UNPACK_B R25, R7 ;  /* 0x00000007ff19723e */ /* 0x000fc400020006ff */
[----:B------:R-:W-:Y:S02]  /*16c30*/  F2FP.F16.E4M3.UNPACK_B R26, R7.H1 ;  /* 0x00000007ff1a723e */ /* 0x000fe400030006ff */
[----:B------:R-:W-:Y:S02]  /*16c40*/  F2FP.F16.E4M3.UNPACK_B R20, R4 ;  /* 0x00000004ff14723e */ /* 0x000fe400020006ff */
[----:B-1----:R-:W-:Y:S02]  /*16c50*/  F2FP.F16.E4M3.UNPACK_B R11, R13 ;  /* 0x0000000dff0b723e */ /* 0x002fe400020006ff */
[-C--:B------:R-:W-:Y:S02]  /*16c60*/  F2FP.F16.E4M3.UNPACK_B R30, R15.reuse ;  /* 0x0000000fff1e723e */ /* 0x080fe400020006ff */
[----:B------:R-:W-:Y:S01]  /*16c70*/  F2FP.F16.E4M3.UNPACK_B R31, R15.H1 ;  /* 0x0000000fff1f723e */ /* 0x000fe200030006ff */
[--C-:B------:R-:W-:Y:S01]  /*16c80*/  HADD2.F32 R5, -RZ, R11.reuse.H0_H0 ;  /* 0x2000000bff057230 */ /* 0x100fe20000004100 */
[-C--:B------:R-:W-:Y:S01]  /*16c90*/  F2FP.F16.E4M3.UNPACK_B R15, R12.reuse ;  /* 0x0000000cff0f723e */ /* 0x080fe200020006ff */
[----:B------:R-:W-:Y:S01]  /*16ca0*/  HADD2.F32 R11, -RZ, R11.H1_H1 ;  /* 0x3000000bff0b7230 */ /* 0x000fe20000004100 */
[----:B------:R-:W-:-:S02]  /*16cb0*/  F2FP.F16.E4M3.UNPACK_B R27, R12.H1 ;  /* 0x0000000cff1b723e */ /* 0x000fc400030006ff */
[C---:B------:R-:W-:Y:S01]  /*16cc0*/  FMUL.FTZ R12, R5.reuse, R40 ;  /* 0x00000028050c7220 */ /* 0x040fe20000410000 */
[----:B------:R-:W-:Y:S01]  /*16cd0*/  F2FP.F16.E4M3.UNPACK_B R28, R13.H1 ;  /* 0x0000000dff1c723e */ /* 0x000fe200030006ff */
[----:B------:R-:W-:Y:S01]  /*16ce0*/  FMUL.FTZ R13, R5, R36 ;  /* 0x00000024050d7220 */ /* 0x000fe20000410000 */
[----:B------:R-:W-:Y:S01]  /*16cf0*/  F2FP.F16.E4M3.UNPACK_B R21, R4.H1 ;  /* 0x00000004ff15723e */ /* 0x000fe200030006ff */
[----:B------:R-:W-:Y:S01]  /*16d00*/  FFMA.FTZ R5, R9, R36, -R12 ;  /* 0x0000002409057223 */ /* 0x000fe2000001080c */
[-C--:B------:R-:W-:Y:S01]  /*16d10*/  F2FP.F16.E4M3.UNPACK_B R4, R6.reuse ;  /* 0x00000006ff04723e */ /* 0x080fe200020006ff */
[----:B------:R-:W-:Y:S01]  /*16d20*/  HADD2.F32 R12, -RZ, R10.H1_H1 ;  /* 0x3000000aff0c7230 */ /* 0x000fe20000004100 */
[----:B------:R-:W-:Y:S01]  /*16d30*/  F2FP.F16.E4M3.UNPACK_B R7, R6.H1 ;  /* 0x00000006ff07723e */ /* 0x000fe200030006ff */
[----:B------:R-:W-:Y:S01]  /*16d40*/  HADD2.F32 R36, -RZ, R39.H0_H0 ;  /* 0x20000027ff247230 */ /* 0x000fe20000004100 */
[-C--:B------:R-:W-:Y:S01]  /*16d50*/  F2FP.F16.E4M3.UNPACK_B R6, R14.reuse ;  /* 0x0000000eff06723e */ /* 0x080fe200020006ff */
[----:B------:R-:W-:Y:S01]  /*16d60*/  HADD2.F32 R10, -RZ, R28.H0_H0 ;  /* 0x2000001cff0a7230 */ /* 0x000fe20000004100 */
[----:B------:R-:W-:Y:S01]  /*16d70*/  F2FP.F16.E4M3.UNPACK_B R29, R14.H1 ;  /* 0x0000000eff1d723e */ /* 0x000fe200030006ff */
[----:B------:R-:W-:-:S02]  /*16d80*/  HADD2.F32 R14, -RZ, R32.H0_H0 ;  /* 0x20000020ff0e7230 */ /* 0x000fc40000004100 */
[----:B------:R-:W-:Y:S01]  /*16d90*/  FFMA.FTZ R9, R9, R40, R13 ;  /* 0x0000002809097223 */ /* 0x000fe2000001000d */
[----:B------:R-:W-:Y:S02]  /*16da0*/  HADD2.F32 R13, -RZ, R24.H0_H0 ;  /* 0x20000018ff0d7230 */ /* 0x000fe40000004100 */
[C---:B------:R-:W-:Y:S01]  /*16db0*/  FMUL.FTZ R46, R10.reuse, R36 ;  /* 0x000000240a2e7220 */ /* 0x040fe20000410000 */
[CC--:B------:R-:W-:Y:S01]  /*16dc0*/  FMUL.FTZ R41, R11.reuse, R35.reuse ;  /* 0x000000230b297220 */ /* 0x0c0fe20000410000 */
[----:B------:R-:W-:Y:S01]  /*16dd0*/  FMUL.FTZ R43, R10, R14 ;  /* 0x0000000e0a2b7220 */ /* 0x000fe20000410000 */
[----:B------:R-:W-:Y:S01]  /*16de0*/  FMUL.FTZ R40, R11, R34 ;  /* 0x000000220b287220 */ /* 0x000fe20000410000 */
[C---:B------:R-:W-:Y:S01]  /*16df0*/  FFMA.FTZ R11, R13.reuse, R14, -R46 ;  /* 0x0000000e0d0b7223 */ /* 0x040fe2000001082e */
[C---:B------:R-:W-:Y:S01]  /*16e00*/  FFMA.FTZ R10, R12.reuse, R34, -R41 ;  /* 0x000000220c0a7223 */ /* 0x040fe20000010829 */
[----:B------:R-:W-:Y:S01]  /*16e10*/  FFMA.FTZ R13, R13, R36, R43 ;  /* 0x000000240d0d7223 */ /* 0x000fe2000001002b */
[-C--:B------:R-:W-:Y:S01]  /*16e20*/  F2FP.F16.E4M3.UNPACK_B R36, R42.reuse ;  /* 0x0000002aff24723e */ /* 0x080fe200020006ff */
[----:B------:R-:W-:Y:S01]  /*16e30*/  FFMA.FTZ R12, R12, R35, R40 ;  /* 0x000000230c0c7223 */ /* 0x000fe20000010028 */
[----:B------:R-:W-:Y:S01]  /*16e40*/  HADD2.F32 R35, -RZ, R32.H1_H1 ;  /* 0x30000020ff237230 */ /* 0x000fe20000004100 */
[-C--:B------:R-:W-:Y:S01]  /*16e50*/  F2FP.F16.E4M3.UNPACK_B R34, R37.reuse ;  /* 0x00000025ff22723e */ /* 0x080fe200020006ff */
[----:B------:R-:W-:Y:S01]  /*16e60*/  HADD2.F32 R41, -RZ, R39.H1_H1 ;  /* 0x30000027ff297230 */ /* 0x000fe20000004100 */
[----:B------:R-:W-:Y:S01]  /*16e70*/  F2FP.F16.E4M3.UNPACK_B R42, R42.H1 ;  /* 0x0000002aff2a723e */ /* 0x000fe200030006ff */
[----:B------:R-:W-:Y:S01]  /*16e80*/  HADD2.F32 R28, -RZ, R28.H1_H1 ;  /* 0x3000001cff1c7230 */ /* 0x000fe20000004100 */
[----:B------:R-:W-:Y:S01]  /*16e90*/  F2FP.F16.E4M3.UNPACK_B R37, R37.H1 ;  /* 0x00000025ff25723e */ /* 0x000fe200030006ff */
[----:B------:R-:W-:-:S02]  /*16ea0*/  HADD2.F32 R43, -RZ, R36.H0_H0 ;  /* 0x20000024ff2b7230 */ /* 0x000fc40000004100 */
[----:B------:R-:W-:Y:S02]  /*16eb0*/  HADD2.F32 R32, -RZ, R30.H0_H0 ;  /* 0x2000001eff207230 */ /* 0x000fe40000004100 */
[C---:B------:R-:W-:Y:S01]  /*16ec0*/  FMUL.FTZ R45, R28.reuse, R41 ;  /* 0x000000291c2d7220 */ /* 0x040fe20000410000 */
[----:B------:R-:W-:Y:S02]  /*16ed0*/  HADD2.F32 R24, -RZ, R24.H1_H1 ;  /* 0x30000018ff187230 */ /* 0x000fe40000004100 */
[----:B------:R-:W-:Y:S01]  /*16ee0*/  FMUL.FTZ R28, R28, R35 ;  /* 0x000000231c1c7220 */ /* 0x000fe20000410000 */
[----:B------:R-:W-:Y:S02]  /*16ef0*/  HADD2.F32 R39, -RZ, R34.H0_H0 ;  /* 0x20000022ff277230 */ /* 0x000fe40000004100 */
[----:B------:R-:W-:Y:S01]  /*16f00*/  FMUL.FTZ R47, R32, R43 ;  /* 0x0000002b202f7220 */ /* 0x000fe20000410000 */
[----:B------:R-:W-:Y:S02]  /*16f10*/  HADD2.F32 R14, -RZ, R25.H0_H0 ;  /* 0x20000019ff0e7230 */ /* 0x000fe40000004100 */
[----:B------:R-:W-:Y:S01]  /*16f20*/  FFMA.FTZ R40, R24, R35, -R45 ;  /* 0x0000002318287223 */ /* 0x000fe2000001082d */
[----:B------:R-:W-:-:S02]  /*16f30*/  HADD2.F32 R36, -RZ, R36.H1_H1 ;  /* 0x30000024ff247230 */ /* 0x000fc40000004100 */
[----:B------:R-:W-:Y:S01]  /*16f40*/  FMUL.FTZ R32, R32, R39 ;  /* 0x0000002720207220 */ /* 0x000fe20000410000 */
[----:B------:R-:W-:Y:S02]  /*16f50*/  HADD2.F32 R30, -RZ, R30.H1_H1 ;  /* 0x3000001eff1e7230 */ /* 0x000fe40000004100 */
[----:B------:R-:W-:Y:S01]  /*16f60*/  FFMA.FTZ R46, R24, R41, R28 ;  /* 0x00000029182e7223 */ /* 0x000fe2000001001c */
[----:B------:R-:W-:Y:S02]  /*16f70*/  HADD2.F32 R34, -RZ, R34.H1_H1 ;  /* 0x30000022ff227230 */ /* 0x000fe40000004100 */
[----:B------:R-:W-:Y:S01]  /*16f80*/  FFMA.FTZ R47, R14, R39, -R47 ;  /* 0x000000270e2f7223 */ /* 0x000fe2000001082f */
[----:B------:R-:W-:Y:S02]  /*16f90*/  HADD2.F32 R25, -RZ, R25.H1_H1 ;  /* 0x30000019ff197230 */ /* 0x000fe40000004100 */
[----:B------:R-:W-:Y:S01]  /*16fa0*/  FMUL.FTZ R28, R30, R36 ;  /* 0x000000241e1c7220 */ /* 0x000fe20000410000 */
[----:B------:R-:W-:-:S02]  /*16fb0*/  HADD2.F32 R39, -RZ, R42.H0_H0 ;  /* 0x2000002aff277230 */ /* 0x000fc40000004100 */
[-C--:B------:R-:W-:Y:S01]  /*16fc0*/  FMUL.FTZ R41, R30, R34.reuse ;  /* 0x000000221e297220 */ /* 0x080fe20000410000 */
[----:B------:R-:W-:Y:S02]  /*16fd0*/  HADD2.F32 R24, -RZ, R31.H0_H0 ;  /* 0x2000001fff187230 */ /* 0x000fe40000004100 */
[----:B------:R-:W-:Y:S01]  /*16fe0*/  FFMA.FTZ R43, R14, R43, R32 ;  /* 0x0000002b0e2b7223 */ /* 0x000fe20000010020 */
[--C-:B------:R-:W-:Y:S02]  /*16ff0*/  HADD2.F32 R35, -RZ, R37.reuse.H0_H0 ;  /* 0x20000025ff237230 */ /* 0x100fe40000004100 */
[C---:B------:R-:W-:Y:S01]  /*17000*/  FFMA.FTZ R48, R25.reuse, R34, -R28 ;  /* 0x0000002219307223 */ /* 0x040fe2000001081c */
[----:B------:R-:W-:Y:S02]  /*17010*/  HADD2.F32 R14, -RZ, R26.H0_H0 ;  /* 0x2000001aff0e7230 */ /* 0x000fe40000004100 */
[C---:B------:R-:W-:Y:S01]  /*17020*/  FMUL.FTZ R45, R24.reuse, R39 ;  /* 0x00000027182d7220 */ /* 0x040fe20000410000 */
[----:B------:R-:W-:Y:S01]  /*17030*/  FFMA.FTZ R36, R25, R36, R41 ;  /* 0x0000002419247223 */ /* 0x000fe20000010029 */
[----:B------:R-:W-:Y:S01]  /*17040*/  FMUL.FTZ R24, R24, R35 ;  /* 0x0000002318187220 */ /* 0x000fe20000410000 */
[----:B------:R-:W-:Y:S01]  /*17050*/  F2FP.F16.E4M3.UNPACK_B R28, R38.H1 ;  /* 0x00000026ff1c723e */ /* 0x000fe200030006ff */
[----:B------:R-:W-:Y:S01]  /*17060*/  HADD2.F32 R37, -RZ, R37.H1_H1 ;  /* 0x30000025ff257230 */ /* 0x000fe20000004100 */
[----:B------:R-:W-:Y:S01]  /*17070*/  F2FP.F16.E4M3.UNPACK_B R25, R33.H1 ;  /* 0x00000021ff19723e */ /* 0x000fe200030006ff */
[----:B------:R-:W-:Y:S01]  /*17080*/  FFMA.FTZ R49, R14, R39, R24 ;  /* 0x000000270e317223 */ /* 0x000fe20000010018 */
[----:B------:R-:W-:-:S02]  /*17090*/  HADD2.F32 R42, -RZ, R42.H1_H1 ;  /* 0x3000002aff2a7230 */ /* 0x000fc40000004100 */
[----:B------:R-:W-:Y:S01]  /*170a0*/  FFMA.FTZ R45, R14, R35, -R45 ;  /* 0x000000230e2d7223 */ /* 0x000fe2000001082d */
[----:B------:R-:W-:Y:S01]  /*170b0*/  HADD2.F32 R31, -RZ, R31.H1_H1 ;  /* 0x3000001fff1f7230 */ /* 0x000fe20000004100 */
[----:B------:R-:W-:Y:S01]  /*170c0*/  F2FP.F16.E4M3.UNPACK_B R38, R38 ;  /* 0x00000026ff26723e */ /* 0x000fe200020006ff */
[----:B------:R-:W-:Y:S01]  /*170d0*/  HADD2.F32 R39, -RZ, R28.H0_H0 ;  /* 0x2000001cff277230 */ /* 0x000fe20000004100 */
[----:B------:R-:W-:Y:S01]  /*170e0*/  F2FP.F16.E4M3.UNPACK_B R33, R33 ;  /* 0x00000021ff21723e */ /* 0x000fe200020006ff */
[----:B------:R-:W-:Y:S02]  /*170f0*/  HADD2.F32 R24, -RZ, R27.H0_H0 ;  /* 0x2000001bff187230 */ /* 0x000fe40000004100 */
[C---:B------:R-:W-:Y:S01]  /*17100*/  FMUL.FTZ R41, R31.reuse, R42 ;  /* 0x0000002a1f297220 */ /* 0x040fe20000410000 */
[----:B------:R-:W-:Y:S02]  /*17110*/  HADD2.F32 R35, -RZ, R25.H0_H0 ;  /* 0x20000019ff237230 */ /* 0x000fe40000004100 */
[----:B------:R-:W-:Y:S01]  /*17120*/  FMUL.FTZ R51, R31, R37 ;  /* 0x000000251f337220 */ /* 0x000fe20000410000 */
[----:B------:R-:W-:-:S02]  /*17130*/  HADD2.F32 R14, -RZ, R21.H0_H0 ;  /* 0x20000015ff0e7230 */ /* 0x000fc40000004100 */
[C---:B------:R-:W-:Y:S01]  /*17140*/  FMUL.FTZ R31, R24.reuse, R39 ;  /* 0x00000027181f7220 */ /* 0x040fe20000410000 */
[----:B------:R-:W-:Y:S02]  /*17150*/  HADD2.F32 R26, -RZ, R26.H1_H1 ;  /* 0x3000001aff1a7230 */ /* 0x000fe40000004100 */
[-C--:B------:R-:W-:Y:S01]  /*17160*/  FMUL.FTZ R24, R24, R35.reuse ;  /* 0x0000002318187220 */ /* 0x080fe20000410000 */
[----:B------:R-:W-:Y:S02]  /*17170*/  HADD2.F32 R28, -RZ, R28.H1_H1 ;  /* 0x3000001cff1c7230 */ /* 0x000fe40000004100 */
[C---:B------:R-:W-:Y:S01]  /*17180*/  FFMA.FTZ R30, R14.reuse, R35, -R31 ;  /* 0x000000230e1e7223 */ /* 0x040fe2000001081f */
[----:B------:R-:W-:Y:S02]  /*17190*/  HADD2.F32 R27, -RZ, R27.H1_H1 ;  /* 0x3000001bff1b7230 */ /* 0x000fe40000004100 */
[----:B------:R-:W-:Y:S01]  /*171a0*/  FFMA.FTZ R39, R14, R39, R24 ;  /* 0x000000270e277223 */ /* 0x000fe20000010018 */
[----:B------:R-:W-:-:S02]  /*171b0*/  HADD2.F32 R14, -RZ, R25.H1_H1 ;  /* 0x30000019ff0e7230 */ /* 0x000fc40000004100 */
[C---:B------:R-:W-:Y:S01]  /*171c0*/  FFMA.FTZ R50, R26.reuse, R37, -R41 ;  /* 0x000000251a327223 */ /* 0x040fe20000010829 */
[----:B------:R-:W-:Y:S01]  /*171d0*/  FFMA.FTZ R42, R26, R42, R51 ;  /* 0x0000002a1a2a7223 */ /* 0x000fe20000010033 */
[----:B------:R-:W-:Y:S02]  /*171e0*/  HADD2.F32 R21, -RZ, R21.H1_H1 ;  /* 0x30000015ff157230 */ /* 0x000fe40000004100 */
[C---:B------:R-:W-:Y:S01]  /*171f0*/  FMUL.FTZ R26, R27.reuse, R28 ;  /* 0x0000001c1b1a7220 */ /* 0x040fe20000410000 */
[-C--:B------:R-:W-:Y:S01]  /*17200*/  FMUL.FTZ R27, R27, R14.reuse ;  /* 0x0000000e1b1b7220 */ /* 0x080fe20000410000 */
[----:B------:R-:W-:Y:S01]  /*17210*/  HADD2.F32 R25, -RZ, R38.H0_H0 ;  /* 0x20000026ff197230 */ /* 0x000fe20000004100 */
[----:B------:R-:W-:Y:S01]  /*17220*/  F2FP.SATFINITE.E4M3.F32.PACK_AB_MERGE_C R11, R40, R11, RZ ;  /* 0x0000000b280b723e */ /* 0x000fe200048070ff */
[----:B------:R-:W-:Y:S02]  /*17230*/  HADD2.F32 R24, -RZ, R15.H0_H0 ;  /* 0x2000000fff187230 */ /* 0x000fe40000004100 */
[C---:B------:R-:W-:Y:S01]  /*17240*/  FFMA.FTZ R41, R21.reuse, R14, -R26 ;  /* 0x0000000e15297223 */ /* 0x040fe2000001081a */
[----:B------:R-:W-:Y:S01]  /*17250*/  FFMA.FTZ R32, R21, R28, R27 ;  /* 0x0000001c15207223 */ /* 0x000fe2000001001b */
[----:B------:R-:W-:Y:S01]  /*17260*/  HADD2.F32 R21, -RZ, R33.H0_H0 ;  /* 0x20000021ff157230 */ /* 0x000fe20000004100 */
[----:B------:R-:W-:Y:S01]  /*17270*/  F2FP.SATFINITE.E4M3.F32.PACK_AB_MERGE_C R13, R46, R13, RZ ;  /* 0x0000000d2e0d723e */ /* 0x000fe200048070ff */
[----:B------:R-:W-:-:S02]  /*17280*/  HADD2.F32 R14, -RZ, R20.H0_H0 ;  /* 0x20000014ff0e7230 */ /* 0x000fc40000004100 */
[C---:B------:R-:W-:Y:S01]  /*17290*/  FMUL.FTZ R27, R24.reuse, R25 ;  /* 0x00000019181b7220 */ /* 0x040fe20000410000 */
[----:B------:R-:W-:Y:S02]  /*172a0*/  HADD2.F32 R38, -RZ, R38.H1_H1 ;  /* 0x30000026ff267230 */ /* 0x000fe40000004100 */
[-C--:B------:R-:W-:Y:S01]  /*172b0*/  FMUL.FTZ R31, R24, R21.reuse ;  /* 0x00000015181f7220 */ /* 0x080fe20000410000 */
[----:B------:R-:W-:Y:S02]  /*172c0*/  HADD2.F32 R15, -RZ, R15.H1_H1 ;  /* 0x3000000fff0f7230 */ /* 0x000fe40000004100 */
[C---:B------:R-:W-:Y:S01]  /*172d0*/  FFMA.FTZ R27, R14.reuse, R21, -R27 ;  /* 0x000000150e1b7223 */ /* 0x040fe2000001081b */
[----:B------:R-:W-:Y:S01]  /*172e0*/  HADD2.F32 R33, -RZ, R33.H1_H1 ;  /* 0x30000021ff217230 */ /* 0x000fe20000004100 */
[----:B------:R-:W-:Y:S01]  /*172f0*/  F2FP.F16.E4M3.UNPACK_B R21, R8.H1 ;  /* 0x00000008ff15723e */ /* 0x000fe200030006ff */
[----:B------:R-:W-:Y:S02]  /*17300*/  HADD2.F32 R20, -RZ, R20.H1_H1 ;  /* 0x30000014ff147230 */ /* 0x000fe40000004100 */
[----:B------:R-:W-:Y:S01]  /*17310*/  FFMA.FTZ R31, R14, R25, R31 ;  /* 0x000000190e1f7223 */ /* 0x000fe2000001001f */
[C---:B------:R-:W-:Y:S01]  /*17320*/  FMUL.FTZ R35, R15.reuse, R38 ;  /* 0x000000260f237220 */ /* 0x040fe20000410000 */
[----:B------:R-:W-:Y:S01]  /*17330*/  F2FP.F16.E4M3.UNPACK_B R14, R3.H1 ;  /* 0x00000003ff0e723e */ /* 0x000fe200030006ff */
[----:B------:R-:W-:Y:S01]  /*17340*/  FMUL.FTZ R37, R15, R33 ;  /* 0x000000210f257220 */ /* 0x000fe20000410000 */
[----:B------:R-:W-:-:S02]  /*17350*/  HADD2.F32 R25, -RZ, R21.H0_H0 ;  /* 0x20000015ff197230 */ /* 0x000fc40000004100 */
[C---:B------:R-:W-:Y:S01]  /*17360*/  FFMA.FTZ R28, R20.reuse, R33, -R35 ;  /* 0x00000021141c7223 */ /* 0x040fe20000010823 */
[----:B------:R-:W-:Y:S02]  /*17370*/  HADD2.F32 R15, -RZ, R29.H0_H0 ;  /* 0x2000001dff0f7230 */ /* 0x000fe40000004100 */
[----:B------:R-:W-:Y:S01]  /*17380*/  FFMA.FTZ R38, R20, R38, R37 ;  /* 0x0000002614267223 */ /* 0x000fe20000010025 */
[--C-:B------:R-:W-:Y:S01]  /*17390*/  HADD2.F32 R20, -RZ, R14.reuse.H0_H0 ;  /* 0x2000000eff147230 */ /* 0x100fe20000004100 */
[----:B------:R-:W-:Y:S01]  /*173a0*/  F2FP.F16.E4M3.UNPACK_B R3, R3 ;  /* 0x00000003ff03723e */ /* 0x000fe200020006ff */
[----:B------:R-:W-:Y:S02]  /*173b0*/  HADD2.F32 R24, -RZ, R14.H1_H1 ;  /* 0x3000000eff187230 */ /* 0x000fe40000004100 */
[C---:B------:R-:W-:Y:S01]  /*173c0*/  FMUL.FTZ R33, R15.reuse, R25 ;  /* 0x000000190f217220 */ /* 0x040fe20000410000 */
[----:B------:R-:W-:Y:S02]  /*173d0*/  HADD2.F32 R14, -RZ, R7.H0_H0 ;  /* 0x20000007ff0e7230 */ /* 0x000fe40000004100 */
[----:B------:R-:W-:Y:S01]  /*173e0*/  FMUL.FTZ R15, R15, R20 ;  /* 0x000000140f0f7220 */ /* 0x000fe20000410000 */
[----:B------:R-:W-:Y:S01]  /*173f0*/  HADD2.F32 R26, -RZ, R21.H1_H1 ;  /* 0x30000015ff1a7230 */ /* 0x000fe20000004100 */
[----:B------:R-:W-:Y:S01]  /*17400*/  F2FP.SATFINITE.E4M3.F32.PACK_AB_MERGE_C R42, R42, R49, RZ ;  /* 0x000000312a2a723e */ /* 0x000fe200048070ff */
[----:B------:R-:W-:-:S02]  /*17410*/  HADD2.F32 R29, -RZ, R29.H1_H1 ;  /* 0x3000001dff1d7230 */ /* 0x000fc40000004100 */
[----:B------:R-:W-:Y:S01]  /*17420*/  FFMA.FTZ R33, R14, R20, -R33 ;  /* 0x000000140e217223 */ /* 0x000fe20000010821 */
[----:B------:R-:W-:Y:S01]  /*17430*/  HADD2.F32 R7, -RZ, R7.H1_H1 ;  /* 0x30000007ff077230 */ /* 0x000fe20000004100 */
[----:B------:R-:W-:Y:S01]  /*17440*/  F2FP.SATFINITE.E4M3.F32.PACK_AB_MERGE_C R5, R10, R5, R11 ;  /* 0x000000050a05723e */ /* 0x000fe2000480700b */
[C---:B------:R-:W-:Y:S01]  /*17450*/  FMUL.FTZ R20, R29.reuse, R26 ;  /* 0x0000001a1d147220 */ /* 0x040fe20000410000 */
[----:B------:R-:W-:Y:S01]  /*17460*/  FMUL.FTZ R21, R29, R24 ;  /* 0x000000181d157220 */ /* 0x000fe20000410000 */
[----:B------:R-:W-:Y:S01]  /*17470*/  FFMA.FTZ R29, R14, R25, R15 ;  /* 0x000000190e1d7223 */ /* 0x000fe2000001000f */
[----:B------:R-:W-:Y:S01]  /*17480*/  F2FP.F16.E4M3.UNPACK_B R14, R8 ;  /* 0x00000008ff0e723e */ /* 0x000fe200020006ff */
[C---:B------:R-:W-:Y:S01]  /*17490*/  FFMA.FTZ R34, R7.reuse, R24, -R20 ;  /* 0x0000001807227223 */ /* 0x040fe20000010814 */
[----:B------:R-:W-:Y:S01]  /*174a0*/  FFMA.FTZ R26, R7, R26, R21 ;  /* 0x0000001a071a7223 */ /* 0x000fe20000010015 */
[----:B------:R-:W-:Y:S01]  /*174b0*/  HADD2.F32 R7, -RZ, R6.H0_H0 ;  /* 0x20000006ff077230 */ /* 0x000fe20000004100 */
[----:B------:R-:W-:Y:S01]  /*174c0*/  F2FP.SATFINITE.E4M3.F32.PACK_AB_MERGE_C R9, R12, R9, R13 ;  /* 0x000000090c09723e */ /* 0x000fe2000480700d */
[--C-:B------:R-:W-:Y:S01]  /*174d0*/  HADD2.F32 R20, -RZ, R14.reuse.H0_H0 ;  /* 0x2000000eff147230 */ /* 0x100fe20000004100 */
[----:B------:R-:W-:Y:S01]  /*174e0*/  F2FP.SATFINITE.E4M3.F32.PACK_AB_MERGE_C R33, R34, R33, RZ ;  /* 0x000000212221723e */ /* 0x000fe200048070ff */
[--C-:B------:R-:W-:Y:S01]  /*174f0*/  HADD2.F32 R8, -RZ, R3.reuse.H0_H0 ;  /* 0x20000003ff087230 */ /* 0x100fe20000004100 */
[----:B------:R-:W-:Y:S01]  /*17500*/  F2FP.SATFINITE.E4M3.F32.PACK_AB_MERGE_C R26, R26, R29, RZ ;  /* 0x0000001d1a1a723e */ /* 0x000fe200048070ff */
[----:B------:R-:W-:Y:S01]  /*17510*/  HADD2.F32 R15, -RZ, R3.H1_H1 ;  /* 0x30000003ff0f7230 */ /* 0x000fe20000004100 */
[----:B------:R-:W-:Y:S01]  /*17520*/  F2FP.SATFINITE.E4M3.F32.PACK_AB_MERGE_C R11, R36, R43, R42 ;  /* 0x0000002b240b723e */ /* 0x000fe2000480702a */
[----:B------:R-:W-:-:S02]  /*17530*/  HADD2.F32 R21, -RZ, R14.H1_H1 ;  /* 0x3000000eff157230 */ /* 0x000fc40000004100 */
[C---:B------:R-:W-:Y:S01]  /*17540*/  FMUL.FTZ R14, R7.reuse, R20 ;  /* 0x00000014070e7220 */ /* 0x040fe20000410000 */
[----:B------:R-:W-:Y:S02]  /*17550*/  HADD2.F32 R6, -RZ, R6.H1_H1 ;  /* 0x30000006ff067230 */ /* 0x000fe40000004100 */
[-C--:B------:R-:W-:Y:S01]  /*17560*/  FMUL.FTZ R7, R7, R8.reuse ;  /* 0x0000000807077220 */ /* 0x080fe20000410000 */
[--C-:B------:R-:W-:Y:S02]  /*17570*/  HADD2.F32 R3, -RZ, R4.reuse.H0_H0 ;  /* 0x20000004ff037230 */ /* 0x100fe40000004100 */
        /* <DEDUP_REMOVED lines=10> */
[----:B------:R-:W-:Y:S02]  /*17620*/  F2FP.SATFINITE.E4M3.F32.PACK_AB_MERGE_C R7, R48, R47, R7 ;  /* 0x0000002f3007723e */ /* 0x000fe40004807007 */
[----:B------:R-:W-:Y:S02]  /*17630*/  F2FP.SATFINITE.E4M3.F32.PACK_AB_MERGE_C R4, R28, R27, R4 ;  /* 0x0000001b1c04723e */ /* 0x000fe40004807004 */
[----:B------:R-:W-:Y:S02]  /*17640*/  F2FP.SATFINITE.E4M3.F32.PACK_AB_MERGE_C R6, R25, R6, R33 ;  /* 0x000000061906723e */ /* 0x000fe40004807021 */
[----:B------:R-:W-:-:S02]  /*17650*/  F2FP.SATFINITE.E4M3.F32.PACK_AB_MERGE_C R8, R38, R31, R8 ;  /* 0x0000001f2608723e */ /* 0x000fc40004807008 */
[----:B------:R-:W-:Y:S01]  /*17660*/  F2FP.SATFINITE.E4M3.F32.PACK_AB_MERGE_C R10, R24, R3, R26 ;  /* 0x00000003180a723e */ /* 0x000fe2000480701a */
[----:B------:R0:W-:Y:S04]  /*17670*/  STS.128 [R52+0x14400], R4 ;  /* 0x0144000434007388 */ /* 0x0001e80000000c00 */
[----:B------:R0:W-:Y:S02]  /*17680*/  STS.128 [R0+0x14400], R8 ;  /* 0x0144000800007388 */ /* 0x0001e40000000c00 */
.L_x_454:
[----:B------:R-:W-:Y:S05]  /*17690*/  BSYNC B0 ;  /* 0x0000000000007941 */ /* 0x000fea0003800000 */
.L_x_447:
[----:B------:R-:W-:Y:S01]  /*176a0*/  @!PT LDS RZ, [RZ] ;  /* 0x00000000fffff984 */ /* 0x000fe20000000800 */
[----:B------:R-:W-:Y:S01]  /*176b0*/  @!PT LDS RZ, [RZ] ;  /* 0x00000000fffff984 */ /* 0x000fe20000000800 */
[----:B------:R-:W-:Y:S01]  /*176c0*/  @!PT LDS RZ, [RZ] ;  /* 0x00000000fffff984 */ /* 0x000fe20000000800 */
[----:B------:R-:W-:Y:S01]  /*176d0*/  @!PT LDS RZ, [RZ] ;  /* 0x00000000fffff984 */ /* 0x000fe20000000800 */
[----:B------:R1:W-:Y:S06]  /*176e0*/  MEMBAR.ALL.CTA ;  /* 0x0000000000007992 */ /* 0x0003ec0000008000 */
[----:B-1----:R-:W1:Y:S01]  /*176f0*/  FENCE.VIEW.ASYNC.S ;  /* 0x00000000000073c6 */ /* 0x002e620000000000 */
[----:B------:R-:W-:Y:S05]  /*17700*/  WARPSYNC.ALL ;  /* 0x0000000000007948 */ /* 0x000fea0003800000 */
[----:B-1----:R-:W-:Y:S06]  /*17710*/  BAR.SYNC.DEFER_BLOCKING 0xd, 0x100 ;  /* 0x0344000000007b1d */ /* 0x002fec0000010000 */
.L_x_445:
[----:B0-23--:R-:W-:-:S05]  /*17720*/  IMAD.U32 R0, RZ, RZ, UR53 ;  /* 0x00000035ff007e24 */ /* 0x00dfca000f8e00ff */
[----:B------:R-:W-:-:S13]  /*17730*/  ISETP.NE.AND P0, PT, R0, 0x3, PT ;  /* 0x000000030000780c */ /* 0x000fda0003f05270 */
[----:B------:R-:W-:Y:S05]  /*17740*/  @!P0 BRA `(.L_x_474) ;  /* 0x0000000000048947 */ /* 0x000fea0003800000 */
[----:B------:R-:W-:Y:S01]  /*17750*/  BPT.TRAP 0x1 ;  /* 0x000000040000795c */ /* 0x000fe20000300000 */
.L_x_474:
[----:B-1----:R-:W-:Y:S01]  /*17760*/  IMAD R3, R148, 0x8, R16 ;  /* 0x0000000894037824 */ /* 0x002fe200078e0210 */
[----:B------:R-:W-:-:S04]  /*17770*/  SHF.L.U32 R0, R198, 0x1f, RZ ;  /* 0x0000001fc6007819 */ /* 0x000fc800000006ff */
[----:B------:R0:W1:Y:S01]  /*17780*/  SYNCS.PHASECHK.TRANS64.TRYWAIT P2, [R3+URZ+0x29830], R0 ;  /* 0x02983000030075a7 */ /* 0x000062000804017f */
[----:B------:R-:W-:Y:S05]  /*17790*/  @!P0 BRA `(.L_x_475) ;  /* 0x0000000000048947 */ /* 0x000fea0003800000 */
[----:B------:R-:W-:Y:S01]  /*177a0*/  BPT.TRAP 0x1 ;  /* 0x000000040000795c */ /* 0x000fe20000300000 */
.L_x_475:
[----:B----45:R-:W2:Y:S01]  /*177b0*/  S2R R4, SR_TID.X ;  /* 0x0000000000047919 */ /* 0x030ea20000002100 */
[----:B------:R-:W-:Y:S01]  /*177c0*/  IMAD.MOV.U32 R25, RZ, RZ, RZ ;  /* 0x000000ffff197224 */ /* 0x000fe200078e00ff */
[----:B--2---:R-:W-:-:S04]  /*177d0*/  LOP3.LUT R4, R4, 0x7f, RZ, 0xc0, !PT ;  /* 0x0000007f04047812 */ /* 0x004fc800078ec0ff */
[----:B------:R-:W-:Y:S01]  /*177e0*/  ISETP.NE.AND P1, PT, R4, RZ, PT ;  /* 0x000000ff0400720c */ /* 0x000fe20003f25270 */
[----:B-1----:R-:W-:-:S12]  /*177f0*/  @P2 BRA `(.L_x_476) ;  /* 0x0000000000082947 */ /* 0x002fd80003800000 */
[----:B------:R-:W1:Y:S02]  /*17800*/  SYNCS.PHASECHK.TRANS64.TRYWAIT P2, [R3+URZ+0x29830], R0 ;  /* 0x02983000030075a7 */ /* 0x000e64000804017f */
[----:B-1----:R-:W-:Y:S05]  /*17810*/  @!P2 BRA `(.L_x_477) ;  /* 0x0000012800e4a947 */ /* 0x002fea0003800000 */
.L_x_476:
[----:B------:R-:W-:Y:S05]  /*17820*/  WARPSYNC.ALL ;  /* 0x0000000000007948 */ /* 0x000fea0003800000 */
[----:B01----:R-:W-:Y:S01]  /*17830*/  VIADD R0, R16, 0x1a400 ;  /* 0x0001a40010007836 */ /* 0x003fe20000000000 */
[----:B------:R-:W-:Y:S01]  /*17840*/  R2UR UR28, R44 ;  /* 0x000000002c1c72ca */ /* 0x000fe200000e0000 */
[----:B------:R-:W-:Y:S01]  /*17850*/  IMAD.MOV.U32 R5, RZ, RZ, -0x7fffffe0 ;  /* 0x80000020ff057424 */ /* 0x000fe200078e00ff */
[----:B------:R-:W-:Y:S01]  /*17860*/  WARPGROUP.ARRIVE ;  /* 0x00000000000079c5 */ /* 0x000fe20000000000 */
[----:B------:R-:W-:Y:S01]  /*17870*/  UMOV UR29, 0x80000020 ;  /* 0x80000020001d7882 */ /* 0x000fe20000000000 */
[----:B------:R-:W-:Y:S01]  /*17880*/  SHF.R.U32.HI R0, RZ, 0x4, R0 ;  /* 0x00000004ff007819 */ /* 0x000fe20000011600 */
[----:B------:R-:W-:Y:S01]  /*17890*/  IMAD.MOV.U32 R7, RZ, RZ, -0x7fffffe0 ;  /* 0x80000020ff077424 */ /* 0x000fe200078e00ff */
[----:B------:R-:W-:Y:S01]  /*178a0*/  R2UR UR31, R5 ;  /* 0x00000000051f72ca */ /* 0x000fe200000e0000 */
[----:B------:R-:W-:Y:S01]  /*178b0*/  UMOV UR9, UR29 ;  /* 0x0000001d00097c82 */ /* 0x000fe20008000000 */
[----:B------:R-:W-:Y:S01]  /*178c0*/  LOP3.LUT R0, R0, 0x3fff, RZ, 0xc0, !PT ;  /* 0x00003fff00007812 */ /* 0x000fe200078ec0ff */
[----:B------:R-:W-:Y:S01]  /*178d0*/  UMOV UR5, UR29 ;  /* 0x0000001d00057c82 */ /* 0x000fe20008000000 */
[----:B------:R-:W-:Y:S01]  /*178e0*/  R2UR UR11, R7 ;  /* 0x00000000070b72ca */ /* 0x000fe200000e0000 */
[----:B------:R-:W-:Y:S01]  /*178f0*/  IMAD.MOV.U32 R7, RZ, RZ, -0x7fffffe0 ;  /* 0x80000020ff077424 */ /* 0x000fe200078e00ff */
[----:B------:R-:W-:Y:S01]  /*17900*/  LOP3.LUT R0, R0, 0x10000, RZ, 0xfc, !PT ;  /* 0x0001000000007812 */ /* 0x000fe200078efcff */
[----:B------:R-:W-:Y:S01]  /*17910*/  ULOP3.LUT UR28, UR28, 0x10000, URZ, 0xfc, !UPT ;  /* 0x000100001c1c7892 */ /* 0x000fe2000f8efc3f */
[----:B------:R-:W-:Y:S01]  /*17920*/  IMAD.MOV.U32 R9, RZ, RZ, -0x7fffffe0 ;  /* 0x80000020ff097424 */ /* 0x000fe200078e00ff */
[----:B------:R-:W-:Y:S01]  /*17930*/  UMOV UR13, UR29 ;  /* 0x0000001d000d7c82 */ /* 0x000fe20008000000 */
[----:B------:R-:W-:Y:S01]  /*17940*/  R2UR UR7, R7 ;  /* 0x00000000070772ca */ /* 0x000fe200000e0000 */
[----:B------:R-:W-:Y:S01]  /*17950*/  IMAD R4, R148, 0x780, R0 ;  /* 0x0000078094047824 */ /* 0x000fe200078e0200 */
[----:B------:R-:W-:Y:S01]  /*17960*/  UIADD3 UR48, UR28, 0x2, URZ ;  /* 0x000000021c307890 */ /* 0x000fe2000fffe03f */
[----:B------:R-:W-:Y:S01]  /*17970*/  IMAD.MOV.U32 R7, RZ, RZ, -0x7fffffe0 ;  /* 0x80000020ff077424 */ /* 0x000fe200078e00ff */
[----:B------:R-:W-:Y:S01]  /*17980*/  UMOV UR8, UR28 ;  /* 0x0000001c00087c82 */ /* 0x000fe20008000000 */
[----:B------:R-:W-:Y:S01]  /*17990*/  UMOV UR4, UR28 ;  /* 0x0000001c00047c82 */ /* 0x000fe20008000000 */
[C---:B------:R-:W-:Y:S01]  /*179a0*/  R2UR UR30, R4.reuse ;  /* 0x00000000041e72ca */ /* 0x040fe200000e0000 */
[C---:B------:R-:W-:Y:S01]  /*179b0*/  VIADD R8, R4.reuse, 0x180 ;  /* 0x0000018004087836 */ /* 0x040fe20000000000 */
[----:B------:R-:W-:Y:S01]  /*179c0*/  IADD3 R6, R4, 0x80, RZ ;  /* 0x0000008004067810 */ /* 0x000fe20007ffe0ff */
[----:B------:R-:W-:Y:S01]  /*179d0*/  UMOV UR12, UR28 ;  /* 0x0000001c000c7c82 */ /* 0x000fe20008000000 */
[----:B------:R-:W-:Y:S01]  /*179e0*/  R2UR UR15, R7 ;  /* 0x00000000070f72ca */ /* 0x000fe200000e0000 */
[----:B------:R-:W-:Y:S01]  /*179f0*/  IMAD.MOV.U32 R11, RZ, RZ, -0x7fffffe0 ;  /* 0x80000020ff0b7424 */ /* 0x000fe200078e00ff */
[----:B------:R-:W-:Y:S01]  /*17a00*/  R2UR UR10, R6 ;  /* 0x00000000060a72ca */ /* 0x000fe200000e0000 */
[C---:B------:R-:W-:Y:S01]  /*17a10*/  VIADD R6, R4.reuse, 0x100 ;  /* 0x0000010004067836 */ /* 0x040fe20000000000 */
[----:B------:R-:W-:Y:S01]  /*17a20*/  IADD3 R10, R4, 0x2, RZ ;  /* 0x00000002040a7810 */ /* 0x000fe20007ffe0ff */
[----:B------:R-:W-:Y:S01]  /*17a30*/  UMOV UR49, 0x80000020 ;  /* 0x8000002000317882 */ /* 0x000fe20000000000 */
[----:B------:R-:W-:Y:S01]  /*17a40*/  R2UR UR51, R11 ;  /* 0x000000000b3372ca */ /* 0x000fe200000e0000 */
[----:B------:R-:W-:Y:S01]  /*17a50*/  IMAD.MOV.U32 R7, RZ, RZ, -0x7fffffe0 ;  /* 0x80000020ff077424 */ /* 0x000fe200078e00ff */
[----:B------:R-:W-:Y:S01]  /*17a60*/  R2UR UR6, R6 ;  /* 0x00000000060672ca */ /* 0x000fe200000e0000 */
[----:B------:R-:W-:Y:S01]  /*17a70*/  QGMMA.64x32x32.F32.E4M3.E4M3 R92, gdesc[UR28], RZ, !UPT, gsb0 ;  /* 0x006000001c5c79f3 */ /* 0x000fe2000c0008ff */
[----:B------:R-:W-:Y:S01]  /*17a80*/  VIADD R6, R4, 0x200 ;  /* 0x0000020004067836 */ /* 0x000fe20000000000 */
[----:B------:R-:W-:Y:S01]  /*17a90*/  R2UR UR50, R10 ;  /* 0x000000000a3272ca */ /* 0x000fe200000e0000 */
[----:B------:R-:W-:Y:S01]  /*17aa0*/  VIADD R10, R4, 0x280 ;  /* 0x00000280040a7836 */ /* 0x000fe20000000000 */
[----:B------:R-:W-:Y:S01]  /*17ab0*/  P2R R12, PR, RZ, 0x2 ;  /* 0x00000002ff0c7803 */ /* 0x000fe20000000000 */
[----:B------:R-:W-:Y:S01]  /*17ac0*/  IMAD.MOV.U32 R11, RZ, RZ, -0x7fffffe0 ;  /* 0x80000020ff0b7424 */ /* 0x000fe200078e00ff */
[----:B------:R-:W-:Y:S01]  /*17ad0*/  R2UR UR14, R6 ;  /* 0x00000000060e72ca */ /* 0x000fe200000e0000 */
[----:B------:R-:W-:Y:S01]  /*17ae0*/  VIADD R6, R4, 0x82 ;  /* 0x0000008204067836 */ /* 0x000fe20000000000 */
[----:B------:R-:W-:Y:S01]  /*17af0*/  P2R R14, PR, RZ, 0x1 ;  /* 0x00000001ff0e7803 */ /* 0x000fe20000000000 */
[----:B------:R-:W-:Y:S01]  /*17b00*/  IMAD.MOV.U32 R5, RZ, RZ, -0x7fffffe0 ;  /* 0x80000020ff057424 */ /* 0x000fe200078e00ff */
[----:B------:R-:W-:-:S02]  /*17b10*/  WARPGROUP.DEPBAR.LE gsb0, 0x0 ;  /* 0x00008000000079c5 */ /* 0x000fc40000010000 */
[----:B------:R-:W-:-:S06]  /*17b20*/  WARPGROUP.ARRIVE ;  /* 0x00000000000079c5 */ /* 0x000fcc0000000000 */
[----:B------:R-:W-:Y:S01]  /*17b30*/  QGMMA.64x32x32.F32.E4M3.E4M3 R76, gdesc[UR8], RZ, !UPT, gsb0 ;  /* 0x00600000084c79f3 */ /* 0x000fe2000c0008ff */
[----:B------:R-:W-:Y:S01]  /*17b40*/  R2UR UR10, R8 ;  /* 0x00000000080a72ca */ /* 0x000fe200000e0000 */
[----:B------:R-:W-:Y:S01]  /*17b50*/  UMOV UR8, UR28 ;  /* 0x0000001c00087c82 */ /* 0x000fe20008000000 */
[----:B------:R-:W-:Y:S01]  /*17b60*/  R2UR UR11, R9 ;  /* 0x00000000090b72ca */ /* 0x000fe200000e0000 */
[----:B------:R-:W-:Y:S01]  /*17b70*/  UMOV UR9, UR29 ;  /* 0x0000001d00097c82 */ /* 0x000fe20008000000 */
[----:B------:R-:W-:Y:S01]  /*17b80*/  IMAD.MOV.U32 R9, RZ, RZ, -0x7fffffe0 ;  /* 0x80000020ff097424 */ /* 0x000fe200078e00ff */
[----:B------:R-:W-:Y:S01]  /*17b90*/  IADD3 R8, R4, 0x102, RZ ;  /* 0x0000010204087810 */ /* 0x000fe20007ffe0ff */
[----:B------:R-:W-:Y:S02]  /*17ba0*/  WARPGROUP.DEPBAR.LE gsb0, 0x0 ;  /* 0x00008000000079c5 */ /* 0x000fe40000010000 */
[----:B------:R-:W-:-:S06]  /*17bb0*/  WARPGROUP.ARRIVE ;  /* 0x00000000000079c5 */ /* 0x000fcc0000000000 */
[----:B------:R-:W-:Y:S01]  /*17bc0*/  QGMMA.64x32x32.F32.E4M3.E4M3 R60, gdesc[UR4], RZ, !UPT, gsb0 ;  /* 0x00600000043c79f3 */ /* 0x000fe2000c0008ff */
[----:B------:R-:W-:Y:S01]  /*17bd0*/  R2UR UR6, R6 ;  /* 0x00000000060672ca */ /* 0x000fe200000e0000 */
[----:B------:R-:W-:Y:S01]  /*17be0*/  UMOV UR4, UR48 ;  /* 0x0000003000047c82 */ /* 0x000fe20008000000 */
[----:B------:R-:W-:Y:S01]  /*17bf0*/  R2UR UR7, R7 ;  /* 0x00000000070772ca */ /* 0x000fe200000e0000 */
[----:B------:R-:W-:Y:S01]  /*17c00*/  UMOV UR5, UR49 ;  /* 0x0000003100057c82 */ /* 0x000fe20008000000 */
[----:B------:R-:W-:Y:S02]  /*17c10*/  VIADD R6, R4, 0x182 ;  /* 0x0000018204067836 */ /* 0x000fe40000000000 */
[----:B------:R-:W-:Y:S01]  /*17c20*/  IMAD.MOV.U32 R7, RZ, RZ, -0x7fffffe0 ;  /* 0x80000020ff077424 */ /* 0x000fe200078e00ff */
        /* <DEDUP_REMOVED lines=12> */
[----:B------:R-:W-:Y:S01]  /*17cf0*/  UMOV UR12, UR48 ;  /* 0x00000030000c7c82 */ /* 0x000fe20008000000 */
[----:B------:R-:W-:Y:S01]  /*17d00*/  UMOV UR13, UR49 ;  /* 0x00000031000d7c82 */ /* 0x000fe20008000000 */
[----:B------:R-:W-:Y:S02]  /*17d10*/  WARPGROUP.DEPBAR.LE gsb0, 0x0 ;  /* 0x00008000000079c5 */ /* 0x000fe40000010000 */
[----:B------:R-:W-:-:S06]  /*17d20*/  WARPGROUP.ARRIVE ;  /* 0x00000000000079c5 */ /* 0x000fcc0000000000 */
[----:B------:R-:W-:Y:S01]  /*17d30*/  QGMMA.64x32x32.F32.E4M3.E4M3 R92, gdesc[UR48], R92, gsb0 ;  /* 0x00600000305c79f3 */ /* 0x000fe2000800085c */
[----:B------:R-:W-:Y:S01]  /*17d40*/  R2UR UR50, R8 ;  /* 0x00000000083272ca */ /* 0x000fe200000e0000 */
[----:B------:R-:W-:Y:S01]  /*17d50*/  VIADD R8, R4, 0x202 ;  /* 0x0000020204087836 */ /* 0x000fe20000000000 */
[----:B------:R-:W-:Y:S02]  /*17d60*/  R2UR UR51, R9 ;  /* 0x00000000093372ca */ /* 0x000fe400000e0000 */
[----:B------:R-:W-:Y:S02]  /*17d70*/  MOV R9, 0x80000020 ;  /* 0x8000002000097802 */ /* 0x000fe40000000f00 */
[----:B------:R-:W-:Y:S01]  /*17d80*/  R2UR UR14, R8 ;  /* 0x00000000080e72ca */ /* 0x000fe200000e0000 */
[----:B------:R-:W-:Y:S01]  /*17d90*/  VIADD R8, R4, 0x380 ;  /* 0x0000038004087836 */ /* 0x000fe20000000000 */
[----:B------:R-:W-:Y:S02]  /*17da0*/  R2UR UR15, R9 ;  /* 0x00000000090f72ca */ /* 0x000fe400000e0000 */
[----:B------:R-:W-:Y:S01]  /*17db0*/  MOV R9, 0x80000020 ;  /* 0x8000002000097802 */ /* 0x000fe20000000f00 */
[----:B------:R-:W-:-:S02]  /*17dc0*/  WARPGROUP.DEPBAR.LE gsb0, 0x0 ;  /* 0x00008000000079c5 */ /* 0x000fc40000010000 */
[----:B------:R-:W-:-:S06]  /*17dd0*/  WARPGROUP.ARRIVE ;  /* 0x00000000000079c5 */ /* 0x000fcc0000000000 */
[----:B------:R-:W-:Y:S01]  /*17de0*/  QGMMA.64x32x32.F32.E4M3.E4M3 R76, gdesc[UR4], R76, gsb0 ;  /* 0x00600000044c79f3 */ /* 0x000fe2000800084c */
[----:B------:R-:W-:Y:S01]  /*17df0*/  R2UR UR6, R10 ;  /* 0x000000000a0672ca */ /* 0x000fe200000e0000 */
[----:B------:R-:W-:Y:S01]  /*17e00*/  UIADD3 UR4, UR28, 0x200, URZ ;  /* 0x000002001c047890 */ /* 0x000fe2000fffe03f */
[----:B------:R-:W-:Y:S01]  /*17e10*/  R2UR UR7, R11 ;  /* 0x000000000b0772ca */ /* 0x000fe200000e0000 */
[----:B------:R-:W-:Y:S01]  /*17e20*/  UMOV UR5, 0x80000020 ;  /* 0x8000002000057882 */ /* 0x000fe20000000000 */
[----:B------:R-:W-:Y:S01]  /*17e30*/  VIADD R10, R4, 0x282 ;  /* 0x00000282040a7836 */ /* 0x000fe20000000000 */
[----:B------:R-:W-:Y:S01]  /*17e40*/  UMOV UR17, UR5 ;  /* 0x0000000500117c82 */ /* 0x000fe20008000000 */
[----:B------:R-:W-:Y:S02]  /*17e50*/  IMAD.MOV.U32 R11, RZ, RZ, -0x7fffffe0 ;  /* 0x80000020ff0b7424 */ /* 0x000fe400078e00ff */
[----:B------:R-:W-:Y:S01]  /*17e60*/  UMOV UR16, UR4 ;  /* 0x0000000400107c82 */ /* 0x000fe20008000000 */
[----:B------:R-:W-:-:S02]  /*17e70*/  WARPGROUP.DEPBAR.LE gsb0, 0x0 ;  /* 0x00008000000079c5 */ /* 0x000fc40000010000 */
[----:B------:R-:W-:-:S06]  /*17e80*/  WARPGROUP.ARRIVE ;  /* 0x00000000000079c5 */ /* 0x000fcc0000000000 */
[----:B------:R-:W-:Y:S03]  /*17e90*/  QGMMA.64x32x32.F32.E4M3.E4M3 R60, gdesc[UR48], R60, gsb0 ;  /* 0x00600000303c79f3 */ /* 0x000fe6000800083c */
[----:B------:R-:W-:Y:S02]  /*17ea0*/  WARPGROUP.DEPBAR.LE gsb0, 0x0 ;  /* 0x00008000000079c5 */ /* 0x000fe40000010000 */
[----:B------:R-:W-:-:S06]  /*17eb0*/  WARPGROUP.ARRIVE ;  /* 0x00000000000079c5 */ /* 0x000fcc0000000000 */
[----:B------:R-:W-:Y:S01]  /*17ec0*/  QGMMA.64x32x32.F32.E4M3.E4M3 R44, gdesc[UR8], R44, gsb0 ;  /* 0x00600000082c79f3 */ /* 0x000fe2000800082c */
        /* <DEDUP_REMOVED lines=8> */
[----:B------:R-:W-:Y:S01]  /*17f50*/  QGMMA.64x32x32.F32.E4M3.E4M3 R28, gdesc[UR12], R28, gsb0 ;  /* 0x006000000c1c79f3 */ /* 0x000fe2000800081c */
        /* <DEDUP_REMOVED lines=8> */
[----:B------:R-:W-:Y:S01]  /*17fe0*/  QGMMA.64x32x32.F32.E4M3.E4M3 R92, gdesc[UR4], R92, gsb0 ;  /* 0x00600000045c79f3 */ /* 0x000fe2000800085c */
[----:B------:R-:W-:Y:S01]  /*17ff0*/  R2UR UR6, R8 ;  /* 0x00000000080672ca */ /* 0x000fe200000e0000 */
[----:B------:R-:W-:Y:S01]  /*18000*/  VIADD R8, R4, 0x480 ;  /* 0x0000048004087836 */ /* 0x000fe20000000000 */
[----:B------:R-:W-:Y:S01]  /*18010*/  R2UR UR7, R9 ;  /* 0x00000000090772ca */ /* 0x000fe200000e0000 */
[----:B------:R-:W-:-:S03]  /*18020*/  IMAD.MOV.U32 R9, RZ, RZ, -0x7fffffe0 ;  /* 0x80000020ff097424 */ /* 0x000fc600078e00ff */
[----:B------:R-:W-:Y:S01]  /*18030*/  R2UR UR18, R8 ;  /* 0x00000000081272ca */ /* 0x000fe200000e0000 */
[----:B------:R-:W-:Y:S01]  /*18040*/  VIADD R8, R4, 0x382 ;  /* 0x0000038204087836 */ /* 0x000fe20000000000 */
[----:B------:R-:W-:Y:S01]  /*18050*/  R2UR UR19, R9 ;  /* 0x00000000091372ca */ /* 0x000fe200000e0000 */
[----:B------:R-:W-:Y:S01]  /*18060*/  IMAD.MOV.U32 R9, RZ, RZ, -0x7fffffe0 ;  /* 0x80000020ff097424 */ /* 0x000fe200078e00ff */
[----:B------:R-:W-:Y:S02]  /*18070*/  WARPGROUP.DEPBAR.LE gsb0, 0x0 ;  /* 0x00008000000079c5 */ /* 0x000fe40000010000 */
[----:B------:R-:W-:-:S06]  /*18080*/  WARPGROUP.ARRIVE ;  /* 0x00000000000079c5 */ /* 0x000fcc0000000000 */
[----:B------:R-:W-:Y:S01]  /*18090*/  QGMMA.64x32x32.F32.E4M3.E4M3 R76, gdesc[UR8], R76, gsb0 ;  /* 0x00600000084c79f3 */ /* 0x000fe2000800084c */
[----:B------:R-:W-:Y:S01]  /*180a0*/  R2UR UR10, R10 ;  /* 0x000000000a0a72ca */ /* 0x000fe200000e0000 */
[----:B------:R-:W-:Y:S01]  /*180b0*/  UIADD3 UR8, UR28, 0x202, URZ ;  /* 0x000002021c087890 */ /* 0x000fe2000fffe03f */
[----:B------:R-:W-:Y:S01]  /*180c0*/  R2UR UR11, R11 ;  /* 0x000000000b0b72ca */ /* 0x000fe200000e0000 */
[----:B------:R-:W-:Y:S01]  /*180d0*/  UMOV UR9, 0x80000020 ;  /* 0x8000002000097882 */ /* 0x000fe20000000000 */
[----:B------:R-:W-:Y:S01]  /*180e0*/  IMAD.MOV.U32 R11, RZ, RZ, -0x7fffffe0 ;  /* 0x80000020ff0b7424 */ /* 0x000fe200078e00ff */
[----:B------:R-:W-:Y:S01]  /*180f0*/  UMOV UR21, UR9 ;  /* 0x0000000900157c82 */ /* 0x000fe20008000000 */
[----:B------:R-:W-:Y:S02]  /*18100*/  IADD3 R10, R4, 0x500, RZ ;  /* 0x00000500040a7810 */ /* 0x000fe40007ffe0ff */
        /* <DEDUP_REMOVED lines=26> */
[----:B------:R-:W-:Y:S01]  /*182b0*/  VIADD R8, R4, 0x482 ;  /* 0x0000048204087836 */ /* 0x000fe20000000000 */
[----:B------:R-:W-:Y:S01]  /*182c0*/  R2UR UR11, R9 ;  /* 0x00000000090b72ca */ /* 0x000fe200000e0000 */
[----:B------:R-:W-:-:S03]  /*182d0*/  IMAD.MOV.U32 R9, RZ, RZ, -0x7fffffe0 ;  /* 0x80000020ff097424 */ /* 0x000fc600078e00ff */
[----:B------:R-:W-:Y:S02]  /*182e0*/  R2UR UR22, R8 ;  /* 0x00000000081672ca */ /* 0x000fe400000e0000 */
[----:B------:R-:W-:Y:S01]  /*182f0*/  R2UR UR23, R9 ;  /* 0x00000000091772ca */ /* 0x000fe200000e0000 */
[----:B------:R-:W-:Y:S01]  /*18300*/  IMAD.MOV.U32 R9, RZ, RZ, -0x7fffffe0 ;  /* 0x80000020ff097424 */ /* 0x000fe200078e00ff */
[----:B------:R-:W-:Y:S01]  /*18310*/  IADD3 R8, R4, 0x600, RZ ;  /* 0x0000060004087810 */ /* 0x000fe20007ffe0ff */
[----:B------:R-:W-:Y:S02]  /*18320*/  WARPGROUP.DEPBAR.LE gsb0, 0x0 ;  /* 0x00008000000079c5 */ /* 0x000fe40000010000 */
        /* <DEDUP_REMOVED lines=36> */
[----:B------:R-:W-:Y:S02]  /*18570*/  R2UR UR15, R9 ;  /* 0x00000000090f72ca */ /* 0x000fe400000e0000 */
[----:B------:R-:W-:Y:S02]  /*18580*/  MOV R9, 0x80000020 ;  /* 0x8000002000097802 */ /* 0x000fe40000000f00 */
[----:B------:R-:W-:Y:S02]  /*18590*/  R2UR UR26, R8 ;  /* 0x00000000081a72ca */ /* 0x000fe400000e0000 */
[----:B------:R-:W-:Y:S02]  /*185a0*/  R2UR UR27, R9 ;  /* 0x00000000091b72ca */ /* 0x000fe400000e0000 */
[----:B------:R-:W-:-:S05]  /*185b0*/  IADD3 R8, R236, 0xa0, -R235 ;  /* 0x000000a0ec087810 */ /* 0x000fca0007ffe8eb */
[----:B------:R-:W-:-:S05]  /*185c0*/  IMAD R8, R147, -0xa0, R8 ;  /* 0xffffff6093087824 */ /* 0x000fca00078e0208 */
[C---:B------:R-:W-:Y:S02]  /*185d0*/  ISETP.GT.AND P4, PT, R8.reuse, RZ, PT ;  /* 0x000000ff0800720c */ /* 0x040fe40003f84270 */
[C---:B------:R-:W-:Y:S02]  /*185e0*/  ISETP.GT.AND P5, PT, R8.reuse, 0x1, PT ;  /* 0x000000010800780c */ /* 0x040fe40003fa4270 */
[C---:B------:R-:W-:Y:S02]  /*185f0*/  ISETP.GT.AND P2, PT, R8.reuse, 0x8, PT ;  /* 0x000000080800780c */ /* 0x040fe40003f44270 */
[C---:B------:R-:W-:Y:S02]  /*18600*/  ISETP.GT.AND P3, PT, R8.reuse, 0x9, PT ;  /* 0x000000090800780c */ /* 0x040fe40003f64270 */
[C---:B------:R-:W-:Y:S02]  /*18610*/  ISETP.GT.AND P1, PT, R8.reuse, 0x81, PT ;  /* 0x000000810800780c */ /* 0x040fe40003f24270 */
[----:B------:R-:W-:-:S02]  /*18620*/  ISETP.GT.AND P6, PT, R8, 0x80, PT ;  /* 0x000000800800780c */ /* 0x000fc40003fc4270 */
[----:B------:R-:W-:Y:S02]  /*18630*/  P2R R24, PR, RZ, 0x2 ;  /* 0x00000002ff187803 */ /* 0x000fe40000000000 */
[----:B------:R-:W-:-:S04]  /*18640*/  ISETP.GT.AND P0, PT, R8, 0x88, PT ;  /* 0x000000880800780c */ /* 0x000fc80003f04270 */
[----:B------:R-:W-:Y:S01]  /*18650*/  P2R R20, PR, RZ, 0x1 ;  /* 0x00000001ff147803 */ /* 0x000fe20000000000 */
[----:B------:R-:W-:Y:S02]  /*18660*/  WARPGROUP.DEPBAR.LE gsb0, 0x0 ;  /* 0x00008000000079c5 */ /* 0x000fe40000010000 */
[----:B------:R-:W-:-:S06]  /*18670*/  WARPGROUP.ARRIVE ;  /* 0x00000000000079c5 */ /* 0x000fcc0000000000 */
[----:B------:R-:W-:Y:S01]  /*18680*/  QGMMA.64x32x32.F32.E4M3.E4M3 R76, gdesc[UR16], R76, gsb0 ;  /* 0x00600000104c79f3 */ /* 0x000fe2000800084c */
[----:B------:R-:W-:Y:S01]  /*18690*/  R2UR UR18, R10 ;  /* 0x000000000a1272ca */ /* 0x000fe200000e0000 */
[----:B------:R-:W-:Y:S01]  /*186a0*/  UIADD3 UR16, UR28, 0x402, URZ ;  /* 0x000004021c107890 */ /* 0x000fe2000fffe03f */
[----:B------:R-:W-:Y:S01]  /*186b0*/  R2UR UR19, R11 ;  /* 0x000000000b1372ca */ /* 0x000fe200000e0000 */
[----:B------:R-:W-:Y:S01]  /*186c0*/  UMOV UR17, 0x80000020 ;  /* 0x8000002000117882 */ /* 0x000fe20000000000 */
[----:B------:R-:W-:Y:S02]  /*186d0*/  WARPGROUP.DEPBAR.LE gsb0, 0x0 ;  /* 0x00008000000079c5 */ /* 0x000fe40000010000 */
[----:B------:R-:W-:-:S06]  /*186e0*/  WARPGROUP.ARRIVE ;  /* 0x00000000000079c5 */ /* 0x000fcc0000000000 */
[----:B------:R-:W-:Y:S03]  /*186f0*/  QGMMA.64x32x32.F32.E4M3.E4M3 R60, gdesc[UR12], R60, gsb0 ;  /* 0x006000000c3c79f3 */ /* 0x000fe6000800083c */
[----:B------:R-:W-:Y:S02]  /*18700*/  WARPGROUP.DEPBAR.LE gsb0, 0x0 ;  /* 0x00008000000079c5 */ /* 0x000fe40000010000 */
[----:B------:R-:W-:-:S06]  /*18710*/  WARPGROUP.ARRIVE ;  /* 0x00000000000079c5 */ /* 0x000fcc0000000000 */
[----:B------:R-:W-:Y:S01]  /*18720*/  QGMMA.64x32x32.F32.E4M3.E4M3 R44, gdesc[UR20], R44, gsb0 ;  /* 0x00600000142c79f3 */ /* 0x000fe2000800082c */
[----:B------:R-:W-:Y:S01]  /*18730*/  R2UR UR23, R5 ;  /* 0x00000000051772ca */ /* 0x000fe200000e0000 */
[----:B------:R-:W-:Y:S01]  /*18740*/  UMOV UR20, UR16 ;  /* 0x0000001000147c82 */ /* 0x000fe20008000000 */
[----:B------:R-:W-:Y:S01]  /*18750*/  UMOV UR21, UR17 ;  /* 0x0000001100157c82 */ /* 0x000fe20008000000 */
[----:B------:R-:W-:Y:S02]  /*18760*/  WARPGROUP.DEPBAR.LE gsb0, 0x0 ;  /* 0x00008000000079c5 */ /* 0x000fe40000010000 */
[----:B------:R-:W-:-:S06]  /*18770*/  WARPGROUP.ARRIVE ;  /* 0x00000000000079c5 */ /* 0x000fcc0000000000 */
[----:B------:R-:W-:Y:S03]  /*18780*/  QGMMA.64x32x32.F32.E4M3.E4M3 R28, gdesc[UR24], R28, gsb0 ;  /* 0x00600000181c79f3 */ /* 0x000fe6000800081c */
[----:B------:R-:W-:Y:S02]  /*18790*/  WARPGROUP.DEPBAR.LE gsb0, 0x0 ;  /* 0x00008000000079c5 */ /* 0x000fe40000010000 */
[----:B------:R-:W-:-:S06]  /*187a0*/  WARPGROUP.ARRIVE ;  /* 0x00000000000079c5 */ /* 0x000fcc0000000000 */
[----:B------:R-:W-:Y:S01]  /*187b0*/  QGMMA.64x32x32.F32.E4M3.E4M3 R92, gdesc[UR16], R92, gsb0 ;  /* 0x00600000105c79f3 */ /* 0x000fe2000800085c */
[----:B------:R-:W-:Y:S01]  /*187c0*/  R2UR UR18, R6 ;  /* 0x00000000061272ca */ /* 0x000fe200000e0000 */
[----:B------:R-:W-:Y:S01]  /*187d0*/  VIADD R6, R4, 0x602 ;  /* 0x0000060204067836 */ /* 0x000fe20000000000 */
[----:B------:R-:W-:Y:S01]  /*187e0*/  R2UR UR19, R7 ;  /* 0x00000000071372ca */ /* 0x000fe200000e0000 */
[----:B------:R-:W-:Y:S01]  /*187f0*/  IMAD.MOV.U32 R7, RZ, RZ, -0x7fffffe0 ;  /* 0x80000020ff077424 */ /* 0x000fe200078e00ff */
[----:B------:R-:W-:Y:S02]  /*18800*/  WARPGROUP.DEPBAR.LE gsb0, 0x0 ;  /* 0x00008000000079c5 */ /* 0x000fe40000010000 */
[----:B------:R-:W-:Y:S01]  /*18810*/  WARPGROUP.ARRIVE ;  /* 0x00000000000079c5 */ /* 0x000fe20000000000 */
[----:B------:R-:W-:Y:S02]  /*18820*/  FSEL R27, R92, -INF , P4 ;  /* 0xff8000005c1b7808 */ /* 0x000fe40002000000 */
[----:B------:R-:W-:-:S02]  /*18830*/  FSEL R93, R93, -INF , P5 ;  /* 0xff8000005d5d7808 */ /* 0x000fc40002800000 */
[----:B------:R-:W-:-:S04]  /*18840*/  FSEL R109, R96, -INF , P2 ;  /* 0xff800000606d7808 */ /* 0x000fc80001000000 */
[----:B------:R-:W-:Y:S01]  /*18850*/  QGMMA.64x32x32.F32.E4M3.E4M3 R76, gdesc[UR16], R76, gsb0 ;  /* 0x00600000104c79f3 */ /* 0x000fe2000800084c */
[----:B------:R-:W-:Y:S02]  /*18860*/  R2UR UR18, R6 ;  /* 0x00000000061272ca */ /* 0x000fe400000e0000 */
[----:B------:R-:W-:Y:S01]  /*18870*/  R2UR UR19, R7 ;  /* 0x00000000071372ca */ /* 0x000fe200000e0000 */
[----:B------:R-:W-:Y:S01]  /*18880*/  IMAD.MOV.U32 R7, RZ, RZ, -0x7fffffe0 ;  /* 0x80000020ff077424 */ /* 0x000fe200078e00ff */
[C---:B------:R-:W-:Y:S01]  /*18890*/  IADD3 R6, R4.reuse, 0x682, RZ ;  /* 0x0000068204067810 */ /* 0x040fe20007ffe0ff */
[----:B------:R-:W-:Y:S01]  /*188a0*/  VIADD R4, R4, 0x702 ;  /* 0x0000070204047836 */ /* 0x000fe20000000000 */
        /* <DEDUP_REMOVED lines=13> */
[----:B------:R-:W-:Y:S02]  /*18980*/  R2UR UR22, R4 ;  /* 0x00000000041672ca */ /* 0x000fe400000e0000 */
[----:B------:R-:W-:-:S02]  /*18990*/  FSEL R99, R99, -INF , P3 ;  /* 0xff80000063637808 */ /* 0x000fc40001800000 */
[----:B------:R-:W-:Y:S02]  /*189a0*/  ISETP.GT.AND P3, PT, R8, 0x19, PT ;  /* 0x000000190800780c */ /* 0x000fe40003f64270 */
[----:B------:R-:W-:Y:S02]  /*189b0*/  FSEL R113, R104, -INF , P2 ;  /* 0xff80000068717808 */ /* 0x000fe40001000000 */
[----:B------:R-:W-:Y:S02]  /*189c0*/  FMNMX.FTZ R10, R101, R10, !PT ;  /* 0x0000000a650a7209 */ /* 0x000fe40007810000 */
[----:B------:R-:W-:Y:S02]  /*189d0*/  FSEL R103, R103, -INF , P5 ;  /* 0xff80000067677808 */ /* 0x000fe40002800000 */
[----:B------:R-:W-:Y:S02]  /*189e0*/  FSEL R105, R105, -INF , P3 ;  /* 0xff80000069697808 */ /* 0x000fe40001800000 */
[----:B------:R-:W-:-:S02]  /*189f0*/  ISETP.GT.AND P5, PT, R8, 0x20, PT ;  /* 0x000000200800780c */ /* 0x000fc40003fa4270 */
[----:B------:R-:W-:Y:S02]  /*18a00*/  FMNMX.FTZ R10, R113, R10, !PT ;  /* 0x0000000a710a7209 */ /* 0x000fe40007810000 */
[----:B------:R-:W-:Y:S02]  /*18a10*/  FSEL R15, R102, -INF , P4 ;  /* 0xff800000660f7808 */ /* 0x000fe40002000000 */
[C---:B------:R-:W-:Y:S02]  /*18a20*/  ISETP.GT.AND P4, PT, R8.reuse, 0x21, PT ;  /* 0x000000210800780c */ /* 0x040fe40003f84270 */
[----:B------:R-:W-:Y:S02]  /*18a30*/  FMNMX.FTZ R10, R105, R10, !PT ;  /* 0x0000000a690a7209 */ /* 0x000fe40007810000 */
        /* <DEDUP_REMOVED lines=8> */
[----:B------:R-:W-:Y:S02]  /*18ac0*/  R2UR UR18, R6 ;  /* 0x00000000061272ca */ /* 0x000fe400000e0000 */
[----:B------:R-:W-:Y:S02]  /*18ad0*/  R2UR UR19, R7 ;  /* 0x00000000071372ca */ /* 0x000fe400000e0000 */
        /* <DEDUP_REMOVED lines=13> */
[C---:B------:R-:W-:Y:S02]  /*18bb0*/  ISETP.GT.AND P3, PT, R8.reuse, 0x38, PT ;  /* 0x000000380800780c */ /* 0x040fe40003f64270 */
        /* <DEDUP_REMOVED lines=12> */
[----:B------:R-:W-:Y:S02]  /*18c80*/  FMNMX.FTZ R10, R89, R10, !PT ;  /* 0x0000000a590a7209 */ /* 0x000fe40007810000 */
[----:B------:R-:W-:Y:S01]  /*18c90*/  FSEL R81, R90, -INF , P3 ;  /* 0xff8000005a517808 */ /* 0x000fe20001800000 */
[----:B------:R-:W-:Y:S02]  /*18ca0*/  WARPGROUP.DEPBAR.LE gsb0, 0x0 ;  /* 0x00008000000079c5 */ /* 0x000fe40000010000 */
[----:B------:R-:W-:Y:S01]  /*18cb0*/  WARPGROUP.ARRIVE ;  /* 0x00000000000079c5 */ /* 0x000fe20000000000 */
[----:B------:R-:W-:Y:S02]  /*18cc0*/  FSEL R129, R60, -INF , P5 ;  /* 0xff8000003c817808 */ /* 0x000fe40002800000 */
[----:B------:R-:W-:-:S02]  /*18cd0*/  ISETP.GT.AND P3, PT, R8, 0x48, PT ;  /* 0x000000480800780c */ /* 0x000fc40003f64270 */
[----:B------:R-:W-:Y:S01]  /*18ce0*/  FSEL R127, R61, -INF , P4 ;  /* 0xff8000003d7f7808 */ /* 0x000fe20002000000 */
[----:B------:R-:W-:Y:S01]  /*18cf0*/  QGMMA.64x32x32.F32.E4M3.E4M3 R44, gdesc[UR16], R44, gsb0 ;  /* 0x00600000102c79f3 */ /* 0x000fe2000800082c */
[----:B------:R-:W-:Y:S02]  /*18d00*/  FMNMX.FTZ R10, R129, R10, !PT ;  /* 0x0000000a810a7209 */ /* 0x000fe40007810000 */
[----:B------:R-:W-:Y:S02]  /*18d10*/  FSEL R91, R91, -INF , P2 ;  /* 0xff8000005b5b7808 */ /* 0x000fe40001000000 */
[----:B------:R-:W-:Y:S02]  /*18d20*/  ISETP.GT.AND P2, PT, R8, 0x49, PT ;  /* 0x000000490800780c */ /* 0x000fe40003f44270 */
[----:B------:R-:W-:Y:S02]  /*18d30*/  FSEL R131, R64, -INF , P3 ;  /* 0xff80000040837808 */ /* 0x000fe40001800000 */
[----:B------:R-:W-:-:S02]  /*18d40*/  FMNMX.FTZ R10, R127, R10, !PT ;  /* 0x0000000a7f0a7209 */ /* 0x000fc40007810000 */
[----:B------:R-:W-:Y:S02]  /*18d50*/  FSEL R61, R62, -INF , P5 ;  /* 0xff8000003e3d7808 */ /* 0x000fe40002800000 */
[C---:B------:R-:W-:Y:S02]  /*18d60*/  ISETP.GT.AND P5, PT, R8.reuse, 0x50, PT ;  /* 0x000000500800780c */ /* 0x040fe40003fa4270 */
        /* <DEDUP_REMOVED lines=20> */
[----:B------:R-:W-:Y:S02]  /*18eb0*/  FMNMX.FTZ R10, R151, R10, !PT ;  /* 0x0000000a970a7209 */ /* 0x000fe40007810000 */
        /* <DEDUP_REMOVED lines=33> */
[----:B------:R-:W-:Y:S02]  /*190d0*/  FSEL R57, R58, -INF , P3 ;  /* 0xff8000003a397808 */ /* 0x000fe40001800000 */
[C---:B------:R-:W-:Y:S02]  /*190e0*/  ISETP.GT.AND P3, PT, R8.reuse, 0x90, PT ;  /* 0x000000900800780c */ /* 0x040fe40003f64270 */
[----:B------:R-:W-:Y:S02]  /*190f0*/  FSEL R55, R55, -INF , P4 ;  /* 0xff80000037377808 */ /* 0x000fe40002000000 */
[----:B------:R-:W-:Y:S02]  /*19100*/  ISETP.GT.AND P4, PT, R8, 0x91, PT ;  /* 0x000000910800780c */ /* 0x000fe40003f84270 */
[----:B------:R-:W-:Y:S01]  /*19110*/  FSEL R53, R54, -INF , P5 ;  /* 0xff80000036357808 */ /* 0x000fe20002800000 */
[----:B------:R-:W-:Y:S02]  /*19120*/  WARPGROUP.DEPBAR.LE gsb0, 0x0 ;  /* 0x00008000000079c5 */ /* 0x000fe40000010000 */
[----:B------:R-:W-:-:S02]  /*19130*/  FSEL R163, R29, -INF , P1 ;  /* 0xff8000001da37808 */ /* 0x000fc40000800000 */
[----:B------:R-:W-:Y:S02]  /*19140*/  ISETP.GT.AND P1, PT, R8, 0x80, PT ;  /* 0x000000800800780c */ /* 0x000fe40003f24270 */
[----:B------:R-:W-:Y:S02]  /*19150*/  FSEL R161, R28, -INF , P6 ;  /* 0xff8000001ca17808 */ /* 0x000fe40003000000 */
[----:B------:R-:W-:Y:S02]  /*19160*/  FSEL R29, R30, -INF , P1 ;  /* 0xff8000001e1d7808 */ /* 0x000fe40000800000 */
[----:B------:R-:W-:Y:S02]  /*19170*/  ISETP.NE.AND P1, PT, R24, RZ, PT ;  /* 0x000000ff1800720c */ /* 0x000fe40003f25270 */
[----:B------:R-:W-:Y:S02]  /*19180*/  FMNMX.FTZ R10, R161, R10, !PT ;  /* 0x0000000aa10a7209 */ /* 0x000fe40007810000 */
[----:B------:R-:W-:-:S02]  /*19190*/  FSEL R31, R31, -INF , P1 ;  /* 0xff8000001f1f7808 */ /* 0x000fc40000800000 */
[----:B------:R-:W-:Y:S02]  /*191a0*/  ISETP.NE.AND P1, PT, R12, RZ, PT ;  /* 0x000000ff0c00720c */ /* 0x000fe40003f25270 */
[----:B------:R-:W-:Y:S02]  /*191b0*/  FMNMX.FTZ R12, R9, R95, !PT ;  /* 0x0000005f090c7209 */ /* 0x000fe40007810000 */
[----:B------:R-:W-:Y:S02]  /*191c0*/  FSEL R48, R32, -INF , P0 ;  /* 0xff80000020307808 */ /* 0x000fe40000000000 */
[----:B------:R-:W-:Y:S02]  /*191d0*/  FMNMX.FTZ R12, R13, R12, !PT ;  /* 0x0000000c0d0c7209 */ /* 0x000fe40007810000 */
[----:B------:R-:W-:Y:S02]  /*191e0*/  FMNMX.FTZ R11, R163, R10, !PT ;  /* 0x0000000aa30b7209 */ /* 0x000fe40007810000 */
[----:B------:R-:W-:-:S02]  /*191f0*/  FMNMX.FTZ R12, R99, R12, !PT ;  /* 0x0000000c630c7209 */ /* 0x000fc40007810000 */
[----:B------:R-:W-:Y:S02]  /*19200*/  FSEL R46, R33, -INF , P2 ;  /* 0xff800000212e7808 */ /* 0x000fe40001000000 */
[----:B------:R-:W-:Y:S02]  /*19210*/  FMNMX.FTZ R12, R15, R12, !PT ;  /* 0x0000000c0f0c7209 */ /* 0x000fe40007810000 */
[----:B------:R-:W-:Y:S02]  /*19220*/  FMNMX.FTZ R11, R48, R11, !PT ;  /* 0x0000000b300b7209 */ /* 0x000fe40007810000 */
[----:B------:R-:W-:Y:S02]  /*19230*/  FMNMX.FTZ R12, R103, R12, !PT ;  /* 0x0000000c670c7209 */ /* 0x000fe40007810000 */
[----:B------:R-:W-:Y:S02]  /*19240*/  FSEL R44, R36, -INF , P3 ;  /* 0xff800000242c7808 */ /* 0x000fe40001800000 */
[----:B------:R-:W-:-:S02]  /*19250*/  FMNMX.FTZ R12, R21, R12, !PT ;  /* 0x0000000c150c7209 */ /* 0x000fc40007810000 */
[----:B------:R-:W-:Y:S02]  /*19260*/  FMNMX.FTZ R11, R46, R11, !PT ;  /* 0x0000000b2e0b7209 */ /* 0x000fe40007810000 */
[----:B------:R-:W-:Y:S02]  /*19270*/  FMNMX.FTZ R12, R107, R12, !PT ;  /* 0x0000000c6b0c7209 */ /* 0x000fe40007810000 */
[----:B------:R-:W-:Y:S02]  /*19280*/  FSEL R36, R37, -INF , P4 ;  /* 0xff80000025247808 */ /* 0x000fe40002000000 */
[----:B------:R-:W-:Y:S02]  /*19290*/  FMNMX.FTZ R12, R5, R12, !PT ;  /* 0x0000000c050c7209 */ /* 0x000fe40007810000 */
[----:B------:R-:W-:Y:S02]  /*192a0*/  FMNMX.FTZ R11, R44, R11, !PT ;  /* 0x0000000b2c0b7209 */ /* 0x000fe40007810000 */
[----:B------:R-:W-:-:S02]  /*192b0*/  FMNMX.FTZ R12, R79, R12, !PT ;  /* 0x0000000c4f0c7209 */ /* 0x000fc40007810000 */
[----:B------:R-:W-:Y:S02]  /*192c0*/  ISETP.GT.AND P5, PT, R8, 0x98, PT ;  /* 0x000000980800780c */ /* 0x000fe40003fa4270 */
        /* <DEDUP_REMOVED lines=11> */
[----:B------:R-:W-:Y:S02]  /*19380*/  FMNMX.FTZ R12, R91, R12, !PT ;  /* 0x0000000c5b0c7209 */ /* 0x000fe40007810000 */
[----:B------:R-:W-:Y:S01]  /*19390*/  FSEL R35, R35, -INF , P2 ;  /* 0xff80000023237808 */ /* 0x000fe20001000000 */
[----:B------:R-:W0:Y:S01]  /*193a0*/  SHFL.BFLY PT, R11, R4, 0x2, 0x1f ;  /* 0x0c401f00040b7f89 */ /* 0x000e2200000e0000 */
[----:B------:R-:W-:Y:S02]  /*193b0*/  FMNMX.FTZ R12, R61, R12, !PT ;  /* 0x0000000c3d0c7209 */ /* 0x000fe40007810000 */
[----:B------:R-:W-:Y:S02]  /*193c0*/  FSEL R43, R43, -INF , P6 ;  /* 0xff8000002b2b7808 */ /* 0x000fe40003000000 */
[----:B------:R-:W-:-:S04]  /*193d0*/  FMNMX.FTZ R12, R63, R12, !PT ;  /* 0x0000000c3f0c7209 */ /* 0x000fc80007810000 */
[----:B------:R-:W-:-:S04]  /*193e0*/  FMNMX.FTZ R12, R65, R12, !PT ;  /* 0x0000000c410c7209 */ /* 0x000fc80007810000 */
[----:B------:R-:W-:-:S04]  /*193f0*/  FMNMX.FTZ R12, R67, R12, !PT ;  /* 0x0000000c430c7209 */ /* 0x000fc80007810000 */
[----:B------:R-:W-:-:S04]  /*19400*/  FMNMX.FTZ R12, R69, R12, !PT ;  /* 0x0000000c450c7209 */ /* 0x000fc80007810000 */
[----:B------:R-:W-:Y:S02]  /*19410*/  FMNMX.FTZ R12, R71, R12, !PT ;  /* 0x0000000c470c7209 */ /* 0x000fe40007810000 */
[----:B0-----:R-:W-:Y:S02]  /*19420*/  FMNMX.FTZ R6, R4, R11, !PT ;  /* 0x0000000b04067209 */ /* 0x001fe40007810000 */
[----:B------:R-:W-:-:S03]  /*19430*/  FMNMX.FTZ R12, R73, R12, !PT ;  /* 0x0000000c490c7209 */ /* 0x000fc60007810000 */
[----:B------:R-:W0:Y:S01]  /*19440*/  SHFL.BFLY PT, R11, R6, 0x1, 0x1f ;  /* 0x0c201f00060b7f89 */ /* 0x000e2200000e0000 */
[----:B------:R-:W-:-:S04]  /*19450*/  FMNMX.FTZ R12, R75, R12, !PT ;  /* 0x0000000c4b0c7209 */ /* 0x000fc80007810000 */
[----:B------:R-:W-:-:S04]  /*19460*/  FMNMX.FTZ R12, R45, R12, !PT ;  /* 0x0000000c2d0c7209 */ /* 0x000fc80007810000 */
[----:B------:R-:W-:-:S04]  /*19470*/  FMNMX.FTZ R12, R47, R12, !PT ;  /* 0x0000000c2f0c7209 */ /* 0x000fc80007810000 */
[----:B------:R-:W-:-:S04]  /*19480*/  FMNMX.FTZ R12, R49, R12, !PT ;  /* 0x0000000c310c7209 */ /* 0x000fc80007810000 */
[----:B------:R-:W-:-:S04]  /*19490*/  FMNMX.FTZ R12, R51, R12, !PT ;  /* 0x0000000c330c7209 */ /* 0x000fc80007810000 */
[----:B------:R-:W-:Y:S02]  /*194a0*/  FMNMX.FTZ R12, R53, R12, !PT ;  /* 0x0000000c350c7209 */ /* 0x000fe40007810000 */
[----:B0-----:R-:W-:Y:S02]  /*194b0*/  FMNMX.FTZ R11, R6, R11, !PT ;  /* 0x0000000b060b7209 */ /* 0x001fe40007810000 */
[----:B------:R-:W-:Y:S02]  /*194c0*/  FMNMX.FTZ R12, R55, R12, !PT ;  /* 0x0000000c370c7209 */ /* 0x000fe40007810000 */
[----:B------:R-:W-:Y:S01]  /*194d0*/  FSETP.NEU.FTZ.AND P0, PT, R11, -INF , PT ;  /* 0xff8000000b00780b */ /* 0x000fe20003f1d000 */
[----:B------:R-:W-:-:S01]  /*194e0*/  FFMA.FTZ R177, R2, R11, -8 ;  /* 0xc100000002b17423 */ /* 0x000fc2000001000b */
[----:B------:R-:W-:-:S04]  /*194f0*/  FMNMX.FTZ R12, R57, R12, !PT ;  /* 0x0000000c390c7209 */ /* 0x000fc80007810000 */
[----:B------:R-:W-:Y:S02]  /*19500*/  FMNMX.FTZ R12, R59, R12, !PT ;  /* 0x0000000c3b0c7209 */ /* 0x000fe40007810000 */
[----:B------:R-:W-:Y:S02]  /*19510*/  FSEL R177, R177, RZ, P0 ;  /* 0x000000ffb1b17208 */ /* 0x000fe40000000000 */
[----:B------:R-:W-:Y:S02]  /*19520*/  ISETP.NE.AND P0, PT, R20, RZ, PT ;  /* 0x000000ff1400720c */ /* 0x000fe40003f05270 */
[----:B------:R-:W-:Y:S01]  /*19530*/  FMNMX.FTZ R12, R29, R12, !PT ;  /* 0x0000000c1d0c7209 */ /* 0x000fe20007810000 */
[--C-:B------:R-:W-:Y:S01]  /*19540*/  FFMA.FTZ R37, R2, R97, -R177.reuse ;  /* 0x0000006102257223 */ /* 0x100fe200000108b1 */
[----:B------:R-:W-:Y:S01]  /*19550*/  FSEL R33, R34, -INF , P0 ;  /* 0xff80000022217808 */ /* 0x000fe20000000000 */
[C-C-:B------:R-:W-:Y:S01]  /*19560*/  FFMA.FTZ R97, R2.reuse, R115, -R177.reuse ;  /* 0x0000007302617223 */ /* 0x140fe200000108b1 */
[----:B------:R-:W-:Y:S01]  /*19570*/  FMNMX.FTZ R12, R31, R12, !PT ;  /* 0x0000000c1f0c7209 */ /* 0x000fe20007810000 */
[--C-:B------:R-:W-:Y:S01]  /*19580*/  FFMA.FTZ R20, R2, R119, -R177.reuse ;  /* 0x0000007702147223 */ /* 0x100fe200000108b1 */
[----:B------:R-:W-:Y:S01]  /*19590*/  FSEL R115, R38, -INF , P3 ;  /* 0xff80000026737808 */ /* 0x000fe20001800000 */
[C-C-:B------:R-:W-:Y:S01]  /*195a0*/  FFMA.FTZ R4, R2.reuse, R27, -R177.reuse ;  /* 0x0000001b02047223 */ /* 0x140fe200000108b1 */
[----:B------:R-:W-:Y:S01]  /*195b0*/  FMNMX.FTZ R12, R33, R12, !PT ;  /* 0x0000000c210c7209 */ /* 0x000fe20007810000 */
[--C-:B------:R-:W-:Y:S01]  /*195c0*/  FFMA.FTZ R27, R2, R93, -R177.reuse ;  /* 0x0000005d021b7223 */ /* 0x100fe200000108b1 */
[----:B------:R-:W-:Y:S01]  /*195d0*/  ISETP.NE.AND P0, PT, R14, RZ, PT ;  /* 0x000000ff0e00720c */ /* 0x000fe20003f05270 */
[C-C-:B------:R-:W-:Y:S01]  /*195e0*/  FFMA.FTZ R14, R2.reuse, R117, -R177.reuse ;  /* 0x00000075020e7223 */ /* 0x140fe200000108b1 */
[----:B------:R-:W-:Y:S01]  /*195f0*/  FMNMX.FTZ R12, R35, R12, !PT ;  /* 0x0000000c230c7209 */ /* 0x000fe20007810000 */
[C-C-:B------:R-:W-:Y:S01]  /*19600*/  FFMA.FTZ R93, R2.reuse, R105, -R177.reuse ;  /* 0x00000069025d7223 */ /* 0x140fe200000108b1 */
[----:B------:R-:W-:Y:S01]  /*19610*/  FSEL R117, R39, -INF , P4 ;  /* 0xff80000027757808 */ /* 0x000fe20002000000 */
[C-C-:B------:R-:W-:Y:S01]  /*19620*/  FFMA.FTZ R105, R2.reuse, R89, -R177.reuse ;  /* 0x0000005902697223 */ /* 0x140fe200000108b1 */
[----:B------:R-:W-:Y:S01]  /*19630*/  FMNMX.FTZ R12, R115, R12, !PT ;  /* 0x0000000c730c7209 */ /* 0x000fe20007810000 */
[--C-:B------:R-:W-:Y:S01]  /*19640*/  FFMA.FTZ R89, R2, R127, -R177.reuse ;  /* 0x0000007f02597223 */ /* 0x100fe200000108b1 */
[----:B------:R-:W-:Y:S01]  /*19650*/  FSEL R119, R42, -INF , P5 ;  /* 0xff8000002a777808 */ /* 0x000fe20002800000 */
[C-C-:B------:R-:W-:Y:S01]  /*19660*/  FFMA.FTZ R32, R2.reuse, R131, -R177.reuse ;  /* 0x0000008302207223 */ /* 0x140fe200000108b1 */
[----:B------:R-:W-:Y:S01]  /*19670*/  FMNMX.FTZ R12, R117, R12, !PT ;  /* 0x0000000c750c7209 */ /* 0x000fe20007810000 */
[C-C-:B------:R-:W-:Y:S01]  /*19680*/  FFMA.FTZ R26, R2.reuse, R129, -R177.reuse ;  /* 0x00000081021a7223 */ /* 0x140fe200000108b1 */
[----:B------:R-:W-:-:S01]  /*19690*/  FFMA.FTZ R129, R2, R46, -R177 ;  /* 0x0000002e02817223 */ /* 0x000fc200000108b1 */
[C-C-:B------:R-:W-:Y:S01]  /*196a0*/  FFMA.FTZ R46, R2.reuse, R36, -R177.reuse ;  /* 0x00000024022e7223 */ /* 0x140fe200000108b1 */
[----:B------:R-:W-:Y:S01]  /*196b0*/  FMNMX.FTZ R12, R119, R12, !PT ;  /* 0x0000000c770c7209 */ /* 0x000fe20007810000 */
[C-C-:B------:R-:W-:Y:S01]  /*196c0*/  FFMA.FTZ R6, R2.reuse, R109, -R177.reuse ;  /* 0x0000006d02067223 */ /* 0x140fe200000108b1 */
[----:B------:R-:W-:Y:S01]  /*196d0*/  MUFU.EX2 R4, R4 ;  /* 0x0000000400047308 */ /* 0x000fe20000000800 */
[----:B------:R-:W-:-:S01]  /*196e0*/  FFMA.FTZ R8, R2, R111, -R177 ;  /* 0x0000006f02087223 */ /* 0x000fc200000108b1 */
[----:B------:R-:W-:Y:S01]  /*196f0*/  FMNMX.FTZ R12, R43, R12, !PT ;  /* 0x0000000c2b0c7209 */ /* 0x000fe20007810000 */
[----:B------:R-:W-:-:S01]  /*19700*/  FFMA.FTZ R41, R2, R101, -R177 ;  /* 0x0000006502297223 */ /* 0x000fc200000108b1 */
[C-C-:B------:R-:W-:Y:S01]  /*19710*/  FFMA.FTZ R10, R2.reuse, R113, -R177.reuse ;  /* 0x00000071020a7223 */ /* 0x140fe200000108b1 */
[----:B------:R-:W-:-:S01]  /*19720*/  FFMA.FTZ R101, R2, R121, -R177 ;  /* 0x0000007902657223 */ /* 0x000fc200000108b1 */
[C-C-:B------:R-:W-:Y:S01]  /*19730*/  FFMA.FTZ R24, R2.reuse, R123, -R177.reuse ;  /* 0x0000007b02187223 */ /* 0x140fe200000108b1 */
[----:B------:R-:W0:Y:S01]  /*19740*/  SHFL.BFLY PT, R127, R12, 0x2, 0x1f ;  /* 0x0c401f000c7f7f89 */ /* 0x000e2200000e0000 */
[----:B------:R-:W-:Y:S01]  /*19750*/  MUFU.EX2 R27, R27 ;  /* 0x0000001b001b7308 */ /* 0x000fe20000000800 */
[----:B------:R-:W-:-:S01]  /*19760*/  FFMA.FTZ R85, R2, R85, -R177 ;  /* 0x0000005502557223 */ /* 0x000fc200000108b1 */
[C-C-:B------:R-:W-:Y:S01]  /*19770*/  FFMA.FTZ R28, R2.reuse, R125, -R177.reuse ;  /* 0x0000007d021c7223 */ /* 0x140fe200000108b1 */
[----:B------:R-:W-:-:S01]  /*19780*/  FFMA.FTZ R111, R2, R133, -R177 ;  /* 0x00000085026f7223 */ /* 0x000fc200000108b1 */
[C-C-:B------:R-:W-:Y:S01]  /*19790*/  FFMA.FTZ R30, R2.reuse, R135, -R177.reuse ;  /* 0x00000087021e7223 */ /* 0x140fe200000108b1 */
        /* <DEDUP_REMOVED lines=11> */
[----:B------:R-:W1:Y:S01]  /*19850*/  MUFU.EX2 R37, R37 ;  /* 0x0000002500257308 */ /* 0x000e620000000800 */
[----:B------:R-:W-:-:S01]  /*19860*/  FFMA.FTZ R125, R2, R159, -R177 ;  /* 0x0000009f027d7223 */ /* 0x000fc200000108b1 */
[C-C-:B------:R-:W-:Y:S01]  /*19870*/  FFMA.FTZ R48, R2.reuse, R48, -R177.reuse ;  /* 0x0000003002307223 */ /* 0x140fe200000108b1 */
[----:B------:R-:W-:-:S01]  /*19880*/  FFMA.FTZ R52, R2, R161, -R177 ;  /* 0x000000a102347223 */ /* 0x000fc200000108b1 */
[C-C-:B------:R-:W-:Y:S01]  /*19890*/  FFMA.FTZ R36, R2.reuse, R167, -R177.reuse ;  /* 0x000000a702247223 */ /* 0x140fe200000108b1 */
[----:B------:R-:W-:-:S01]  /*198a0*/  FFMA.FTZ R133, R2, R165, -R177 ;  /* 0x000000a502857223 */ /* 0x000fc200000108b1 */
[--C-:B------:R-:W-:Y:S01]  /*198b0*/  FFMA.FTZ R44, R2, R44, -R177.reuse ;  /* 0x0000002c022c7223 */ /* 0x100fe200000108b1 */
[----:B0-----:R-:W-:Y:S01]  /*198c0*/  FMNMX.FTZ R54, R12, R127, !PT ;  /* 0x0000007f0c367209 */ /* 0x001fe20007810000 */
[----:B------:R-:W-:Y:S01]  /*198d0*/  MUFU.EX2 R8, R8 ;  /* 0x0000000800087308 */ /* 0x000fe20000000800 */
[----:B------:R-:W-:-:S03]  /*198e0*/  FFMA.FTZ R127, R2, R163, -R177 ;  /* 0x000000a3027f7223 */ /* 0x000fc600000108b1 */
[----:B------:R-:W0:Y:S04]  /*198f0*/  SHFL.BFLY PT, R131, R54, 0x1, 0x1f ;  /* 0x0c201f0036837f89 */ /* 0x000e2800000e0000 */
[----:B------:R-:W-:Y:S01]  /*19900*/  MUFU.EX2 R41, R41 ;  /* 0x0000002900297308 */ /* 0x000fe20000000800 */
[----:B-1----:R-:W-:-:S04]  /*19910*/  F2FP.SATFINITE.E4M3.F32.PACK_AB_MERGE_C R176, R37, R6, RZ ;  /* 0x0000000625b0723e */ /* 0x002fc800048070ff */
[----:B------:R-:W-:-:S03]  /*19920*/  F2FP.SATFINITE.E4M3.F32.PACK_AB_MERGE_C R176, R27, R4, R176 ;  /* 0x000000041bb0723e */ /* 0x000fc600048070b0 */
[----:B------:R-:W-:Y:S08]  /*19930*/  MUFU.EX2 R10, R10 ;  /* 0x0000000a000a7308 */ /* 0x000ff00000000800 */
[----:B------:R-:W1:Y:S01]  /*19940*/  MUFU.EX2 R93, R93 ;  /* 0x0000005d005d7308 */ /* 0x000e620000000800 */
[----:B0-----:R-:W-:-:S04]  /*19950*/  FMNMX.FTZ R12, R54, R131, !PT ;  /* 0x00000083360c7209 */ /* 0x001fc80007810000 */
[----:B------:R-:W-:Y:S01]  /*19960*/  FSETP.NEU.FTZ.AND P2, PT, R12, -INF , PT ;  /* 0xff8000000c00780b */ /* 0x000fe20003f5d000 */
[----:B------:R-:W-:-:S02]  /*19970*/  FFMA.FTZ R54, R2, R12, -8 ;  /* 0xc100000002367423 */ /* 0x000fc4000001000c */
[----:B------:R-:W-:Y:S03]  /*19980*/  MUFU.EX2 R131, R46 ;  /* 0x0000002e00837308 */ /* 0x000fe60000000800 */
[----:B------:R-:W-:Y:S02]  /*19990*/  FSEL R54, R54, RZ, P2 ;  /* 0x000000ff36367208 */ /* 0x000fe40001000000 */
[----:B-1----:R-:W-:-:S03]  /*199a0*/  F2FP.SATFINITE.E4M3.F32.PACK_AB_MERGE_C R178, R93, R10, RZ ;  /* 0x0000000a5db2723e */ /* 0x002fc600048070ff */
        /* <DEDUP_REMOVED lines=12> */
[----:B------:R-:W-:Y:S01]  /*19a70*/  FADD.FTZ R67, R4, R27 ;  /* 0x0000001b04437221 */ /* 0x000fe20000010000 */
[----:B------:R-:W-:-:S01]  /*19a80*/  FFMA.FTZ R66, R2, R107, -R54 ;  /* 0x0000006b02427223 */ /* 0x000fc20000010836 */
[C-C-:B------:R-:W-:Y:S01]  /*19a90*/  FFMA.FTZ R5, R2.reuse, R5, -R54.reuse ;  /* 0x0000000502057223 */ /* 0x140fe20000010836 */
[----:B------:R-:W-:-:S01]  /*19aa0*/  FFMA.FTZ R68, R2, R7, -R54 ;  /* 0x0000000702447223 */ /* 0x000fc20000010836 */
[----:B------:R0:W1:Y:S01]  /*19ab0*/  MUFU.EX2 R46, R60 ;  /* 0x0000003c002e7308 */ /* 0x0000620000000800 */
[----:B------:R-:W-:-:S01]  /*19ac0*/  FADD.FTZ R76, R6, R67 ;  /* 0x00000043064c7221 */ /* 0x000fc20000010000 */
[----:B------:R-:W-:Y:S01]  /*19ad0*/  FFMA.FTZ R67, R2, R45, -R54 ;  /* 0x0000002d02437223 */ /* 0x000fe20000010836 */
[----:B------:R-:W-:-:S02]  /*19ae0*/  @!P1 VIADD R45, R3, 0x29840 ;  /* 0x00029840032d9836 */ /* 0x000fc40000000000 */
[C-C-:B------:R-:W-:Y:S01]  /*19af0*/  FFMA.FTZ R7, R2.reuse, R77, -R54.reuse ;  /* 0x0000004d02077223 */ /* 0x140fe20000010836 */
[----:B------:R-:W-:-:S01]  /*19b00*/  FFMA.FTZ R62, R2, R87, -R54 ;  /* 0x00000057023e7223 */ /* 0x000fc20000010836 */
[C-C-:B------:R-:W-:Y:S01]  /*19b10*/  FFMA.FTZ R72, R2.reuse, R81, -R54.reuse ;  /* 0x0000005102487223 */ /* 0x140fe20000010836 */
[----:B------:R-:W-:-:S01]  /*19b20*/  FFMA.FTZ R77, R2, R91, -R54 ;  /* 0x0000005b024d7223 */ /* 0x000fc20000010836 */
[----:B------:R-:W2:Y:S01]  /*19b30*/  MUFU.EX2 R58, R58 ;  /* 0x0000003a003a7308 */ /* 0x000ea20000000800 */
[----:B0-----:R-:W-:-:S01]  /*19b40*/  FFMA.FTZ R60, R2, R79, -R54 ;  /* 0x0000004f023c7223 */ /* 0x001fc20000010836 */
[C-C-:B------:R-:W-:Y:S01]  /*19b50*/  FFMA.FTZ R79, R2.reuse, R83, -R54.reuse ;  /* 0x00000053024f7223 */ /* 0x140fe20000010836 */
[----:B------:R-:W-:Y:S01]  /*19b60*/  @!P1 PRMT R45, RZ, 0x654, R45 ;  /* 0x00000654ff2d9816 */ /* 0x000fe2000000002d */
[C-C-:B------:R-:W-:Y:S01]  /*19b70*/  FFMA.FTZ R64, R2.reuse, R63, -R54.reuse ;  /* 0x0000003f02407223 */ /* 0x140fe20000010836 */
[----:B------:R-:W-:-:S01]  /*19b80*/  FFMA.FTZ R63, R2, R65, -R54 ;  /* 0x00000041023f7223 */ /* 0x000fc20000010836 */
[----:B------:R-:W-:Y:S01]  /*19b90*/  FFMA.FTZ R70, R2, R71, -R54 ;  /* 0x0000004702467223 */ /* 0x000fe20000010836 */
[----:B------:R0:W-:Y:S01]  /*19ba0*/  @!P1 SYNCS.ARRIVE.TRANS64.RED.A1T0 RZ, [R45+URZ], RZ ;  /* 0x000000ff2dff99a7 */ /* 0x0001e2000810043f */
[----:B------:R-:W3:Y:S01]  /*19bb0*/  MUFU.EX2 R95, R95 ;  /* 0x0000005f005f7308 */ /* 0x000ee20000000800 */
[----:B-1----:R-:W-:-:S01]  /*19bc0*/  FADD.FTZ R69, R9, R46 ;  /* 0x0000002e09457221 */ /* 0x002fc20000010000 */
[C-C-:B------:R-:W-:Y:S01]  /*19bd0*/  FFMA.FTZ R65, R2.reuse, R73, -R54.reuse ;  /* 0x0000004902417223 */ /* 0x140fe20000010836 */
[----:B------:R-:W-:-:S01]  /*19be0*/  FFMA.FTZ R78, R2, R75, -R54 ;  /* 0x0000004b024e7223 */ /* 0x000fc20000010836 */
[C-C-:B------:R-:W-:Y:S01]  /*19bf0*/  FFMA.FTZ R53, R2.reuse, R53, -R54.reuse ;  /* 0x0000003502357223 */ /* 0x140fe20000010836 */
[----:B------:R-:W-:-:S01]  /*19c00*/  FFMA.FTZ R57, R2, R57, -R54 ;  /* 0x0000003902397223 */ /* 0x000fc20000010836 */
[----:B------:R-:W-:Y:S01]  /*19c10*/  F2FP.SATFINITE.E4M3.F32.PACK_AB_MERGE_C R178, R41, R8, R178 ;  /* 0x0000000829b2723e */ /* 0x000fe200048070b2 */
[----:B0-----:R-:W-:-:S01]  /*19c20*/  FFMA.FTZ R45, R2, R49, -R54 ;  /* 0x00000031022d7223 */ /* 0x001fc20000010836 */
[----:B------:R-:W0:Y:S01]  /*19c30*/  MUFU.EX2 R13, R13 ;  /* 0x0000000d000d7308 */ /* 0x000e220000000800 */
[----:B--2---:R-:W-:-:S01]  /*19c40*/  FADD.FTZ R80, R58, R69 ;  /* 0x000000453a507221 */ /* 0x004fc20000010000 */
[----:B------:R-:W-:Y:S01]  /*19c50*/  FADD.FTZ R69, R37, R76 ;  /* 0x0000004c25457221 */ /* 0x000fe20000010000 */
[----:B------:R-:W-:-:S01]  /*19c60*/  FFMA.FTZ R76, R2, R47, -R54 ;  /* 0x0000002f024c7223 */ /* 0x000fc20000010836 */
[C-C-:B------:R-:W-:Y:S01]  /*19c70*/  FFMA.FTZ R59, R2.reuse, R59, -R54.reuse ;  /* 0x0000003b023b7223 */ /* 0x140fe20000010836 */
[----:B------:R-:W-:-:S01]  /*19c80*/  FFMA.FTZ R31, R2, R31, -R54 ;  /* 0x0000001f021f7223 */ /* 0x000fc20000010836 */
[----:B------:R-:W-:Y:S01]  /*19c90*/  FADD.FTZ R82, R8, R69 ;  /* 0x0000004508527221 */ /* 0x000fe20000010000 */
[----:B------:R-:W-:-:S01]  /*19ca0*/  FFMA.FTZ R33, R2, R33, -R54 ;  /* 0x0000002102217223 */ /* 0x000fc20000010836 */
[----:B------:R-:W1:Y:S01]  /*19cb0*/  MUFU.EX2 R56, R56 ;  /* 0x0000003800387308 */ /* 0x000e620000000800 */
[----:B---3--:R-:W-:-:S01]  /*19cc0*/  FADD.FTZ R80, R95, R80 ;  /* 0x000000505f507221 */ /* 0x008fc20000010000 */
[----:B------:R-:W-:Y:S01]  /*19cd0*/  FADD.FTZ R47, R41, R82 ;  /* 0x00000052292f7221 */ /* 0x000fe20000010000 */
[----:B------:R-:W-:-:S01]  /*19ce0*/  FFMA.FTZ R82, R2, R51, -R54 ;  /* 0x0000003302527223 */ /* 0x000fc20000010836 */
[C-C-:B------:R-:W-:Y:S01]  /*19cf0*/  FFMA.FTZ R35, R2.reuse, R35, -R54.reuse ;  /* 0x0000002302237223 */ /* 0x140fe20000010836 */
[----:B------:R-:W-:-:S01]  /*19d00*/  FFMA.FTZ R115, R2, R115, -R54 ;  /* 0x0000007302737223 */ /* 0x000fc20000010836 */
[----:B------:R-:W-:Y:S01]  /*19d10*/  FADD.FTZ R84, R10, R47 ;  /* 0x0000002f0a547221 */ /* 0x000fe20000010000 */
[----:B------:R-:W-:-:S01]  /*19d20*/  FFMA.FTZ R117, R2, R117, -R54 ;  /* 0x0000007502757223 */ /* 0x000fc20000010836 */
[----:B------:R-:W2:Y:S01]  /*19d30*/  MUFU.EX2 R15, R15 ;  /* 0x0000000f000f7308 */ /* 0x000ea20000000800 */
[----:B0-----:R-:W-:-:S01]  /*19d40*/  FADD.FTZ R69, R13, R80 ;  /* 0x000000500d457221 */ /* 0x001fc20000010000 */
[----:B------:R-:W-:Y:S01]  /*19d50*/  FADD.FTZ R49, R93, R84 ;  /* 0x000000545d317221 */ /* 0x000fe20000010000 */
[----:B------:R-:W-:-:S01]  /*19d60*/  FFMA.FTZ R119, R2, R119, -R54 ;  /* 0x0000007702777223 */ /* 0x000fc20000010836 */
[----:B------:R-:W-:Y:S01]  /*19d70*/  FFMA.FTZ R43, R2, R43, -R54 ;  /* 0x0000002b022b7223 */ /* 0x000fe20000010836 */
[----:B------:R-:W-:Y:S01]  /*19d80*/  F2FP.SATFINITE.E4M3.F32.PACK_AB_MERGE_C R177, R95, R58, RZ ;  /* 0x0000003a5fb1723e */ /* 0x000fe200048070ff */
[----:B------:R-:W-:Y:S01]  /*19d90*/  FADD.FTZ R86, R14, R49 ;  /* 0x000000310e567221 */ /* 0x000fe20000010000 */
[----:B------:R-:W-:Y:S01]  /*19da0*/  IMAD.MOV.U32 R41, RZ, RZ, R25 ;  /* 0x000000ffff297224 */ /* 0x000fe200078e0019 */
[----:B------:R-:W0:Y:S01]  /*19db0*/  MUFU.EX2 R66, R66 ;  /* 0x0000004200427308 */ /* 0x000e220000000800 */
[----:B-1----:R-:W-:-:S01]  /*19dc0*/  FADD.FTZ R80, R56, R69 ;  /* 0x0000004538507221 */ /* 0x002fc20000010000 */
[----:B------:R-:W-:Y:S01]  /*19dd0*/  F2FP.SATFINITE.E4M3.F32.PACK_AB_MERGE_C R177, R46, R9, R177 ;  /* 0x000000092eb1723e */ /* 0x000fe200048070b1 */
[----:B------:R-:W-:-:S02]  /*19de0*/  IMAD.MOV.U32 R46, RZ, RZ, R25 ;  /* 0x000000ffff2e7224 */ /* 0x000fc400078e0019 */
[--C-:B------:R-:W-:Y:S02]  /*19df0*/  IMAD.MOV.U32 R58, RZ, RZ, R25.reuse ;  /* 0x000000ffff3a7224 */ /* 0x100fe400078e0019 */
[----:B------:R-:W-:Y:S01]  /*19e00*/  IMAD.MOV.U32 R69, RZ, RZ, R25 ;  /* 0x000000ffff457224 */ /* 0x000fe200078e0019 */
[----:B------:R-:W1:Y:S01]  /*19e10*/  MUFU.EX2 R5, R5 ;  /* 0x0000000500057308 */ /* 0x000e620000000800 */
[----:B--2---:R-:W-:-:S01]  /*19e20*/  FADD.FTZ R47, R15, R80 ;  /* 0x000000500f2f7221 */ /* 0x004fc20000010000 */
[----:B------:R-:W-:Y:S01]  /*19e30*/  FFMA.FTZ R80, R2, R55, -R54 ;  /* 0x0000003702507223 */ /* 0x000fe20000010836 */
[--C-:B------:R-:W-:Y:S02]  /*19e40*/  IMAD.MOV.U32 R55, RZ, RZ, R25.reuse ;  /* 0x000000ffff377224 */ /* 0x100fe400078e0019 */
[--C-:B------:R-:W-:Y:S02]  /*19e50*/  IMAD.MOV.U32 R71, RZ, RZ, R25.reuse ;  /* 0x000000ffff477224 */ /* 0x100fe400078e0019 */
[----:B------:R-:W-:Y:S01]  /*19e60*/  IMAD.MOV.U32 R73, RZ, RZ, R25 ;  /* 0x000000ffff497224 */ /* 0x000fe200078e0019 */
[----:B------:R-:W2:Y:S01]  /*19e70*/  MUFU.EX2 R97, R97 ;  /* 0x0000006100617308 */ /* 0x000ea20000000800 */
[----:B0-----:R-:W-:-:S01]  /*19e80*/  FADD.FTZ R84, R66, R47 ;  /* 0x0000002f42547221 */ /* 0x001fc20000010000 */
[----:B------:R-:W-:Y:S01]  /*19e90*/  F2FP.SATFINITE.E4M3.F32.PACK_AB_MERGE_C R179, R66, R15, RZ ;  /* 0x0000000f42b3723e */ /* 0x000fe200048070ff */
[--C-:B------:R-:W-:Y:S01]  /*19ea0*/  IMAD.MOV.U32 R75, RZ, RZ, R25.reuse ;  /* 0x000000ffff4b7224 */ /* 0x100fe200078e0019 */
[----:B------:R-:W-:Y:S01]  /*19eb0*/  MOV R66, R25 ;  /* 0x0000001900427202 */ /* 0x000fe20000000f00 */
[----:B------:R-:W-:Y:S01]  /*19ec0*/  IMAD.MOV.U32 R81, RZ, RZ, R25 ;  /* 0x000000ffff517224 */ /* 0x000fe200078e0019 */
[----:B------:R-:W-:Y:S01]  /*19ed0*/  F2FP.SATFINITE.E4M3.F32.PACK_AB_MERGE_C R179, R56, R13, R179 ;  /* 0x0000000d38b3723e */ /* 0x000fe200048070b3 */
[----:B------:R-:W-:Y:S01]  /*19ee0*/  IMAD.MOV.U32 R56, RZ, RZ, R25 ;  /* 0x000000ffff387224 */ /* 0x000fe200078e0019 */
[----:B------:R-:W0:Y:S01]  /*19ef0*/  MUFU.EX2 R60, R60 ;  /* 0x0000003c003c7308 */ /* 0x000e220000000800 */
[----:B-1----:R-:W-:-:S01]  /*19f00*/  FADD.FTZ R47, R5, R84 ;  /* 0x00000054052f7221 */ /* 0x002fc20000010000 */
[----:B------:R-:W-:-:S02]  /*19f10*/  IMAD.MOV.U32 R83, RZ, RZ, R25 ;  /* 0x000000ffff537224 */ /* 0x000fc400078e0019 */
[----:B------:R-:W-:-:S04]  /*19f20*/  IMAD.MOV.U32 R87, RZ, RZ, R25 ;  /* 0x000000ffff577224 */ /* 0x000fc800078e0019 */
[----:B------:R-:W1:Y:S01]  /*19f30*/  MUFU.EX2 R20, R20 ;  /* 0x0000001400147308 */ /* 0x000e620000000800 */
[----:B--2---:R-:W-:-:S07]  /*19f40*/  FADD.FTZ R49, R97, R86 ;  /* 0x0000005661317221 */ /* 0x004fce0000010000 */
[----:B------:R-:W2:Y:S01]  /*19f50*/  MUFU.EX2 R68, R68 ;  /* 0x0000004400447308 */ /* 0x000ea20000000800 */
[----:B0-----:R-:W-:-:S01]  /*19f60*/  FADD.FTZ R51, R60, R47 ;  /* 0x0000002f3c337221 */ /* 0x001fc20000010000 */
[----:B------:R-:W-:Y:S01]  /*19f70*/  FFMA.FTZ R47, R2, R29, -R54 ;  /* 0x0000001d022f7223 */ /* 0x000fe20000010836 */
[----:B------:R-:W-:-:S05]  /*19f80*/  MOV R54, R25 ;  /* 0x0000001900367202 */ /* 0x000fca0000000f00 */
[----:B------:R-:W0:Y:S01]  /*19f90*/  MUFU.EX2 R101, R101 ;  /* 0x0000006500657308 */ /* 0x000e220000000800 */
[----:B-1----:R-:W-:-:S07]  /*19fa0*/  FADD.FTZ R84, R20, R49 ;  /* 0x0000003114547221 */ /* 0x002fce0000010000 */
[----:B------:R-:W1:Y:S01]  /*19fb0*/  MUFU.EX2 R79, R79 ;  /* 0x0000004f004f7308 */ /* 0x000e620000000800 */
[----:B--2---:R-:W-:-:S07]  /*19fc0*/  FADD.FTZ R86, R68, R51 ;  /* 0x0000003344567221 */ /* 0x004fce0000010000 */
[----:B------:R-:W2:Y:S01]  /*19fd0*/  MUFU.EX2 R24, R24 ;  /* 0x0000001800187308 */ /* 0x000ea20000000800 */
[----:B0-----:R-:W-:-:S01]  /*19fe0*/  FADD.FTZ R49, R101, R84 ;  /* 0x0000005465317221 */ /* 0x001fc20000010000 */
[----:B------:R-:W-:-:S04]  /*19ff0*/  F2FP.SATFINITE.E4M3.F32.PACK_AB_MERGE_C R180, R101, R20, RZ ;  /* 0x0000001465b4723e */ /* 0x000fc800048070ff */
[----:B------:R-:W-:Y:S02]  /*1a000*/  F2FP.SATFINITE.E4M3.F32.PACK_AB_MERGE_C R180, R97, R14, R180 ;  /* 0x0000000e61b4723e */ /* 0x000fe400048070b4 */
[----:B------:R-:W0:Y:S01]  /*1a010*/  MUFU.EX2 R7, R7 ;  /* 0x0000000700077308 */ /* 0x000e220000000800 */
[----:B-1----:R-:W-:-:S01]  /*1a020*/  FADD.FTZ R86, R79, R86 ;  /* 0x000000564f567221 */ /* 0x002fc20000010000 */
[----:B------:R-:W-:Y:S01]  /*1a030*/  F2FP.SATFINITE.E4M3.F32.PACK_AB_MERGE_C R181, R79, R68, RZ ;  /* 0x000000444fb5723e */ /* 0x000fe200048070ff */
[--C-:B------:R-:W-:Y:S02]  /*1a040*/  IMAD.MOV.U32 R68, RZ, RZ, R25.reuse ;  /* 0x000000ffff447224 */ /* 0x100fe400078e0019 */
[----:B------:R-:W-:Y:S01]  /*1a050*/  IMAD.MOV.U32 R79, RZ, RZ, R25 ;  /* 0x000000ffff4f7224 */ /* 0x000fe200078e0019 */
[----:B------:R-:W-:Y:S02]  /*1a060*/  F2FP.SATFINITE.E4M3.F32.PACK_AB_MERGE_C R181, R60, R5, R181 ;  /* 0x000000053cb5723e */ /* 0x000fe400048070b5 */
[----:B------:R-:W1:Y:S01]  /*1a070*/  MUFU.EX2 R85, R85 ;  /* 0x0000005500557308 */ /* 0x000e620000000800 */
[----:B--2---:R-:W-:-:S01]  /*1a080*/  FADD.FTZ R84, R24, R49 ;  /* 0x0000003118547221 */ /* 0x004fc20000010000 */
[----:B------:R-:W-:-:S06]  /*1a090*/  MOV R60, R25 ;  /* 0x00000019003c7202 */ /* 0x000fcc0000000f00 */
[----:B------:R-:W2:Y:S01]  /*1a0a0*/  MUFU.EX2 R62, R62 ;  /* 0x0000003e003e7308 */ /* 0x000ea20000000800 */
[----:B0-----:R-:W-:-:S07]  /*1a0b0*/  FADD.FTZ R49, R7, R86 ;  /* 0x0000005607317221 */ /* 0x001fce0000010000 */
[----:B------:R-:W0:Y:S01]  /*1a0c0*/  MUFU.EX2 R28, R28 ;  /* 0x0000001c001c7308 */ /* 0x000e220000000800 */
[----:B-1----:R-:W-:-:S07]  /*1a0d0*/  FADD.FTZ R51, R85, R84 ;  /* 0x0000005455337221 */ /* 0x002fce0000010000 */
[----:B------:R-:W1:Y:S01]  /*1a0e0*/  MUFU.EX2 R72, R72 ;  /* 0x0000004800487308 */ /* 0x000e620000000800 */
[----:B--2---:R-:W-:-:S07]  /*1a0f0*/  FADD.FTZ R49, R62, R49 ;  /* 0x000000313e317221 */ /* 0x004fce0000010000 */
[----:B------:R-:W2:Y:S01]  /*1a100*/  MUFU.EX2 R105, R105 ;  /* 0x0000006900697308 */ /* 0x000ea20000000800 */
[----:B0-----:R-:W-:-:S01]  /*1a110*/  FADD.FTZ R84, R28, R51 ;  /* 0x000000331c547221 */ /* 0x001fc20000010000 */
[----:B------:R-:W-:-:S06]  /*1a120*/  IMAD.MOV.U32 R51, RZ, RZ, R25 ;  /* 0x000000ffff337224 */ /* 0x000fcc00078e0019 */
[----:B------:R-:W0:Y:S01]  /*1a130*/  MUFU.EX2 R77, R77 ;  /* 0x0000004d004d7308 */ /* 0x000e220000000800 */
[----:B-1----:R-:W-:-:S07]  /*1a140*/  FADD.FTZ R86, R72, R49 ;  /* 0x0000003148567221 */ /* 0x002fce0000010000 */
[----:B------:R-:W1:Y:S01]  /*1a150*/  MUFU.EX2 R26, R26 ;  /* 0x0000001a001a7308 */ /* 0x000e620000000800 */
[----:B--2---:R-:W-:-:S01]  /*1a160*/  FADD.FTZ R49, R105, R84 ;  /* 0x0000005469317221 */ /* 0x004fc20000010000 */
[----:B------:R-:W-:Y:S02]  /*1a170*/  F2FP.SATFINITE.E4M3.F32.PACK_AB_MERGE_C R182, R105, R28, RZ ;  /* 0x0000001c69b6723e */ /* 0x000fe400048070ff */
[----:B------:R-:W-:Y:S02]  /*1a180*/  MOV R84, R25 ;  /* 0x0000001900547202 */ /* 0x000fe40000000f00 */
[----:B------:R-:W-:Y:S01]  /*1a190*/  F2FP.SATFINITE.E4M3.F32.PACK_AB_MERGE_C R182, R85, R24, R182 ;  /* 0x0000001855b6723e */ /* 0x000fe200048070b6 */
[----:B------:R-:W-:Y:S01]  /*1a1a0*/  IMAD.MOV.U32 R85, RZ, RZ, R25 ;  /* 0x000000ffff557224 */ /* 0x000fe200078e0019 */
[----:B------:R-:W2:Y:S01]  /*1a1b0*/  MUFU.EX2 R21, R21 ;  /* 0x0000001500157308 */ /* 0x000ea20000000800 */
[----:B0-----:R-:W-:-:S01]  /*1a1c0*/  FADD.FTZ R86, R77, R86 ;  /* 0x000000564d567221 */ /* 0x001fc20000010000 */
[----:B------:R-:W-:Y:S01]  /*1a1d0*/  F2FP.SATFINITE.E4M3.F32.PACK_AB_MERGE_C R72, R77, R72, RZ ;  /* 0x000000484d48723e */ /* 0x000fe200048070ff */
[----:B------:R-:W-:Y:S01]  /*1a1e0*/  IMAD.MOV.U32 R77, RZ, RZ, R25 ;  /* 0x000000ffff4d7224 */ /* 0x000fe200078e0019 */
[----:B------:R-:W-:-:S02]  /*1a1f0*/  MOV R24, R25 ;  /* 0x0000001900187202 */ /* 0x000fc40000000f00 */
[----:B------:R-:W-:Y:S01]  /*1a200*/  F2FP.SATFINITE.E4M3.F32.PACK_AB_MERGE_C R183, R62, R7, R72 ;  /* 0x000000073eb7723e */ /* 0x000fe20004807048 */
[----:B------:R-:W-:Y:S01]  /*1a210*/  IMAD.MOV.U32 R62, RZ, RZ, R25 ;  /* 0x000000ffff3e7224 */ /* 0x000fe200078e0019 */
[----:B------:R-:W0:Y:S01]  /*1a220*/  MUFU.EX2 R89, R89 ;  /* 0x0000005900597308 */ /* 0x000e220000000800 */
[----:B-1----:R-:W-:-:S01]  /*1a230*/  FADD.FTZ R6, R26, R49 ;  /* 0x000000311a067221 */ /* 0x002fc20000010000 */
[----:B------:R-:W-:-:S06]  /*1a240*/  MOV R72, R25 ;  /* 0x0000001900487202 */ /* 0x000fcc0000000f00 */
[----:B------:R-:W1:Y:S01]  /*1a250*/  MUFU.EX2 R64, R64 ;  /* 0x0000004000407308 */ /* 0x000e620000000800 */
[----:B--2---:R-:W-:-:S01]  /*1a260*/  FADD.FTZ R37, R21, R86 ;  /* 0x0000005615257221 */ /* 0x004fc20000010000 */
[----:B------:R-:W-:-:S06]  /*1a270*/  IMAD.MOV.U32 R86, RZ, RZ, R25 ;  /* 0x000000ffff567224 */ /* 0x000fcc00078e0019 */
[----:B------:R-:W2:Y:S01]  /*1a280*/  MUFU.EX2 R32, R32 ;  /* 0x0000002000207308 */ /* 0x000ea20000000800 */
[----:B0-----:R-:W-:-:S07]  /*1a290*/  FADD.FTZ R49, R89, R6 ;  /* 0x0000000659317221 */ /* 0x001fce0000010000 */
[----:B------:R-:W0:Y:S01]  /*1a2a0*/  MUFU.EX2 R63, R63 ;  /* 0x0000003f003f7308 */ /* 0x000e220000000800 */
[----:B-1----:R-:W-:-:S07]  /*1a2b0*/  FADD.FTZ R6, R64, R37 ;  /* 0x0000002540067221 */ /* 0x002fce0000010000 */
[----:B------:R-:W1:Y:S01]  /*1a2c0*/  MUFU.EX2 R111, R111 ;  /* 0x0000006f006f7308 */ /* 0x000e620000000800 */
[----:B--2---:R-:W-:-:S01]  /*1a2d0*/  FADD.FTZ R20, R32, R49 ;  /* 0x0000003120147221 */ /* 0x004fc20000010000 */
[----:B------:R-:W-:-:S06]  /*1a2e0*/  IMAD.MOV.U32 R49, RZ, RZ, R25 ;  /* 0x000000ffff317224 */ /* 0x000fcc00078e0019 */
[----:B------:R-:W2:Y:S01]  /*1a2f0*/  MUFU.EX2 R74, R74 ;  /* 0x0000004a004a7308 */ /* 0x000ea20000000800 */
[----:B0-----:R-:W-:-:S07]  /*1a300*/  FADD.FTZ R37, R63, R6 ;  /* 0x000000063f257221 */ /* 0x001fce0000010000 */
[----:B------:R-:W0:Y:S01]  /*1a310*/  MUFU.EX2 R61, R61 ;  /* 0x0000003d003d7308 */ /* 0x000e220000000800 */
[C---:B-1----:R-:W-:Y:S01]  /*1a320*/  F2FP.SATFINITE.E4M3.F32.PACK_AB_MERGE_C R184, R111.reuse, R32, RZ ;  /* 0x000000206fb8723e */ /* 0x042fe200048070ff */
[----:B------:R-:W-:Y:S01]  /*1a330*/  FADD.FTZ R111, R111, R20 ;  /* 0x000000146f6f7221 */ /* 0x000fe20000010000 */
[--C-:B------:R-:W-:Y:S02]  /*1a340*/  IMAD.MOV.U32 R32, RZ, RZ, R25.reuse ;  /* 0x000000ffff207224 */ /* 0x100fe400078e0019 */
[----:B------:R-:W-:Y:S01]  /*1a350*/  F2FP.SATFINITE.E4M3.F32.PACK_AB_MERGE_C R184, R89, R26, R184 ;  /* 0x0000001a59b8723e */ /* 0x000fe200048070b8 */
[----:B------:R-:W-:Y:S02]  /*1a360*/  IMAD.MOV.U32 R26, RZ, RZ, R25 ;  /* 0x000000ffff1a7224 */ /* 0x000fe400078e0019 */
[----:B------:R-:W1:Y:S01]  /*1a370*/  MUFU.EX2 R70, R70 ;  /* 0x0000004600467308 */ /* 0x000e620000000800 */
[----:B--2---:R-:W-:-:S01]  /*1a380*/  FADD.FTZ R20, R74, R37 ;  /* 0x000000254a147221 */ /* 0x004fc20000010000 */
[----:B------:R-:W-:Y:S01]  /*1a390*/  F2FP.SATFINITE.E4M3.F32.PACK_AB_MERGE_C R63, R74, R63, RZ ;  /* 0x0000003f4a3f723e */ /* 0x000fe200048070ff */
[----:B------:R-:W-:-:S03]  /*1a3a0*/  IMAD.MOV.U32 R74, RZ, RZ, R25 ;  /* 0x000000ffff4a7224 */ /* 0x000fc600078e0019 */
[----:B------:R-:W-:Y:S01]  /*1a3b0*/  F2FP.SATFINITE.E4M3.F32.PACK_AB_MERGE_C R185, R64, R21, R63 ;  /* 0x0000001540b9723e */ /* 0x000fe2000480703f */
[----:B------:R-:W-:Y:S01]  /*1a3c0*/  IMAD.MOV.U32 R63, RZ, RZ, R25 ;  /* 0x000000ffff3f7224 */ /* 0x000fe200078e0019 */
[----:B------:R-:W2:Y:S01]  /*1a3d0*/  MUFU.EX2 R30, R30 ;  /* 0x0000001e001e7308 */ /* 0x000ea20000000800 */
[----:B0-----:R-:W-:-:S01]  /*1a3e0*/  FADD.FTZ R15, R61, R20 ;  /* 0x000000143d0f7221 */ /* 0x001fc20000010000 */
[----:B------:R-:W-:-:S06]  /*1a3f0*/  IMAD.MOV.U32 R64, RZ, RZ, R25 ;  /* 0x000000ffff407224 */ /* 0x000fcc00078e0019 */
        /* <DEDUP_REMOVED lines=8> */
[----:B------:R1:W3:Y:S01]  /*1a480*/  MUFU.EX2 R3, R67 ;  /* 0x0000004300037308 */ /* 0x0002e20000000800 */
[C---:B--2---:R-:W-:Y:S01]  /*1a490*/  F2FP.SATFINITE.E4M3.F32.PACK_AB_MERGE_C R65, R78.reuse, R65, RZ ;  /* 0x000000414e41723e */ /* 0x044fe200048070ff */
[----:B------:R-:W-:-:S03]  /*1a4a0*/  FADD.FTZ R78, R78, R15 ;  /* 0x0000000f4e4e7221 */ /* 0x000fc60000010000 */
[----:B------:R-:W-:Y:S01]  /*1a4b0*/  F2FP.SATFINITE.E4M3.F32.PACK_AB_MERGE_C R187, R70, R61, R65 ;  /* 0x0000003d46bb723e */ /* 0x000fe20004807041 */
[----:B------:R-:W-:Y:S02]  /*1a4c0*/  IMAD.MOV.U32 R61, RZ, RZ, R25 ;  /* 0x000000ffff3d7224 */ /* 0x000fe400078e0019 */
[----:B------:R-:W2:Y:S01]  /*1a4d0*/  MUFU.EX2 R113, R113 ;  /* 0x0000007100717308 */ /* 0x000ea20000000800 */
[----:B0-----:R-:W-:-:S01]  /*1a4e0*/  FADD.FTZ R28, R34, R37 ;  /* 0x00000025221c7221 */ /* 0x001fc20000010000 */
[--C-:B------:R-:W-:Y:S02]  /*1a4f0*/  IMAD.MOV.U32 R37, RZ, RZ, R25.reuse ;  /* 0x000000ffff257224 */ /* 0x100fe400078e0019 */
[--C-:B------:R-:W-:Y:S02]  /*1a500*/  IMAD.MOV.U32 R65, RZ, RZ, R25.reuse ;  /* 0x000000ffff417224 */ /* 0x100fe400078e0019 */
[----:B-1----:R-:W-:Y:S02]  /*1a510*/  IMAD.MOV.U32 R67, RZ, RZ, R25 ;  /* 0x000000ffff437224 */ /* 0x002fe400078e0019 */
[----:B------:R-:W0:Y:S01]  /*1a520*/  MUFU.EX2 R76, R76 ;  /* 0x0000004c004c7308 */ /* 0x000e220000000800 */
[----:B---3--:R-:W-:-:S01]  /*1a530*/  FADD.FTZ R15, R3, R78 ;  /* 0x0000004e030f7221 */ /* 0x008fc20000010000 */
[----:B------:R-:W-:Y:S01]  /*1a540*/  IMAD.MOV.U32 R70, RZ, RZ, R25 ;  /* 0x000000ffff467224 */ /* 0x000fe200078e0019 */
[----:B------:R-:W-:-:S05]  /*1a550*/  MOV R78, R25 ;  /* 0x00000019004e7202 */ /* 0x000fca0000000f00 */
[----:B------:R-:W1:Y:S01]  /*1a560*/  MUFU.EX2 R38, R38 ;  /* 0x0000002600267308 */ /* 0x000e620000000800 */
[C---:B--2---:R-:W-:Y:S01]  /*1a570*/  F2FP.SATFINITE.E4M3.F32.PACK_AB_MERGE_C R186, R113.reuse, R34, RZ ;  /* 0x0000002271ba723e */ /* 0x044fe200048070ff */
[----:B------:R-:W-:Y:S01]  /*1a580*/  FADD.FTZ R113, R113, R28 ;  /* 0x0000001c71717221 */ /* 0x000fe20000010000 */
[--C-:B------:R-:W-:Y:S02]  /*1a590*/  IMAD.MOV.U32 R28, RZ, RZ, R25.reuse ;  /* 0x000000ffff1c7224 */ /* 0x100fe400078e0019 */
[----:B------:R-:W-:Y:S01]  /*1a5a0*/  F2FP.SATFINITE.E4M3.F32.PACK_AB_MERGE_C R186, R109, R30, R186 ;  /* 0x0000001e6dba723e */ /* 0x000fe200048070ba */
[----:B------:R-:W-:Y:S01]  /*1a5b0*/  IMAD.MOV.U32 R34, RZ, RZ, R25 ;  /* 0x000000ffff227224 */ /* 0x000fe200078e0019 */
[----:B------:R-:W-:Y:S01]  /*1a5c0*/  MOV R30, R25 ;  /* 0x00000019001e7202 */ /* 0x000fe20000000f00 */
        /* <DEDUP_REMOVED lines=8> */
[----:B------:R0:W3:Y:S01]  /*1a650*/  MUFU.EX2 R29, R53 ;  /* 0x00000035001d7308 */ /* 0x0000e20000000800 */
[C---:B-1----:R-:W-:Y:S01]  /*1a660*/  F2FP.SATFINITE.E4M3.F32.PACK_AB_MERGE_C R45, R82.reuse, R45, RZ ;  /* 0x0000002d522d723e */ /* 0x042fe200048070ff */
[----:B------:R-:W-:-:S03]  /*1a670*/  FADD.FTZ R82, R82, R15 ;  /* 0x0000000f52527221 */ /* 0x000fc60000010000 */
[----:B------:R-:W-:Y:S01]  /*1a680*/  F2FP.SATFINITE.E4M3.F32.PACK_AB_MERGE_C R189, R76, R3, R45 ;  /* 0x000000034cbd723e */ /* 0x000fe2000480702d */
[----:B------:R-:W-:Y:S02]  /*1a690*/  IMAD.MOV.U32 R45, RZ, RZ, R25 ;  /* 0x000000ffff2d7224 */ /* 0x000fe400078e0019 */
[----:B------:R-:W1:Y:S01]  /*1a6a0*/  MUFU.EX2 R121, R121 ;  /* 0x0000007900797308 */ /* 0x000e620000000800 */
[----:B--2---:R-:W-:-:S01]  /*1a6b0*/  FADD.FTZ R14, R40, R27 ;  /* 0x0000001b280e7221 */ /* 0x004fc20000010000 */
[--C-:B0-----:R-:W-:Y:S02]  /*1a6c0*/  IMAD.MOV.U32 R53, RZ, RZ, R25.reuse ;  /* 0x000000ffff357224 */ /* 0x101fe400078e0019 */
[----:B------:R-:W-:-:S04]  /*1a6d0*/  IMAD.MOV.U32 R76, RZ, RZ, R25 ;  /* 0x000000ffff4c7224 */ /* 0x000fc800078e0019 */
[----:B------:R-:W0:Y:S01]  /*1a6e0*/  MUFU.EX2 R80, R80 ;  /* 0x0000005000507308 */ /* 0x000e220000000800 */
[----:B---3--:R-:W-:-:S01]  /*1a6f0*/  FADD.FTZ R15, R29, R82 ;  /* 0x000000521d0f7221 */ /* 0x008fc20000010000 */
[----:B------:R-:W-:-:S06]  /*1a700*/  IMAD.MOV.U32 R82, RZ, RZ, R25 ;  /* 0x000000ffff527224 */ /* 0x000fcc00078e0019 */
        /* <DEDUP_REMOVED lines=8> */
[----:B------:R-:W-:-:S06]  /*1a790*/  IMAD.MOV.U32 R38, RZ, RZ, R25 ;  /* 0x000000ffff267224 */ /* 0x000fcc00078e0019 */
[----:B------:R0:W3:Y:S01]  /*1a7a0*/  MUFU.EX2 R10, R59 ;  /* 0x0000003b000a7308 */ /* 0x0000e20000000800 */
[----:B--2---:R-:W-:-:S07]  /*1a7b0*/  FADD.FTZ R15, R57, R14 ;  /* 0x0000000e390f7221 */ /* 0x004fce0000010000 */
[----:B------:R-:W2:Y:S01]  /*1a7c0*/  MUFU.EX2 R123, R123 ;  /* 0x0000007b007b7308 */ /* 0x000ea20000000800 */
[----:B-1----:R-:W-:-:S01]  /*1a7d0*/  FADD.FTZ R8, R42, R121 ;  /* 0x000000792a087221 */ /* 0x002fc20000010000 */
[----:B0-----:R-:W-:-:S06]  /*1a7e0*/  IMAD.MOV.U32 R59, RZ, RZ, R25 ;  /* 0x000000ffff3b7224 */ /* 0x001fcc00078e0019 */
[----:B------:R0:W1:Y:S01]  /*1a7f0*/  MUFU.EX2 R6, R47 ;  /* 0x0000002f00067308 */ /* 0x0000620000000800 */
[----:B---3--:R-:W-:-:S01]  /*1a800*/  FADD.FTZ R15, R10, R15 ;  /* 0x0000000f0a0f7221 */ /* 0x008fc20000010000 */
[----:B------:R-:W-:-:S04]  /*1a810*/  F2FP.SATFINITE.E4M3.F32.PACK_AB_MERGE_C R57, R10, R57, RZ ;  /* 0x000000390a39723e */ /* 0x000fc800048070ff */
[----:B------:R-:W-:Y:S01]  /*1a820*/  F2FP.SATFINITE.E4M3.F32.PACK_AB_MERGE_C R191, R80, R29, R57 ;  /* 0x0000001d50bf723e */ /* 0x000fe20004807039 */
[----:B------:R-:W-:Y:S01]  /*1a830*/  IMAD.MOV.U32 R29, RZ, RZ, R25 ;  /* 0x000000ffff1d7224 */ /* 0x000fe200078e0019 */
[----:B------:R-:W-:Y:S01]  /*1a840*/  MUFU.EX2 R50, R50 ;  /* 0x0000003200327308 */ /* 0x000fe20000000800 */
[----:B--2---:R-:W-:-:S01]  /*1a850*/  FADD.FTZ R27, R123, R8 ;  /* 0x000000087b1b7221 */ /* 0x004fc20000010000 */
[--C-:B0-----:R-:W-:Y:S02]  /*1a860*/  IMAD.MOV.U32 R47, RZ, RZ, R25.reuse ;  /* 0x000000ffff2f7224 */ /* 0x101fe400078e0019 */
[--C-:B------:R-:W-:Y:S02]  /*1a870*/  IMAD.MOV.U32 R57, RZ, RZ, R25.reuse ;  /* 0x000000ffff397224 */ /* 0x100fe400078e0019 */
[----:B------:R-:W-:Y:S02]  /*1a880*/  IMAD.MOV.U32 R80, RZ, RZ, R25 ;  /* 0x000000ffff507224 */ /* 0x000fe400078e0019 */
[----:B------:R-:W0:Y:S01]  /*1a890*/  MUFU.EX2 R125, R125 ;  /* 0x0000007d007d7308 */ /* 0x000e220000000800 */
[----:B-1----:R-:W-:-:S07]  /*1a8a0*/  FADD.FTZ R14, R6, R15 ;  /* 0x0000000f060e7221 */ /* 0x002fce0000010000 */
[----:B------:R-:W1:Y:S08]  /*1a8b0*/  MUFU.EX2 R31, R31 ;  /* 0x0000001f001f7308 */ /* 0x000e700000000800 */
[----:B------:R-:W2:Y:S01]  /*1a8c0*/  MUFU.EX2 R33, R33 ;  /* 0x0000002100217308 */ /* 0x000ea20000000800 */
[----:B0-----:R-:W-:Y:S01]  /*1a8d0*/  F2FP.SATFINITE.E4M3.F32.PACK_AB_MERGE_C R190, R125, R50, RZ ;  /* 0x000000327dbe723e */ /* 0x001fe200048070ff */
[----:B------:R-:W-:Y:S01]  /*1a8e0*/  FADD.FTZ R50, R50, R27 ;  /* 0x0000001b32327221 */ /* 0x000fe20000010000 */
[----:B------:R-:W-:-:S02]  /*1a8f0*/  IMAD.MOV.U32 R27, RZ, RZ, R25 ;  /* 0x000000ffff1b7224 */ /* 0x000fc400078e0019 */
[----:B------:R-:W-:Y:S01]  /*1a900*/  F2FP.SATFINITE.E4M3.F32.PACK_AB_MERGE_C R190, R123, R42, R190 ;  /* 0x0000002a7bbe723e */ /* 0x000fe200048070be */
[----:B------:R-:W-:-:S01]  /*1a910*/  FADD.FTZ R125, R125, R50 ;  /* 0x000000327d7d7221 */ /* 0x000fc20000010000 */
[----:B------:R-:W-:Y:S01]  /*1a920*/  MOV R42, R25 ;  /* 0x00000019002a7202 */ /* 0x000fe20000000f00 */
[----:B------:R-:W-:Y:S01]  /*1a930*/  MUFU.EX2 R48, R48 ;  /* 0x0000003000307308 */ /* 0x000fe20000000800 */
[----:B-1----:R-:W-:-:S01]  /*1a940*/  FADD.FTZ R14, R31, R14 ;  /* 0x0000000e1f0e7221 */ /* 0x002fc20000010000 */
[----:B------:R-:W-:-:S06]  /*1a950*/  IMAD.MOV.U32 R50, RZ, RZ, R25 ;  /* 0x000000ffff327224 */ /* 0x000fcc00078e0019 */
[----:B------:R-:W0:Y:S01]  /*1a960*/  MUFU.EX2 R129, R129 ;  /* 0x0000008100817308 */ /* 0x000e220000000800 */
[----:B--2---:R-:W-:-:S07]  /*1a970*/  FADD.FTZ R5, R33, R14 ;  /* 0x0000000e21057221 */ /* 0x004fce0000010000 */
[----:B------:R1:W2:Y:S08]  /*1a980*/  MUFU.EX2 R4, R35 ;  /* 0x0000002300047308 */ /* 0x0002b00000000800 */
[----:B------:R-:W3:Y:S01]  /*1a990*/  MUFU.EX2 R52, R52 ;  /* 0x0000003400347308 */ /* 0x000ee20000000800 */
[----:B0-----:R-:W-:Y:S01]  /*1a9a0*/  F2FP.SATFINITE.E4M3.F32.PACK_AB_MERGE_C R192, R129, R48, RZ ;  /* 0x0000003081c0723e */ /* 0x001fe200048070ff */
[----:B-1----:R-:W-:-:S06]  /*1a9b0*/  IMAD.MOV.U32 R35, RZ, RZ, R25 ;  /* 0x000000ffff237224 */ /* 0x002fcc00078e0019 */
[----:B------:R-:W0:Y:S01]  /*1a9c0*/  MUFU.EX2 R127, R127 ;  /* 0x0000007f007f7308 */ /* 0x000e220000000800 */
[C---:B--2---:R-:W-:Y:S01]  /*1a9d0*/  F2FP.SATFINITE.E4M3.F32.PACK_AB_MERGE_C R33, R4.reuse, R33, RZ ;  /* 0x000000210421723e */ /* 0x044fe200048070ff */
[----:B------:R-:W-:-:S03]  /*1a9e0*/  FADD.FTZ R4, R4, R5 ;  /* 0x0000000504047221 */ /* 0x000fc60000010000 */
[----:B------:R-:W-:Y:S01]  /*1a9f0*/  F2FP.SATFINITE.E4M3.F32.PACK_AB_MERGE_C R193, R31, R6, R33 ;  /* 0x000000061fc1723e */ /* 0x000fe20004807021 */
[----:B------:R-:W-:Y:S02]  /*1aa00*/  IMAD.MOV.U32 R31, RZ, RZ, R25 ;  /* 0x000000ffff1f7224 */ /* 0x000fe400078e0019 */
[----:B------:R-:W1:Y:S01]  /*1aa10*/  MUFU.EX2 R115, R115 ;  /* 0x0000007300737308 */ /* 0x000e620000000800 */
[----:B---3--:R-:W-:-:S01]  /*1aa20*/  FADD.FTZ R10, R52, R125 ;  /* 0x0000007d340a7221 */ /* 0x008fc20000010000 */
[----:B------:R-:W-:-:S06]  /*1aa30*/  IMAD.MOV.U32 R33, RZ, RZ, R25 ;  /* 0x000000ffff217224 */ /* 0x000fcc00078e0019 */
[----:B------:R-:W2:Y:S01]  /*1aa40*/  MUFU.EX2 R8, R117 ;  /* 0x0000007500087308 */ /* 0x000ea20000000800 */
[C---:B0-----:R-:W-:Y:S01]  /*1aa50*/  F2FP.SATFINITE.E4M3.F32.PACK_AB_MERGE_C R192, R127.reuse, R52, R192 ;  /* 0x000000347fc0723e */ /* 0x041fe200048070c0 */
[----:B------:R-:W-:Y:S01]  /*1aa60*/  FADD.FTZ R127, R127, R10 ;  /* 0x0000000a7f7f7221 */ /* 0x000fe20000010000 */
[----:B------:R-:W-:-:S03]  /*1aa70*/  IMAD.MOV.U32 R52, RZ, RZ, R25 ;  /* 0x000000ffff347224 */ /* 0x000fc600078e0019 */
[----:B------:R-:W-:Y:S02]  /*1aa80*/  FADD.FTZ R48, R48, R127 ;  /* 0x0000007f30307221 */ /* 0x000fe40000010000 */
[----:B------:R-:W-:Y:S01]  /*1aa90*/  MUFU.EX2 R36, R36 ;  /* 0x0000002400247308 */ /* 0x000fe20000000800 */
[----:B-1----:R-:W-:-:S01]  /*1aaa0*/  FADD.FTZ R5, R115, R4 ;  /* 0x0000000473057221 */ /* 0x002fc20000010000 */
[----:B------:R-:W-:Y:S01]  /*1aab0*/  FADD.FTZ R129, R129, R48 ;  /* 0x0000003081817221 */ /* 0x000fe20000010000 */
[----:B------:R-:W-:-:S05]  /*1aac0*/  MOV R48, R25 ;  /* 0x0000001900307202 */ /* 0x000fca0000000f00 */
[----:B------:R-:W0:Y:S01]  /*1aad0*/  MUFU.EX2 R133, R133 ;  /* 0x0000008500857308 */ /* 0x000e220000000800 */
[----:B--2---:R-:W-:-:S01]  /*1aae0*/  FADD.FTZ R4, R8, R5 ;  /* 0x0000000508047221 */ /* 0x004fc20000010000 */
[----:B------:R-:W-:-:S05]  /*1aaf0*/  VIADD R5, R147, 0xfffffffe ;  /* 0xfffffffe93057836 */ /* 0x000fca0000000000 */
[----:B------:R-:W-:Y:S01]  /*1ab00*/  ISETP.GE.AND P1, PT, R5, R201, PT ;  /* 0x000000c90500720c */ /* 0x000fe20003f26270 */
[----:B------:R-:W1:Y:S08]  /*1ab10*/  MUFU.EX2 R44, R44 ;  /* 0x0000002c002c7308 */ /* 0x000e700000000800 */
[----:B------:R-:W-:Y:S01]  /*1ab20*/  MUFU.EX2 R119, R119 ;  /* 0x0000007700777308 */ /* 0x000fe20000000800 */
[----:B0-----:R-:W-:-:S07]  /*1ab30*/  F2FP.SATFINITE.E4M3.F32.PACK_AB_MERGE_C R7, R133, R36, RZ ;  /* 0x000000248507723e */ /* 0x001fce00048070ff */
[----:B------:R0:W2:Y:S01]  /*1ab40*/  MUFU.EX2 R10, R43 ;  /* 0x0000002b000a7308 */ /* 0x0000a20000000800 */
[----:B-1----:R-:W-:-:S01]  /*1ab50*/  FADD.FTZ R14, R44, R129 ;  /* 0x000000812c0e7221 */ /* 0x002fc20000010000 */
[C---:B------:R-:W-:Y:S01]  /*1ab60*/  F2FP.SATFINITE.E4M3.F32.PACK_AB_MERGE_C R194, R131.reuse, R44, R7 ;  /* 0x0000002c83c2723e */ /* 0x040fe20004807007 */
[----:B------:R-:W-:Y:S02]  /*1ab70*/  IMAD.MOV.U32 R44, RZ, RZ, R25 ;  /* 0x000000ffff2c7224 */ /* 0x000fe400078e0019 */
[----:B------:R-:W-:-:S04]  /*1ab80*/  FADD.FTZ R131, R131, R14 ;  /* 0x0000000e83837221 */ /* 0x000fc80000010000 */
[----:B------:R-:W-:Y:S01]  /*1ab90*/  FADD.FTZ R36, R36, R131 ;  /* 0x0000008324247221 */ /* 0x000fe20000010000 */
[----:B0-----:R-:W-:Y:S01]  /*1aba0*/  IMAD.MOV.U32 R43, RZ, RZ, R25 ;  /* 0x000000ffff2b7224 */ /* 0x001fe200078e0019 */
[----:B--2---:R-:W-:Y:S01]  /*1abb0*/  F2FP.SATFINITE.E4M3.F32.PACK_AB_MERGE_C R3, R10, R119, RZ ;  /* 0x000000770a03723e */ /* 0x004fe200048070ff */
[----:B------:R-:W-:-:S03]  /*1abc0*/  FADD.FTZ R119, R119, R4 ;  /* 0x0000000477777221 */ /* 0x000fc60000010000 */
[----:B------:R-:W-:Y:S01]  /*1abd0*/  F2FP.SATFINITE.E4M3.F32.PACK_AB_MERGE_C R195, R8, R115, R3 ;  /* 0x0000007308c3723e */ /* 0x000fe20004807003 */
[----:B------:R-:W-:-:S01]  /*1abe0*/  FADD.FTZ R3, R133, R36 ;  /* 0x0000002485037221 */ /* 0x000fc20000010000 */
[----:B------:R-:W-:Y:S01]  /*1abf0*/  FADD.FTZ R4, R10, R119 ;  /* 0x000000770a047221 */ /* 0x000fe20000010000 */
[----:B------:R-:W-:Y:S01]  /*1ac00*/  MOV R36, R25 ;  /* 0x0000001900247202 */ /* 0x000fe20000000f00 */
[----:B------:R-:W-:Y:S06]  /*1ac10*/  @!P1 BRA `(.L_x_478) ;  /* 0x0000003400189947 */ /* 0x000fec0003800000 */
[----:B------:R-:W-:Y:S01]  /*1ac20*/  IMAD.MOV.U32 R6, RZ, RZ, R12 ;  /* 0x000000ffff067224 */ /* 0x000fe200078e000c */
[----:B------:R-:W-:Y:S01]  /*1ac30*/  MOV R9, R148 ;  /* 0x0000009400097202 */ /* 0x000fe20000000f00 */
[----:B------:R-:W-:Y:S01]  /*1ac40*/  IMAD.MOV.U32 R7, RZ, RZ, R11 ;  /* 0x000000ffff077224 */ /* 0x000fe200078e000b */
[----:B------:R-:W-:Y:S01]  /*1ac50*/  CS2R R86, SRZ ;  /* 0x0000000000567805 */ /* 0x000fe2000001ff00 */
[----:B------:R-:W-:Y:S01]  /*1ac60*/  IMAD.MOV.U32 R8, RZ, RZ, R198 ;  /* 0x000000ffff087224 */ /* 0x000fe200078e00c6 */
        /* <DEDUP_REMOVED lines=30> */
[----:B------:R-:W-:-:S07]  /*1ae50*/  CS2R R24, SRZ ;  /* 0x0000000000187805 */ /* 0x000fce000001ff00 */
.L_x_489:
[----:B------:R-:W-:Y:S01]  /*1ae60*/  ISETP.NE.AND P1, PT, R9, 0x1, PT ;  /* 0x000000010900780c */ /* 0x000fe20003f25270 */
[----:B------:R-:W-:Y:S05]  /*1ae70*/  YIELD ;  /* 0x0000000000007946 */ /* 0x000fea0003800000 */
[----:B------:R-:W-:Y:S02]  /*1ae80*/  SEL R11, RZ, 0x1, P1 ;  /* 0x00000001ff0b7807 */ /* 0x000fe40000800000 */
[----:B------:R-:W-:Y:S02]  /*1ae90*/  ISETP.NE.AND P1, PT, R202, RZ, PT ;  /* 0x000000ffca00720c */ /* 0x000fe40003f25270 */
[----:B------:R-:W-:-:S11]  /*1aea0*/  LOP3.LUT R198, R8, R11, RZ, 0x3c, !PT ;  /* 0x0000000b08c67212 */ /* 0x000fd600078e3cff */
[----:B------:R-:W-:Y:S05]  /*1aeb0*/  @P1 BRA `(.L_x_479) ;  /* 0x00000000003c1947 */ /* 0x000fea0003800000 */
[----:B------:R-:W-:Y:S05]  /*1aec0*/  @!P0 BRA `(.L_x_480) ;  /* 0x0000000000048947 */ /* 0x000fea0003800000 */
[----:B------:R-:W-:Y:S01]  /*1aed0*/  BPT.TRAP 0x1 ;  /* 0x000000040000795c */ /* 0x000fe20000300000 */
.L_x_480:
[----:B------:R-:W-:-:S05]  /*1aee0*/  VIADD R10, R9, 0x1 ;  /* 0x00000001090a7836 */ /* 0x000fca0000000000 */
[----:B------:R-:W-:-:S04]  /*1aef0*/  ISETP.NE.AND P2, PT, R10, 0x2, PT ;  /* 0x000000020a00780c */ /* 0x000fc80003f45270 */
[----:B------:R-:W-:Y:S02]  /*1af00*/  SEL R11, R10, RZ, P2 ;  /* 0x000000ff0a0b7207 */ /* 0x000fe40001000000 */
[----:B------:R-:W-:-:S03]  /*1af10*/  SHF.L.U32 R10, R198, 0x1f, RZ ;  /* 0x0000001fc60a7819 */ /* 0x000fc600000006ff */
[----:B------:R-:W-:-:S04]  /*1af20*/  IMAD R11, R11, 0x8, R16 ;  /* 0x000000080b0b7824 */ /* 0x000fc800078e0210 */
[----:B------:R0:W1:Y:S01]  /*1af30*/  SYNCS.PHASECHK.TRANS64.TRYWAIT P2, [R11+URZ+0x29830], R10 ;  /* 0x0298300a0b0075a7 */ /* 0x000062000804017f */
[----:B------:R-:W-:Y:S05]  /*1af40*/  @!P0 BRA `(.L_x_481) ;  /* 0x0000000000048947 */ /* 0x000fea0003800000 */
[----:B------:R-:W-:Y:S01]  /*1af50*/  BPT.TRAP 0x1 ;  /* 0x000000040000795c */ /* 0x000fe20000300000 */
.L_x_481:
[----:B------:R-:W-:Y:S04]  /*1af60*/  BSSY B0, `(.L_x_479) ;  /* 0x0000004000007945 */ /* 0x000fe80003800000 */
[----:B-1----:R-:W-:Y:S05]  /*1af70*/  @P2 BRA `(.L_x_482) ;  /* 0x0000000000082947 */ /* 0x002fea0003800000 */
[----:B------:R-:W1:Y:S02]  /*1af80*/  SYNCS.PHASECHK.TRANS64.TRYWAIT P2, [R11+URZ+0x29830], R10 ;  /* 0x0298300a0b0075a7 */ /* 0x000e64000804017f */
[----:B-1----:R-:W-:Y:S05]  /*1af90*/  @!P2 BRA `(.L_x_483) ;  /* 0x000000f40018a947 */ /* 0x002fea0003800000 */
.L_x_482:
[----:B------:R-:W-:Y:S05]  /*1afa0*/  BSYNC B0 ;  /* 0x0000000000007941 */ /* 0x000fea0003800000 */
.L_x_479:
[----:B01----:R-:W0:Y:S01]  /*1afb0*/  S2R R10, SR_TID.X ;  /* 0x00000000000a7919 */ /* 0x003e220000002100 */
[----:B------:R-:W-:Y:S05]  /*1afc0*/  WARPSYNC.ALL ;  /* 0x0000000000007948 */ /* 0x000fea0003800000 */
[----:B------:R-:W-:Y:S01]  /*1afd0*/  MOV R13, 0x80000020 ;  /* 0x80000020000d7802 */ /* 0x000fe20000000f00 */
[----:B------:R-:W-:Y:S01]  /*1afe0*/  UMOV UR20, UR28 ;  /* 0x0000001c00147c82 */ /* 0x000fe20008000000 */
[----:B------:R-:W-:Y:S01]  /*1aff0*/  UMOV UR21, UR29 ;  /* 0x0000001d00157c82 */ /* 0x000fe20008000000 */
[----:B------:R-:W-:Y:S01]  /*1b000*/  IMAD.MOV.U32 R89, RZ, RZ, -0x7fffffe0 ;  /* 0x80000020ff597424 */ /* 0x000fe200078e00ff */
[----:B------:R-:W-:Y:S01]  /*1b010*/  R2UR UR23, R13 ;  /* 0x000000000d1772ca */ /* 0x000fe200000e0000 */
[----:B------:R-:W-:Y:S01]  /*1b020*/  UMOV UR24, UR28 ;  /* 0x0000001c00187c82 */ /* 0x000fe20008000000 */
[----:B------:R-:W-:Y:S01]  /*1b030*/  UMOV UR25, UR29 ;  /* 0x0000001d00197c82 */ /* 0x000fe20008000000 */
[----:B------:R-:W-:Y:S01]  /*1b040*/  IMAD.MOV.U32 R15, RZ, RZ, -0x7fffffe0 ;  /* 0x80000020ff0f7424 */ /* 0x000fe200078e00ff */
[----:B------:R-:W-:Y:S01]  /*1b050*/  R2UR UR27, R89 ;  /* 0x00000000591b72ca */ /* 0x000fe200000e0000 */
[----:B------:R-:W-:Y:S01]  /*1b060*/  UMOV UR32, UR28 ;  /* 0x0000001c00207c82 */ /* 0x000fe20008000000 */
[----:B------:R-:W-:Y:S01]  /*1b070*/  MOV R21, 0x80000020 ;  /* 0x8000002000157802 */ /* 0x000fe20000000f00 */
[----:B------:R-:W-:Y:S01]  /*1b080*/  UMOV UR33, UR29 ;  /* 0x0000001d00217c82 */ /* 0x000fe20008000000 */
[----:B------:R-:W-:Y:S01]  /*1b090*/  R2UR UR31, R15 ;  /* 0x000000000f1f72ca */ /* 0x000fe200000e0000 */
[----:B------:R-:W-:Y:S01]  /*1b0a0*/  UMOV UR44, UR28 ;  /* 0x0000001c002c7c82 */ /* 0x000fe20008000000 */
[----:B------:R-:W-:Y:S01]  /*1b0b0*/  R2UR UR35, R21 ;  /* 0x00000000152372ca */ /* 0x000fe200000e0000 */
[----:B------:R-:W-:Y:S01]  /*1b0c0*/  UMOV UR45, UR29 ;  /* 0x0000001d002d7c82 */ /* 0x000fe20008000000 */
[----:B------:R-:W-:Y:S01]  /*1b0d0*/  R2UR UR47, R89 ;  /* 0x00000000592f72ca */ /* 0x000fe200000e0000 */
[----:B------:R-:W-:Y:S01]  /*1b0e0*/  IMAD.MOV.U32 R21, RZ, RZ, -0x7fffffe0 ;  /* 0x80000020ff157424 */ /* 0x000fe200078e00ff */
[----:B------:R-:W-:Y:S01]  /*1b0f0*/  R2UR UR51, R15 ;  /* 0x000000000f3372ca */ /* 0x000fe200000e0000 */
[----:B------:R-:W-:-:S02]  /*1b100*/  IMAD.MOV.U32 R15, RZ, RZ, -0x7fffffe0 ;  /* 0x80000020ff0f7424 */ /* 0x000fc400078e00ff */
[----:B------:R-:W-:Y:S01]  /*1b110*/  IMAD.MOV.U32 R13, RZ, RZ, -0x7fffffe0 ;  /* 0x80000020ff0d7424 */ /* 0x000fe200078e00ff */
[----:B0-----:R-:W-:Y:S01]  /*1b120*/  SHF.R.U32.HI R11, RZ, 0x7, R10 ;  /* 0x00000007ff0b7819 */ /* 0x001fe2000001160a */
[----:B------:R-:W-:-:S04]  /*1b130*/  VIADD R10, R9, 0x1 ;  /* 0x00000001090a7836 */ /* 0x000fc80000000000 */
[----:B------:R-:W-:-:S05]  /*1b140*/  VIADD R11, R11, 0x8 ;  /* 0x000000080b0b7836 */ /* 0x000fca0000000000 */
[----:B------:R0:W-:Y:S01]  /*1b150*/  BAR.SYNC.DEFER_BLOCKING R11, 0x100 ;  /* 0x0004000b0000751d */ /* 0x0001e20000010000 */
[----:B------:R-:W-:-:S04]  /*1b160*/  ISETP.NE.AND P2, PT, R10, 0x2, PT ;  /* 0x000000020a00780c */ /* 0x000fc80003f45270 */
[----:B------:R-:W-:-:S05]  /*1b170*/  SEL R10, R10, RZ, P2 ;  /* 0x000000ff0a0a7207 */ /* 0x000fca0001000000 */
[----:B------:R-:W-:-:S04]  /*1b180*/  IMAD R12, R10, 0x780, R0 ;  /* 0x000007800a0c7824 */ /* 0x000fc800078e0200 */
[C---:B------:R-:W-:Y:S01]  /*1b190*/  VIADD R88, R12.reuse, 0x80 ;  /* 0x000000800c587836 */ /* 0x040fe20000000000 */
[C---:B------:R-:W-:Y:S01]  /*1b1a0*/  R2UR UR22, R12.reuse ;  /* 0x000000000c1672ca */ /* 0x040fe200000e0000 */
[C---:B------:R-:W-:Y:S02]  /*1b1b0*/  VIADD R14, R12.reuse, 0x100 ;  /* 0x000001000c0e7836 */ /* 0x040fe40000000000 */
[----:B------:R-:W-:Y:S01]  /*1b1c0*/  VIADD R20, R12, 0x180 ;  /* 0x000001800c147836 */ /* 0x000fe20000000000 */
[----:B------:R-:W-:Y:S01]  /*1b1d0*/  R2UR UR26, R88 ;  /* 0x00000000581a72ca */ /* 0x000fe200000e0000 */
[----:B------:R-:W-:Y:S01]  /*1b1e0*/  VIADD R88, R12, 0x200 ;  /* 0x000002000c587836 */ /* 0x000fe20000000000 */
[----:B------:R-:W-:Y:S01]  /*1b1f0*/  R2UR UR30, R14 ;  /* 0x000000000e1e72ca */ /* 0x000fe200000e0000 */
[----:B------:R-:W-:Y:S01]  /*1b200*/  VIADD R14, R12, 0x2 ;  /* 0x000000020c0e7836 */ /* 0x000fe20000000000 */
[----:B------:R-:W-:Y:S01]  /*1b210*/  R2UR UR34, R20 ;  /* 0x00000000142272ca */ /* 0x000fe200000e0000 */
[----:B------:R-:W-:Y:S01]  /*1b220*/  WARPGROUP.ARRIVE ;  /* 0x00000000000079c5 */ /* 0x000fe20000000000 */
[----:B------:R-:W-:Y:S01]  /*1b230*/  R2UR UR46, R88 ;  /* 0x00000000582e72ca */ /* 0x000fe200000e0000 */
[----:B------:R-:W-:Y:S01]  /*1b240*/  VIADD R20, R12, 0x82 ;  /* 0x000000820c147836 */ /* 0x000fe20000000000 */
[----:B------:R-:W-:Y:S01]  /*1b250*/  R2UR UR50, R14 ;  /* 0x000000000e3272ca */ /* 0x000fe200000e0000 */
[----:B------:R-:W-:-:S02]  /*1b260*/  VIADD R14, R12, 0x102 ;  /* 0x000001020c0e7836 */ /* 0x000fc40000000000 */
[----:B------:R-:W-:Y:S01]  /*1b270*/  QGMMA.64x32x32.F32.E4M3.E4M3 R152, gdesc[UR20], RZ, !UPT, gsb0 ;  /* 0x00600000149879f3 */ /* 0x000fe2000c0008ff */
[----:B------:R-:W-:Y:S01]  /*1b280*/  R2UR UR22, R20 ;  /* 0x00000000141672ca */ /* 0x000fe200000e0000 */
[----:B------:R-:W-:Y:S01]  /*1b290*/  UMOV UR20, UR48 ;  /* 0x0000003000147c82 */ /* 0x000fe20008000000 */
[----:B------:R-:W-:Y:S01]  /*1b2a0*/  R2UR UR23, R21 ;  /* 0x00000000151772ca */ /* 0x000fe200000e0000 */
[----:B------:R-:W-:Y:S01]  /*1b2b0*/  UMOV UR21, UR49 ;  /* 0x0000003100157c82 */ /* 0x000fe20008000000 */
[----:B------:R-:W-:Y:S02]  /*1b2c0*/  WARPGROUP.DEPBAR.LE gsb0, 0x0 ;  /* 0x00008000000079c5 */ /* 0x000fe40000010000 */
        /* <DEDUP_REMOVED lines=10> */
[----:B------:R-:W-:Y:S03]  /*1b370*/  QGMMA.64x32x32.F32.E4M3.E4M3 R120, gdesc[UR28], RZ, !UPT, gsb0 ;  /* 0x006000001c7879f3 */ /* 0x000fe6000c0008ff */
        /* <DEDUP_REMOVED lines=17> */
[----:B------:R-:W-:-:S03]  /*1b490*/  IMAD.MOV.U32 R15, RZ, RZ, -0x7fffffe0 ;  /* 0x80000020ff0f7424 */ /* 0x000fc600078e00ff */
[----:B------:R-:W-:Y:S02]  /*1b4a0*/  R2UR UR6, R14 ;  /* 0x000000000e0672ca */ /* 0x000fe400000e0000 */
[----:B------:R-:W-:Y:S01]  /*1b4b0*/  R2UR UR7, R15 ;  /* 0x000000000f0772ca */ /* 0x000fe200000e0000 */
[----:B------:R-:W-:Y:S01]  /*1b4c0*/  IMAD.MOV.U32 R15, RZ, RZ, -0x7fffffe0 ;  /* 0x80000020ff0f7424 */ /* 0x000fe200078e00ff */
[----:B------:R-:W-:Y:S01]  /*1b4d0*/  IADD3 R14, R12, 0x300, RZ ;  /* 0x000003000c0e7810 */ /* 0x000fe20007ffe0ff */
        /* <DEDUP_REMOVED lines=38> */
[----:B------:R-:W-:-:S03]  /*1b740*/  IMAD.MOV.U32 R15, RZ, RZ, -0x7fffffe0 ;  /* 0x80000020ff0f7424 */ /* 0x000fc600078e00ff */
[----:B------:R-:W-:Y:S01]  /*1b750*/  R2UR UR10, R14 ;  /* 0x000000000e0a72ca */ /* 0x000fe200000e0000 */
[----:B------:R-:W-:Y:S01]  /*1b760*/  VIADD R14, R12, 0x302 ;  /* 0x000003020c0e7836 */ /* 0x000fe20000000000 */
[----:B------:R-:W-:Y:S01]  /*1b770*/  R2UR UR11, R15 ;  /* 0x000000000f0b72ca */ /* 0x000fe200000e0000 */
[----:B------:R-:W-:Y:S01]  /*1b780*/  IMAD.MOV.U32 R15, RZ, RZ, -0x7fffffe0 ;  /* 0x80000020ff0f7424 */ /* 0x000fe200078e00ff */
        /* <DEDUP_REMOVED lines=38> */
[----:B------:R-:W-:-:S04]  /*1b9f0*/  IADD3 R14, R12, 0x500, RZ ;  /* 0x000005000c0e7810 */ /* 0x000fc80007ffe0ff */
        /* <DEDUP_REMOVED lines=66> */
[C---:B------:R-:W-:Y:S01]  /*1be20*/  VIADD R14, R12.reuse, 0x682 ;  /* 0x000006820c0e7836 */ /* 0x040fe20000000000 */
[----:B------:R-:W-:Y:S01]  /*1be30*/  IADD3 R12, R12, 0x702, RZ ;  /* 0x000007020c0c7810 */ /* 0x000fe20007ffe0ff */
        /* <DEDUP_REMOVED lines=31> */
[----:B0-----:R-:W-:Y:S05]  /*1c030*/  @P1 BRA `(.L_x_484) ;  /* 0x0000000000281947 */ /* 0x001fea0003800000 */
[----:B------:R-:W-:Y:S05]  /*1c040*/  @!P0 BRA `(.L_x_485) ;  /* 0x0000000000048947 */ /* 0x000fea0003800000 */
[----:B------:R-:W-:Y:S01]  /*1c050*/  BPT.TRAP 0x1 ;  /* 0x000000040000795c */ /* 0x000fe20000300000 */
.L_x_485:
[----:B------:R-:W-:Y:S01]  /*1c060*/  SHF.L.U32 R8, R8, 0x1f, RZ ;  /* 0x0000001f08087819 */ /* 0x000fe200000006ff */
[----:B------:R-:W-:-:S04]  /*1c070*/  IMAD R11, R9, 0x8, R16 ;  /* 0x00000008090b7824 */ /* 0x000fc800078e0210 */
[----:B------:R0:W1:Y:S01]  /*1c080*/  SYNCS.PHASECHK.TRANS64.TRYWAIT P1, [R11+URZ+0x29850], R8 ;  /* 0x029850080b0075a7 */ /* 0x000062000802017f */
[----:B------:R-:W-:Y:S05]  /*1c090*/  @!P0 BRA `(.L_x_486) ;  /* 0x0000000000048947 */ /* 0x000fea0003800000 */
[----:B------:R-:W-:Y:S01]  /*1c0a0*/  BPT.TRAP 0x1 ;  /* 0x000000040000795c */ /* 0x000fe20000300000 */
.L_x_486:
[----:B-1----:R-:W-:Y:S05]  /*1c0b0*/  @P1 BRA `(.L_x_484) ;  /* 0x0000000000081947 */ /* 0x002fea0003800000 */
[----:B------:R-:W1:Y:S02]  /*1c0c0*/  SYNCS.PHASECHK.TRANS64.TRYWAIT P1, [R11+URZ+0x29850], R8 ;  /* 0x029850080b0075a7 */ /* 0x000e64000802017f */
[----:B-1----:R-:W-:Y:S05]  /*1c0d0*/  @!P1 BRA `(.L_x_487) ;  /* 0x000000e000dc9947 */ /* 0x002fea0003800000 */
.L_x_484:
[----:B01----:R-:W-:Y:S01]  /*1c0e0*/  VIADD R8, R16, 0x400 ;  /* 0x0000040010087836 */ /* 0x003fe20000000000 */
[----:B------:R-:W-:Y:S05]  /*1c0f0*/  WARPSYNC.ALL ;  /* 0x0000000000007948 */ /* 0x000fea0003800000 */
[----:B------:R-:W-:Y:S01]  /*1c100*/  SHF.R.U32.HI R8, RZ, 0x4, R8 ;  /* 0x00000004ff087819 */ /* 0x000fe20000011608 */
[----:B------:R-:W-:Y:S01]  /*1c110*/  IMAD.MOV.U32 R13, RZ, RZ, -0x3ffffff0 ;  /* 0xc0000010ff0d7424 */ /* 0x000fe200078e00ff */
[----:B------:R-:W-:Y:S01]  /*1c120*/  WARPGROUP.ARRIVE ;  /* 0x00000000000079c5 */ /* 0x000fe20000000000 */
[----:B------:R-:W-:Y:S02]  /*1c130*/  MOV R15, 0xc0000010 ;  /* 0xc0000010000f7802 */ /* 0x000fe40000000f00 */
[----:B------:R-:W-:-:S02]  /*1c140*/  LOP3.LUT R8, R8, 0x3fff, RZ, 0xc0, !PT ;  /* 0x00003fff08087812 */ /* 0x000fc400078ec0ff */
[----:B------:R-:W-:Y:S02]  /*1c150*/  R2UR UR7, R13 ;  /* 0x000000000d0772ca */ /* 0x000fe400000e0000 */
[----:B------:R-:W-:Y:S02]  /*1c160*/  LOP3.LUT R8, R8, 0x10000, RZ, 0xfc, !PT ;  /* 0x0001000008087812 */ /* 0x000fe400078efcff */
[----:B------:R-:W-:-:S03]  /*1c170*/  FMNMX.FTZ R11, R154, R6, !PT ;  /* 0x000000069a0b7209 */ /* 0x000fc60007810000 */
[----:B------:R-:W-:Y:S01]  /*1c180*/  IMAD R12, R9, 0x500, R8 ;  /* 0x00000500090c7824 */ /* 0x000fe200078e0208 */
[----:B------:R-:W-:Y:S02]  /*1c190*/  FMNMX.FTZ R8, R152, R7, !PT ;  /* 0x0000000798087209 */ /* 0x000fe40007810000 */
[----:B------:R-:W-:Y:S01]  /*1c1a0*/  FMNMX.FTZ R11, R155, R11, !PT ;  /* 0x0000000b9b0b7209 */ /* 0x000fe20007810000 */
[C---:B------:R-:W-:Y:S01]  /*1c1b0*/  VIADD R14, R12.reuse, 0x100 ;  /* 0x000001000c0e7836 */ /* 0x040fe20000000000 */
[----:B------:R-:W-:Y:S02]  /*1c1c0*/  R2UR UR6, R12 ;  /* 0x000000000c0672ca */ /* 0x000fe400000e0000 */
[----:B------:R-:W-:Y:S02]  /*1c1d0*/  FMNMX.FTZ R8, R153, R8, !PT ;  /* 0x0000000899087209 */ /* 0x000fe40007810000 */
[----:B------:R-:W-:Y:S02]  /*1c1e0*/  FMNMX.FTZ R11, R158, R11, !PT ;  /* 0x0000000b9e0b7209 */ /* 0x000fe40007810000 */
[----:B------:R-:W-:-:S02]  /*1c1f0*/  FMNMX.FTZ R8, R156, R8, !PT ;  /* 0x000000089c087209 */ /* 0x000fc40007810000 */
[----:B------:R-:W-:Y:S02]  /*1c200*/  FMNMX.FTZ R11, R159, R11, !PT ;  /* 0x0000000b9f0b7209 */ /* 0x000fe40007810000 */
[----:B------:R-:W-:Y:S02]  /*1c210*/  FMNMX.FTZ R8, R157, R8, !PT ;  /* 0x000000089d087209 */ /* 0x000fe40007810000 */
[----:B------:R-:W-:Y:S01]  /*1c220*/  FMNMX.FTZ R11, R162, R11, !PT ;  /* 0x0000000ba20b7209 */ /* 0x000fe20007810000 */
[----:B------:R-:W-:Y:S01]  /*1c230*/  QGMMA.64x128x32.F32.E4M3.E4M3 R24, R176, gdesc[UR4], R24, gsb0 ;  /* 0x01e00004b0187df3 */ /* 0x000fe20008000818 */
[----:B------:R-:W-:Y:S01]  /*1c240*/  R2UR UR6, R14 ;  /* 0x000000000e0672ca */ /* 0x000fe200000e0000 */
[----:B------:R-:W-:Y:S01]  /*1c250*/  VIADD R14, R12, 0x200 ;  /* 0x000002000c0e7836 */ /* 0x000fe20000000000 */
[----:B------:R-:W-:Y:S01]  /*1c260*/  R2UR UR7, R15 ;  /* 0x000000000f0772ca */ /* 0x000fe200000e0000 */
[----:B------:R-:W-:Y:S01]  /*1c270*/  IMAD.MOV.U32 R15, RZ, RZ, -0x3ffffff0 ;  /* 0xc0000010ff0f7424 */ /* 0x000fe200078e00ff */
        /* <DEDUP_REMOVED lines=68> */
[----:B------:R-:W-:Y:S01]  /*1c6c0*/  FMNMX.FTZ R8, R100, R8, !PT ;  /* 0x0000000864087209 */ /* 0x000fe20007810000 */
[----:B------:R-:W-:Y:S02]  /*1c6d0*/  WARPGROUP.DEPBAR.LE gsb0, 0x0 ;  /* 0x00008000000079c5 */ /* 0x000fe40000010000 */
[----:B------:R-:W-:Y:S01]  /*1c6e0*/  WARPGROUP.ARRIVE ;  /* 0x00000000000079c5 */ /* 0x000fe20000000000 */
[----:B------:R-:W-:-:S05]  /*1c6f0*/  FMNMX.FTZ R8, R101, R8, !PT ;  /* 0x0000000865087209 */ /* 0x000fca0007810000 */
[----:B------:R-:W0:Y:S01]  /*1c700*/  S2R R179, SR_TID.X ;  /* 0x0000000000b37919 */ /* 0x000e220000002100 */
[----:B------:R-:W-:Y:S01]  /*1c710*/  FMNMX.FTZ R11, R103, R11, !PT ;  /* 0x0000000b670b7209 */ /* 0x000fe20007810000 */
[----:B------:R-:W-:Y:S01]  /*1c720*/  QGMMA.64x128x32.F32.E4M3.E4M3 R24, R180, gdesc[UR4], R24, gsb0 ;  /* 0x01e00004b4187df3 */ /* 0x000fe20008000818 */
[----:B------:R-:W-:Y:S01]  /*1c730*/  R2UR UR6, R14 ;  /* 0x000000000e0672ca */ /* 0x000fe200000e0000 */
[C---:B------:R-:W-:Y:S01]  /*1c740*/  VIADD R14, R12.reuse, 0x300 ;  /* 0x000003000c0e7836 */ /* 0x040fe20000000000 */
[----:B------:R-:W-:Y:S01]  /*1c750*/  R2UR UR7, R15 ;  /* 0x000000000f0772ca */ /* 0x000fe200000e0000 */
[----:B------:R-:W1:Y:S01]  /*1c760*/  SHFL.BFLY PT, R13, R8, 0x2, 0x1f ;  /* 0x0c401f00080d7f89 */ /* 0x000e6200000e0000 */
[----:B------:R-:W-:Y:S02]  /*1c770*/  IMAD.MOV.U32 R15, RZ, RZ, -0x3ffffff0 ;  /* 0xc0000010ff0f7424 */ /* 0x000fe400078e00ff */
[----:B------:R-:W-:Y:S01]  /*1c780*/  VIADD R12, R12, 0x400 ;  /* 0x000004000c0c7836 */ /* 0x000fe20000000000 */
[----:B-1----:R-:W-:-:S02]  /*1c790*/  FMNMX.FTZ R8, R8, R13, !PT ;  /* 0x0000000d08087209 */ /* 0x002fc40007810000 */
[----:B------:R-:W-:Y:S02]  /*1c7a0*/  MOV R13, 0xc0000010 ;  /* 0xc0000010000d7802 */ /* 0x000fe40000000f00 */
[----:B0-----:R-:W-:-:S04]  /*1c7b0*/  LOP3.LUT R179, R179, 0x7f, RZ, 0xc0, !PT ;  /* 0x0000007fb3b37812 */ /* 0x001fc800078ec0ff */
[----:B------:R-:W-:Y:S02]  /*1c7c0*/  ISETP.NE.AND P1, PT, R179, RZ, PT ;  /* 0x000000ffb300720c */ /* 0x000fe40003f25270 */
[----:B------:R-:W0:Y:S02]  /*1c7d0*/  S2R R179, SR_TID.X ;  /* 0x0000000000b37919 */ /* 0x000e240000002100 */
[----:B0-----:R-:W-:Y:S01]  /*1c7e0*/  SHF.R.U32.HI R179, RZ, 0x7, R179 ;  /* 0x00000007ffb37819 */ /* 0x001fe200000116b3 */
[----:B------:R-:W-:Y:S02]  /*1c7f0*/  WARPGROUP.DEPBAR.LE gsb0, 0x0 ;  /* 0x00008000000079c5 */ /* 0x000fe40000010000 */
[----:B------:R-:W-:-:S06]  /*1c800*/  WARPGROUP.ARRIVE ;  /* 0x00000000000079c5 */ /* 0x000fcc0000000000 */
[----:B------:R-:W-:Y:S01]  /*1c810*/  QGMMA.64x128x32.F32.E4M3.E4M3 R24, R184, gdesc[UR4], R24, gsb0 ;  /* 0x01e00004b8187df3 */ /* 0x000fe20008000818 */
[----:B------:R-:W-:Y:S02]  /*1c820*/  R2UR UR6, R14 ;  /* 0x000000000e0672ca */ /* 0x000fe400000e0000 */
[----:B------:R-:W0:Y:S01]  /*1c830*/  SHFL.BFLY PT, R14, R11, 0x2, 0x1f ;  /* 0x0c401f000b0e7f89 */ /* 0x000e2200000e0000 */
[----:B------:R-:W-:Y:S02]  /*1c840*/  R2UR UR7, R15 ;  /* 0x000000000f0772ca */ /* 0x000fe400000e0000 */
[----:B0-----:R-:W-:Y:S02]  /*1c850*/  FMNMX.FTZ R14, R11, R14, !PT ;  /* 0x0000000e0b0e7209 */ /* 0x001fe40007810000 */
[----:B------:R-:W0:Y:S02]  /*1c860*/  SHFL.BFLY PT, R11, R8, 0x1, 0x1f ;  /* 0x0c201f00080b7f89 */ /* 0x000e2400000e0000 */
[----:B0-----:R-:W-:-:S05]  /*1c870*/  FMNMX.FTZ R11, R8, R11, !PT ;  /* 0x0000000b080b7209 */ /* 0x001fca0007810000 */
[----:B------:R-:W-:-:S04]  /*1c880*/  FADD.FTZ R7, -R11, R7 ;  /* 0x000000070b077221 */ /* 0x000fc80000010100 */
[----:B------:R-:W-:-:S06]  /*1c890*/  FMUL.FTZ R7, R2, R7 ;  /* 0x0000000702077220 */ /* 0x000fcc0000410000 */
[----:B------:R-:W-:Y:S01]  /*1c8a0*/  MUFU.EX2 R7, R7 ;  /* 0x0000000700077308 */ /* 0x000fe20000000800 */
[----:B------:R-:W-:Y:S02]  /*1c8b0*/  WARPGROUP.DEPBAR.LE gsb0, 0x0 ;  /* 0x00008000000079c5 */ /* 0x000fe40000010000 */
[----:B------:R-:W-:-:S06]  /*1c8c0*/  WARPGROUP.ARRIVE ;  /* 0x00000000000079c5 */ /* 0x000fcc0000000000 */
[----:B------:R-:W-:Y:S01]  /*1c8d0*/  QGMMA.64x128x32.F32.E4M3.E4M3 R24, R188, gdesc[UR4], R24, gsb0 ;  /* 0x01e00004bc187df3 */ /* 0x000fe20008000818 */
[----:B------:R-:W-:Y:S02]  /*1c8e0*/  R2UR UR6, R12 ;  /* 0x000000000c0672ca */ /* 0x000fe400000e0000 */
[----:B------:R-:W0:Y:S01]  /*1c8f0*/  SHFL.BFLY PT, R12, R14, 0x1, 0x1f ;  /* 0x0c201f000e0c7f89 */ /* 0x000e2200000e0000 */
[----:B------:R-:W-:Y:S01]  /*1c900*/  R2UR UR7, R13 ;  /* 0x000000000d0772ca */ /* 0x000fe200000e0000 */
[----:B------:R-:W-:-:S04]  /*1c910*/  FFMA.FTZ R13, R2, R11, -8 ;  /* 0xc1000000020d7423 */ /* 0x000fc8000001000b */
[C-C-:B------:R-:W-:Y:S01]  /*1c920*/  FFMA.FTZ R8, R2.reuse, R152, -R13.reuse ;  /* 0x0000009802087223 */ /* 0x140fe2000001080d */
[----:B------:R-:W-:-:S01]  /*1c930*/  FFMA.FTZ R15, R2, R156, -R13 ;  /* 0x0000009c020f7223 */ /* 0x000fc2000001080d */
        /* <DEDUP_REMOVED lines=16> */
[----:B0-----:R-:W-:Y:S01]  /*1ca40*/  FMNMX.FTZ R12, R14, R12, !PT ;  /* 0x0000000c0e0c7209 */ /* 0x001fe20007810000 */
        /* <DEDUP_REMOVED lines=21> */
[----:B------:R-:W-:Y:S01]  /*1cba0*/  FFMA.FTZ R13, R2, R101, -R13 ;  /* 0x00000065020d7223 */ /* 0x000fe2000001080d */
[----:B------:R-:W-:-:S01]  /*1cbb0*/  FADD.FTZ R6, -R12, R6 ;  /* 0x000000060c067221 */ /* 0x000fc20000010100 */
[C---:B------:R-:W-:Y:S01]  /*1cbc0*/  FFMA.FTZ R101, R2.reuse, R12, -8 ;  /* 0xc100000002657423 */ /* 0x040fe2000001000c */
[----:B------:R-:W0:Y:S02]  /*1cbd0*/  MUFU.EX2 R8, R8 ;  /* 0x0000000800087308 */ /* 0x000e240000000800 */
[C---:B------:R-:W-:Y:S01]  /*1cbe0*/  FMUL.FTZ R6, R2.reuse, R6 ;  /* 0x0000000602067220 */ /* 0x040fe20000410000 */
[C-C-:B------:R-:W-:Y:S01]  /*1cbf0*/  FFMA.FTZ R154, R2.reuse, R154, -R101.reuse ;  /* 0x0000009a029a7223 */ /* 0x140fe20000010865 */
[----:B------:R-:W-:-:S01]  /*1cc00*/  FFMA.FTZ R155, R2, R155, -R101 ;  /* 0x0000009b029b7223 */ /* 0x000fc20000010865 */
[C-C-:B------:R-:W-:Y:S01]  /*1cc10*/  FFMA.FTZ R157, R2.reuse, R158, -R101.reuse ;  /* 0x0000009e029d7223 */ /* 0x140fe20000010865 */
[----:B------:R-:W-:-:S01]  /*1cc20*/  FFMA.FTZ R158, R2, R159, -R101 ;  /* 0x0000009f029e7223 */ /* 0x000fc20000010865 */
[C-C-:B------:R-:W-:Y:S01]  /*1cc30*/  FFMA.FTZ R159, R2.reuse, R162, -R101.reuse ;  /* 0x000000a2029f7223 */ /* 0x140fe20000010865 */
        /* <DEDUP_REMOVED lines=9> */
[----:B0-----:R-:W-:-:S01]  /*1ccd0*/  FFMA.FTZ R3, R7, R3, R8 ;  /* 0x0000000307037223 */ /* 0x001fc20000010008 */
[C-C-:B------:R-:W-:Y:S01]  /*1cce0*/  FFMA.FTZ R146, R2.reuse, R146, -R101.reuse ;  /* 0x0000009202927223 */ /* 0x140fe20000010865 */
[----:B------:R-:W-:-:S01]  /*1ccf0*/  FFMA.FTZ R147, R2, R147, -R101 ;  /* 0x0000009302937223 */ /* 0x000fc20000010865 */
[C-C-:B------:R-:W-:Y:S01]  /*1cd00*/  FFMA.FTZ R150, R2.reuse, R150, -R101.reuse ;  /* 0x0000009602967223 */ /* 0x140fe20000010865 */
[----:B------:R-:W-:-:S01]  /*1cd10*/  FFMA.FTZ R151, R2, R151, -R101 ;  /* 0x0000009702977223 */ /* 0x000fc20000010865 */
[C-C-:B------:R-:W-:Y:S01]  /*1cd20*/  FFMA.FTZ R122, R2.reuse, R122, -R101.reuse ;  /* 0x0000007a027a7223 */ /* 0x140fe20000010865 */
[----:B------:R-:W-:-:S01]  /*1cd30*/  FFMA.FTZ R123, R2, R123, -R101 ;  /* 0x0000007b027b7223 */ /* 0x000fc20000010865 */
[----:B------:R-:W0:Y:S01]  /*1cd40*/  MUFU.EX2 R14, R14 ;  /* 0x0000000e000e7308 */ /* 0x000e220000000800 */
[----:B------:R-:W-:-:S01]  /*1cd50*/  FFMA.FTZ R126, R2, R126, -R101 ;  /* 0x0000007e027e7223 */ /* 0x000fc20000010865 */
[C-C-:B------:R-:W-:Y:S01]  /*1cd60*/  FFMA.FTZ R127, R2.reuse, R127, -R101.reuse ;  /* 0x0000007f027f7223 */ /* 0x140fe20000010865 */
[----:B------:R-:W-:-:S01]  /*1cd70*/  FFMA.FTZ R130, R2, R130, -R101 ;  /* 0x0000008202827223 */ /* 0x000fc20000010865 */
[C-C-:B------:R-:W-:Y:S01]  /*1cd80*/  FFMA.FTZ R131, R2.reuse, R131, -R101.reuse ;  /* 0x0000008302837223 */ /* 0x140fe20000010865 */
[----:B------:R-:W-:-:S01]  /*1cd90*/  FFMA.FTZ R134, R2, R134, -R101 ;  /* 0x0000008602867223 */ /* 0x000fc20000010865 */
[C-C-:B------:R-:W-:Y:S01]  /*1cda0*/  FFMA.FTZ R135, R2.reuse, R135, -R101.reuse ;  /* 0x0000008702877223 */ /* 0x140fe20000010865 */
[----:B------:R-:W-:-:S01]  /*1cdb0*/  FFMA.FTZ R106, R2, R106, -R101 ;  /* 0x0000006a026a7223 */ /* 0x000fc20000010865 */
[----:B------:R-:W2:Y:S01]  /*1cdc0*/  MUFU.EX2 R155, R155 ;  /* 0x0000009b009b7308 */ /* 0x000ea20000000800 */
[----:B-1----:R-:W-:-:S01]  /*1cdd0*/  FFMA.FTZ R4, R6, R4, R154 ;  /* 0x0000000406047223 */ /* 0x002fc2000001009a */
[C-C-:B------:R-:W-:Y:S01]  /*1cde0*/  FFMA.FTZ R107, R2.reuse, R107, -R101.reuse ;  /* 0x0000006b026b7223 */ /* 0x140fe20000010865 */
[----:B------:R-:W-:-:S01]  /*1cdf0*/  FFMA.FTZ R110, R2, R110, -R101 ;  /* 0x0000006e026e7223 */ /* 0x000fc20000010865 */
[C-C-:B------:R-:W-:Y:S01]  /*1ce00*/  FFMA.FTZ R111, R2.reuse, R111, -R101.reuse ;  /* 0x0000006f026f7223 */ /* 0x140fe20000010865 */
[----:B------:R-:W-:-:S01]  /*1ce10*/  FFMA.FTZ R114, R2, R114, -R101 ;  /* 0x0000007202727223 */ /* 0x000fc20000010865 */
[C-C-:B------:R-:W-:Y:S01]  /*1ce20*/  FFMA.FTZ R115, R2.reuse, R115, -R101.reuse ;  /* 0x0000007302737223 */ /* 0x140fe20000010865 */
[----:B------:R-:W-:-:S01]  /*1ce30*/  FFMA.FTZ R118, R2, R118, -R101 ;  /* 0x0000007602767223 */ /* 0x000fc20000010865 */
[----:B------:R-:W1:Y:S01]  /*1ce40*/  MUFU.EX2 R15, R15 ;  /* 0x0000000f000f7308 */ /* 0x000e620000000800 */
[----:B0-----:R-:W-:-:S01]  /*1ce50*/  FADD.FTZ R3, R14, R3 ;  /* 0x000000030e037221 */ /* 0x001fc20000010000 */
[C-C-:B------:R-:W-:Y:S01]  /*1ce60*/  FFMA.FTZ R119, R2.reuse, R119, -R101.reuse ;  /* 0x0000007702777223 */ /* 0x140fe20000010865 */
[----:B------:R-:W-:-:S01]  /*1ce70*/  FFMA.FTZ R90, R2, R90, -R101 ;  /* 0x0000005a025a7223 */ /* 0x000fc20000010865 */
[C-C-:B------:R-:W-:Y:S01]  /*1ce80*/  FFMA.FTZ R91, R2.reuse, R91, -R101.reuse ;  /* 0x0000005b025b7223 */ /* 0x140fe20000010865 */
[----:B------:R-:W-:-:S01]  /*1ce90*/  FFMA.FTZ R94, R2, R94, -R101 ;  /* 0x0000005e025e7223 */ /* 0x000fc20000010865 */
[C-C-:B------:R-:W-:Y:S01]  /*1cea0*/  FFMA.FTZ R95, R2.reuse, R95, -R101.reuse ;  /* 0x0000005f025f7223 */ /* 0x140fe20000010865 */
[----:B------:R-:W-:-:S01]  /*1ceb0*/  FFMA.FTZ R98, R2, R98, -R101 ;  /* 0x0000006202627223 */ /* 0x000fc20000010865 */
[----:B------:R-:W0:Y:S01]  /*1cec0*/  MUFU.EX2 R157, R157 ;  /* 0x0000009d009d7308 */ /* 0x000e220000000800 */
[----:B--2---:R-:W-:-:S01]  /*1ced0*/  FADD.FTZ R4, R155, R4 ;  /* 0x000000049b047221 */ /* 0x004fc20000010000 */
[C-C-:B------:R-:W-:Y:S01]  /*1cee0*/  FFMA.FTZ R99, R2.reuse, R99, -R101.reuse ;  /* 0x0000006302637223 */ /* 0x140fe20000010865 */
[----:B------:R-:W-:-:S01]  /*1cef0*/  FFMA.FTZ R102, R2, R102, -R101 ;  /* 0x0000006602667223 */ /* 0x000fc20000010865 */
[----:B------:R-:W-:Y:S01]  /*1cf00*/  FFMA.FTZ R101, R2, R103, -R101 ;  /* 0x0000006702657223 */ /* 0x000fe20000010865 */
[----:B------:R-:W-:-:S03]  /*1cf10*/  IADD3 R163, -R179, 0xb, RZ ;  /* 0x0000000bb3a37810 */ /* 0x000fc60007ffe1ff */
        /* <DEDUP_REMOVED lines=51> */
[----:B------:R-:W-:-:S06]  /*1d250*/  WARPGROUP.DEPBAR.LE gsb0, 0x0 ;  /* 0x00008000000079c5 */ /* 0x000fcc0000010000 */
        /* <DEDUP_REMOVED lines=68> */
[----:B------:R-:W-:-:S04]  /*1d6a0*/  @!P1 IMAD R4, R10, 0x8, R16 ;  /* 0x000000080a049824 */ /* 0x000fc800078e0210 */
[----:B------:R-:W-:Y:S02]  /*1d6b0*/  @!P1 VIADD R4, R4, 0x29840 ;  /* 0x0002984004049836 */ /* 0x000fe40000000000 */
[----:B------:R-:W1:Y:S01]  /*1d6c0*/  MUFU.EX2 R88, R88 ;  /* 0x0000005800587308 */ /* 0x000e620000000800 */
[----:B0-----:R-:W-:-:S02]  /*1d6d0*/  FADD.FTZ R3, R117, R3 ;  /* 0x0000000375037221 */ /* 0x001fc40000010000 */
[----:B------:R-:W-:Y:S01]  /*1d6e0*/  @!P1 PRMT R4, RZ, 0x654, R4 ;  /* 0x00000654ff049816 */ /* 0x000fe20000000004 */
[----:B------:R0:W-:Y:S06]  /*1d6f0*/  BAR.ARV R163, 0x100 ;  /* 0x000400a30000751d */ /* 0x0001ec0000002000 */
[----:B------:R-:W3:Y:S01]  /*1d700*/  MUFU.EX2 R90, R90 ;  /* 0x0000005a005a7308 */ /* 0x000ee20000000800 */
[----:B--2---:R-:W-:-:S01]  /*1d710*/  FADD.FTZ R103, R119, R103 ;  /* 0x0000006777677221 */ /* 0x004fc20000010000 */
[----:B------:R2:W-:Y:S01]  /*1d720*/  @!P1 SYNCS.ARRIVE.TRANS64.RED.A1T0 RZ, [R4+URZ], RZ ;  /* 0x000000ff04ff99a7 */ /* 0x0005e2000810043f */
[----:B-1----:R-:W-:-:S05]  /*1d730*/  FADD.FTZ R3, R88, R3 ;  /* 0x0000000358037221 */ /* 0x002fca0000010000 */
[----:B------:R-:W1:Y:S08]  /*1d740*/  MUFU.EX2 R89, R89 ;  /* 0x0000005900597308 */ /* 0x000e700000000800 */
[----:B------:R-:W4:Y:S01]  /*1d750*/  MUFU.EX2 R91, R91 ;  /* 0x0000005b005b7308 */ /* 0x000f220000000800 */
[----:B---3--:R-:W-:-:S07]  /*1d760*/  FADD.FTZ R103, R90, R103 ;  /* 0x000000675a677221 */ /* 0x008fce0000010000 */
[----:B------:R-:W3:Y:S01]  /*1d770*/  MUFU.EX2 R92, R92 ;  /* 0x0000005c005c7308 */ /* 0x000ee20000000800 */
[----:B-1----:R-:W-:-:S07]  /*1d780*/  FADD.FTZ R3, R89, R3 ;  /* 0x0000000359037221 */ /* 0x002fce0000010000 */
[----:B------:R-:W1:Y:S01]  /*1d790*/  MUFU.EX2 R94, R94 ;  /* 0x0000005e005e7308 */ /* 0x000e620000000800 */
[----:B----4-:R-:W-:-:S07]  /*1d7a0*/  FADD.FTZ R103, R91, R103 ;  /* 0x000000675b677221 */ /* 0x010fce0000010000 */
        /* <DEDUP_REMOVED lines=18> */
[----:B------:R-:W2:Y:S01]  /*1d8d0*/  MUFU.EX2 R101, R101 ;  /* 0x0000006500657308 */ /* 0x000ea20000000800 */
[----:B---3--:R-:W-:-:S01]  /*1d8e0*/  FADD.FTZ R103, R102, R103 ;  /* 0x0000006766677221 */ /* 0x008fc20000010000 */
[----:B-1----:R-:W-:-:S03]  /*1d8f0*/  FADD.FTZ R3, R13, R3 ;  /* 0x000000030d037221 */ /* 0x002fc60000010000 */
[----:B--2---:R-:W-:Y:S01]  /*1d900*/  FADD.FTZ R4, R101, R103 ;  /* 0x0000006765047221 */ /* 0x004fe20000010000 */
[----:B0-----:R-:W-:Y:S06]  /*1d910*/  @!P0 BRA `(.L_x_488) ;  /* 0x0000000000048947 */ /* 0x001fec0003800000 */
[----:B------:R-:W-:Y:S01]  /*1d920*/  BPT.TRAP 0x1 ;  /* 0x000000040000795c */ /* 0x000fe20000300000 */
.L_x_488:
[----:B------:R-:W-:Y:S01]  /*1d930*/  IMAD R9, R9, 0x8, R16 ;  /* 0x0000000809097824 */ /* 0x000fe200078e0210 */
[----:B------:R-:W-:Y:S01]  /*1d940*/  ISETP.GT.AND P1, PT, R5, R201, PT ;  /* 0x000000c90500720c */ /* 0x000fe20003f24270 */
[----:B------:R-:W-:Y:S01]  /*1d950*/  IMAD.U32 R103, RZ, RZ, UR37 ;  /* 0x00000025ff677e24 */ /* 0x000fe2000f8e00ff */
[----:B------:R-:W-:Y:S01]  /*1d960*/  F2FP.SATFINITE.E4M3.F32.PACK_AB_MERGE_C R15, R20, R15, RZ ;  /* 0x0000000f140f723e */ /* 0x000fe200048070ff */
[----:B------:R-:W-:Y:S01]  /*1d970*/  VIADD R9, R9, 0x29860 ;  /* 0x0002986009097836 */ /* 0x000fe20000000000 */
[----:B------:R-:W-:Y:S01]  /*1d980*/  F2FP.SATFINITE.E4M3.F32.PACK_AB_MERGE_C R157, R158, R157, RZ ;  /* 0x0000009d9e9d723e */ /* 0x000fe200048070ff */
[----:B------:R-:W-:Y:S01]  /*1d990*/  FMUL.FTZ R24, R24, R7 ;  /* 0x0000000718187220 */ /* 0x000fe20000410000 */
[----:B------:R-:W-:Y:S01]  /*1d9a0*/  F2FP.SATFINITE.E4M3.F32.PACK_AB_MERGE_C R153, R156, R153, RZ ;  /* 0x000000999c99723e */ /* 0x000fe200048070ff */
[-C--:B------:R-:W-:Y:S01]  /*1d9b0*/  FMUL.FTZ R25, R25, R7.reuse ;  /* 0x0000000719197220 */ /* 0x080fe20000410000 */
[----:B------:R-:W-:Y:S01]  /*1d9c0*/  PRMT R9, R103, 0x654, R9 ;  /* 0x0000065467097816 */ /* 0x000fe20000000009 */
[----:B------:R-:W-:Y:S01]  /*1d9d0*/  FMUL.FTZ R28, R28, R7 ;  /* 0x000000071c1c7220 */ /* 0x000fe20000410000 */
        /* <DEDUP_REMOVED lines=84> */
[----:B------:R-:W-:Y:S01]  /*1df20*/  F2FP.SATFINITE.E4M3.F32.PACK_AB_MERGE_C R179, R160, R159, R161 ;  /* 0x0000009fa0b3723e */ /* 0x000fe200048070a1 */
[----:B------:R-:W-:Y:S01]  /*1df30*/  IMAD.MOV.U32 R8, RZ, RZ, R198 ;  /* 0x000000ffff087224 */ /* 0x000fe200078e00c6 */
[----:B------:R-:W-:Y:S01]  /*1df40*/  F2FP.SATFINITE.E4M3.F32.PACK_AB_MERGE_C R180, R137, R136, R140 ;  /* 0x0000008889b4723e */ /* 0x000fe2000480708c */
[----:B0-----:R-:W-:Y:S01]  /*1df50*/  IMAD.MOV.U32 R9, RZ, RZ, R10 ;  /* 0x000000ffff097224 */ /* 0x001fe200078e000a */
        /* <DEDUP_REMOVED lines=15> */
[----:B------:R-:W-:Y:S01]  /*1e050*/  IADD3 R5, R5, -0x1, RZ ;  /* 0xffffffff05057810 */ /* 0x000fe20007ffe0ff */
[----:B------:R-:W-:Y:S06]  /*1e060*/  @P1 BRA `(.L_x_489) ;  /* 0xffffffcc007c1947 */ /* 0x000fec000383ffff */
[----:B------:R-:W-:-:S07]  /*1e070*/  IMAD.MOV.U32 R148, RZ, RZ, R10 ;  /* 0x000000ffff947224 */ /* 0x000fce00078e000a */
.L_x_478:
[----:B------:R-:W-:Y:S05]  /*1e080*/  WARPSYNC.ALL ;  /* 0x0000000000007948 */ /* 0x000fea0003800000 */
[----:B------:R-:W-:Y:S06]  /*1e090*/  BAR.ARV 0x8, 0x180 ;  /* 0x0206000000007b1d */ /* 0x000fec0000002000 */
[----:B------:R-:W-:Y:S05]  /*1e0a0*/  @!P0 BRA `(.L_x_490) ;  /* 0x0000000000048947 */ /* 0x000fea0003800000 */
[----:B------:R-:W-:Y:S01]  /*1e0b0*/  BPT.TRAP 0x1 ;  /* 0x000000040000795c */ /* 0x000fe20000300000 */
.L_x_490:
[----:B------:R-:W-:Y:S02]  /*1e0c0*/  LEA R13, R148, R16, 0x3 ;  /* 0x00000010940d7211 */ /* 0x000fe400078e18ff */
[----:B------:R-:W-:-:S04]  /*1e0d0*/  SHF.L.U32 R0, R198, 0x1f, RZ ;  /* 0x0000001fc6007819 */ /* 0x000fc800000006ff */
[----:B------:R0:W1:Y:S01]  /*1e0e0*/  SYNCS.PHASECHK.TRANS64.TRYWAIT P1, [R13+URZ+0x29850], R0 ;  /* 0x029850000d0075a7 */ /* 0x000062000802017f */
[----:B------:R-:W-:Y:S05]  /*1e0f0*/  @!P0 BRA `(.L_x_491) ;  /* 0x0000000000048947 */ /* 0x000fea0003800000 */
[----:B------:R-:W-:Y:S01]  /*1e100*/  BPT.TRAP 0x1 ;  /* 0x000000040000795c */ /* 0x000fe20000300000 */
.L_x_491:
[----:B------:R-:W-:-:S05]  /*1e110*/  VIADD R16, R16, 0x400 ;  /* 0x0000040010107836 */ /* 0x000fca0000000000 */
[----:B------:R-:W-:-:S04]  /*1e120*/  SHF.R.U32.HI R16, RZ, 0x4, R16 ;  /* 0x00000004ff107819 */ /* 0x000fc80000011610 */
[----:B------:R-:W-:-:S04]  /*1e130*/  LOP3.LUT R16, R16, 0x3fff, RZ, 0xc0, !PT ;  /* 0x00003fff10107812 */ /* 0x000fc800078ec0ff */
[----:B------:R-:W-:Y:S01]  /*1e140*/  LOP3.LUT R7, R16, 0x10000, RZ, 0xfc, !PT ;  /* 0x0001000010077812 */ /* 0x000fe200078efcff */
[----:B-1----:R-:W-:Y:S06]  /*1e150*/  @P1 BRA `(.L_x_492) ;  /* 0x0000000000081947 */ /* 0x002fec0003800000 */
[----:B------:R-:W1:Y:S02]  /*1e160*/  SYNCS.PHASECHK.TRANS64.TRYWAIT P1, [R13+URZ+0x29850], R0 ;  /* 0x029850000d0075a7 */ /* 0x000e64000802017f */
[----:B-1----:R-:W-:Y:S05]  /*1e170*/  @!P1 BRA `(.L_x_493) ;  /* 0x000000c000c89947 */ /* 0x002fea0003800000 */
.L_x_492:
        /* <DEDUP_REMOVED lines=10> */
[----:B------:R-:W-:Y:S01]  /*1e220*/  IMAD.MOV.U32 R21, RZ, RZ, -0x3ffffff0 ;  /* 0xc0000010ff157424 */ /* 0x000fe200078e00ff */
[----:B------:R-:W-:-:S02]  /*1e230*/  IADD3 R20, R6, 0x200, RZ ;  /* 0x0000020006147810 */ /* 0x000fc40007ffe0ff */
[----:B------:R-:W-:-:S07]  /*1e240*/  ISETP.NE.AND.EX P1, PT, RZ, UR5, PT, P1 ;  /* 0x00000005ff007c0c */ /* 0x000fce000bf25310 */
[----:B------:R-:W-:Y:S01]  /*1e250*/  QGMMA.64x128x32.F32.E4M3.E4M3 R24, R176, gdesc[UR4], R24, gsb0 ;  /* 0x01e00004b0187df3 */ /* 0x000fe20008000818 */
[----:B------:R-:W-:Y:S02]  /*1e260*/  R2UR UR6, R8 ;  /* 0x00000000080672ca */ /* 0x000fe400000e0000 */
[----:B------:R-:W-:-:S03]  /*1e270*/  R2UR UR7, R9 ;  /* 0x00000000090772ca */ /* 0x000fc600000e0000 */
[----:B------:R-:W0:Y:S08]  /*1e280*/  @P1 LDC.64 R8, c[0x0][0x9c8] ;  /* 0x00027200ff081b82 */ /* 0x000e300000000a00 */
[----:B------:R-:W2:Y:S01]  /*1e290*/  @P1 LDC.64 R14, c[0x0][0x9d0] ;  /* 0x00027400ff0e1b82 */ /* 0x000ea20000000a00 */
[----:B01----:R-:W-:-:S04]  /*1e2a0*/  @P1 IMAD R0, R214, R8, RZ ;  /* 0x00000008d6001224 */ /* 0x003fc800078e02ff */
[C---:B------:R-:W-:Y:S02]  /*1e2b0*/  @P1 IMAD R5, R206.reuse, R9, R0 ;  /* 0x00000009ce051224 */ /* 0x040fe400078e0200 */
[----:B------:R-:W-:-:S04]  /*1e2c0*/  @P1 IMAD.WIDE.U32 R8, R206, R8, RZ ;  /* 0x00000008ce081225 */ /* 0x000fc800078e00ff */
[----:B------:R-:W-:Y:S02]  /*1e2d0*/  @P1 IMAD.IADD R9, R9, 0x1, R5 ;  /* 0x0000000109091824 */ /* 0x000fe400078e0205 */
[----:B------:R-:W-:Y:S02]  /*1e2e0*/  IMAD.MOV.U32 R0, RZ, RZ, 0x3f800000 ;  /* 0x3f800000ff007424 */ /* 0x000fe400078e00ff */
[----:B--2---:R-:W-:-:S04]  /*1e2f0*/  @P1 IMAD.WIDE.U32 R8, R204, R14, R8 ;  /* 0x0000000ecc081225 */ /* 0x004fc800078e0008 */
[----:B------:R-:W-:Y:S01]  /*1e300*/  @P1 IMAD R15, R204, R15, R9 ;  /* 0x0000000fcc0f1224 */ /* 0x000fe200078e0209 */
        /* <DEDUP_REMOVED lines=15> */
[----:B------:R-:W-:Y:S01]  /*1e400*/  VIADD R6, R6, 0x400 ;  /* 0x0000040006067836 */ /* 0x000fe20000000000 */
[----:B------:R-:W-:Y:S01]  /*1e410*/  MOV R7, 0xc0000010 ;  /* 0xc000001000077802 */ /* 0x000fe20000000f00 */
[----:B------:R-:W1:Y:S01]  /*1e420*/  SHFL.BFLY PT, R8, R3, 0x2, 0x1f ;  /* 0x0c401f0003087f89 */ /* 0x000e6200000e0000 */
[----:B------:R-:W-:Y:S02]  /*1e430*/  WARPGROUP.DEPBAR.LE gsb0, 0x0 ;  /* 0x00008000000079c5 */ /* 0x000fe40000010000 */
[----:B------:R-:W-:-:S07]  /*1e440*/  WARPGROUP.ARRIVE ;  /* 0x00000000000079c5 */ /* 0x000fce0000000000 */
[----:B------:R-:W-:Y:S01]  /*1e450*/  QGMMA.64x128x32.F32.E4M3.E4M3 R24, R188, gdesc[UR4], R24, gsb0 ;  /* 0x01e00004bc187df3 */ /* 0x000fe20008000818 */
[----:B------:R-:W-:Y:S02]  /*1e460*/  R2UR UR6, R6 ;  /* 0x00000000060672ca */ /* 0x000fe400000e0000 */
[----:B------:R-:W-:Y:S02]  /*1e470*/  R2UR UR7, R7 ;  /* 0x00000000070772ca */ /* 0x000fe400000e0000 */
        /* <DEDUP_REMOVED lines=18> */
[----:B------:R-:W-:Y:S01]  /*1e5a0*/  IMAD.MOV.U32 R7, RZ, RZ, RZ ;  /* 0x000000ffff077224 */ /* 0x000fe200078e00ff */
[----:B------:R-:W0:Y:S08]  /*1e5b0*/  @P2 MUFU.LG2 R5, R14 ;  /* 0x0000000e00052308 */ /* 0x000e300000000c00 */
[----:B------:R-:W1:Y:S08]  /*1e5c0*/  @P3 MUFU.LG2 R6, R6 ;  /* 0x0000000600063308 */ /* 0x000e700000000c00 */
[----:B------:R-:W3:Y:S01]  /*1e5d0*/  @P1 MUFU.RCP R7, R10 ;  /* 0x0000000a00071308 */ /* 0x000ee20000001000 */
[C---:B------:R-:W-:Y:S01]  /*1e5e0*/  @P2 FMUL.FTZ R4, R2.reuse, 0.69314718246459960938 ;  /* 0x3f31721802042820 */ /* 0x040fe20000410000 */
[----:B------:R-:W-:Y:S01]  /*1e5f0*/  @P3 FMUL.FTZ R2, R2, 0.69314718246459960938 ;  /* 0x3f31721802023820 */ /* 0x000fe20000410000 */
[----:B0-----:R-:W-:Y:S01]  /*1e600*/  @P2 FMUL.FTZ R5, R5, 0.69314718246459960938 ;  /* 0x3f31721805052820 */ /* 0x001fe20000410000 */
[----:B------:R-:W-:-:S02]  /*1e610*/  IMAD.MOV.U32 R88, RZ, RZ, -0x800000 ;  /* 0xff800000ff587424 */ /* 0x000fc400078e00ff */
[----:B--2---:R-:W-:Y:S01]  /*1e620*/  FMUL.FTZ R3, R3, R0 ;  /* 0x0000000003037220 */ /* 0x004fe20000410000 */
[----:B------:R-:W-:Y:S02]  /*1e630*/  IMAD.MOV.U32 R89, RZ, RZ, -0x800000 ;  /* 0xff800000ff597424 */ /* 0x000fe400078e00ff */
[----:B-1----:R-:W-:Y:S01]  /*1e640*/  @P3 FMUL.FTZ R9, R6, 0.69314718246459960938 ;  /* 0x3f31721806093820 */ /* 0x002fe20000410000 */
[----:B------:R-:W-:-:S03]  /*1e650*/  @P2 FFMA.FTZ R88, R4, R11, R5 ;  /* 0x0000000b04582223 */ /* 0x000fc60000010005 */
[----:B------:R-:W-:Y:S01]  /*1e660*/  @P3 FFMA.FTZ R89, R2, R12, R9 ;  /* 0x0000000c02593223 */ /* 0x000fe20000010009 */
[----:B---3--:R-:W-:Y:S01]  /*1e670*/  FMUL.FTZ R7, R7, R0 ;  /* 0x0000000007077220 */ /* 0x008fe20000410000 */
[----:B------:R-:W-:Y:S02]  /*1e680*/  WARPGROUP.DEPBAR.LE gsb0, 0x0 ;  /* 0x00008000000079c5 */ /* 0x000fe40000010000 */
[----:B------:R-:W-:Y:S05]  /*1e690*/  @!P0 BRA `(.L_x_494) ;  /* 0x0000000000048947 */ /* 0x000fea0003800000 */
[----:B------:R-:W-:Y:S01]  /*1e6a0*/  BPT.TRAP 0x1 ;  /* 0x000000040000795c */ /* 0x000fe20000300000 */
.L_x_494:
[----:B------:R-:W-:Y:S01]  /*1e6b0*/  VIADD R0, R13, 0x29860 ;  /* 0x000298600d007836 */ /* 0x000fe20000000000 */
[----:B------:R-:W-:Y:S01]  /*1e6c0*/  MOV R9, UR37 ;  /* 0x0000002500097c02 */ /* 0x000fe20008000f00 */
[----:B------:R-:W-:Y:S02]  /*1e6d0*/  VIADD R148, R148, 0x1 ;  /* 0x0000000194947836 */ /* 0x000fe40000000000 */
[-C--:B------:R-:W-:Y:S01]  /*1e6e0*/  FMUL.FTZ R5, R24, R3.reuse ;  /* 0x0000000318057220 */ /* 0x080fe20000410000 */
[-C--:B------:R-:W-:Y:S01]  /*1e6f0*/  FMUL.FTZ R91, R40, R3.reuse ;  /* 0x00000003285b7220 */ /* 0x080fe20000410000 */
[----:B------:R-:W-:Y:S01]  /*1e700*/  PRMT R2, R9, 0x654, R0 ;  /* 0x0000065409027816 */ /* 0x000fe20000000000 */
[-C--:B------:R-:W-:Y:S01]  /*1e710*/  FMUL.FTZ R0, R85, R3.reuse ;  /* 0x0000000355007220 */ /* 0x080fe20000410000 */
[----:B------:R-:W-:Y:S01]  /*1e720*/  ISETP.NE.AND P1, PT, R148, 0x2, PT ;  /* 0x000000029400780c */ /* 0x000fe20003f25270 */
        /* <DEDUP_REMOVED lines=30> */
[----:B------:R-:W-:Y:S01]  /*1e910*/  SEL R3, RZ, 0x1, P1 ;  /* 0x00000001ff037807 */ /* 0x000fe20000800000 */
        /* <DEDUP_REMOVED lines=32> */
[----:B------:R-:W-:Y:S01]  /*1eb20*/  FMUL.FTZ R83, R83, R7 ;  /* 0x0000000753537220 */ /* 0x000fe20000410000 */
[----:B------:R-:W-:Y:S01]  /*1eb30*/  LOP3.LUT R198, R198, R3, RZ, 0x3c, !PT ;  /* 0x00000003c6c67212 */ /* 0x000fe200078e3cff */
[----:B------:R-:W-:Y:S01]  /*1eb40*/  UIADD3 UR43, UR43, 0x1, URZ ;  /* 0x000000012b2b7890 */ /* 0x000fe2000fffe03f */
[----:B0-----:R-:W-:-:S11]  /*1eb50*/  SEL R148, R148, RZ, P1 ;  /* 0x000000ff94947207 */ /* 0x001fd60000800000 */
.L_x_438:
[----:B------:R-:W-:Y:S05]  /*1eb60*/  WARPSYNC.ALL ;  /* 0x0000000000007948 */ /* 0x000fea0003800000 */
[----:B------:R-:W0:Y:S08]  /*1eb70*/  S2UR UR37, SR_CgaCtaId ;  /* 0x00000000002579c3 */ /* 0x000e300000008800 */
[----:B------:R-:W-:Y:S01]  /*1eb80*/  BAR.SYNC.DEFER_BLOCKING 0x5, 0x180 ;  /* 0x0146000000007b1d */ /* 0x000fe20000010000 */
[----:B------:R-:W-:-:S05]  /*1eb90*/  ISETP.NE.AND P1, PT, R211, RZ, PT ;  /* 0x000000ffd300720c */ /* 0x000fca0003f25270 */
[----:B------:R-:W-:Y:S01]  /*1eba0*/  UMOV UR4, 0x400 ;  /* 0x0000040000047882 */ /* 0x000fe20000000000 */
[----:B------:R-:W-:Y:S07]  /*1ebb0*/  BSSY B0, `(.L_x_495) ;  /* 0x000040e000007945 */ /* 0x000fee0003800000 */
[----:B------:R-:W1:Y:S01]  /*1ebc0*/  @!P1 LDC R211, c[0x0][0xad4] ;  /* 0x0002b500ffd39b82 */ /* 0x000e620000000800 */
[----:B0-----:R-:W-:-:S06]  /*1ebd0*/  ULEA UR4, UR37, UR4, 0x18 ;  /* 0x0000000425047291 */ /* 0x001fcc000f8ec03f */
[----:B------:R-:W-:-:S05]  /*1ebe0*/  IMAD.U32 R16, RZ, RZ, UR4 ;  /* 0x00000004ff107e24 */ /* 0x000fca000f8e00ff */
[----:B-----5:R0:W2:Y:S01]  /*1ebf0*/  LDS.128 R144, [R16+0x298d0] ;  /* 0x0298d00010907984 */ /* 0x0200a20000000c00 */
[----:B------:R-:W-:Y:S06]  /*1ec00*/  BAR.ARV 0x4, 0x180 ;  /* 0x0106000000007b1d */ /* 0x000fec0000002000 */
[----:B------:R-:W-:Y:S05]  /*1ec10*/  @P0 BRA `(.L_x_496) ;  /* 0x0000003400000947 */ /* 0x000fea0003800000 */
[----:B------:R-:W3:Y:S01]  /*1ec20*/  LDL R13, [R1+0x68] ;  /* 0x00006800010d7983 */ /* 0x000ee20000100800 */
[----:B------:R-:W-:Y:S01]  /*1ec30*/  ULDC.64 UR4, c[0x4][0x40] ;  /* 0x0100100000047ab9 */ /* 0x000fe20000000a00 */
[----:B------:R-:W4:Y:S01]  /*1ec40*/  S2R R10, SR_TID.X ;  /* 0x00000000000a7919 */ /* 0x000f220000002100 */
[----:B------:R-:W0:Y:S01]  /*1ec50*/  S2R R11, SR_SWINHI ;  /* 0x00000000000b7919 */ /* 0x000e220000002f00 */
[----:B----4-:R-:W-:Y:S01]  /*1ec60*/  IMAD.SHL.U32 R2, R10, 0x4, RZ ;  /* 0x000000040a027824 */ /* 0x010fe200078e00ff */
[----:B------:R-:W-:Y:S02]  /*1ec70*/  MOV R56, R16 ;  /* 0x0000001000387202 */ /* 0x000fe40000000f00 */
[----:B0-----:R-:W-:Y:S02]  /*1ec80*/  MOV R57, R11 ;  /* 0x0000000b00397202 */ /* 0x001fe40000000f00 */
[----:B------:R-:W-:-:S04]  /*1ec90*/  LOP3.LUT R2, R2, 0xc, RZ, 0xc0, !PT ;  /* 0x0000000c02027812 */ /* 0x000fc800078ec0ff */
[----:B------:R-:W-:-:S05]  /*1eca0*/  IADD3 R2, P0, R2, UR4, RZ ;  /* 0x0000000402027c10 */ /* 0x000fca000ff1e0ff */
[----:B------:R-:W-:Y:S01]  /*1ecb0*/  IMAD.X R3, RZ, RZ, UR5, P0 ;  /* 0x00000005ff037e24 */ /* 0x000fe200080e06ff */
[----:B------:R-:W-:-:S04]  /*1ecc0*/  LOP3.LUT P0, R10, R10, 0x3, RZ, 0xc0, !PT ;  /* 0x000000030a0a7812 */ /* 0x000fc8000780c0ff */
[----:B------:R-:W-:Y:S01]  /*1ecd0*/  ISETP.EQ.OR P0, PT, R10, 0x3, !P0 ;  /* 0x000000030a00780c */ /* 0x000fe20004702670 */
[----:B------:R0:W5:Y:S03]  /*1ece0*/  LDG.E.CONSTANT R7, desc[UR54][R2.64] ;  /* 0x0000003602077981 */ /* 0x000166000c1e9900 */
[----:B------:R-:W-:Y:S02]  /*1ecf0*/  SEL R96, R5, R8, P0 ;  /* 0x0000000805607207 */ /* 0x000fe40000000000 */
[----:B------:R-:W-:Y:S02]  /*1ed00*/  SEL R44, R8, R5, P0 ;  /* 0x00000005082c7207 */ /* 0x000fe40000000000 */
[----:B0-----:R-:W-:Y:S01]  /*1ed10*/  SEL R2, R4, R9, P0 ;  /* 0x0000000904027207 */ /* 0x001fe20000000000 */
[----:B------:R-:W-:Y:S01]  /*1ed20*/  UMOV UR4, 0xffffffff ;  /* 0xffffffff00047882 */ /* 0x000fe20000000000 */
[----:B---3--:R-:W-:-:S03]  /*1ed30*/  IMAD.WIDE R30, R13, 0x2, R56 ;  /* 0x000000020d1e7825 */ /* 0x008fc600078e0238 */
[C---:B------:R-:W-:Y:S02]  /*1ed40*/  IADD3 R29, P5, R30.reuse, 0x4060, RZ ;  /* 0x000040601e1d7810 */ /* 0x040fe40007fbe0ff */
[----:B------:R-:W-:Y:S02]  /*1ed50*/  IADD3 R27, P1, R30, 0x4040, RZ ;  /* 0x000040401e1b7810 */ /* 0x000fe40007f3e0ff */
[----:B------:R-:W-:Y:S02]  /*1ed60*/  LOP3.LUT R28, R29, 0x380, RZ, 0xc0, !PT ;  /* 0x000003801d1c7812 */ /* 0x000fe400078ec0ff */
[----:B------:R-:W-:Y:S02]  /*1ed70*/  LOP3.LUT R26, R27, 0x380, RZ, 0xc0, !PT ;  /* 0x000003801b1a7812 */ /* 0x000fe400078ec0ff */
[----:B------:R-:W-:Y:S02]  /*1ed80*/  SHF.R.U64 R28, R28, 0x3, RZ ;  /* 0x000000031c1c7819 */ /* 0x000fe400000012ff */
[----:B------:R-:W-:-:S02]  /*1ed90*/  SHF.R.U64 R26, R26, 0x3, RZ ;  /* 0x000000031a1a7819 */ /* 0x000fc400000012ff */
[----:B------:R-:W-:Y:S01]  /*1eda0*/  LOP3.LUT R28, R28, R29, RZ, 0x3c, !PT ;  /* 0x0000001d1c1c7212 */ /* 0x000fe200078e3cff */
[----:B------:R-:W-:Y:S01]  /*1edb0*/  IMAD.X R29, RZ, RZ, R31, P5 ;  /* 0x000000ffff1d7224 */ /* 0x000fe200028e061f */
[----:B------:R-:W-:Y:S02]  /*1edc0*/  LOP3.LUT R26, R26, R27, RZ, 0x3c, !PT ;  /* 0x0000001b1a1a7212 */ /* 0x000fe400078e3cff */
[----:B------:R-:W-:Y:S02]  /*1edd0*/  SEL R13, R9, R4, P0 ;  /* 0x00000004090d7207 */ /* 0x000fe40000000000 */
[----:B------:R-:W-:Y:S02]  /*1ede0*/  IADD3.X R27, RZ, R31, RZ, P1, !PT ;  /* 0x0000001fff1b7210 */ /* 0x000fe40000ffe4ff */
[C---:B------:R-:W-:Y:S02]  /*1edf0*/  IADD3 R21, P2, R30.reuse, 0x4020, RZ ;  /* 0x000040201e157810 */ /* 0x040fe40007f5e0ff */
[----:B------:R-:W-:-:S02]  /*1ee00*/  IADD3 R15, P3, R30, 0x4000, RZ ;  /* 0x000040001e0f7810 */ /* 0x000fc40007f7e0ff */
[C---:B------:R-:W-:Y:S02]  /*1ee10*/  IADD3 R11, P4, R30.reuse, 0x60, RZ ;  /* 0x000000601e0b7810 */ /* 0x040fe40007f9e0ff */
[C---:B------:R-:W-:Y:S02]  /*1ee20*/  IADD3 R9, P5, R30.reuse, 0x40, RZ ;  /* 0x000000401e097810 */ /* 0x040fe40007fbe0ff */
[----:B------:R-:W-:Y:S02]  /*1ee30*/  IADD3 R5, P1, R30, 0x20, RZ ;  /* 0x000000201e057810 */ /* 0x000fe40007f3e0ff */
[----:B------:R-:W-:Y:S02]  /*1ee40*/  LOP3.LUT R20, R21, 0x380, RZ, 0xc0, !PT ;  /* 0x0000038015147812 */ /* 0x000fe400078ec0ff */
[----:B------:R-:W-:Y:S02]  /*1ee50*/  LOP3.LUT R14, R15, 0x380, RZ, 0xc0, !PT ;  /* 0x000003800f0e7812 */ /* 0x000fe400078ec0ff */
[----:B------:R-:W-:-:S02]  /*1ee60*/  LOP3.LUT R10, R11, 0x380, RZ, 0xc0, !PT ;  /* 0x000003800b0a7812 */ /* 0x000fc400078ec0ff */
[----:B------:R-:W-:Y:S02]  /*1ee70*/  LOP3.LUT R8, R9, 0x380, RZ, 0xc0, !PT ;  /* 0x0000038009087812 */ /* 0x000fe400078ec0ff */
[----:B------:R-:W-:Y:S02]  /*1ee80*/  LOP3.LUT R4, R5, 0x380, RZ, 0xc0, !PT ;  /* 0x0000038005047812 */ /* 0x000fe400078ec0ff */
[----:B------:R-:W-:Y:S02]  /*1ee90*/  LOP3.LUT R3, R30, 0x380, RZ, 0xc0, !PT ;  /* 0x000003801e037812 */ /* 0x000fe400078ec0ff */
[----:B------:R-:W-:Y:S02]  /*1eea0*/  SHF.R.U64 R20, R20, 0x3, RZ ;  /* 0x0000000314147819 */ /* 0x000fe400000012ff */
[----:B------:R-:W-:Y:S02]  /*1eeb0*/  SHF.R.U64 R14, R14, 0x3, RZ ;  /* 0x000000030e0e7819 */ /* 0x000fe400000012ff */
[----:B------:R-:W-:-:S02]  /*1eec0*/  SHF.R.U64 R10, R10, 0x3, RZ ;  /* 0x000000030a0a7819 */ /* 0x000fc400000012ff */
[----:B------:R-:W-:Y:S02]  /*1eed0*/  SHF.R.U64 R8, R8, 0x3, RZ ;  /* 0x0000000308087819 */ /* 0x000fe400000012ff */
[----:B------:R-:W-:Y:S02]  /*1eee0*/  SHF.R.U64 R4, R4, 0x3, RZ ;  /* 0x0000000304047819 */ /* 0x000fe400000012ff */
[----:B------:R-:W-:Y:S02]  /*1eef0*/  SHF.R.U64 R3, R3, 0x3, RZ ;  /* 0x0000000303037819 */ /* 0x000fe400000012ff */
        /* <DEDUP_REMOVED lines=10> */
[----:B------:R-:W-:-:S02]  /*1efa0*/  LOP3.LUT R30, R3, R30, RZ, 0x3c, !PT ;  /* 0x0000001e031e7212 */ /* 0x000fc400078e3cff */
[----:B------:R-:W-:Y:S02]  /*1efb0*/  MOV R103, R28 ;  /* 0x0000001c00677202 */ /* 0x000fe40000000f00 */
[----:B------:R-:W-:Y:S02]  /*1efc0*/  MOV R35, R30 ;  /* 0x0000001e00237202 */ /* 0x000fe40000000f00 */
[----:B------:R-:W-:Y:S02]  /*1efd0*/  MOV R102, R26 ;  /* 0x0000001a00667202 */ /* 0x000fe40000000f00 */
[----:B------:R-:W-:Y:S02]  /*1efe0*/  MOV R101, R20 ;  /* 0x0000001400657202 */ /* 0x000fe40000000f00 */
[----:B------:R-:W-:Y:S02]  /*1eff0*/  MOV R100, R14 ;  /* 0x0000000e00647202 */ /* 0x000fe40000000f00 */
[----:B------:R-:W-:-:S02]  /*1f000*/  MOV R107, R10 ;  /* 0x0000000a006b7202 */ /* 0x000fc40000000f00 */
[----:B------:R-:W-:Y:S02]  /*1f010*/  MOV R106, R8 ;  /* 0x00000008006a7202 */ /* 0x000fe40000000f00 */
[----:B------:R-:W-:Y:S01]  /*1f020*/  MOV R105, R4 ;  /* 0x0000000400697202 */ /* 0x000fe20000000f00 */
[----:B------:R-:W-:Y:S06]  /*1f030*/  BRA.DIV UR4, `(.L_x_497) ;  /* 0x000000b6042c7947 */ /* 0x000fec000b800000 */
[----:B------:R-:W-:Y:S02]  /*1f040*/  SEL R138, R91, R64, P0 ;  /* 0x000000405b8a7207 */ /* 0x000fe40000000000 */
[----:B------:R-:W-:Y:S02]  /*1f050*/  SEL R20, R64, R91, P0 ;  /* 0x0000005b40147207 */ /* 0x000fe40000000000 */
[----:B------:R-:W-:Y:S01]  /*1f060*/  SEL R64, R72, R55, P0 ;  /* 0x0000003748407207 */ /* 0x000fe20000000000 */
[----:B-----5:R-:W-:Y:S01]  /*1f070*/  SHFL.IDX PT, R3, R138, R7, 0x1c1f ;  /* 0x001c1f078a037589 */ /* 0x020fe200000e0000 */
[----:B------:R-:W-:Y:S02]  /*1f080*/  SEL R26, R55, R72, P0 ;  /* 0x00000048371a7207 */ /* 0x000fe40000000000 */
[----:B------:R-:W-:Y:S02]  /*1f090*/  LOP3.LUT R5, R7, 0x2, RZ, 0x3c, !PT ;  /* 0x0000000207057812 */ /* 0x000fe400078e3cff */
[----:B------:R-:W-:-:S02]  /*1f0a0*/  SEL R72, R33, R84, P0 ;  /* 0x0000005421487207 */ /* 0x000fc40000000000 */
[----:B------:R-:W-:Y:S01]  /*1f0b0*/  SEL R70, R74, R63, P0 ;  /* 0x0000003f4a467207 */ /* 0x000fe20000000000 */
[----:B------:R-:W-:Y:S01]  /*1f0c0*/  SHFL.IDX PT, R2, R2, R5, 0x1c1f ;  /* 0x001c1f0502027589 */ /* 0x000fe200000e0000 */
[----:B------:R-:W-:Y:S02]  /*1f0d0*/  SEL R140, R93, R36, P0 ;  /* 0x000000245d8c7207 */ /* 0x000fe40000000000 */
[----:B--2---:R-:W-:Y:S01]  /*1f0e0*/  SEL R144, R95, R40, P0 ;  /* 0x000000285f907207 */ /* 0x004fe20000000000 */
[----:B------:R-:W-:Y:S01]  /*1f0f0*/  SHFL.IDX PT, R72, R72, R7, 0x1c1f ;  /* 0x001c1f0748487589 */ /* 0x000fe200000e0000 */
[----:B------:R-:W-:Y:S02]  /*1f100*/  SEL R38, R40, R95, P0 ;  /* 0x0000005f28267207 */ /* 0x000fe40000000000 */
[----:B------:R-:W-:Y:S01]  /*1f110*/  SEL R28, R84, R33, P0 ;  /* 0x00000021541c7207 */ /* 0x000fe20000000000 */
[----:B------:R-:W0:Y:S01]  /*1f120*/  SHFL.IDX PT, R95, R13, R7, 0x1c1f ;  /* 0x001c1f070d5f7589 */ /* 0x000e2200000e0000 */
[----:B------:R-:W-:-:S02]  /*1f130*/  SEL R30, R63, R74, P0 ;  /* 0x0000004a3f1e7207 */ /* 0x000fc40000000000 */
[----:B------:R-:W-:Y:S01]  /*1f140*/  SEL R36, R36, R93, P0 ;  /* 0x0000005d24247207 */ /* 0x000fe20000000000 */
[----:B------:R-:W-:Y:S01]  /*1f150*/  SHFL.IDX PT, R70, R70, R7, 0x1c1f ;  /* 0x001c1f0746467589 */ /* 0x000fe200000e0000 */
[----:B------:R-:W-:Y:S02]  /*1f160*/  SEL R156, R109, R92, P0 ;  /* 0x0000005c6d9c7207 */ /* 0x000fe40000000000 */
[----:B------:R-:W-:Y:S01]  /*1f170*/  SEL R76, R92, R109, P0 ;  /* 0x0000006d5c4c7207 */ /* 0x000fe20000000000 */
[----:B------:R-:W2:Y:S01]  /*1f180*/  SHFL.IDX PT, R20, R20, R5, 0x1c1f ;  /* 0x001c1f0514147589 */ /* 0x000ea200000e0000 */
[----:B------:R-:W-:Y:S02]  /*1f190*/  SEL R80, R73, R24, P0 ;  /* 0x0000001849507207 */ /* 0x000fe40000000000 */
[----:B------:R-:W-:Y:S01]  /*1f1a0*/  SEL R82, R12, R65, P0 ;  /* 0x000000410c527207 */ /* 0x000fe20000000000 */
[----:B------:R-:W-:Y:S01]  /*1f1b0*/  SHFL.IDX PT, R75, R140, R7, 0x1c1f ;  /* 0x001c1f078c4b7589 */ /* 0x000fe200000e0000 */
[----:B------:R-:W-:-:S02]  /*1f1c0*/  SEL R124, R104, R49, P0 ;  /* 0x00000031687c7207 */ /* 0x000fc40000000000 */
[----:B------:R-:W-:Y:S01]  /*1f1d0*/  SEL R46, R49, R104, P0 ;  /* 0x00000068312e7207 */ /* 0x000fe20000000000 */
[----:B------:R-:W-:Y:S01]  /*1f1e0*/  SHFL.IDX PT, R21, R144, R7, 0x1c1f ;  /* 0x001c1f0790157589 */ /* 0x000fe200000e0000 */
[----:B------:R-:W-:Y:S02]  /*1f1f0*/  SEL R116, R50, R45, P0 ;  /* 0x0000002d32747207 */ /* 0x000fe40000000000 */
[----:B------:R-:W-:Y:S01]  /*1f200*/  SEL R40, R45, R50, P0 ;  /* 0x000000322d287207 */ /* 0x000fe20000000000 */
[----:B------:R-:W-:Y:S01]  /*1f210*/  SHFL.IDX PT, R44, R44, R5, 0x1c1f ;  /* 0x001c1f052c2c7589 */ /* 0x000fe200000e0000 */
        /* <DEDUP_REMOVED lines=32> */
[----:B------:R-:W3:Y:S01]  /*1f420*/  SHFL.IDX PT, R85, R28, R5, 0x1c1f ;  /* 0x001c1f051c557589 */ /* 0x000ee200000e0000 */
        /* <DEDUP_REMOVED lines=8> */
[----:B------:R0:W4:Y:S01]  /*1f4b0*/  SHFL.IDX PT, R97, R96, R7, 0x1c1f ;  /* 0x001c1f0760617589 */ /* 0x00012200000e0000 */
        /* <DEDUP_REMOVED lines=17> */
[----:B------:R-:W1:Y:S01]  /*1f5d0*/  SHFL.IDX PT, R87, R34, R5, 0x1c1f ;  /* 0x001c1f0522577589 */ /* 0x000e6200000e0000 */
[----:B0-----:R-:W-:Y:S02]  /*1f5e0*/  SEL R96, R95, R2, P0 ;  /* 0x000000025f607207 */ /* 0x001fe40000000000 */
[----:B------:R-:W-:Y:S01]  /*1f5f0*/  SEL R95, R2, R95, P0 ;  /* 0x0000005f025f7207 */ /* 0x000fe20000000000 */
[----:B------:R-:W-:Y:S01]  /*1f600*/  SHFL.IDX PT, R37, R142, R7, 0x1c1f ;  /* 0x001c1f078e257589 */ /* 0x000fe200000e0000 */
[----:B--2---:R-:W-:Y:S02]  /*1f610*/  SEL R2, R3, R20, P0 ;  /* 0x0000001403027207 */ /* 0x004fe40000000000 */
[----:B---3--:R-:W-:Y:S01]  /*1f620*/  SEL R71, R72, R85, P0 ;  /* 0x0000005548477207 */ /* 0x008fe20000000000 */
[----:B------:R-:W-:Y:S01]  /*1f630*/  SHFL.IDX PT, R41, R134, R7, 0x1c1f ;  /* 0x001c1f0786297589 */ /* 0x000fe200000e0000 */
[----:B------:R-:W-:-:S02]  /*1f640*/  SEL R69, R70, R73, P0 ;  /* 0x0000004946457207 */ /* 0x000fc40000000000 */
[----:B------:R-:W-:Y:S01]  /*1f650*/  SEL R3, R20, R3, P0 ;  /* 0x0000000314037207 */ /* 0x000fe20000000000 */
[----:B------:R-:W-:Y:S01]  /*1f660*/  SHFL.IDX PT, R39, R136, R7, 0x1c1f ;  /* 0x001c1f0788277589 */ /* 0x000fe200000e0000 */
[----:B------:R-:W-:Y:S02]  /*1f670*/  SEL R72, R85, R72, P0 ;  /* 0x0000004855487207 */ /* 0x000fe40000000000 */
[----:B------:R-:W-:Y:S01]  /*1f680*/  SEL R70, R73, R70, P0 ;  /* 0x0000004649467207 */ /* 0x000fe20000000000 */
[----:B------:R-:W-:Y:S01]  /*1f690*/  SHFL.IDX PT, R43, R132, R7, 0x1c1f ;  /* 0x001c1f07842b7589 */ /* 0x000fe200000e0000 */
[----:B----4-:R-:W-:Y:S02]  /*1f6a0*/  SEL R99, R97, R44, P0 ;  /* 0x0000002c61637207 */ /* 0x010fe40000000000 */
[----:B------:R-:W-:Y:S01]  /*1f6b0*/  SEL R20, R21, R38, P0 ;  /* 0x0000002615147207 */ /* 0x000fe20000000000 */
[----:B------:R-:W-:Y:S01]  /*1f6c0*/  SHFL.IDX PT, R79, R130, R7, 0x1c1f ;  /* 0x001c1f07824f7589 */ /* 0x000fe200000e0000 */
[----:B------:R-:W-:-:S02]  /*1f6d0*/  SEL R85, R86, R91, P0 ;  /* 0x0000005b56557207 */ /* 0x000fc40000000000 */
[----:B------:R-:W-:Y:S01]  /*1f6e0*/  SEL R97, R44, R97, P0 ;  /* 0x000000612c617207 */ /* 0x000fe20000000000 */
[----:B------:R-:W-:Y:S01]  /*1f6f0*/  SHFL.IDX PT, R83, R124, R7, 0x1c1f ;  /* 0x001c1f077c537589 */ /* 0x000fe200000e0000 */
[----:B-1----:R-:W-:Y:S02]  /*1f700*/  SEL R73, R84, R87, P0 ;  /* 0x0000005754497207 */ /* 0x002fe40000000000 */
[----:B------:R-:W-:Y:S01]  /*1f710*/  SEL R93, R74, R49, P0 ;  /* 0x000000314a5d7207 */ /* 0x000fe20000000000 */
[----:B------:R-:W-:Y:S01]  /*1f720*/  SHFL.IDX PT, R29, R114, R7, 0x1c1f ;  /* 0x001c1f07721d7589 */ /* 0x000fe200000e0000 */
[----:B------:R-:W-:Y:S02]  /*1f730*/  SEL R21, R38, R21, P0 ;  /* 0x0000001526157207 */ /* 0x000fe40000000000 */
[----:B------:R-:W-:Y:S01]  /*1f740*/  SEL R86, R91, R86, P0 ;  /* 0x000000565b567207 */ /* 0x000fe20000000000 */
[----:B------:R-:W-:Y:S01]  /*1f750*/  SHFL.IDX PT, R27, R116, R7, 0x1c1f ;  /* 0x001c1f07741b7589 */ /* 0x000fe200000e0000 */
[----:B------:R-:W-:-:S02]  /*1f760*/  SEL R84, R87, R84, P0 ;  /* 0x0000005457547207 */ /* 0x000fc40000000000 */
[----:B------:R-:W-:Y:S01]  /*1f770*/  SEL R74, R49, R74, P0 ;  /* 0x0000004a314a7207 */ /* 0x000fe20000000000 */
[----:B------:R-:W-:Y:S04]  /*1f780*/  SHFL.IDX PT, R25, R104, R7, 0x1c1f ;  /* 0x001c1f0768197589 */ /* 0x000fe800000e0000 */
[----:B------:R-:W-:Y:S04]  /*1f790*/  SHFL.IDX PT, R68, R62, R7, 0x1c1f ;  /* 0x001c1f073e447589 */ /* 0x000fe800000e0000 */
[----:B------:R-:W-:Y:S04]  /*1f7a0*/  SHFL.IDX PT, R66, R64, R7, 0x1c1f ;  /* 0x001c1f0740427589 */ /* 0x000fe800000e0000 */
[----:B------:R-:W-:Y:S04]  /*1f7b0*/  SHFL.IDX PT, R92, R92, R7, 0x1c1f ;  /* 0x001c1f075c5c7589 */ /* 0x000fe800000e0000 */
[----:B------:R-:W-:Y:S04]  /*1f7c0*/  SHFL.IDX PT, R90, R90, R7, 0x1c1f ;  /* 0x001c1f075a5a7589 */ /* 0x000fe800000e0000 */
[----:B------:R0:W1:Y:S04]  /*1f7d0*/  SHFL.IDX PT, R33, R94, R5, 0x1c1f ;  /* 0x001c1f055e217589 */ /* 0x00006800000e0000 */
[----:B------:R-:W2:Y:S04]  /*1f7e0*/  SHFL.IDX PT, R120, R120, R5, 0x1c1f ;  /* 0x001c1f0578787589 */ /* 0x000ea800000e0000 */
[----:B------:R-:W3:Y:S01]  /*1f7f0*/  SHFL.IDX PT, R118, R118, R5, 0x1c1f ;  /* 0x001c1f0576767589 */ /* 0x000ee200000e0000 */
[----:B0-----:R-:W-:-:S03]  /*1f800*/  SEL R94, R75, R36, P0 ;  /* 0x000000244b5e7207 */ /* 0x001fc60000000000 */
[----:B------:R-:W-:Y:S01]  /*1f810*/  SHFL.IDX PT, R112, R112, R5, 0x1c1f ;  /* 0x001c1f0570707589 */ /* 0x000fe200000e0000 */
[----:B------:R-:W-:-:S03]  /*1f820*/  SEL R75, R36, R75, P0 ;  /* 0x0000004b244b7207 */ /* 0x000fc60000000000 */
[----:B------:R-:W-:Y:S04]  /*1f830*/  SHFL.IDX PT, R110, R110, R5, 0x1c1f ;  /* 0x001c1f056e6e7589 */ /* 0x000fe800000e0000 */
[----:B------:R-:W0:Y:S04]  /*1f840*/  SHFL.IDX PT, R108, R108, R5, 0x1c1f ;  /* 0x001c1f056c6c7589 */ /* 0x000e2800000e0000 */
[----:B------:R-:W4:Y:S01]  /*1f850*/  SHFL.IDX PT, R126, R78, R5, 0x1c1f ;  /* 0x001c1f054e7e7589 */ /* 0x000f2200000e0000 */
[----:B-1----:R-:W-:Y:S02]  /*1f860*/  SEL R76, R0, R33, P0 ;  /* 0x00000021004c7207 */ /* 0x002fe40000000000 */
[----:B------:R-:W-:Y:S01]  /*1f870*/  SEL R0, R33, R0, P0 ;  /* 0x0000000021007207 */ /* 0x000fe20000000000 */
[----:B------:R1:W4:Y:S01]  /*1f880*/  SHFL.IDX PT, R128, R48, R5, 0x1c1f ;  /* 0x001c1f0530807589 */ /* 0x00032200000e0000 */
[----:B--2---:R-:W-:-:S02]  /*1f890*/  SEL R36, R37, R120, P0 ;  /* 0x0000007825247207 */ /* 0x004fc40000000000 */
[----:B------:R-:W-:Y:S01]  /*1f8a0*/  SEL R37, R120, R37, P0 ;  /* 0x0000002578257207 */ /* 0x000fe20000000000 */
[----:B------:R2:W4:Y:S01]  /*1f8b0*/  SHFL.IDX PT, R122, R46, R5, 0x1c1f ;  /* 0x001c1f052e7a7589 */ /* 0x00052200000e0000 */
[----:B---3--:R-:W-:Y:S02]  /*1f8c0*/  SEL R38, R39, R118, P0 ;  /* 0x0000007627267207 */ /* 0x008fe40000000000 */
[----:B------:R-:W-:Y:S01]  /*1f8d0*/  SEL R39, R118, R39, P0 ;  /* 0x0000002776277207 */ /* 0x000fe20000000000 */
[----:B------:R-:W3:Y:S01]  /*1f8e0*/  SHFL.IDX PT, R98, R50, R5, 0x1c1f ;  /* 0x001c1f0532627589 */ /* 0x000ee200000e0000 */
[----:B-1----:R-:W-:-:S03]  /*1f8f0*/  SEL R48, R77, R80, P0 ;  /* 0x000000504d307207 */ /* 0x002fc60000000000 */
[----:B------:R-:W1:Y:S01]  /*1f900*/  SHFL.IDX PT, R59, R26, R5, 0x1c1f ;  /* 0x001c1f051a3b7589 */ /* 0x000e6200000e0000 */
[----:B------:R-:W-:Y:S02]  /*1f910*/  SEL R77, R80, R77, P0 ;  /* 0x0000004d504d7207 */ /* 0x000fe40000000000 */
[----:B--2---:R-:W-:Y:S01]  /*1f920*/  SEL R46, R47, R82, P0 ;  /* 0x000000522f2e7207 */ /* 0x004fe20000000000 */
[----:B------:R-:W2:Y:S01]  /*1f930*/  SHFL.IDX PT, R61, R24, R5, 0x1c1f ;  /* 0x001c1f05183d7589 */ /* 0x000ea200000e0000 */
[----:B------:R-:W-:Y:S02]  /*1f940*/  SEL R47, R82, R47, P0 ;  /* 0x0000002f522f7207 */ /* 0x000fe40000000000 */
[----:B0-----:R-:W-:Y:S01]  /*1f950*/  SEL R44, R45, R108, P0 ;  /* 0x0000006c2d2c7207 */ /* 0x001fe20000000000 */
[----:B------:R-:W0:Y:S01]  /*1f960*/  SHFL.IDX PT, R109, R54, R5, 0x1c1f ;  /* 0x001c1f05366d7589 */ /* 0x000e2200000e0000 */
[----:B----4-:R-:W-:Y:S02]  /*1f970*/  SEL R78, R79, R126, P0 ;  /* 0x0000007e4f4e7207 */ /* 0x010fe40000000000 */
[----:B------:R-:W-:Y:S01]  /*1f980*/  SEL R45, R108, R45, P0 ;  /* 0x0000002d6c2d7207 */ /* 0x000fe20000000000 */
[----:B------:R-:W4:Y:S01]  /*1f990*/  SHFL.IDX PT, R111, R10, R5, 0x1c1f ;  /* 0x001c1f050a6f7589 */ /* 0x000f2200000e0000 */
[----:B------:R-:W-:-:S02]  /*1f9a0*/  SEL R80, R81, R128, P0 ;  /* 0x0000008051507207 */ /* 0x000fc40000000000 */
[----:B------:R-:W-:Y:S01]  /*1f9b0*/  SEL R81, R128, R81, P0 ;  /* 0x0000005180517207 */ /* 0x000fe20000000000 */
[----:B------:R1:W4:Y:S01]  /*1f9c0*/  SHFL.IDX PT, R124, R42, R5, 0x1c1f ;  /* 0x001c1f052a7c7589 */ /* 0x00032200000e0000 */
[----:B------:R-:W-:Y:S02]  /*1f9d0*/  SEL R82, R83, R122, P0 ;  /* 0x0000007a53527207 */ /* 0x000fe40000000000 */
[----:B------:R-:W-:Y:S01]  /*1f9e0*/  SEL R79, R126, R79, P0 ;  /* 0x0000004f7e4f7207 */ /* 0x000fe20000000000 */
[----:B------:R0:W4:Y:S01]  /*1f9f0*/  SHFL.IDX PT, R114, R40, R5, 0x1c1f ;  /* 0x001c1f0528727589 */ /* 0x00012200000e0000 */
[----:B---3--:R-:W-:Y:S02]  /*1fa00*/  SEL R63, R25, R98, P0 ;  /* 0x00000062193f7207 */ /* 0x008fe40000000000 */
[----:B------:R-:W-:Y:S01]  /*1fa10*/  SEL R64, R98, R25, P0 ;  /* 0x0000001962407207 */ /* 0x000fe20000000000 */
[----:B------:R-:W3:Y:S01]  /*1fa20*/  SHFL.IDX PT, R116, R52, R5, 0x1c1f ;  /* 0x001c1f0534747589 */ /* 0x000ee200000e0000 */
[----:B-1----:R-:W-:-:S02]  /*1fa30*/  SEL R65, R66, R59, P0 ;  /* 0x0000003b42417207 */ /* 0x002fc40000000000 */
[----:B------:R-:W-:Y:S01]  /*1fa40*/  SEL R42, R43, R110, P0 ;  /* 0x0000006e2b2a7207 */ /* 0x000fe20000000000 */
[----:B------:R-:W1:Y:S01]  /*1fa50*/  SHFL.IDX PT, R58, R58, R5, 0x1c1f ;  /* 0x001c1f053a3a7589 */ /* 0x000e6200000e0000 */
[----:B--2---:R-:W-:Y:S02]  /*1fa60*/  SEL R67, R68, R61, P0 ;  /* 0x0000003d44437207 */ /* 0x004fe40000000000 */
[----:B0-----:R-:W-:Y:S01]  /*1fa70*/  SEL R40, R41, R112, P0 ;  /* 0x0000007029287207 */ /* 0x001fe20000000000 */
[----:B------:R0:W2:Y:S01]  /*1fa80*/  SHFL.IDX PT, R60, R60, R7, 0x1c1f ;  /* 0x001c1f073c3c7589 */ /* 0x0000a200000e0000 */
[----:B------:R-:W-:Y:S02]  /*1fa90*/  SEL R87, R90, R109, P0 ;  /* 0x0000006d5a577207 */ /* 0x000fe40000000000 */
[----:B------:R-:W-:Y:S01]  /*1faa0*/  SEL R41, R112, R41, P0 ;  /* 0x0000002970297207 */ /* 0x000fe20000000000 */
[----:B------:R0:W0:Y:S01]  /*1fab0*/  SHFL.IDX PT, R4, R4, R7, 0x1c1f ;  /* 0x001c1f0704047589 */ /* 0x00002200000e0000 */
[----:B----4-:R-:W-:-:S02]  /*1fac0*/  SEL R91, R92, R111, P0 ;  /* 0x0000006f5c5b7207 */ /* 0x010fc40000000000 */
[----:B------:R-:W-:Y:S01]  /*1fad0*/  SEL R43, R110, R43, P0 ;  /* 0x0000002b6e2b7207 */ /* 0x000fe20000000000 */
[----:B------:R4:W0:Y:S01]  /*1fae0*/  SHFL.IDX PT, R7, R8, R5, 0x1c1f ;  /* 0x001c1f0508077589 */ /* 0x00082200000e0000 */
[----:B------:R-:W-:Y:S02]  /*1faf0*/  SEL R49, R31, R124, P0 ;  /* 0x0000007c1f317207 */ /* 0x000fe40000000000 */
[----:B------:R-:W-:Y:S01]  /*1fb00*/  SEL R50, R124, R31, P0 ;  /* 0x0000001f7c327207 */ /* 0x000fe20000000000 */
[----:B------:R4:W0:Y:S01]  /*1fb10*/  SHFL.IDX PT, R14, R6, R5, 0x1c1f ;  /* 0x001c1f05060e7589 */ /* 0x00082200000e0000 */
[----:B------:R-:W-:Y:S02]  /*1fb20*/  SEL R83, R122, R83, P0 ;  /* 0x000000537a537207 */ /* 0x000fe40000000000 */
[----:B------:R-:W-:Y:S02]  /*1fb30*/  SEL R51, R27, R114, P0 ;  /* 0x000000721b337207 */ /* 0x000fe40000000000 */
[----:B---3--:R-:W-:-:S02]  /*1fb40*/  SEL R53, R29, R116, P0 ;  /* 0x000000741d357207 */ /* 0x008fc40000000000 */
[----:B------:R-:W-:Y:S02]  /*1fb50*/  SEL R54, R116, R29, P0 ;  /* 0x0000001d74367207 */ /* 0x000fe40000000000 */
[----:B------:R-:W-:Y:S02]  /*1fb60*/  SEL R52, R114, R27, P0 ;  /* 0x0000001b72347207 */ /* 0x000fe40000000000 */
[----:B-1----:R-:W-:Y:S02]  /*1fb70*/  SEL R55, R9, R58, P0 ;  /* 0x0000003a09377207 */ /* 0x002fe40000000000 */
[----:B------:R-:W-:Y:S02]  /*1fb80*/  SEL R62, R58, R9, P0 ;  /* 0x000000093a3e7207 */ /* 0x000fe40000000000 */
[----:B------:R-:W-:Y:S02]  /*1fb90*/  SEL R68, R61, R68, P0 ;  /* 0x000000443d447207 */ /* 0x000fe40000000000 */
[----:B------:R-:W-:-:S02]  /*1fba0*/  SEL R66, R59, R66, P0 ;  /* 0x000000423b427207 */ /* 0x000fc40000000000 */
[----:B------:R-:W-:Y:S02]  /*1fbb0*/  SEL R92, R111, R92, P0 ;  /* 0x0000005c6f5c7207 */ /* 0x000fe40000000000 */
[----:B------:R-:W-:Y:S02]  /*1fbc0*/  SEL R90, R109, R90, P0 ;  /* 0x0000005a6d5a7207 */ /* 0x000fe40000000000 */
[----:B--2-4-:R-:W-:-:S07]  /*1fbd0*/  MOV R98, RZ ;  /* 0x000000ff00627202 */ /* 0x014fce0000000f00 */
.L_x_748:
[----:B------:R-:W-:Y:S05]  /*1fbe0*/  WARPSYNC.ALL ;  /* 0x0000000000007948 */ /* 0x000fea0003800000 */
[----:B------:R-:W-:Y:S01]  /*1fbf0*/  BAR.SYNC.DEFER_BLOCKING 0x1, 0x100 ;  /* 0x0044000000007b1d */ /* 0x000fe20000010000 */
[----:B0-----:R-:W-:Y:S02]  /*1fc00*/  SEL R59, R4, R7, P0 ;  /* 0x00000007043b7207 */ /* 0x001fe40000000000 */
[----:B------:R-:W-:Y:S02]  /*1fc10*/  SEL R61, R7, R4, P0 ;  /* 0x00000004073d7207 */ /* 0x000fe40000000000 */
[----:B------:R-:W-:Y:S01]  /*1fc20*/  F2FP.BF16.F32.PACK_AB R4, R96, R99 ;  /* 0x000000636004723e */ /* 0x000fe200000010ff */
[----:B------:R-:W-:Y:S01]  /*1fc30*/  ULDC.64 UR6, c[0x0][0xc08] ;  /* 0x0003020000067ab9 */ /* 0x000fe20000000a00 */
[----:B------:R-:W-:Y:S01]  /*1fc40*/  F2FP.BF16.F32.PACK_AB R5, R82, R49 ;  /* 0x000000315205723e */ /* 0x000fe200000010ff */
[----:B------:R-:W-:Y:S01]  /*1fc50*/  ULDC.64 UR4, c[0x0][0xc00] ;  /* 0x0003000000047ab9 */ /* 0x000fe20000000a00 */
[----:B------:R-:W-:-:S02]  /*1fc60*/  F2FP.BF16.F32.PACK_AB R6, R95, R97 ;  /* 0x000000615f06723e */ /* 0x000fc400000010ff */
[----:B------:R-:W-:Y:S02]  /*1fc70*/  F2FP.BF16.F32.PACK_AB R7, R83, R50 ;  /* 0x000000325307723e */ /* 0x000fe400000010ff */
[----:B------:R-:W-:Y:S02]  /*1fc80*/  SEL R58, R60, R14, P0 ;  /* 0x0000000e3c3a7207 */ /* 0x000fe40000000000 */
[----:B------:R-:W-:Y:S02]  /*1fc90*/  SEL R60, R14, R60, P0 ;  /* 0x0000003c0e3c7207 */ /* 0x000fe40000000000 */
[----:B------:R-:W-:Y:S02]  /*1fca0*/  F2FP.BF16.F32.PACK_AB R8, R93, R94 ;  /* 0x0000005e5d08723e */ /* 0x000fe400000010ff */
[----:B------:R-:W-:Y:S02]  /*1fcb0*/  F2FP.BF16.F32.PACK_AB R9, R51, R53 ;  /* 0x000000353309723e */ /* 0x000fe400000010ff */
[----:B------:R-:W-:-:S02]  /*1fcc0*/  F2FP.BF16.F32.PACK_AB R10, R74, R75 ;  /* 0x0000004b4a0a723e */ /* 0x000fc400000010ff */
[----:B------:R-:W-:Y:S01]  /*1fcd0*/  F2FP.BF16.F32.PACK_AB R11, R52, R54 ;  /* 0x00000036340b723e */ /* 0x000fe200000010ff */
[----:B------:R-:W-:Y:S01]  /*1fce0*/  STSM.16.M88.4 [R35], R4 ;  /* 0x0000000423007844 */ /* 0x000fe20000000200 */
[----:B------:R-:W-:Y:S02]  /*1fcf0*/  F2FP.BF16.F32.PACK_AB R12, R76, R2 ;  /* 0x000000024c0c723e */ /* 0x000fe400000010ff */
[----:B------:R-:W-:Y:S01]  /*1fd00*/  F2FP.BF16.F32.PACK_AB R13, R55, R63 ;  /* 0x0000003f370d723e */ /* 0x000fe200000010ff */
[----:B------:R-:W-:Y:S01]  /*1fd10*/  STSM.16.M88.4 [R105], R8 ;  /* 0x0000000869007844 */ /* 0x000fe20000000200 */
[----:B------:R-:W-:Y:S02]  /*1fd20*/  F2FP.BF16.F32.PACK_AB R14, R0, R3 ;  /* 0x00000003000e723e */ /* 0x000fe400000010ff */
[----:B------:R-:W-:Y:S02]  /*1fd30*/  F2FP.BF16.F32.PACK_AB R15, R62, R64 ;  /* 0x000000403e0f723e */ /* 0x000fe400000010ff */
        /* <DEDUP_REMOVED lines=10> */
[----:B------:R-:W-:Y:S02]  /*1fde0*/  F2FP.BF16.F32.PACK_AB R32, R42, R44 ;  /* 0x0000002c2a20723e */ /* 0x000fe400000010ff */
[----:B------:R-:W-:Y:S01]  /*1fdf0*/  F2FP.BF16.F32.PACK_AB R33, R73, R85 ;  /* 0x000000554921723e */ /* 0x000fe200000010ff */
[----:B------:R-:W-:Y:S01]  /*1fe00*/  STSM.16.M88.4 [R100], R28 ;  /* 0x0000001c64007844 */ /* 0x000fe20000000200 */
[----:B------:R-:W-:Y:S01]  /*1fe10*/  F2FP.BF16.F32.PACK_AB R34, R43, R45 ;  /* 0x0000002d2b22723e */ /* 0x000fe200000010ff */
[----:B0-----:R-:W0:Y:S01]  /*1fe20*/  LDC R14, c[0x0][0xbe8] ;  /* 0x0002fa00ff0e7b82 */ /* 0x001e220000000800 */
[----:B------:R-:W-:Y:S02]  /*1fe30*/  F2FP.BF16.F32.PACK_AB R35, R84, R86 ;  /* 0x000000565423723e */ /* 0x000fe400000010ff */
[----:B------:R-:W-:-:S02]  /*1fe40*/  F2FP.BF16.F32.PACK_AB R4, R46, R48 ;  /* 0x000000302e04723e */ /* 0x000fc400000010ff */
[----:B------:R-:W-:Y:S01]  /*1fe50*/  F2FP.BF16.F32.PACK_AB R5, R87, R91 ;  /* 0x0000005b5705723e */ /* 0x000fe200000010ff */
[----:B------:R-:W-:Y:S01]  /*1fe60*/  STSM.16.M88.4 [R101], R32 ;  /* 0x0000002065007844 */ /* 0x000fe20000000200 */
[----:B------:R-:W-:Y:S02]  /*1fe70*/  F2FP.BF16.F32.PACK_AB R6, R47, R77 ;  /* 0x0000004d2f06723e */ /* 0x000fe400000010ff */
[----:B------:R-:W-:Y:S02]  /*1fe80*/  F2FP.BF16.F32.PACK_AB R7, R90, R92 ;  /* 0x0000005c5a07723e */ /* 0x000fe400000010ff */
[----:B------:R-:W-:Y:S02]  /*1fe90*/  F2FP.BF16.F32.PACK_AB R8, R78, R80 ;  /* 0x000000504e08723e */ /* 0x000fe400000010ff */
[----:B------:R-:W-:Y:S01]  /*1fea0*/  F2FP.BF16.F32.PACK_AB R10, R79, R81 ;  /* 0x000000514f0a723e */ /* 0x000fe200000010ff */
[----:B------:R-:W-:Y:S01]  /*1feb0*/  STSM.16.M88.4 [R102], R4 ;  /* 0x0000000466007844 */ /* 0x000fe20000000200 */
[----:B------:R-:W-:-:S02]  /*1fec0*/  F2FP.BF16.F32.PACK_AB R9, R59, R58 ;  /* 0x0000003a3b09723e */ /* 0x000fc400000010ff */
[----:B------:R-:W-:Y:S02]  /*1fed0*/  F2FP.BF16.F32.PACK_AB R11, R61, R60 ;  /* 0x0000003c3d0b723e */ /* 0x000fe400000010ff */
[----:B------:R-:W-:Y:S02]  /*1fee0*/  ISETP.NE.U32.AND P3, PT, RZ, UR6, PT ;  /* 0x00000006ff007c0c */ /* 0x000fe4000bf65070 */
[----:B------:R-:W-:Y:S01]  /*1fef0*/  ISETP.NE.U32.AND P0, PT, RZ, UR4, PT ;  /* 0x00000004ff007c0c */ /* 0x000fe2000bf05070 */
[----:B------:R2:W-:Y:S01]  /*1ff00*/  STSM.16.M88.4 [R103], R8 ;  /* 0x0000000867007844 */ /* 0x0005e20000000200 */
[----:B------:R-:W-:Y:S01]  /*1ff10*/  BAR.SYNC.DEFER_BLOCKING 0x1, 0x100 ;  /* 0x0044000000007b1d */ /* 0x000fe20000010000 */
[----:B------:R-:W-:Y:S02]  /*1ff20*/  ISETP.NE.AND.EX P3, PT, RZ, UR7, PT, P3 ;  /* 0x00000007ff007c0c */ /* 0x000fe4000bf65330 */
[----:B------:R-:W-:Y:S02]  /*1ff30*/  IADD3 R12, P1, R212, UR4, RZ ;  /* 0x00000004d40c7c10 */ /* 0x000fe4000ff3e0ff */
[----:B------:R-:W-:-:S02]  /*1ff40*/  ISETP.NE.AND.EX P0, PT, RZ, UR5, PT, P0 ;  /* 0x00000005ff007c0c */ /* 0x000fc4000bf05300 */
[----:B------:R-:W-:-:S07]  /*1ff50*/  IADD3.X R13, R213, UR5, RZ, P1, !PT ;  /* 0x00000005d50d7c10 */ /* 0x000fce0008ffe4ff */
[----:B------:R-:W-:Y:S01]  /*1ff60*/  @P3 IADD3 R212, P1, R212, UR6, RZ ;  /* 0x00000006d4d43c10 */ /* 0x000fe2000ff3e0ff */
[----:B------:R-:W-:Y:S02]  /*1ff70*/  ULDC UR6, c[0x0][0xa88] ;  /* 0x0002a20000067ab9 */ /* 0x000fe40000000800 */
[----:B-1----:R-:W-:Y:S01]  /*1ff80*/  IMAD.U32 R25, RZ, RZ, UR6 ;  /* 0x00000006ff197e24 */ /* 0x002fe2000f8e00ff */
[----:B------:R-:W-:Y:S01]  /*1ff90*/  @P3 IADD3.X R213, R213, UR7, RZ, P1, !PT ;  /* 0x00000007d5d53c10 */ /* 0x000fe20008ffe4ff */
[----:B------:R1:W5:Y:S04]  /*1ffa0*/  @P0 LDG.E R98, desc[UR54][R12.64] ;  /* 0x000000360c620981 */ /* 0x000368000c1e1900 */
[----:B------:R1:W5:Y:S01]  /*1ffb0*/  @P3 LDG.E R25, desc[UR54][R212.64] ;  /* 0x00000036d4193981 */ /* 0x000362000c1e1900 */
[----:B--2---:R-:W-:Y:S01]  /*1ffc0*/  IMAD.MOV.U32 R10, RZ, RZ, 0x9b8 ;  /* 0x000009b8ff0a7424 */ /* 0x004fe200078e00ff */
[----:B------:R-:W-:-:S02]  /*1ffd0*/  ISETP.GT.AND P2, PT, R211, 0x1, PT ;  /* 0x00000001d300780c */ /* 0x000fc40003f44270 */
[----:B0-----:R-:W-:Y:S02]  /*1ffe0*/  ISETP.NE.AND P1, PT, R14, 0x1, PT ;  /* 0x000000010e00780c */ /* 0x001fe40003f25270 */
[----:B------:R-:W-:-:S04]  /*1fff0*/  SEL R10, R10, 0x978, P2 ;  /* 0x000009780a0a7807 */ /* 0x000fc80001000000 */
[----:B------:R1:W0:Y:S08]  /*20000*/  LDC.64 R4, c[0x0][R10+0x220] ;  /* 0x000088000a047b82 */ /* 0x0002300000000a00 */
[----:B------:R1:W2:Y:S08]  /*20010*/  LDC.64 R6, c[0x0][R10+0x218] ;  /* 0x000086000a067b82 */ /* 0x0002b00000000a00 */
[----:B------:R1:W3:Y:S01]  /*20020*/  LDC.64 R8, c[0x0][R10+0x228] ;  /* 0x00008a000a087b82 */ /* 0x0002e20000000a00 */
[----:B------:R-:W-:Y:S05]  /*20030*/  @P3 BRA `(.L_x_498) ;  /* 0x0000000000103947 */ /* 0x000fea0003800000 */
[----:B------:R-:W-:Y:S05]  /*20040*/  @!P0 BRA `(.L_x_498) ;  /* 0x00000000000c8947 */ /* 0x000fea0003800000 */
[----:B------:R-:W4:Y:S04]  /*20050*/  LDG.E R24, desc[UR54][R12.64] ;  /* 0x000000360c187981 */ /* 0x000f28000c1e1900 */
[----:B-----5:R-:W4:Y:S02]  /*20060*/  LDG.E R25, desc[UR54][R12.64+0x4] ;  /* 0x000004360c197981 */ /* 0x020f24000c1e1900 */
[----:B----4-:R-:W-:-:S07]  /*20070*/  IMAD.IADD R25, R25, 0x1, -R24 ;  /* 0x0000000119197824 */ /* 0x010fce00078e0a18 */
.L_x_498:
[----:B------:R-:W4:Y:S01]  /*20080*/  LDL R26, [R1+0x64] ;  /* 0x00006400011a7983 */ /* 0x000f220000100800 */
[----:B-1----:R-:W1:Y:S01]  /*20090*/  LDC.64 R10, c[0x0][R10+0x210] ;  /* 0x000084000a0a7b82 */ /* 0x002e620000000a00 */
[----:B------:R-:W-:Y:S01]  /*200a0*/  ISETP.NE.U32.AND P0, PT, RZ, UR4, PT ;  /* 0x00000004ff007c0c */ /* 0x000fe2000bf05070 */
[-C--:B--2---:R-:W-:Y:S01]  /*200b0*/  IMAD R29, R7, R204.reuse, RZ ;  /* 0x000000cc071d7224 */ /* 0x084fe200078e02ff */
[----:B------:R-:W2:Y:S01]  /*200c0*/  LDL R28, [R1+0x5c] ;  /* 0x00005c00011c7983 */ /* 0x000ea20000100800 */
[----:B------:R-:W-:Y:S01]  /*200d0*/  IMAD.WIDE.U32 R6, R6, R204, RZ ;  /* 0x000000cc06067225 */ /* 0x000fe200078e00ff */
[----:B------:R-:W-:-:S03]  /*200e0*/  ISETP.NE.AND.EX P0, PT, RZ, UR5, PT, P0 ;  /* 0x00000005ff007c0c */ /* 0x000fc6000bf05300 */
[----:B------:R-:W1:Y:S01]  /*200f0*/  @P1 LDC R24, c[0x0][0xbec] ;  /* 0x0002fb00ff181b82 */ /* 0x000e620000000800 */
[----:B------:R-:W-:Y:S02]  /*20100*/  SEL R15, R206, RZ, !P0 ;  /* 0x000000ffce0f7207 */ /* 0x000fe40004000000 */
[----:B------:R-:W-:-:S03]  /*20110*/  SEL R27, R214, RZ, !P0 ;  /* 0x000000ffd61b7207 */ /* 0x000fc60004000000 */
[----:B0-----:R-:W-:Y:S02]  /*20120*/  IMAD R5, R5, R15, RZ ;  /* 0x0000000f05057224 */ /* 0x001fe400078e02ff */
[----:B------:R-:W0:Y:S02]  /*20130*/  @P1 LDC R33, c[0x0][0xbf0] ;  /* 0x0002fc00ff211b82 */ /* 0x000e240000000800 */
[C---:B------:R-:W-:Y:S02]  /*20140*/  IMAD R31, R4.reuse, R27, R5 ;  /* 0x0000001b041f7224 */ /* 0x040fe400078e0205 */
[----:B------:R-:W-:-:S04]  /*20150*/  IMAD.WIDE.U32 R4, R4, R15, RZ ;  /* 0x0000000f04047225 */ /* 0x000fc800078e00ff */
[----:B------:R-:W1:Y:S01]  /*20160*/  LDC.64 R12, c[0x0][0xba8] ;  /* 0x0002ea00ff0c7b82 */ /* 0x000e620000000a00 */
[--C-:B-----5:R-:W-:Y:S02]  /*20170*/  IADD3 R6, P0, P3, R4, R6, R98.reuse ;  /* 0x0000000604067210 */ /* 0x120fe40007b1e062 */
[----:B------:R-:W-:Y:S02]  /*20180*/  SEL R27, R217, RZ, P2 ;  /* 0x000000ffd91b7207 */ /* 0x000fe40001000000 */
[----:B------:R-:W-:Y:S01]  /*20190*/  IADD3 R31, R5, R31, RZ ;  /* 0x0000001f051f7210 */ /* 0x000fe20007ffe0ff */
[----:B------:R-:W-:Y:S01]  /*201a0*/  IMAD.IADD R7, R7, 0x1, R29 ;  /* 0x0000000107077824 */ /* 0x000fe200078e021d */
[----:B------:R-:W-:Y:S01]  /*201b0*/  SHF.R.S32.HI R100, RZ, 0x1f, R98 ;  /* 0x0000001fff647819 */ /* 0x000fe20000011462 */
[-C--:B---3--:R-:W-:Y:S02]  /*201c0*/  IMAD R29, R9, R27.reuse, RZ ;  /* 0x0000001b091d7224 */ /* 0x088fe400078e02ff */
[----:B------:R-:W-:Y:S01]  /*201d0*/  IMAD.WIDE.U32 R8, R8, R27, RZ ;  /* 0x0000001b08087225 */ /* 0x000fe200078e00ff */
[----:B------:R-:W-:-:S03]  /*201e0*/  IADD3.X R7, R31, R7, R100, P0, P3 ;  /* 0x000000071f077210 */ /* 0x000fc600007e6464 */
[----:B------:R-:W-:Y:S01]  /*201f0*/  IMAD.IADD R29, R9, 0x1, R29 ;  /* 0x00000001091d7824 */ /* 0x000fe200078e021d */
[----:B-1----:R-:W1:Y:S08]  /*20200*/  @!P2 LDC R12, c[0x0][0xb50] ;  /* 0x0002d400ff0cab82 */ /* 0x002e700000000800 */
[----:B------:R-:W3:Y:S01]  /*20210*/  @!P2 LDC R13, c[0x0][0xb54] ;  /* 0x0002d500ff0dab82 */ /* 0x000ee20000000800 */
[----:B----4-:R-:W-:-:S02]  /*20220*/  IMAD R35, R215, 0x80, R26 ;  /* 0x00000080d7237824 */ /* 0x010fc400078e021a */
[----:B------:R-:W4:Y:S02]  /*20230*/  S2R R26, SR_TID.X ;  /* 0x00000000001a7919 */ /* 0x000f240000002100 */
[----:B------:R-:W-:-:S04]  /*20240*/  @P1 IMAD.HI.U32 R4, R35, R24, RZ ;  /* 0x0000001823041227 */ /* 0x000fc800078e00ff */
[----:B------:R-:W-:Y:S01]  /*20250*/  IMAD.MOV.U32 R5, RZ, RZ, R35 ;  /* 0x000000ffff057224 */ /* 0x000fe200078e0023 */
[----:B0-----:R-:W-:-:S05]  /*20260*/  @P1 SHF.R.U32.HI R5, RZ, R33, R4 ;  /* 0x00000021ff051219 */ /* 0x001fca0000011604 */
[--C-:B------:R-:W-:Y:S01]  /*20270*/  IMAD.MOV R27, RZ, RZ, -R5.reuse ;  /* 0x000000ffff1b7224 */ /* 0x100fe200078e0a05 */
[----:B------:R-:W-:Y:S02]  /*20280*/  IADD3 R8, P0, P3, R5, R6, R8 ;  /* 0x0000000605087210 */ /* 0x000fe40007b1e008 */
[----:B------:R-:W-:Y:S01]  /*20290*/  SHF.R.S32.HI R4, RZ, 0x1f, R5 ;  /* 0x0000001fff047819 */ /* 0x000fe20000011405 */
[----:B------:R-:W-:-:S03]  /*202a0*/  IMAD R5, R14, R27, R35 ;  /* 0x0000001b0e057224 */ /* 0x000fc600078e0223 */
[----:B------:R-:W-:Y:S01]  /*202b0*/  IADD3.X R9, R4, R7, R29, P0, P3 ;  /* 0x0000000704097210 */ /* 0x000fe200007e641d */
[-C--:B------:R-:W-:Y:S01]  /*202c0*/  IMAD R4, R11, R5.reuse, RZ ;  /* 0x000000050b047224 */ /* 0x080fe200078e02ff */
[----:B------:R-:W-:Y:S01]  /*202d0*/  SHF.R.S32.HI R7, RZ, 0x1f, R5 ;  /* 0x0000001fff077819 */ /* 0x000fe20000011405 */
[----:B------:R-:W-:-:S04]  /*202e0*/  IMAD.WIDE.U32 R8, R10, R5, R8 ;  /* 0x000000050a087225 */ /* 0x000fc800078e0008 */
[----:B------:R-:W-:Y:S02]  /*202f0*/  IMAD R7, R10, R7, R4 ;  /* 0x000000070a077224 */ /* 0x000fe400078e0204 */
[----:B----4-:R-:W-:Y:S01]  /*20300*/  VIADD R30, R26, 0xffffff80 ;  /* 0xffffff801a1e7836 */ /* 0x010fe20000000000 */
[----:B-1----:R-:W-:Y:S01]  /*20310*/  LEA R12, P0, R8, R12, 0x2 ;  /* 0x0000000c080c7211 */ /* 0x002fe200078010ff */
[----:B------:R-:W-:-:S03]  /*20320*/  IMAD.IADD R4, R9, 0x1, R7 ;  /* 0x0000000109047824 */ /* 0x000fc600078e0207 */
[----:B------:R-:W-:Y:S02]  /*20330*/  SHF.R.S32.HI R26, RZ, 0x1f, R30 ;  /* 0x0000001fff1a7819 */ /* 0x000fe4000001141e */
[----:B---3--:R-:W-:Y:S02]  /*20340*/  LEA.HI.X R13, R8, R13, R4, 0x2, P0 ;  /* 0x0000000d080d7211 */ /* 0x008fe400000f1404 */
[----:B------:R-:W-:Y:S01]  /*20350*/  LEA.HI R26, R26, R30, RZ, 0x7 ;  /* 0x0000001e1a1a7211 */ /* 0x000fe200078f38ff */
[----:B------:R-:W-:Y:S03]  /*20360*/  SHFL.IDX PT, R4, R12, RZ, 0x1c1f ;  /* 0x001c1fff0c047589 */ /* 0x000fe600000e0000 */
[----:B------:R-:W-:Y:S01]  /*20370*/  LOP3.LUT R26, R26, 0xffffff80, RZ, 0xc0, !PT ;  /* 0xffffff801a1a7812 */ /* 0x000fe200078ec0ff */
[----:B------:R-:W0:Y:S01]  /*20380*/  SHFL.IDX PT, R5, R13, RZ, 0x1c1f ;  /* 0x001c1fff0d057589 */ /* 0x000e2200000e0000 */
[----:B--2---:R-:W-:-:S03]  /*20390*/  IMAD R29, R215, 0x80, R28 ;  /* 0x00000080d71d7824 */ /* 0x004fc600078e021c */
[----:B------:R-:W-:Y:S01]  /*203a0*/  SHFL.IDX PT, R6, R12, 0x1, 0x1c1f ;  /* 0x003c1f000c067f89 */ /* 0x000fe200000e0000 */
[----:B------:R-:W-:-:S03]  /*203b0*/  IADD3 R26, R30, -R26, RZ ;  /* 0x8000001a1e1a7210 */ /* 0x000fc60007ffe0ff */
[----:B------:R-:W1:Y:S01]  /*203c0*/  SHFL.IDX PT, R7, R13, 0x1, 0x1c1f ;  /* 0x003c1f000d077f89 */ /* 0x000e6200000e0000 */
[----:B------:R-:W-:Y:S01]  /*203d0*/  IMAD R10, R25, R14, RZ ;  /* 0x0000000e190a7224 */ /* 0x000fe200078e02ff */
[----:B------:R-:W-:Y:S01]  /*203e0*/  LOP3.LUT P0, RZ, R26, 0x3, RZ, 0xc0, !PT ;  /* 0x000000031aff7812 */ /* 0x000fe2000780c0ff */
[----:B------:R-:W-:-:S03]  /*203f0*/  VIADD R24, R29, 0x8 ;  /* 0x000000081d187836 */ /* 0x000fc60000000000 */
[-C--:B------:R-:W-:Y:S02]  /*20400*/  ISETP.GE.OR P3, PT, R29, R10.reuse, P0 ;  /* 0x0000000a1d00720c */ /* 0x080fe40000766670 */
[----:B------:R-:W-:-:S11]  /*20410*/  ISETP.GE.OR P0, PT, R24, R10, P0 ;  /* 0x0000000a1800720c */ /* 0x000fd60000706670 */
[----:B0-----:R0:W-:Y:S04]  /*20420*/  @!P3 ST.E desc[UR54][R4.64], R88 ;  /* 0x000000580400b985 */ /* 0x0011e8000c101936 */
[----:B-1----:R0:W-:Y:S01]  /*20430*/  @!P0 ST.E desc[UR54][R6.64], R89 ;  /* 0x0000005906008985 */ /* 0x0021e2000c101936 */
[----:B------:R-:W-:Y:S05]  /*20440*/  @P2 BRA `(.L_x_499) ;  /* 0x0000000800bc2947 */ /* 0x000fea0003800000 */
[----:B------:R-:W-:Y:S01]  /*20450*/  IMAD R3, R237, 0x40, R203 ;  /* 0x00000040ed037824 */ /* 0x000fe200078e02cb */
[----:B------:R-:W1:Y:S01]  /*20460*/  @P1 LDC R11, c[0x0][0xbec] ;  /* 0x0002fb00ff0b1b82 */ /* 0x000e620000000800 */
[----:B------:R-:W-:Y:S02]  /*20470*/  ULDC.64 UR4, c[0x0][0xaa0] ;  /* 0x0002a80000047ab9 */ /* 0x000fe40000000a00 */
[----:B------:R-:W-:-:S03]  /*20480*/  IMAD.WIDE R56, R3, 0x2, R56 ;  /* 0x0000000203387825 */ /* 0x000fc600078e0238 */
[C---:B------:R-:W-:Y:S02]  /*20490*/  IADD3 R29, P0, R56.reuse, 0x2000, RZ ;  /* 0x00002000381d7810 */ /* 0x040fe40007f1e0ff */
[----:B------:R-:W2:Y:S01]  /*204a0*/  @P1 LDC R13, c[0x0][0xbf0] ;  /* 0x0002fc00ff0d1b82 */ /* 0x000ea20000000800 */
[----:B------:R-:W-:Y:S02]  /*204b0*/  IADD3 R25, P5, R56, 0x1000, RZ ;  /* 0x0000100038197810 */ /* 0x000fe40007fbe0ff */
[----:B------:R-:W-:Y:S02]  /*204c0*/  LOP3.LUT R28, R29, 0x380, RZ, 0xc0, !PT ;  /* 0x000003801d1c7812 */ /* 0x000fe400078ec0ff */
[----:B------:R-:W-:Y:S02]  /*204d0*/  LOP3.LUT R24, R25, 0x380, RZ, 0xc0, !PT ;  /* 0x0000038019187812 */ /* 0x000fe400078ec0ff */
[----:B------:R-:W-:Y:S02]  /*204e0*/  SHF.R.U64 R28, R28, 0x3, RZ ;  /* 0x000000031c1c7819 */ /* 0x000fe400000012ff */
[----:B------:R-:W-:-:S02]  /*204f0*/  SHF.R.U64 R24, R24, 0x3, RZ ;  /* 0x0000000318187819 */ /* 0x000fc400000012ff */
[----:B------:R-:W-:Y:S01]  /*20500*/  LOP3.LUT R28, R28, R29, RZ, 0x3c, !PT ;  /* 0x0000001d1c1c7212 */ /* 0x000fe200078e3cff */
[--C-:B------:R-:W-:Y:S01]  /*20510*/  IMAD.X R29, RZ, RZ, R57.reuse, P0 ;  /* 0x000000ffff1d7224 */ /* 0x100fe200000e0639 */
[----:B------:R-:W-:Y:S02]  /*20520*/  IADD3 R3, P0, R56, 0x7000, RZ ;  /* 0x0000700038037810 */ /* 0x000fe40007f1e0ff */
[----:B------:R-:W-:Y:S01]  /*20530*/  LOP3.LUT R24, R24, R25, RZ, 0x3c, !PT ;  /* 0x0000001918187212 */ /* 0x000fe200078e3cff */
[--C-:B------:R-:W-:Y:S01]  /*20540*/  IMAD.X R25, RZ, RZ, R57.reuse, P5 ;  /* 0x000000ffff197224 */ /* 0x100fe200028e0639 */
[----:B------:R-:W-:Y:S01]  /*20550*/  LOP3.LUT R0, R3, 0x380, RZ, 0xc0, !PT ;  /* 0x0000038003007812 */ /* 0x000fe200078ec0ff */
[----:B------:R-:W-:Y:S01]  /*20560*/  IMAD.X R49, RZ, RZ, R57, P0 ;  /* 0x000000ffff317224 */ /* 0x000fe200000e0639 */
[C---:B------:R-:W-:Y:S01]  /*20570*/  IADD3 R33, P2, R56.reuse, 0x3000, RZ ;  /* 0x0000300038217810 */ /* 0x040fe20007f5e0ff */
[----:B------:R-:W5:Y:S01]  /*20580*/  LD.E.128 R28, desc[UR54][R28.64] ;  /* 0x000000361c1c7980 */ /* 0x000f62000c101d00 */
[----:B------:R-:W-:-:S02]  /*20590*/  IADD3 R37, P3, R56, 0x4000, RZ ;  /* 0x0000400038257810 */ /* 0x000fc40007f7e0ff */
[C---:B------:R-:W-:Y:S01]  /*205a0*/  IADD3 R41, P4, R56.reuse, 0x5000, RZ ;  /* 0x0000500038297810 */ /* 0x040fe20007f9e0ff */
[----:B------:R-:W5:Y:S01]  /*205b0*/  LD.E.128 R24, desc[UR54][R24.64] ;  /* 0x0000003618187980 */ /* 0x000f62000c101d00 */
[----:B------:R-:W-:Y:S02]  /*205c0*/  IADD3 R45, P5, R56, 0x6000, RZ ;  /* 0x00006000382d7810 */ /* 0x000fe40007fbe0ff */
[----:B------:R-:W-:Y:S02]  /*205d0*/  SHF.R.U64 R0, R0, 0x3, RZ ;  /* 0x0000000300007819 */ /* 0x000fe400000012ff */
[----:B------:R-:W-:Y:S02]  /*205e0*/  LOP3.LUT R32, R33, 0x380, RZ, 0xc0, !PT ;  /* 0x0000038021207812 */ /* 0x000fe400078ec0ff */
[----:B------:R-:W-:Y:S02]  /*205f0*/  LOP3.LUT R36, R37, 0x380, RZ, 0xc0, !PT ;  /* 0x0000038025247812 */ /* 0x000fe400078ec0ff */
[----:B------:R-:W-:-:S02]  /*20600*/  LOP3.LUT R40, R41, 0x380, RZ, 0xc0, !PT ;  /* 0x0000038029287812 */ /* 0x000fc400078ec0ff */
[----:B------:R-:W-:Y:S02]  /*20610*/  LOP3.LUT R44, R45, 0x380, RZ, 0xc0, !PT ;  /* 0x000003802d2c7812 */ /* 0x000fe400078ec0ff */
[----:B0-----:R-:W-:Y:S02]  /*20620*/  LOP3.LUT R5, R56, 0x380, RZ, 0xc0, !PT ;  /* 0x0000038038057812 */ /* 0x001fe400078ec0ff */
[----:B------:R-:W-:Y:S01]  /*20630*/  LOP3.LUT R48, R0, R3, RZ, 0x3c, !PT ;  /* 0x0000000300307212 */ /* 0x000fe200078e3cff */
[----:B------:R-:W-:Y:S01]  /*20640*/  IMAD R3, R100, UR4, RZ ;  /* 0x0000000464037c24 */ /* 0x000fe2000f8e02ff */
[----:B------:R-:W-:Y:S02]  /*20650*/  SHF.R.U64 R32, R32, 0x3, RZ ;  /* 0x0000000320207819 */ /* 0x000fe400000012ff */
[----:B------:R-:W-:Y:S02]  /*20660*/  SHF.R.U64 R36, R36, 0x3, RZ ;  /* 0x0000000324247819 */ /* 0x000fe400000012ff */
[----:B------:R-:W-:-:S02]  /*20670*/  SHF.R.U64 R40, R40, 0x3, RZ ;  /* 0x0000000328287819 */ /* 0x000fc400000012ff */
[----:B------:R-:W-:Y:S01]  /*20680*/  SHF.R.U64 R44, R44, 0x3, RZ ;  /* 0x000000032c2c7819 */ /* 0x000fe200000012ff */
[C---:B------:R-:W-:Y:S01]  /*20690*/  IMAD R9, R98.reuse, UR5, R3 ;  /* 0x0000000562097c24 */ /* 0x040fe2000f8e0203 */
[----:B------:R-:W-:Y:S01]  /*206a0*/  SHF.R.U64 R5, R5, 0x3, RZ ;  /* 0x0000000305057819 */ /* 0x000fe200000012ff */
[----:B------:R-:W-:Y:S01]  /*206b0*/  IMAD.WIDE.U32 R2, R98, UR4, RZ ;  /* 0x0000000462027c25 */ /* 0x000fe2000f8e00ff */
[----:B------:R-:W-:Y:S01]  /*206c0*/  LOP3.LUT R32, R32, R33, RZ, 0x3c, !PT ;  /* 0x0000002120207212 */ /* 0x000fe200078e3cff */
[----:B------:R-:W-:Y:S01]  /*206d0*/  ULDC.64 UR4, c[0x0][0xae8] ;  /* 0x0002ba0000047ab9 */ /* 0x000fe20000000a00 */
[----:B------:R-:W-:Y:S01]  /*206e0*/  LOP3.LUT R36, R36, R37, RZ, 0x3c, !PT ;  /* 0x0000002524247212 */ /* 0x000fe200078e3cff */
[--C-:B------:R-:W-:Y:S01]  /*206f0*/  IMAD.X R37, RZ, RZ, R57.reuse, P3 ;  /* 0x000000ffff257224 */ /* 0x100fe200018e0639 */
[----:B------:R-:W-:Y:S01]  /*20700*/  LOP3.LUT R40, R40, R41, RZ, 0x3c, !PT ;  /* 0x0000002928287212 */ /* 0x000fe200078e3cff */
[--C-:B------:R-:W-:Y:S01]  /*20710*/  IMAD.X R41, RZ, RZ, R57.reuse, P4 ;  /* 0x000000ffff297224 */ /* 0x100fe200020e0639 */
[----:B------:R-:W-:Y:S01]  /*20720*/  LOP3.LUT R44, R44, R45, RZ, 0x3c, !PT ;  /* 0x0000002d2c2c7212 */ /* 0x000fe200078e3cff */
[----:B------:R-:W-:Y:S01]  /*20730*/  IMAD.X R45, RZ, RZ, R57, P5 ;  /* 0x000000ffff2d7224 */ /* 0x000fe200028e0639 */
[----:B------:R-:W-:Y:S01]  /*20740*/  IADD3.X R33, RZ, R57, RZ, P2, !PT ;  /* 0x00000039ff217210 */ /* 0x000fe200017fe4ff */
[----:B------:R-:W5:Y:S01]  /*20750*/  LD.E.128 R48, desc[UR54][R48.64] ;  /* 0x0000003630307980 */ /* 0x000f62000c101d00 */
[----:B------:R-:W-:Y:S01]  /*20760*/  LOP3.LUT R56, R5, R56, RZ, 0x3c, !PT ;  /* 0x0000003805387212 */ /* 0x000fe200078e3cff */
[----:B------:R-:W-:Y:S01]  /*20770*/  IMAD.IADD R3, R3, 0x1, R9 ;  /* 0x0000000103037824 */ /* 0x000fe200078e0209 */
[----:B------:R-:W-:Y:S01]  /*20780*/  LEA R0, R210, R237, 0x5 ;  /* 0x000000edd2007211 */ /* 0x000fe200078e28ff */
[----:B------:R-:W5:Y:S01]  /*20790*/  LD.E.128 R36, desc[UR54][R36.64] ;  /* 0x0000003624247980 */ /* 0x000f62000c101d00 */
[----:B------:R-:W-:-:S03]  /*207a0*/  IMAD.WIDE.U32 R2, R204, UR4, R2 ;  /* 0x00000004cc027c25 */ /* 0x000fc6000f8e0002 */
[----:B------:R0:W5:Y:S01]  /*207b0*/  LD.E.128 R4, desc[UR54][R56.64] ;  /* 0x0000003638047980 */ /* 0x000162000c101d00 */
[----:B------:R-:W-:Y:S01]  /*207c0*/  SHF.R.S32.HI R8, RZ, 0x1f, R15 ;  /* 0x0000001fff087819 */ /* 0x000fe2000001140f */
[----:B------:R-:W-:Y:S02]  /*207d0*/  IMAD R12, R215, 0x80, R0 ;  /* 0x00000080d70c7824 */ /* 0x000fe400078e0200 */
[----:B------:R-:W5:Y:S04]  /*207e0*/  LD.E.128 R32, desc[UR54][R32.64] ;  /* 0x0000003620207980 */ /* 0x000f68000c101d00 */
[----:B------:R-:W5:Y:S04]  /*207f0*/  LD.E.128 R40, desc[UR54][R40.64] ;  /* 0x0000003628287980 */ /* 0x000f68000c101d00 */
[----:B------:R-:W5:Y:S01]  /*20800*/  LD.E.128 R44, desc[UR54][R44.64] ;  /* 0x000000362c2c7980 */ /* 0x000f62000c101d00 */
[----:B------:R-:W-:Y:S01]  /*20810*/  @!PT LDS RZ, [RZ] ;  /* 0x00000000fffff984 */ /* 0x000fe20000000800 */
[----:B------:R-:W-:Y:S01]  /*20820*/  @!PT LDS RZ, [RZ] ;  /* 0x00000000fffff984 */ /* 0x000fe20000000800 */
[----:B------:R-:W-:Y:S01]  /*20830*/  @!PT LDS RZ, [RZ] ;  /* 0x00000000fffff984 */ /* 0x000fe20000000800 */
[----:B------:R-:W-:Y:S01]  /*20840*/  @!PT LDS RZ, [RZ] ;  /* 0x00000000fffff984 */ /* 0x000fe20000000800 */
[----:B------:R3:W-:Y:S06]  /*20850*/  MEMBAR.ALL.CTA ;  /* 0x0000000000007992 */ /* 0x0007ec0000008000 */
[----:B---3--:R-:W3:Y:S01]  /*20860*/  FENCE.VIEW.ASYNC.S ;  /* 0x00000000000073c6 */ /* 0x008ee20000000000 */
[----:B------:R-:W-:Y:S01]  /*20870*/  IMAD R3, R204, UR5, R3 ;  /* 0x00000005cc037c24 */ /* 0x000fe2000f8e0203 */
[----:B------:R-:W-:Y:S01]  /*20880*/  ULDC.64 UR4, c[0x0][0xaf0] ;  /* 0x0002bc0000047ab9 */ /* 0x000fe20000000a00 */
[----:B-1----:R-:W-:-:S04]  /*20890*/  @P1 IMAD.HI.U32 R0, R12, R11, RZ ;  /* 0x0000000b0c001227 */ /* 0x002fc800078e00ff */
[----:B------:R-:W-:Y:S02]  /*208a0*/  IMAD R8, R8, UR4, RZ ;  /* 0x0000000408087c24 */ /* 0x000fe4000f8e02ff */
[----:B------:R-:W-:Y:S01]  /*208b0*/  IMAD.MOV.U32 R9, RZ, RZ, R12 ;  /* 0x000000ffff097224 */ /* 0x000fe200078e000c */
[----:B--2---:R-:W-:Y:S01]  /*208c0*/  @P1 SHF.R.U32.HI R9, RZ, R13, R0 ;  /* 0x0000000dff091219 */ /* 0x004fe20000011600 */
[C---:B------:R-:W-:Y:S02]  /*208d0*/  IMAD R11, R15.reuse, UR5, R8 ;  /* 0x000000050f0b7c24 */ /* 0x040fe4000f8e0208 */
[----:B------:R-:W-:Y:S01]  /*208e0*/  IMAD.WIDE.U32 R2, R15, UR4, R2 ;  /* 0x000000040f027c25 */ /* 0x000fe2000f8e0002 */
[----:B------:R-:W-:Y:S01]  /*208f0*/  SHF.R.S32.HI R8, RZ, 0x1f, R9 ;  /* 0x0000001fff087819 */ /* 0x000fe20000011409 */
[----:B------:R-:W-:Y:S02]  /*20900*/  ULDC.64 UR4, c[0x0][0xae0] ;  /* 0x0002b80000047ab9 */ /* 0x000fe40000000a00 */
[----:B------:R-:W-:-:S02]  /*20910*/  IMAD.IADD R3, R3, 0x1, R11 ;  /* 0x0000000103037824 */ /* 0x000fc400078e020b */
[----:B------:R-:W-:Y:S02]  /*20920*/  VIADD R0, R16, 0x29820 ;  /* 0x0002982010007836 */ /* 0x000fe40000000000 */
[----:B------:R-:W-:Y:S02]  /*20930*/  IMAD.MOV R11, RZ, RZ, -R9 ;  /* 0x000000ffff0b7224 */ /* 0x000fe400078e0a09 */
[----:B------:R-:W-:Y:S01]  /*20940*/  IMAD R8, R8, UR4, RZ ;  /* 0x0000000408087c24 */ /* 0x000fe2000f8e02ff */
[----:B------:R-:W-:Y:S01]  /*20950*/  PRMT R0, RZ, 0x654, R0 ;  /* 0x00000654ff007816 */ /* 0x000fe20000000000 */
[----:B------:R-:W-:Y:S02]  /*20960*/  IMAD R11, R14, R11, R12 ;  /* 0x0000000b0e0b7224 */ /* 0x000fe400078e020c */
[C---:B------:R-:W-:Y:S01]  /*20970*/  IMAD R13, R9.reuse, UR5, R8 ;  /* 0x00000005090d7c24 */ /* 0x040fe2000f8e0208 */
[----:B---3--:R1:W-:Y:S01]  /*20980*/  SYNCS.ARRIVE.TRANS64.RED.A1T0 RZ, [R0+URZ], RZ ;  /* 0x000000ff00ff79a7 */ /* 0x0083e2000810043f */
[----:B------:R-:W-:Y:S01]  /*20990*/  IMAD.WIDE.U32 R2, R9, UR4, R2 ;  /* 0x0000000409027c25 */ /* 0x000fe2000f8e0002 */
[----:B------:R-:W-:Y:S01]  /*209a0*/  ULDC.64 UR4, c[0x0][0xad8] ;  /* 0x0002b60000047ab9 */ /* 0x000fe20000000a00 */
[----:B-1----:R-:W-:-:S03]  /*209b0*/  SHF.R.S32.HI R0, RZ, 0x1f, R11 ;  /* 0x0000001fff007819 */ /* 0x002fc6000001140b */
[----:B------:R-:W-:Y:S02]  /*209c0*/  IADD3 R3, R3, R13, RZ ;  /* 0x0000000d03037210 */ /* 0x000fe40007ffe0ff */
[----:B------:R-:W-:Y:S02]  /*209d0*/  IMAD R0, R0, UR4, RZ ;  /* 0x0000000400007c24 */ /* 0x000fe4000f8e02ff */
[----:B------:R-:W-:-:S04]  /*209e0*/  IMAD.WIDE.U32 R8, R11, UR4, R2 ;  /* 0x000000040b087c25 */ /* 0x000fc8000f8e0002 */
[----:B------:R-:W-:Y:S01]  /*209f0*/  IMAD R3, R11, UR5, R0 ;  /* 0x000000050b037c24 */ /* 0x000fe2000f8e0200 */
[----:B------:R-:W-:Y:S02]  /*20a00*/  ULDC.64 UR4, c[0x0][0xa80] ;  /* 0x0002a00000047ab9 */ /* 0x000fe40000000a00 */
[----:B------:R-:W-:Y:S01]  /*20a10*/  LEA R2, P0, R8, UR4, 0x1 ;  /* 0x0000000408027c11 */ /* 0x000fe2000f8008ff */
[----:B------:R-:W-:Y:S01]  /*20a20*/  IMAD.IADD R3, R9, 0x1, R3 ;  /* 0x0000000109037824 */ /* 0x000fe200078e0203 */
[----:B------:R-:W-:-:S04]  /*20a30*/  UMOV UR4, 0xffffffff ;  /* 0xffffffff00047882 */ /* 0x000fc80000000000 */
[----:B------:R-:W-:Y:S01]  /*20a40*/  LEA.HI.X R3, R8, UR5, R3, 0x1, P0 ;  /* 0x0000000508037c11 */ /* 0x000fe200080f0c03 */
[----:B0-----:R-:W-:Y:S06]  /*20a50*/  BRA.DIV UR4, `(.L_x_500) ;  /* 0x000000ba04107947 */ /* 0x001fec000b800000 */
[----:B------:R0:W1:Y:S04]  /*20a60*/  SHFL.IDX PT, R0, R3, RZ, 0x181f ;  /* 0x00181fff03007589 */ /* 0x00006800000e0000 */
[----:B------:R0:W2:Y:S02]  /*20a70*/  SHFL.IDX PT, R14, R2, RZ, 0x181f ;  /* 0x00181fff020e7589 */ /* 0x0000a400000e0000 */
.L_x_751:
[----:B------:R-:W-:Y:S01]  /*20a80*/  IMAD R21, R215, 0x80, R237 ;  /* 0x00000080d7157824 */ /* 0x000fe200078e02ed */
[----:B------:R-:W-:Y:S04]  /*20a90*/  BSSY B1, `(.L_x_501) ;  /* 0x000000e000017945 */ /* 0x000fe80003800000 */
[----:B------:R-:W-:-:S13]  /*20aa0*/  ISETP.GE.AND P0, PT, R21, R10, PT ;  /* 0x0000000a1500720c */ /* 0x000fda0003f06270 */
[----:B------:R-:W-:Y:S05]  /*20ab0*/  @P0 BRA `(.L_x_502) ;  /* 0x00000000002c0947 */ /* 0x000fea0003800000 */
[----:B------:R-:W-:Y:S01]  /*20ac0*/  ULDC UR4, c[0x0][0xac8] ;  /* 0x0002b20000047ab9 */ /* 0x000fe20000000800 */
[----:B------:R-:W-:Y:S02]  /*20ad0*/  SHF.R.S32.HI R12, RZ, 0x1f, R203 ;  /* 0x0000001fff0c7819 */ /* 0x000fe400000114cb */
[----:B------:R-:W-:Y:S02]  /*20ae0*/  ISETP.GE.AND P0, PT, R203, UR4, PT ;  /* 0x00000004cb007c0c */ /* 0x000fe4000bf06270 */
[----:B------:R-:W-:Y:S02]  /*20af0*/  ISETP.GE.AND P1, PT, R209, UR4, PT ;  /* 0x00000004d1007c0c */ /* 0x000fe4000bf26270 */
[----:B------:R-:W-:-:S09]  /*20b00*/  SHF.R.S32.HI R11, RZ, 0x1f, R209 ;  /* 0x0000001fff0b7819 */ /* 0x000fd200000114d1 */
[-C--:B--2---:R-:W-:Y:S02]  /*20b10*/  @!P0 LEA R8, P2, R203, R14.reuse, 0x1 ;  /* 0x0000000ecb088211 */ /* 0x084fe400078408ff */
[----:B------:R-:W-:Y:S02]  /*20b20*/  @!P1 LEA R14, P3, R209, R14, 0x1 ;  /* 0x0000000ed10e9211 */ /* 0x000fe400078608ff */
[-C--:B-1----:R-:W-:Y:S02]  /*20b30*/  @!P0 LEA.HI.X R9, R203, R0.reuse, R12, 0x1, P2 ;  /* 0x00000000cb098211 */ /* 0x082fe400010f0c0c */
[----:B------:R-:W-:-:S03]  /*20b40*/  @!P1 LEA.HI.X R15, R209, R0, R11, 0x1, P3 ;  /* 0x00000000d10f9211 */ /* 0x000fc600018f0c0b */
[----:B-----5:R3:W-:Y:S04]  /*20b50*/  @!P0 ST.E.128 desc[UR54][R8.64], R4 ;  /* 0x0000000408008985 */ /* 0x0207e8000c101d36 */
[----:B------:R3:W-:Y:S02]  /*20b60*/  @!P1 ST.E.128 desc[UR54][R14.64], R36 ;  /* 0x000000240e009985 */ /* 0x0007e4000c101d36 */
.L_x_502:
[----:B------:R-:W-:Y:S05]  /*20b70*/  BSYNC B1 ;  /* 0x0000000000017941 */ /* 0x000fea0003800000 */
.L_x_501:
[----:B------:R-:W-:-:S03]  /*20b80*/  UMOV UR4, 0xffffffff ;  /* 0xffffffff00047882 */ /* 0x000fc60000000000 */
[----:B------:R-:W-:Y:S05]  /*20b90*/  BRA.DIV UR4, `(.L_x_503) ;  /* 0x000000b604f47947 */ /* 0x000fea000b800000 */
[----:B-1----:R1:W4:Y:S04]  /*20ba0*/  SHFL.IDX PT, R0, R3, 0x1, 0x181f ;  /* 0x00381f0003007f89 */ /* 0x00232800000e0000 */
[----:B--23--:R1:W2:Y:S02]  /*20bb0*/  SHFL.IDX PT, R14, R2, 0x1, 0x181f ;  /* 0x00381f00020e7f89 */ /* 0x00c2a400000e0000 */
.L_x_755:
[----:B-----5:R-:W-:Y:S01]  /*20bc0*/  VIADD R5, R21, 0x20 ;  /* 0x0000002015057836 */ /* 0x020fe20000000000 */
        /* <DEDUP_REMOVED lines=10> */
[-C--:B----4-:R-:W-:Y:S02]  /*20c70*/  @!P2 LEA.HI.X R5, R203, R0.reuse, R7, 0x1, P0 ;  /* 0x00000000cb05a211 */ /* 0x090fe400000f0c07 */
[----:B------:R-:W-:-:S03]  /*20c80*/  @!P3 LEA.HI.X R15, R209, R0, R6, 0x1, P1 ;  /* 0x00000000d10fb211 */ /* 0x000fc600008f0c06 */
[----:B------:R3:W-:Y:S04]  /*20c90*/  @!P2 ST.E.128 desc[UR54][R4.64], R24 ;  /* 0x000000180400a985 */ /* 0x0007e8000c101d36 */
[----:B------:R3:W-:Y:S02]  /*20ca0*/  @!P3 ST.E.128 desc[UR54][R14.64], R40 ;  /* 0x000000280e00b985 */ /* 0x0007e4000c101d36 */
.L_x_505:
[----:B------:R-:W-:Y:S05]  /*20cb0*/  BSYNC B1 ;  /* 0x0000000000017941 */ /* 0x000fea0003800000 */
.L_x_504:
[----:B------:R-:W-:-:S03]  /*20cc0*/  UMOV UR4, 0xffffffff ;  /* 0xffffffff00047882 */ /* 0x000fc60000000000 */
[----:B------:R-:W-:Y:S05]  /*20cd0*/  BRA.DIV UR4, `(.L_x_506) ;  /* 0x000000b604ec7947 */ /* 0x000fea000b800000 */
[----:B----4-:R4:W0:Y:S04]  /*20ce0*/  SHFL.IDX PT, R0, R3, 0x2, 0x181f ;  /* 0x00581f0003007f89 */ /* 0x01082800000e0000 */
[----:B--23--:R4:W2:Y:S02]  /*20cf0*/  SHFL.IDX PT, R14, R2, 0x2, 0x181f ;  /* 0x00581f00020e7f89 */ /* 0x00c8a400000e0000 */
.L_x_759:
[----:B------:R-:W-:Y:S01]  /*20d00*/  VIADD R5, R21, 0x40 ;  /* 0x0000004015057836 */ /* 0x000fe20000000000 */
        /* <DEDUP_REMOVED lines=10> */
[-C--:B0-----:R-:W-:Y:S02]  /*20db0*/  @!P2 LEA.HI.X R5, R203, R0.reuse, R7, 0x1, P0 ;  /* 0x00000000cb05a211 */ /* 0x081fe400000f0c07 */
[----:B------:R-:W-:-:S03]  /*20dc0*/  @!P3 LEA.HI.X R15, R209, R0, R6, 0x1, P1 ;  /* 0x00000000d10fb211 */ /* 0x000fc600008f0c06 */
[----:B------:R3:W-:Y:S04]  /*20dd0*/  @!P2 ST.E.128 desc[UR54][R4.64], R28 ;  /* 0x0000001c0400a985 */ /* 0x0007e8000c101d36 */
[----:B------:R3:W-:Y:S02]  /*20de0*/  @!P3 ST.E.128 desc[UR54][R14.64], R44 ;  /* 0x0000002c0e00b985 */ /* 0x0007e4000c101d36 */
.L_x_508:
[----:B------:R-:W-:Y:S05]  /*20df0*/  BSYNC B1 ;  /* 0x0000000000017941 */ /* 0x000fea0003800000 */
.L_x_507:
[----:B------:R-:W-:-:S03]  /*20e00*/  UMOV UR4, 0xffffffff ;  /* 0xffffffff00047882 */ /* 0x000fc60000000000 */
[----:B------:R-:W-:Y:S05]  /*20e10*/  BRA.DIV UR4, `(.L_x_509) ;  /* 0x000000b604e47947 */ /* 0x000fea000b800000 */
[----:B0-----:R0:W0:Y:S04]  /*20e20*/  SHFL.IDX PT, R0, R3, 0x3, 0x181f ;  /* 0x00781f0003007f89 */ /* 0x00102800000e0000 */
[----:B--23--:R2:W3:Y:S02]  /*20e30*/  SHFL.IDX PT, R14, R2, 0x3, 0x181f ;  /* 0x00781f00020e7f89 */ /* 0x00c4e400000e0000 */
.L_x_763:
[----:B01--4-:R-:W-:-:S05]  /*20e40*/  VIADD R3, R21, 0x60 ;  /* 0x0000006015037836 */ /* 0x013fca0000000000 */
[----:B------:R-:W-:-:S13]  /*20e50*/  ISETP.GE.AND P0, PT, R3, R10, PT ;  /* 0x0000000a0300720c */ /* 0x000fda0003f06270 */
[----:B------:R-:W-:Y:S05]  /*20e60*/  @P0 BRA `(.L_x_510) ;  /* 0x0000001c00880947 */ /* 0x000fea0003800000 */
[----:B------:R-:W-:Y:S01]  /*20e70*/  ULDC UR4, c[0x0][0xac8] ;  /* 0x0002b20000047ab9 */ /* 0x000fe20000000800 */
[----:B------:R-:W-:Y:S02]  /*20e80*/  SHF.R.S32.HI R4, RZ, 0x1f, R203 ;  /* 0x0000001fff047819 */ /* 0x000fe400000114cb */
[----:B------:R-:W-:-:S13]  /*20e90*/  ISETP.GE.AND P1, PT, R203, UR4, PT ;  /* 0x00000004cb007c0c */ /* 0x000fda000bf26270 */
[----:B--23--:R-:W-:-:S04]  /*20ea0*/  @!P1 LEA R2, P0, R203, R14, 0x1 ;  /* 0x0000000ecb029211 */ /* 0x00cfc800078008ff */
[----:B------:R-:W-:Y:S02]  /*20eb0*/  @!P1 LEA.HI.X R3, R203, R0, R4, 0x1, P0 ;  /* 0x00000000cb039211 */ /* 0x000fe400000f0c04 */
[----:B------:R-:W-:-:S03]  /*20ec0*/  ISETP.GE.AND P0, PT, R209, UR4, PT ;  /* 0x00000004d1007c0c */ /* 0x000fc6000bf06270 */
[----:B------:R4:W-:Y:S10]  /*20ed0*/  @!P1 ST.E.128 desc[UR54][R2.64], R32 ;  /* 0x0000002002009985 */ /* 0x0009f4000c101d36 */
[----:B------:R-:W-:Y:S05]  /*20ee0*/  @P0 BRA `(.L_x_510) ;  /* 0x0000001c00680947 */ /* 0x000fea0003800000 */
[----:B------:R-:W-:Y:S02]  /*20ef0*/  SHF.R.S32.HI R4, RZ, 0x1f, R209 ;  /* 0x0000001fff047819 */ /* 0x000fe400000114d1 */
[----:B------:R-:W-:-:S04]  /*20f00*/  LEA R14, P0, R209, R14, 0x1 ;  /* 0x0000000ed10e7211 */ /* 0x000fc800078008ff */
[----:B------:R-:W-:-:S05]  /*20f10*/  LEA.HI.X R15, R209, R0, R4, 0x1, P0 ;  /* 0x00000000d10f7211 */ /* 0x000fca00000f0c04 */
[----:B------:R0:W-:Y:S01]  /*20f20*/  ST.E.128 desc[UR54][R14.64], R48 ;  /* 0x000000300e007985 */ /* 0x0001e2000c101d36 */
[----:B------:R-:W-:Y:S05]  /*20f30*/  BRA `(.L_x_510) ;  /* 0x0000001c00547947 */ /* 0x000fea0003800000 */
.L_x_499:
[----:B------:R-:W-:Y:S01]  /*20f40*/  ULDC.64 UR4, c[0x0][0xb08] ;  /* 0x0002c20000047ab9 */ /* 0x000fe20000000a00 */
[----:B------:R-:W1:Y:S01]  /*20f50*/  @P1 LDC R8, c[0x0][0xbec] ;  /* 0x0002fb00ff081b82 */ /* 0x000e620000000800 */
[----:B0-----:R-:W-:Y:S01]  /*20f60*/  IMAD R7, R100, UR4, RZ ;  /* 0x0000000464077c24 */ /* 0x001fe2000f8e02ff */
[----:B------:R-:W-:Y:S01]  /*20f70*/  SHF.R.S32.HI R6, RZ, 0x1f, R15 ;  /* 0x0000001fff067819 */ /* 0x000fe2000001140f */
[----:B------:R-:W-:Y:S01]  /*20f80*/  IMAD.WIDE.U32 R4, R98, UR4, RZ ;  /* 0x0000000462047c25 */ /* 0x000fe2000f8e00ff */
[----:B------:R-:W-:-:S03]  /*20f90*/  SHF.R.S32.HI R28, RZ, 0x1f, R218 ;  /* 0x0000001fff1c7819 */ /* 0x000fc600000114da */
[----:B------:R-:W-:Y:S01]  /*20fa0*/  IMAD R7, R98, UR5, R7 ;  /* 0x0000000562077c24 */ /* 0x000fe2000f8e0207 */
[----:B------:R-:W0:Y:S01]  /*20fb0*/  @P1 LDC R11, c[0x0][0xbf0] ;  /* 0x0002fc00ff0b1b82 */ /* 0x000e220000000800 */
[----:B------:R-:W-:-:S03]  /*20fc0*/  ULDC.64 UR4, c[0x0][0xb38] ;  /* 0x0002ce0000047ab9 */ /* 0x000fc60000000a00 */
[----:B------:R-:W-:Y:S01]  /*20fd0*/  IADD3 R5, R5, R7, RZ ;  /* 0x0000000705057210 */ /* 0x000fe20007ffe0ff */
[----:B------:R-:W-:Y:S02]  /*20fe0*/  IMAD.MOV.U32 R7, RZ, RZ, R35 ;  /* 0x000000ffff077224 */ /* 0x000fe400078e0023 */
[----:B------:R-:W-:-:S04]  /*20ff0*/  IMAD.WIDE.U32 R4, R204, UR4, R4 ;  /* 0x00000004cc047c25 */ /* 0x000fc8000f8e0004 */
[----:B------:R-:W-:Y:S01]  /*21000*/  IMAD R5, R204, UR5, R5 ;  /* 0x00000005cc057c24 */ /* 0x000fe2000f8e0205 */
[----:B------:R-:W-:Y:S02]  /*21010*/  ULDC.64 UR4, c[0x0][0xb40] ;  /* 0x0002d00000047ab9 */ /* 0x000fe40000000a00 */
[----:B------:R-:W-:Y:S02]  /*21020*/  IMAD R6, R6, UR4, RZ ;  /* 0x0000000406067c24 */ /* 0x000fe4000f8e02ff */
[----:B------:R-:W-:-:S04]  /*21030*/  IMAD.WIDE.U32 R4, R15, UR4, R4 ;  /* 0x000000040f047c25 */ /* 0x000fc8000f8e0004 */
[----:B------:R-:W-:Y:S01]  /*21040*/  IMAD R9, R15, UR5, R6 ;  /* 0x000000050f097c24 */ /* 0x000fe2000f8e0206 */
[----:B------:R-:W-:Y:S01]  /*21050*/  ULDC.64 UR4, c[0x0][0xb48] ;  /* 0x0002d20000047ab9 */ /* 0x000fe20000000a00 */
[----:B-1----:R-:W-:-:S04]  /*21060*/  @P1 IMAD.HI.U32 R8, R35, R8, RZ ;  /* 0x0000000823081227 */ /* 0x002fc800078e00ff */
[----:B------:R-:W-:Y:S01]  /*21070*/  IMAD.IADD R5, R5, 0x1, R9 ;  /* 0x0000000105057824 */ /* 0x000fe200078e0209 */
[----:B0-----:R-:W-:Y:S01]  /*21080*/  @P1 SHF.R.U32.HI R7, RZ, R11, R8 ;  /* 0x0000000bff071219 */ /* 0x001fe20000011608 */
[----:B------:R-:W-:Y:S02]  /*21090*/  VIADD R8, R16, 0x29820 ;  /* 0x0002982010087836 */ /* 0x000fe40000000000 */
[C---:B------:R-:W-:Y:S01]  /*210a0*/  IMAD.WIDE.U32 R4, R217.reuse, UR4, R4 ;  /* 0x00000004d9047c25 */ /* 0x040fe2000f8e0004 */
[--C-:B------:R-:W-:Y:S02]  /*210b0*/  SHF.R.S32.HI R6, RZ, 0x1f, R7.reuse ;  /* 0x0000001fff067819 */ /* 0x100fe40000011407 */
[----:B------:R-:W-:Y:S01]  /*210c0*/  PRMT R8, RZ, 0x654, R8 ;  /* 0x00000654ff087816 */ /* 0x000fe20000000008 */
[----:B------:R-:W-:Y:S02]  /*210d0*/  IMAD.MOV R9, RZ, RZ, -R7 ;  /* 0x000000ffff097224 */ /* 0x000fe400078e0a07 */
[----:B------:R-:W-:Y:S01]  /*210e0*/  IMAD R5, R217, UR5, R5 ;  /* 0x00000005d9057c24 */ /* 0x000fe2000f8e0205 */
[----:B------:R-:W-:Y:S01]  /*210f0*/  ULDC.64 UR4, c[0x0][0xb30] ;  /* 0x0002cc0000047ab9 */ /* 0x000fe20000000a00 */
[----:B------:R-:W-:Y:S01]  /*21100*/  IMAD R9, R14, R9, R35 ;  /* 0x000000090e097224 */ /* 0x000fe200078e0223 */
[----:B------:R0:W-:Y:S01]  /*21110*/  SYNCS.ARRIVE.TRANS64.RED.A1T0 RZ, [R8+URZ], RZ ;  /* 0x000000ff08ff79a7 */ /* 0x0001e2000810043f */
[----:B------:R-:W-:-:S02]  /*21120*/  IMAD R6, R6, UR4, RZ ;  /* 0x0000000406067c24 */ /* 0x000fc4000f8e02ff */
[----:B------:R-:W-:-:S04]  /*21130*/  IMAD.WIDE.U32 R4, R7, UR4, R4 ;  /* 0x0000000407047c25 */ /* 0x000fc8000f8e0004 */
[----:B------:R-:W-:Y:S01]  /*21140*/  IMAD R11, R7, UR5, R6 ;  /* 0x00000005070b7c24 */ /* 0x000fe2000f8e0206 */
[----:B------:R-:W-:Y:S01]  /*21150*/  SHF.R.S32.HI R6, RZ, 0x1f, R9 ;  /* 0x0000001fff067819 */ /* 0x000fe20000011409 */
[----:B------:R-:W-:Y:S02]  /*21160*/  ULDC.64 UR4, c[0x0][0xb28] ;  /* 0x0002ca0000047ab9 */ /* 0x000fe40000000a00 */
[----:B------:R-:W-:Y:S02]  /*21170*/  IMAD.IADD R5, R5, 0x1, R11 ;  /* 0x0000000105057824 */ /* 0x000fe400078e020b */
[----:B------:R-:W-:Y:S02]  /*21180*/  IMAD R6, R6, UR4, RZ ;  /* 0x0000000406067c24 */ /* 0x000fe4000f8e02ff */
[----:B------:R-:W-:-:S04]  /*21190*/  IMAD.WIDE.U32 R4, R9, UR4, R4 ;  /* 0x0000000409047c25 */ /* 0x000fc8000f8e0004 */
[----:B------:R-:W-:Y:S01]  /*211a0*/  IMAD R27, R9, UR5, R6 ;  /* 0x00000005091b7c24 */ /* 0x000fe2000f8e0206 */
[----:B------:R-:W-:Y:S02]  /*211b0*/  ULDC.64 UR4, c[0x0][0xb00] ;  /* 0x0002c00000047ab9 */ /* 0x000fe40000000a00 */
[----:B------:R-:W-:Y:S01]  /*211c0*/  LEA R26, P0, R4, UR4, 0x2 ;  /* 0x00000004041a7c11 */ /* 0x000fe2000f8010ff */
[----:B------:R-:W-:Y:S01]  /*211d0*/  UMOV UR4, 0xffffffff ;  /* 0xffffffff00047882 */ /* 0x000fe20000000000 */
[----:B------:R-:W-:-:S04]  /*211e0*/  IADD3 R27, R5, R27, RZ ;  /* 0x0000001b051b7210 */ /* 0x000fc80007ffe0ff */
[----:B------:R-:W-:Y:S01]  /*211f0*/  LEA.HI.X R27, R4, UR5, R27, 0x2, P0 ;  /* 0x00000005041b7c11 */ /* 0x000fe200080f141b */
[----:B0-----:R-:W-:Y:S06]  /*21200*/  BRA.DIV UR4, `(.L_x_511) ;  /* 0x000000b604307947 */ /* 0x001fec000b800000 */
[----:B------:R0:W1:Y:S04]  /*21210*/  SHFL.IDX PT, R25, R27, RZ, 0x1c1f ;  /* 0x001c1fff1b197589 */ /* 0x00006800000e0000 */
[----:B------:R0:W2:Y:S02]  /*21220*/  SHFL.IDX PT, R14, R26, RZ, 0x1c1f ;  /* 0x001c1fff1a0e7589 */ /* 0x0000a400000e0000 */
.L_x_766:
[----:B------:R-:W-:Y:S01]  /*21230*/  ISETP.GE.AND P0, PT, R29, R10, PT ;  /* 0x0000000a1d00720c */ /* 0x000fe20003f06270 */
[----:B------:R-:W-:-:S12]  /*21240*/  BSSY B1, `(.L_x_512) ;  /* 0x0000072000017945 */ /* 0x000fd80003800000 */
[----:B------:R-:W-:Y:S05]  /*21250*/  @P0 BRA `(.L_x_513) ;  /* 0x0000000400c00947 */ /* 0x000fea0003800000 */
[----:B------:R-:W-:Y:S01]  /*21260*/  ULDC UR4, c[0x0][0xac8] ;  /* 0x0002b20000047ab9 */ /* 0x000fe20000000800 */
[----:B------:R-:W-:Y:S02]  /*21270*/  SHF.R.S32.HI R12, RZ, 0x1f, R233 ;  /* 0x0000001fff0c7819 */ /* 0x000fe400000114e9 */
[----:B------:R-:W-:Y:S02]  /*21280*/  ISETP.GE.AND P0, PT, R235, UR4, PT ;  /* 0x00000004eb007c0c */ /* 0x000fe4000bf06270 */
[----:B------:R-:W-:Y:S02]  /*21290*/  ISETP.GE.AND P3, PT, R218, UR4, PT ;  /* 0x00000004da007c0c */ /* 0x000fe4000bf66270 */
[----:B------:R-:W-:Y:S02]  /*212a0*/  ISETP.GE.AND P2, PT, R233, UR4, PT ;  /* 0x00000004e9007c0c */ /* 0x000fe4000bf46270 */
[----:B------:R-:W-:Y:S02]  /*212b0*/  ISETP.GE.AND P1, PT, R232, UR4, PT ;  /* 0x00000004e8007c0c */ /* 0x000fe4000bf26270 */
[----:B------:R-:W-:-:S05]  /*212c0*/  SHF.R.S32.HI R11, RZ, 0x1f, R232 ;  /* 0x0000001fff0b7819 */ /* 0x000fca00000114e8 */
[----:B--2---:R-:W-:Y:S02]  /*212d0*/  @!P0 IMAD.MOV.U32 R6, RZ, RZ, R14 ;  /* 0x000000ffff068224 */ /* 0x004fe400078e000e */
[----:B-1----:R-:W-:Y:S01]  /*212e0*/  @!P0 IMAD.MOV.U32 R7, RZ, RZ, R25 ;  /* 0x000000ffff078224 */ /* 0x002fe200078e0019 */
[C---:B------:R-:W-:Y:S01]  /*212f0*/  @!P3 LEA R4, P4, R218.reuse, R14, 0x2 ;  /* 0x0000000eda04b211 */ /* 0x040fe200078810ff */
[----:B------:R-:W-:Y:S02]  /*21300*/  @!P0 IMAD.MOV.U32 R8, RZ, RZ, R99 ;  /* 0x000000ffff088224 */ /* 0x000fe400078e0063 */
[----:B------:R-:W-:Y:S01]  /*21310*/  @!P0 IMAD.WIDE R6, R235, 0x4, R6 ;  /* 0x00000004eb068825 */ /* 0x000fe200078e0206 */
[----:B------:R-:W-:Y:S02]  /*21320*/  @!P3 LEA.HI.X R5, R218, R25, R28, 0x2, P4 ;  /* 0x00000019da05b211 */ /* 0x000fe400020f141c */
[----:B------:R-:W-:Y:S01]  /*21330*/  @!P1 LOP3.LUT R75, R75, R74, RZ, 0x3c, !PT ;  /* 0x0000004a4b4b9212 */ /* 0x000fe200078e3cff */
[----:B------:R-:W-:-:S03]  /*21340*/  @!P0 IMAD.MOV.U32 R9, RZ, RZ, R96 ;  /* 0x000000ffff098224 */ /* 0x000fc600078e0060 */
[----:B------:R-:W-:Y:S02]  /*21350*/  @!P1 LOP3.LUT R74, R75, R74, RZ, 0x3c, !PT ;  /* 0x0000004a4b4a9212 */ /* 0x000fe400078e3cff */
[----:B------:R1:W-:Y:S01]  /*21360*/  @!P0 ST.E.64 desc[UR54][R6.64], R8 ;  /* 0x0000000806008985 */ /* 0x0003e2000c101b36 */
[----:B------:R-:W-:Y:S02]  /*21370*/  ISETP.GE.AND P0, PT, R231, UR4, PT ;  /* 0x00000004e7007c0c */ /* 0x000fe4000bf06270 */
[----:B------:R-:W-:Y:S01]  /*21380*/  @!P1 LOP3.LUT R75, R75, R74, RZ, 0x3c, !PT ;  /* 0x0000004a4b4b9212 */ /* 0x000fe200078e3cff */
[----:B-1----:R-:W-:Y:S01]  /*21390*/  @!P3 IMAD.MOV.U32 R8, RZ, RZ, R97 ;  /* 0x000000ffff08b224 */ /* 0x002fe200078e0061 */
[----:B------:R-:W-:Y:S02]  /*213a0*/  @!P3 MOV R9, R95 ;  /* 0x0000005f0009b202 */ /* 0x000fe40000000f00 */
[----:B------:R-:W-:-:S03]  /*213b0*/  @!P2 LEA R6, P4, R233, R14, 0x2 ;  /* 0x0000000ee906a211 */ /* 0x000fc600078810ff */
[----:B------:R1:W-:Y:S01]  /*213c0*/  @!P3 ST.E.64 desc[UR54][R4.64], R8 ;  /* 0x000000080400b985 */ /* 0x0003e2000c101b36 */
[----:B------:R-:W-:Y:S02]  /*213d0*/  ISETP.GE.AND P3, PT, R230, UR4, PT ;  /* 0x00000004e6007c0c */ /* 0x000fe4000bf66270 */
[----:B------:R-:W-:Y:S02]  /*213e0*/  @!P2 LEA.HI.X R7, R233, R25, R12, 0x2, P4 ;  /* 0x00000019e907a211 */ /* 0x000fe400020f140c */
[----:B------:R-:W-:Y:S01]  /*213f0*/  SHF.R.S32.HI R12, RZ, 0x1f, R231 ;  /* 0x0000001fff0c7819 */ /* 0x000fe200000114e7 */
[----:B-1----:R-:W-:Y:S01]  /*21400*/  @!P2 IMAD.MOV.U32 R8, RZ, RZ, R94 ;  /* 0x000000ffff08a224 */ /* 0x002fe200078e005e */
[----:B------:R-:W-:Y:S01]  /*21410*/  @!P1 LEA R4, P5, R232, R14, 0x2 ;  /* 0x0000000ee8049211 */ /* 0x000fe200078a10ff */
[----:B------:R-:W-:-:S03]  /*21420*/  @!P2 IMAD.MOV.U32 R9, RZ, RZ, R93 ;  /* 0x000000ffff09a224 */ /* 0x000fc600078e005d */
[----:B------:R-:W-:Y:S02]  /*21430*/  @!P1 LEA.HI.X R5, R232, R25, R11, 0x2, P5 ;  /* 0x00000019e8059211 */ /* 0x000fe400028f140b */
[----:B------:R1:W-:Y:S01]  /*21440*/  @!P2 ST.E.64 desc[UR54][R6.64], R8 ;  /* 0x000000080600a985 */ /* 0x0003e2000c101b36 */
[----:B------:R-:W-:Y:S02]  /*21450*/  ISETP.GE.AND P2, PT, R229, UR4, PT ;  /* 0x00000004e5007c0c */ /* 0x000fe4000bf46270 */
[----:B------:R-:W-:Y:S01]  /*21460*/  SHF.R.S32.HI R11, RZ, 0x1f, R230 ;  /* 0x0000001fff0b7819 */ /* 0x000fe200000114e6 */
[----:B------:R2:W-:Y:S01]  /*21470*/  @!P1 ST.E.64 desc[UR54][R4.64], R74 ;  /* 0x0000004a04009985 */ /* 0x0005e2000c101b36 */
[----:B------:R-:W-:Y:S02]  /*21480*/  ISETP.GE.AND P1, PT, R228, UR4, PT ;  /* 0x00000004e4007c0c */ /* 0x000fe4000bf26270 */
[----:B-1----:R-:W-:Y:S01]  /*21490*/  @!P0 LEA R6, P4, R231, R14, 0x2 ;  /* 0x0000000ee7068211 */ /* 0x002fe200078810ff */
[----:B------:R-:W-:-:S02]  /*214a0*/  @!P0 IMAD.MOV.U32 R8, RZ, RZ, R2 ;  /* 0x000000ffff088224 */ /* 0x000fc400078e0002 */
[----:B------:R-:W-:Y:S01]  /*214b0*/  @!P0 IMAD.MOV.U32 R9, RZ, RZ, R76 ;  /* 0x000000ffff098224 */ /* 0x000fe200078e004c */
[-C--:B------:R-:W-:Y:S01]  /*214c0*/  @!P0 LEA.HI.X R7, R231, R25.reuse, R12, 0x2, P4 ;  /* 0x00000019e7078211 */ /* 0x080fe200020f140c */
[----:B------:R-:W-:Y:S01]  /*214d0*/  @!P3 IMAD.MOV.U32 R2, RZ, RZ, R3 ;  /* 0x000000ffff02b224 */ /* 0x000fe200078e0003 */
[C---:B--2---:R-:W-:Y:S02]  /*214e0*/  @!P3 LEA R4, P5, R230.reuse, R14, 0x2 ;  /* 0x0000000ee604b211 */ /* 0x044fe400078a10ff */
[----:B------:R-:W-:Y:S01]  /*214f0*/  @!P3 MOV R3, R0 ;  /* 0x000000000003b202 */ /* 0x000fe20000000f00 */
[----:B------:R1:W-:Y:S01]  /*21500*/  @!P0 ST.E.64 desc[UR54][R6.64], R8 ;  /* 0x0000000806008985 */ /* 0x0003e2000c101b36 */
[----:B------:R-:W-:Y:S02]  /*21510*/  @!P3 LEA.HI.X R5, R230, R25, R11, 0x2, P5 ;  /* 0x00000019e605b211 */ /* 0x000fe400028f140b */
[----:B------:R-:W-:Y:S02]  /*21520*/  ISETP.GE.AND P0, PT, R227, UR4, PT ;  /* 0x00000004e3007c0c */ /* 0x000fe4000bf06270 */
[----:B------:R-:W-:Y:S01]  /*21530*/  SHF.R.S32.HI R12, RZ, 0x1f, R229 ;  /* 0x0000001fff0c7819 */ /* 0x000fe200000114e5 */
[----:B------:R2:W-:Y:S01]  /*21540*/  @!P3 ST.E.64 desc[UR54][R4.64], R2 ;  /* 0x000000020400b985 */ /* 0x0005e2000c101b36 */
[----:B------:R-:W-:-:S02]  /*21550*/  ISETP.GE.AND P3, PT, R226, UR4, PT ;  /* 0x00000004e2007c0c */ /* 0x000fc4000bf66270 */
[----:B------:R-:W-:Y:S02]  /*21560*/  SHF.R.S32.HI R11, RZ, 0x1f, R228 ;  /* 0x0000001fff0b7819 */ /* 0x000fe400000114e4 */
[----:B------:R-:W-:Y:S02]  /*21570*/  SHF.R.S32.HI R0, RZ, 0x1f, R220 ;  /* 0x0000001fff007819 */ /* 0x000fe400000114dc */
[----:B-1----:R-:W-:-:S04]  /*21580*/  @!P2 LEA R6, P5, R229, R14, 0x2 ;  /* 0x0000000ee506a211 */ /* 0x002fc800078a10ff */
[-C--:B------:R-:W-:Y:S01]  /*21590*/  @!P2 LEA.HI.X R7, R229, R25.reuse, R12, 0x2, P5 ;  /* 0x00000019e507a211 */ /* 0x080fe200028f140c */
[----:B--2---:R-:W-:Y:S01]  /*215a0*/  @!P2 IMAD.MOV.U32 R4, RZ, RZ, R36 ;  /* 0x000000ffff04a224 */ /* 0x004fe200078e0024 */
[CC--:B------:R-:W-:Y:S01]  /*215b0*/  @!P1 LEA R2, P4, R228.reuse, R14.reuse, 0x2 ;  /* 0x0000000ee4029211 */ /* 0x0c0fe200078810ff */
[----:B------:R-:W-:Y:S01]  /*215c0*/  @!P2 IMAD.MOV.U32 R5, RZ, RZ, R20 ;  /* 0x000000ffff05a224 */ /* 0x000fe200078e0014 */
[----:B------:R-:W-:Y:S02]  /*215d0*/  ISETP.GE.AND P5, PT, R225, UR4, PT ;  /* 0x00000004e1007c0c */ /* 0x000fe4000bfa6270 */
[----:B------:R-:W-:Y:S02]  /*215e0*/  @!P1 LEA.HI.X R3, R228, R25, R11, 0x2, P4 ;  /* 0x00000019e4039211 */ /* 0x000fe400020f140b */
[----:B------:R1:W-:Y:S01]  /*215f0*/  @!P2 ST.E.64 desc[UR54][R6.64], R4 ;  /* 0x000000040600a985 */ /* 0x0003e2000c101b36 */
[----:B------:R-:W-:Y:S02]  /*21600*/  SHF.R.S32.HI R11, RZ, 0x1f, R227 ;  /* 0x0000001fff0b7819 */ /* 0x000fe400000114e3 */
[----:B------:R-:W-:Y:S01]  /*21610*/  SHF.R.S32.HI R12, RZ, 0x1f, R224 ;  /* 0x0000001fff0c7819 */ /* 0x000fe200000114e0 */
[----:B-1----:R-:W-:Y:S01]  /*21620*/  @!P1 IMAD.MOV.U32 R4, RZ, RZ, R37 ;  /* 0x000000ffff049224 */ /* 0x002fe200078e0025 */
[----:B------:R-:W-:Y:S01]  /*21630*/  @!P0 LEA R6, P2, R227, R14, 0x2 ;  /* 0x0000000ee3068211 */ /* 0x000fe200078410ff */
[----:B------:R-:W-:-:S03]  /*21640*/  @!P1 IMAD.MOV.U32 R5, RZ, RZ, R21 ;  /* 0x000000ffff059224 */ /* 0x000fc600078e0015 */
[----:B------:R-:W-:Y:S02]  /*21650*/  @!P0 LEA.HI.X R7, R227, R25, R11, 0x2, P2 ;  /* 0x00000019e3078211 */ /* 0x000fe400010f140b */
[----:B------:R1:W-:Y:S01]  /*21660*/  @!P1 ST.E.64 desc[UR54][R2.64], R4 ;  /* 0x0000000402009985 */ /* 0x0003e2000c101b36 */
[----:B------:R-:W-:Y:S02]  /*21670*/  SHF.R.S32.HI R11, RZ, 0x1f, R226 ;  /* 0x0000001fff0b7819 */ /* 0x000fe400000114e2 */
[----:B------:R-:W-:Y:S02]  /*21680*/  ISETP.GE.AND P1, PT, R224, UR4, PT ;  /* 0x00000004e0007c0c */ /* 0x000fe4000bf26270 */
[----:B------:R-:W-:Y:S01]  /*21690*/  @!P5 LEA R8, P2, R225, R14, 0x2 ;  /* 0x0000000ee108d211 */ /* 0x000fe200078410ff */
[----:B-1----:R-:W-:Y:S01]  /*216a0*/  @!P0 IMAD.MOV.U32 R4, RZ, RZ, R40 ;  /* 0x000000ffff048224 */ /* 0x002fe200078e0028 */
[----:B------:R-:W-:Y:S02]  /*216b0*/  @!P0 MOV R5, R38 ;  /* 0x0000002600058202 */ /* 0x000fe40000000f00 */
[----:B------:R-:W-:-:S03]  /*216c0*/  @!P3 LEA R2, P4, R226, R14, 0x2 ;  /* 0x0000000ee202b211 */ /* 0x000fc600078810ff */
[----:B------:R1:W-:Y:S01]  /*216d0*/  @!P0 ST.E.64 desc[UR54][R6.64], R4 ;  /* 0x0000000406008985 */ /* 0x0003e2000c101b36 */
[-C--:B------:R-:W-:Y:S02]  /*216e0*/  @!P3 LEA.HI.X R3, R226, R25.reuse, R11, 0x2, P4 ;  /* 0x00000019e203b211 */ /* 0x080fe400020f140b */
[----:B------:R-:W-:Y:S02]  /*216f0*/  SHF.R.S32.HI R11, RZ, 0x1f, R225 ;  /* 0x0000001fff0b7819 */ /* 0x000fe400000114e1 */
[----:B------:R-:W-:Y:S02]  /*21700*/  ISETP.GE.AND P0, PT, R223, UR4, PT ;  /* 0x00000004df007c0c */ /* 0x000fe4000bf06270 */
[----:B------:R-:W-:Y:S02]  /*21710*/  @!P5 LEA.HI.X R9, R225, R25, R11, 0x2, P2 ;  /* 0x00000019e109d211 */ /* 0x000fe400010f140b */
[----:B------:R-:W-:Y:S02]  /*21720*/  ISETP.GE.AND P4, PT, R220, UR4, PT ;  /* 0x00000004dc007c0c */ /* 0x000fe4000bf86270 */
[----:B------:R-:W-:Y:S01]  /*21730*/  SHF.R.S32.HI R11, RZ, 0x1f, R223 ;  /* 0x0000001fff0b7819 */ /* 0x000fe200000114df */
[----:B-1----:R-:W-:Y:S01]  /*21740*/  @!P3 IMAD.MOV.U32 R4, RZ, RZ, R41 ;  /* 0x000000ffff04b224 */ /* 0x002fe200078e0029 */
[----:B------:R-:W-:Y:S01]  /*21750*/  @!P1 MOV R6, R45 ;  /* 0x0000002d00069202 */ /* 0x000fe20000000f00 */
[----:B------:R-:W-:-:S02]  /*21760*/  @!P3 IMAD.MOV.U32 R5, RZ, RZ, R39 ;  /* 0x000000ffff05b224 */ /* 0x000fc400078e0027 */
[----:B------:R-:W-:-:S03]  /*21770*/  @!P1 IMAD.MOV.U32 R7, RZ, RZ, R43 ;  /* 0x000000ffff079224 */ /* 0x000fc600078e002b */
[----:B------:R1:W-:Y:S01]  /*21780*/  @!P3 ST.E.64 desc[UR54][R2.64], R4 ;  /* 0x000000040200b985 */ /* 0x0003e2000c101b36 */
[----:B------:R-:W-:Y:S01]  /*21790*/  ISETP.GE.AND P3, PT, R222, UR4, PT ;  /* 0x00000004de007c0c */ /* 0x000fe2000bf66270 */
        /* <DEDUP_REMOVED lines=8> */
[CC--:B-1----:R-:W-:Y:S01]  /*21820*/  @!P0 LEA R2, P2, R223.reuse, R14.reuse, 0x2 ;  /* 0x0000000edf028211 */ /* 0x0c2fe200078410ff */
[----:B------:R-:W-:Y:S01]  /*21830*/  @!P3 IMAD.MOV.U32 R8, RZ, RZ, R77 ;  /* 0x000000ffff08b224 */ /* 0x000fe200078e004d */
[----:B------:R-:W-:Y:S02]  /*21840*/  @!P3 MOV R9, R47 ;  /* 0x0000002f0009b202 */ /* 0x000fe40000000f00 */
[----:B------:R-:W-:Y:S01]  /*21850*/  @!P0 LEA.HI.X R3, R223, R25, R11, 0x2, P2 ;  /* 0x00000019df038211 */ /* 0x000fe200010f140b */
[----:B--2---:R-:W-:Y:S01]  /*21860*/  @!P0 IMAD.MOV.U32 R6, RZ, RZ, R48 ;  /* 0x000000ffff068224 */ /* 0x004fe200078e0030 */
[----:B------:R-:W-:Y:S01]  /*21870*/  @!P3 LEA R4, P1, R222, R14, 0x2 ;  /* 0x0000000ede04b211 */ /* 0x000fe200078210ff */
[----:B------:R-:W-:Y:S01]  /*21880*/  @!P0 IMAD.MOV.U32 R7, RZ, RZ, R46 ;  /* 0x000000ffff078224 */ /* 0x000fe200078e002e */
[----:B------:R-:W-:-:S02]  /*21890*/  SHF.R.S32.HI R11, RZ, 0x1f, R221 ;  /* 0x0000001fff0b7819 */ /* 0x000fc400000114dd */
[-C--:B------:R-:W-:Y:S02]  /*218a0*/  @!P3 LEA.HI.X R5, R222, R25.reuse, R12, 0x2, P1 ;  /* 0x00000019de05b211 */ /* 0x080fe400008f140c */
[----:B------:R1:W-:Y:S04]  /*218b0*/  @!P0 ST.E.64 desc[UR54][R2.64], R6 ;  /* 0x0000000602008985 */ /* 0x0003e8000c101b36 */
[----:B------:R2:W-:Y:S01]  /*218c0*/  @!P3 ST.E.64 desc[UR54][R4.64], R8 ;  /* 0x000000080400b985 */ /* 0x0005e2000c101b36 */
[CC--:B-1----:R-:W-:Y:S02]  /*218d0*/  @!P5 LEA R2, P0, R221.reuse, R14.reuse, 0x2 ;  /* 0x0000000edd02d211 */ /* 0x0c2fe400078010ff */
[C---:B------:R-:W-:Y:S02]  /*218e0*/  @!P4 LEA R6, P2, R220.reuse, R14, 0x2 ;  /* 0x0000000edc06c211 */ /* 0x040fe400078410ff */
[-C--:B------:R-:W-:Y:S01]  /*218f0*/  @!P5 LEA.HI.X R3, R221, R25.reuse, R11, 0x2, P0 ;  /* 0x00000019dd03d211 */ /* 0x080fe200000f140b */
[----:B--2---:R-:W-:Y:S01]  /*21900*/  @!P5 IMAD.MOV.U32 R4, RZ, RZ, R80 ;  /* 0x000000ffff04d224 */ /* 0x004fe200078e0050 */
[----:B------:R-:W-:Y:S01]  /*21910*/  @!P4 LEA.HI.X R7, R220, R25, R0, 0x2, P2 ;  /* 0x00000019dc07c211 */ /* 0x000fe200010f1400 */
[----:B------:R-:W-:-:S02]  /*21920*/  @!P5 IMAD.MOV.U32 R5, RZ, RZ, R78 ;  /* 0x000000ffff05d224 */ /* 0x000fc400078e004e */
[----:B------:R-:W-:-:S03]  /*21930*/  @!P4 IMAD.MOV.U32 R78, RZ, RZ, R81 ;  /* 0x000000ffff4ec224 */ /* 0x000fc600078e0051 */
[----:B------:R3:W-:Y:S04]  /*21940*/  @!P5 ST.E.64 desc[UR54][R2.64], R4 ;  /* 0x000000040200d985 */ /* 0x0007e8000c101b36 */
[----:B------:R3:W-:Y:S02]  /*21950*/  @!P4 ST.E.64 desc[UR54][R6.64], R78 ;  /* 0x0000004e0600c985 */ /* 0x0007e4000c101b36 */
.L_x_513:
[----:B------:R-:W-:Y:S05]  /*21960*/  BSYNC B1 ;  /* 0x0000000000017941 */ /* 0x000fea0003800000 */
.L_x_512:
[----:B------:R-:W-:-:S03]  /*21970*/  UMOV UR4, 0xffffffff ;  /* 0xffffffff00047882 */ /* 0x000fc60000000000 */
[----:B------:R-:W-:Y:S05]  /*21980*/  BRA.DIV UR4, `(.L_x_514) ;  /* 0x000000ae04847947 */ /* 0x000fea000b800000 */
[----:B---3--:R3:W4:Y:S04]  /*21990*/  SHFL.IDX PT, R3, R27, 0x1, 0x1c1f ;  /* 0x003c1f001b037f89 */ /* 0x00872800000e0000 */
[----:B--2---:R3:W2:Y:S02]  /*219a0*/  SHFL.IDX PT, R14, R26, 0x1, 0x1c1f ;  /* 0x003c1f001a0e7f89 */ /* 0x0046a400000e0000 */
.L_x_770:
[----:B------:R-:W-:-:S13]  /*219b0*/  ISETP.GE.AND P0, PT, R24, R10, PT ;  /* 0x0000000a1800720c */ /* 0x000fda0003f06270 */
[----:B------:R-:W-:Y:S05]  /*219c0*/  @P0 BRA `(.L_x_510) ;  /* 0x0000001000b00947 */ /* 0x000fea0003800000 */
[----:B------:R-:W-:Y:S01]  /*219d0*/  ULDC UR4, c[0x0][0xac8] ;  /* 0x0002b20000047ab9 */ /* 0x000fe20000000800 */
[----:B------:R-:W-:Y:S02]  /*219e0*/  SHF.R.S32.HI R0, RZ, 0x1f, R233 ;  /* 0x0000001fff007819 */ /* 0x000fe400000114e9 */
[----:B------:R-:W-:Y:S02]  /*219f0*/  ISETP.GE.AND P1, PT, R235, UR4, PT ;  /* 0x00000004eb007c0c */ /* 0x000fe4000bf26270 */
[----:B------:R-:W-:Y:S02]  /*21a00*/  ISETP.GE.AND P3, PT, R218, UR4, PT ;  /* 0x00000004da007c0c */ /* 0x000fe4000bf66270 */
[----:B------:R-:W-:Y:S02]  /*21a10*/  ISETP.GE.AND P2, PT, R233, UR4, PT ;  /* 0x00000004e9007c0c */ /* 0x000fe4000bf46270 */
[----:B------:R-:W-:Y:S02]  /*21a20*/  ISETP.GE.AND P0, PT, R232, UR4, PT ;  /* 0x00000004e8007c0c */ /* 0x000fe4000bf06270 */
[----:B------:R-:W-:-:S02]  /*21a30*/  SHF.R.S32.HI R15, RZ, 0x1f, R232 ;  /* 0x0000001fff0f7819 */ /* 0x000fc400000114e8 */
[----:B------:R-:W-:-:S03]  /*21a40*/  SHF.R.S32.HI R20, RZ, 0x1f, R223 ;  /* 0x0000001fff147819 */ /* 0x000fc600000114df */
[----:B--2---:R-:W-:Y:S01]  /*21a50*/  @!P1 IMAD.MOV.U32 R2, RZ, RZ, R14 ;  /* 0x000000ffff029224 */ /* 0x004fe200078e000e */
[----:B------:R-:W-:Y:S01]  /*21a60*/  @!P1 MOV R6, R49 ;  /* 0x0000003100069202 */ /* 0x000fe20000000f00 */
[----:B------:R-:W-:Y:S01]  /*21a70*/  @!P1 IMAD.MOV.U32 R7, RZ, RZ, R82 ;  /* 0x000000ffff079224 */ /* 0x000fe200078e0052 */
[CC--:B------:R-:W-:Y:S01]  /*21a80*/  @!P3 LEA R8, P4, R218.reuse, R14.reuse, 0x2 ;  /* 0x0000000eda08b211 */ /* 0x0c0fe200078810ff */
[----:B----4-:R-:W-:Y:S01]  /*21a90*/  @!P1 IMAD.WIDE R4, R235, 0x4, R2 ;  /* 0x00000004eb049825 */ /* 0x010fe200078e0202 */
[-C--:B------:R-:W-:Y:S02]  /*21aa0*/  @!P2 LEA R10, P5, R233, R14.reuse, 0x2 ;  /* 0x0000000ee90aa211 */ /* 0x080fe400078a10ff */
[-C--:B------:R-:W-:Y:S01]  /*21ab0*/  @!P3 LEA.HI.X R9, R218, R3.reuse, R28, 0x2, P4 ;  /* 0x00000003da09b211 */ /* 0x080fe200020f141c */
[----:B------:R-:W-:Y:S01]  /*21ac0*/  @!P3 IMAD.MOV.U32 R82, RZ, RZ, R50 ;  /* 0x000000ffff52b224 */ /* 0x000fe200078e0032 */
[----:B------:R2:W-:Y:S01]  /*21ad0*/  @!P1 ST.E.64 desc[UR54][R4.64], R6 ;  /* 0x0000000604009985 */ /* 0x0005e2000c101b36 */
[----:B------:R-:W-:Y:S01]  /*21ae0*/  ISETP.GE.AND P1, PT, R231, UR4, PT ;  /* 0x00000004e7007c0c */ /* 0x000fe2000bf26270 */
[----:B------:R-:W-:Y:S01]  /*21af0*/  @!P2 IMAD.MOV.U32 R50, RZ, RZ, R53 ;  /* 0x000000ffff32a224 */ /* 0x000fe200078e0035 */
[----:B------:R-:W-:Y:S01]  /*21b00*/  @!P2 LEA.HI.X R11, R233, R3, R0, 0x2, P5 ;  /* 0x00000003e90ba211 */ /* 0x000fe200028f1400 */
[----:B------:R4:W-:Y:S01]  /*21b10*/  @!P3 ST.E.64 desc[UR54][R8.64], R82 ;  /* 0x000000520800b985 */ /* 0x0009e2000c101b36 */
[----:B------:R-:W-:Y:S01]  /*21b20*/  ISETP.GE.AND P4, PT, R230, UR4, PT ;  /* 0x00000004e6007c0c */ /* 0x000fe2000bf86270 */
[----:B------:R-:W-:Y:S01]  /*21b30*/  @!P0 IMAD.MOV.U32 R53, RZ, RZ, R52 ;  /* 0x000000ffff358224 */ /* 0x000fe200078e0034 */
[----:B------:R-:W-:Y:S01]  /*21b40*/  @!P0 LEA R12, P5, R232, R14, 0x2 ;  /* 0x0000000ee80c8211 */ /* 0x000fe200078a10ff */
[----:B------:R5:W-:Y:S01]  /*21b50*/  @!P2 ST.E.64 desc[UR54][R10.64], R50 ;  /* 0x000000320a00a985 */ /* 0x000be2000c101b36 */
[----:B------:R-:W-:-:S02]  /*21b60*/  ISETP.GE.AND P3, PT, R229, UR4, PT ;  /* 0x00000004e5007c0c */ /* 0x000fc4000bf66270 */
[----:B------:R-:W-:Y:S02]  /*21b70*/  SHF.R.S32.HI R0, RZ, 0x1f, R231 ;  /* 0x0000001fff007819 */ /* 0x000fe400000114e7 */
[-C--:B------:R-:W-:Y:S02]  /*21b80*/  @!P0 LEA.HI.X R13, R232, R3.reuse, R15, 0x2, P5 ;  /* 0x00000003e80d8211 */ /* 0x080fe400028f140f */
[C---:B--2---:R-:W-:Y:S02]  /*21b90*/  @!P1 LEA R4, P2, R231.reuse, R14, 0x2 ;  /* 0x0000000ee7049211 */ /* 0x044fe400078410ff */
[----:B------:R-:W-:Y:S01]  /*21ba0*/  @!P0 MOV R52, R54 ;  /* 0x0000003600348202 */ /* 0x000fe20000000f00 */
[----:B------:R-:W-:Y:S01]  /*21bb0*/  @!P1 IMAD.MOV.U32 R54, RZ, RZ, R63 ;  /* 0x000000ffff369224 */ /* 0x000fe200078e003f */
[-C--:B------:R-:W-:Y:S01]  /*21bc0*/  @!P1 LEA.HI.X R5, R231, R3.reuse, R0, 0x2, P2 ;  /* 0x00000003e7059211 */ /* 0x080fe200010f1400 */
[----:B------:R-:W-:Y:S01]  /*21bd0*/  @!P4 IMAD.MOV.U32 R63, RZ, RZ, R62 ;  /* 0x000000ffff3fc224 */ /* 0x000fe200078e003e */
[----:B------:R-:W-:Y:S01]  /*21be0*/  ISETP.GE.AND P2, PT, R228, UR4, PT ;  /* 0x00000004e4007c0c */ /* 0x000fe2000bf46270 */
[----:B------:R-:W-:Y:S01]  /*21bf0*/  @!P0 ST.E.64 desc[UR54][R12.64], R52 ;  /* 0x000000340c008985 */ /* 0x000fe2000c101b36 */
[C---:B------:R-:W-:Y:S01]  /*21c00*/  @!P4 LEA R6, P0, R230.reuse, R14, 0x2 ;  /* 0x0000000ee606c211 */ /* 0x040fe200078010ff */
[----:B------:R-:W-:Y:S01]  /*21c10*/  @!P4 IMAD.MOV.U32 R62, RZ, RZ, R64 ;  /* 0x000000ffff3ec224 */ /* 0x000fe200078e0040 */
[----:B------:R-:W-:Y:S01]  /*21c20*/  SHF.R.S32.HI R15, RZ, 0x1f, R230 ;  /* 0x0000001fff0f7819 */ /* 0x000fe200000114e6 */
[----:B------:R2:W-:Y:S01]  /*21c30*/  @!P1 ST.E.64 desc[UR54][R4.64], R54 ;  /* 0x0000003604009985 */ /* 0x0005e2000c101b36 */
[----:B------:R-:W-:Y:S01]  /*21c40*/  ISETP.GE.AND P1, PT, R227, UR4, PT ;  /* 0x00000004e3007c0c */ /* 0x000fe2000bf26270 */
[----:B------:R-:W-:Y:S01]  /*21c50*/  @!P3 IMAD.MOV.U32 R64, RZ, RZ, R67 ;  /* 0x000000ffff40b224 */ /* 0x000fe200078e0043 */
[----:B------:R-:W-:-:S02]  /*21c60*/  @!P4 LEA.HI.X R7, R230, R3, R15, 0x2, P0 ;  /* 0x00000003e607c211 */ /* 0x000fc400000f140f */
[CC--:B----4-:R-:W-:Y:S02]  /*21c70*/  @!P3 LEA R8, P5, R229.reuse, R14.reuse, 0x2 ;  /* 0x0000000ee508b211 */ /* 0x0d0fe400078a10ff */
[----:B------:R-:W-:Y:S01]  /*21c80*/  SHF.R.S32.HI R0, RZ, 0x1f, R229 ;  /* 0x0000001fff007819 */ /* 0x000fe200000114e5 */
[----:B------:R4:W-:Y:S01]  /*21c90*/  @!P4 ST.E.64 desc[UR54][R6.64], R62 ;  /* 0x0000003e0600c985 */ /* 0x0009e2000c101b36 */
[----:B------:R-:W-:Y:S02]  /*21ca0*/  ISETP.GE.AND P0, PT, R226, UR4, PT ;  /* 0x00000004e2007c0c */ /* 0x000fe4000bf06270 */
[-C--:B------:R-:W-:Y:S02]  /*21cb0*/  @!P3 LEA.HI.X R9, R229, R3.reuse, R0, 0x2, P5 ;  /* 0x00000003e509b211 */ /* 0x080fe400028f1400 */
[----:B------:R-:W-:Y:S02]  /*21cc0*/  SHF.R.S32.HI R0, RZ, 0x1f, R228 ;  /* 0x0000001fff007819 */ /* 0x000fe400000114e4 */
[C---:B-----5:R-:W-:Y:S01]  /*21cd0*/  @!P2 LEA R10, P4, R228.reuse, R14, 0x2 ;  /* 0x0000000ee40aa211 */ /* 0x060fe200078810ff */
[----:B------:R5:W-:Y:S01]  /*21ce0*/  @!P3 ST.E.64 desc[UR54][R8.64], R64 ;  /* 0x000000400800b985 */ /* 0x000be2000c101b36 */
[----:B------:R-:W-:Y:S01]  /*21cf0*/  @!P2 MOV R67, R66 ;  /* 0x000000420043a202 */ /* 0x000fe20000000f00 */
[----:B------:R-:W-:Y:S01]  /*21d00*/  @!P2 IMAD.MOV.U32 R66, RZ, RZ, R68 ;  /* 0x000000ffff42a224 */ /* 0x000fe200078e0044 */
[----:B------:R-:W-:Y:S01]  /*21d10*/  @!P2 LEA.HI.X R11, R228, R3, R0, 0x2, P4 ;  /* 0x00000003e40ba211 */ /* 0x000fe200020f1400 */
[----:B------:R-:W-:Y:S01]  /*21d20*/  @!P1 IMAD.MOV.U32 R68, RZ, RZ, R71 ;  /* 0x000000ffff449224 */ /* 0x000fe200078e0047 */
[----:B------:R-:W-:Y:S01]  /*21d30*/  ISETP.GE.AND P3, PT, R225, UR4, PT ;  /* 0x00000004e1007c0c */ /* 0x000fe2000bf66270 */
[----:B------:R-:W-:Y:S01]  /*21d40*/  @!P0 IMAD.MOV.U32 R71, RZ, RZ, R70 ;  /* 0x000000ffff478224 */ /* 0x000fe200078e0046 */
[----:B--2---:R-:W-:Y:S01]  /*21d50*/  @!P1 LEA R4, P5, R227, R14, 0x2 ;  /* 0x0000000ee3049211 */ /* 0x004fe200078a10ff */
[----:B------:R-:W-:Y:S01]  /*21d60*/  @!P2 ST.E.64 desc[UR54][R10.64], R66 ;  /* 0x000000420a00a985 */ /* 0x000fe2000c101b36 */
[----:B------:R-:W-:Y:S01]  /*21d70*/  SHF.R.S32.HI R0, RZ, 0x1f, R227 ;  /* 0x0000001fff007819 */ /* 0x000fe200000114e3 */
[----:B------:R-:W-:Y:S01]  /*21d80*/  @!P0 IMAD.MOV.U32 R70, RZ, RZ, R72 ;  /* 0x000000ffff468224 */ /* 0x000fe200078e0048 */
[----:B------:R-:W-:-:S02]  /*21d90*/  ISETP.GE.AND P2, PT, R224, UR4, PT ;  /* 0x00000004e0007c0c */ /* 0x000fc4000bf46270 */
[-C--:B------:R-:W-:Y:S02]  /*21da0*/  @!P1 LEA.HI.X R5, R227, R3.reuse, R0, 0x2, P5 ;  /* 0x00000003e3059211 */ /* 0x080fe400028f1400 */
[CC--:B------:R-:W-:Y:S02]  /*21db0*/  @!P0 LEA R12, P4, R226.reuse, R14.reuse, 0x2 ;  /* 0x0000000ee20c8211 */ /* 0x0c0fe400078810ff */
[----:B------:R-:W-:Y:S01]  /*21dc0*/  SHF.R.S32.HI R0, RZ, 0x1f, R226 ;  /* 0x0000001fff007819 */ /* 0x000fe200000114e2 */
[----:B------:R2:W-:Y:S01]  /*21dd0*/  @!P1 ST.E.64 desc[UR54][R4.64], R68 ;  /* 0x0000004404009985 */ /* 0x0005e2000c101b36 */
[----:B----4-:R-:W-:Y:S02]  /*21de0*/  @!P3 LEA R6, P1, R225, R14, 0x2 ;  /* 0x0000000ee106b211 */ /* 0x010fe400078210ff */
[----:B------:R-:W-:Y:S02]  /*21df0*/  @!P0 LEA.HI.X R13, R226, R3, R0, 0x2, P4 ;  /* 0x00000003e20d8211 */ /* 0x000fe400020f1400 */
[----:B------:R-:W-:-:S02]  /*21e00*/  SHF.R.S32.HI R15, RZ, 0x1f, R225 ;  /* 0x0000001fff0f7819 */ /* 0x000fc400000114e1 */
[----:B------:R-:W-:Y:S01]  /*21e10*/  ISETP.GE.AND P4, PT, R223, UR4, PT ;  /* 0x00000004df007c0c */ /* 0x000fe2000bf86270 */
[----:B------:R4:W-:Y:S01]  /*21e20*/  @!P0 ST.E.64 desc[UR54][R12.64], R70 ;  /* 0x000000460c008985 */ /* 0x0009e2000c101b36 */
[----:B------:R-:W-:Y:S02]  /*21e30*/  ISETP.GE.AND P5, PT, R222, UR4, PT ;  /* 0x00000004de007c0c */ /* 0x000fe4000bfa6270 */
[----:B------:R-:W-:Y:S02]  /*21e40*/  ISETP.GE.AND P0, PT, R221, UR4, PT ;  /* 0x00000004dd007c0c */ /* 0x000fe4000bf06270 */
[----:B------:R-:W-:Y:S02]  /*21e50*/  @!P3 LEA.HI.X R7, R225, R3, R15, 0x2, P1 ;  /* 0x00000003e107b211 */ /* 0x000fe400008f140f */
[----:B------:R-:W-:Y:S02]  /*21e60*/  SHF.R.S32.HI R0, RZ, 0x1f, R224 ;  /* 0x0000001fff007819 */ /* 0x000fe400000114e0 */
[----:B-----5:R-:W-:-:S02]  /*21e70*/  @!P2 LEA R8, P1, R224, R14, 0x2 ;  /* 0x0000000ee008a211 */ /* 0x020fc400078210ff */
[----:B------:R-:W-:Y:S01]  /*21e80*/  @!P3 MOV R72, R85 ;  /* 0x000000550048b202 */ /* 0x000fe20000000f00 */
[----:B------:R-:W-:Y:S01]  /*21e90*/  @!P2 IMAD.MOV.U32 R85, RZ, RZ, R84 ;  /* 0x000000ffff55a224 */ /* 0x000fe200078e0054 */
[----:B------:R-:W-:Y:S01]  /*21ea0*/  @!P2 LEA.HI.X R9, R224, R3, R0, 0x2, P1 ;  /* 0x00000003e009a211 */ /* 0x000fe200008f1400 */
[----:B------:R-:W-:Y:S01]  /*21eb0*/  @!P2 IMAD.MOV.U32 R84, RZ, RZ, R86 ;  /* 0x000000ffff54a224 */ /* 0x000fe200078e0056 */
[-C--:B--2---:R-:W-:Y:S01]  /*21ec0*/  @!P4 LEA R4, P1, R223, R14.reuse, 0x2 ;  /* 0x0000000edf04c211 */ /* 0x084fe200078210ff */
[----:B------:R2:W-:Y:S01]  /*21ed0*/  @!P3 ST.E.64 desc[UR54][R6.64], R72 ;  /* 0x000000480600b985 */ /* 0x0005e2000c101b36 */
[----:B------:R-:W-:Y:S01]  /*21ee0*/  SHF.R.S32.HI R15, RZ, 0x1f, R222 ;  /* 0x0000001fff0f7819 */ /* 0x000fe200000114de */
[----:B------:R-:W-:Y:S01]  /*21ef0*/  @!P4 IMAD.MOV.U32 R86, RZ, RZ, R91 ;  /* 0x000000ffff56c224 */ /* 0x000fe200078e005b */
[-C--:B----4-:R-:W-:Y:S01]  /*21f00*/  @!P0 LEA R12, P3, R221, R14.reuse, 0x2 ;  /* 0x0000000edd0c8211 */ /* 0x090fe200078610ff */
[----:B------:R2:W-:Y:S01]  /*21f10*/  @!P2 ST.E.64 desc[UR54][R8.64], R84 ;  /* 0x000000540800a985 */ /* 0x0005e2000c101b36 */
[----:B------:R-:W-:Y:S01]  /*21f20*/  @!P5 LEA R10, P2, R222, R14, 0x2 ;  /* 0x0000000ede0ad211 */ /* 0x000fe200078410ff */
[----:B------:R-:W-:Y:S01]  /*21f30*/  @!P5 IMAD.MOV.U32 R93, RZ, RZ, R90 ;  /* 0x000000ffff5dd224 */ /* 0x000fe200078e005a */
[----:B------:R-:W-:-:S02]  /*21f40*/  SHF.R.S32.HI R0, RZ, 0x1f, R221 ;  /* 0x0000001fff007819 */ /* 0x000fc400000114dd */
[-C--:B------:R-:W-:Y:S02]  /*21f50*/  @!P4 LEA.HI.X R5, R223, R3.reuse, R20, 0x2, P1 ;  /* 0x00000003df05c211 */ /* 0x080fe400008f1414 */
[-C--:B------:R-:W-:Y:S02]  /*21f60*/  @!P5 LEA.HI.X R11, R222, R3.reuse, R15, 0x2, P2 ;  /* 0x00000003de0bd211 */ /* 0x080fe400010f140f */
[----:B------:R-:W-:Y:S01]  /*21f70*/  @!P0 LEA.HI.X R13, R221, R3, R0, 0x2, P3 ;  /* 0x00000003dd0d8211 */ /* 0x000fe200018f1400 */
[----:B------:R2:W-:Y:S04]  /*21f80*/  @!P4 ST.E.64 desc[UR54][R4.64], R86 ;  /* 0x000000560400c985 */ /* 0x0005e8000c101b36 */
[----:B------:R2:W-:Y:S04]  /*21f90*/  @!P5 ST.E.64 desc[UR54][R10.64], R92 ;  /* 0x0000005c0a00d985 */ /* 0x0005e8000c101b36 */
[----:B------:R2:W-:Y:S01]  /*21fa0*/  @!P0 ST.E.64 desc[UR54][R12.64], R58 ;  /* 0x0000003a0c008985 */ /* 0x0005e2000c101b36 */
[----:B------:R-:W-:-:S13]  /*21fb0*/  ISETP.GE.AND P0, PT, R220, UR4, PT ;  /* 0x00000004dc007c0c */ /* 0x000fda000bf06270 */
[----:B--2---:R-:W-:Y:S05]  /*21fc0*/  @P0 BRA `(.L_x_510) ;  /* 0x0000000c00300947 */ /* 0x004fea0003800000 */
[----:B------:R-:W-:Y:S02]  /*21fd0*/  SHF.R.S32.HI R0, RZ, 0x1f, R220 ;  /* 0x0000001fff007819 */ /* 0x000fe400000114dc */
[----:B------:R-:W-:-:S04]  /*21fe0*/  LEA R14, P0, R220, R14, 0x2 ;  /* 0x0000000edc0e7211 */ /* 0x000fc800078010ff */
[----:B------:R-:W-:-:S05]  /*21ff0*/  LEA.HI.X R15, R220, R3, R0, 0x2, P0 ;  /* 0x00000003dc0f7211 */ /* 0x000fca00000f1400 */
[----:B------:R2:W-:Y:S01]  /*22000*/  ST.E.64 desc[UR54][R14.64], R60 ;  /* 0x0000003c0e007985 */ /* 0x0005e2000c101b36 */
[----:B------:R-:W-:Y:S05]  /*22010*/  BRA `(.L_x_510) ;  /* 0x0000000c001c7947 */ /* 0x000fea0003800000 */
.L_x_496:
[----:B------:R-:W-:Y:S01]  /*22020*/  ULDC.64 UR6, c[0x0][0xc08] ;  /* 0x0003020000067ab9 */ /* 0x000fe20000000a00 */
[----:B------:R-:W-:Y:S01]  /*22030*/  ULDC.64 UR4, c[0x0][0xc00] ;  /* 0x0003000000047ab9 */ /* 0x000fe20000000a00 */
[----:B------:R-:W-:Y:S01]  /*22040*/  ISETP.NE.U32.AND P1, PT, RZ, UR6, PT ;  /* 0x00000006ff007c0c */ /* 0x000fe2000bf25070 */
[----:B------:R-:W3:Y:S01]  /*22050*/  S2R R0, SR_TID.X ;  /* 0x0000000000007919 */ /* 0x000ee20000002100 */
[----:B------:R-:W-:Y:S02]  /*22060*/  ISETP.NE.U32.AND P0, PT, RZ, UR4, PT ;  /* 0x00000004ff007c0c */ /* 0x000fe4000bf05070 */
[----:B------:R-:W-:Y:S02]  /*22070*/  ISETP.NE.AND.EX P1, PT, RZ, UR7, PT, P1 ;  /* 0x00000007ff007c0c */ /* 0x000fe4000bf25310 */
[----:B------:R-:W-:Y:S02]  /*22080*/  IADD3 R2, P2, R212, UR4, RZ ;  /* 0x00000004d4027c10 */ /* 0x000fe4000ff5e0ff */
[----:B------:R-:W-:-:S02]  /*22090*/  ISETP.NE.AND.EX P0, PT, RZ, UR5, PT, P0 ;  /* 0x00000005ff007c0c */ /* 0x000fc4000bf05300 */
[----:B------:R-:W-:Y:S01]  /*220a0*/  IADD3.X R3, R213, UR5, RZ, P2, !PT ;  /* 0x00000005d5037c10 */ /* 0x000fe200097fe4ff */
[----:B------:R-:W-:Y:S01]  /*220b0*/  ULDC UR4, c[0x0][0xa88] ;  /* 0x0002a20000047ab9 */ /* 0x000fe20000000800 */
[----:B------:R-:W-:Y:S01]  /*220c0*/  MOV R15, RZ ;  /* 0x000000ff000f7202 */ /* 0x000fe20000000f00 */
[----:B------:R-:W-:-:S04]  /*220d0*/  IMAD.U32 R20, RZ, RZ, UR4 ;  /* 0x00000004ff147e24 */ /* 0x000fc8000f8e00ff */
[----:B------:R-:W-:-:S04]  /*220e0*/  @P1 IADD3 R212, P2, R212, UR6, RZ ;  /* 0x00000006d4d41c10 */ /* 0x000fc8000ff5e0ff */
[----:B------:R-:W-:Y:S01]  /*220f0*/  @P1 IADD3.X R213, R213, UR7, RZ, P2, !PT ;  /* 0x00000007d5d51c10 */ /* 0x000fe200097fe4ff */
[----:B------:R4:W5:Y:S04]  /*22100*/  @P0 LDG.E R15, desc[UR54][R2.64] ;  /* 0x00000036020f0981 */ /* 0x000968000c1e1900 */
[----:B------:R4:W5:Y:S01]  /*22110*/  @P1 LDG.E R20, desc[UR54][R212.64] ;  /* 0x00000036d4141981 */ /* 0x000962000c1e1900 */
[----:B-1----:R-:W-:Y:S01]  /*22120*/  ISETP.GT.AND P2, PT, R211, 0x1, PT ;  /* 0x00000001d300780c */ /* 0x002fe20003f44270 */
[----:B---3--:R-:W-:-:S05]  /*22130*/  VIADD R0, R0, 0xffffff80 ;  /* 0xffffff8000007836 */ /* 0x008fca0000000000 */
[----:B------:R-:W-:Y:S01]  /*22140*/  ISETP.GT.AND P3, PT, R0, 0x7f, PT ;  /* 0x0000007f0000780c */ /* 0x000fe20003f64270 */
[----:B----4-:R-:W-:-:S12]  /*22150*/  @P1 BRA `(.L_x_515) ;  /* 0x0000000000101947 */ /* 0x010fd80003800000 */
[----:B------:R-:W-:Y:S05]  /*22160*/  @!P0 BRA `(.L_x_515) ;  /* 0x00000000000c8947 */ /* 0x000fea0003800000 */
[----:B------:R-:W3:Y:S04]  /*22170*/  LDG.E R5, desc[UR54][R2.64] ;  /* 0x0000003602057981 */ /* 0x000ee8000c1e1900 */
[----:B-----5:R-:W3:Y:S02]  /*22180*/  LDG.E R20, desc[UR54][R2.64+0x4] ;  /* 0x0000043602147981 */ /* 0x020ee4000c1e1900 */
[----:B---3--:R-:W-:-:S07]  /*22190*/  IMAD.IADD R20, R20, 0x1, -R5 ;  /* 0x0000000114147824 */ /* 0x008fce00078e0a05 */
.L_x_515:
[----:B------:R-:W-:Y:S01]  /*221a0*/  BSSY B1, `(.L_x_516) ;  /* 0x0000037000017945 */ /* 0x000fe20003800000 */
[----:B------:R-:W-:Y:S02]  /*221b0*/  SEL R25, R206, RZ, !P0 ;  /* 0x000000ffce197207 */ /* 0x000fe40004000000 */
[----:B------:R-:W-:Y:S02]  /*221c0*/  SEL R214, R214, RZ, !P0 ;  /* 0x000000ffd6d67207 */ /* 0x000fe40004000000 */
[----:B-----5:R-:W-:Y:S01]  /*221d0*/  SHF.R.S32.HI R14, RZ, 0x1f, R15 ;  /* 0x0000001fff0e7819 */ /* 0x020fe2000001140f */
[----:B------:R-:W-:Y:S06]  /*221e0*/  @P3 BRA `(.L_x_517) ;  /* 0x0000000000c83947 */ /* 0x000fec0003800000 */
[----:B------:R-:W1:Y:S01]  /*221f0*/  S2R R0, SR_TID.X ;  /* 0x0000000000007919 */ /* 0x000e620000002100 */
[----:B------:R-:W3:Y:S02]  /*22200*/  LDC R29, c[0x0][0xbe8] ;  /* 0x0002fa00ff1d7b82 */ /* 0x000ee40000000800 */
[----:B---3--:R-:W-:Y:S02]  /*22210*/  IMAD R2, R20, R29, RZ ;  /* 0x0000001d14027224 */ /* 0x008fe400078e02ff */
[----:B-1----:R-:W-:-:S05]  /*22220*/  IMAD R0, R215, 0x80, R0 ;  /* 0x00000080d7007824 */ /* 0x002fca00078e0200 */
[----:B------:R-:W-:-:S04]  /*22230*/  IADD3 R27, R0, -0x80, RZ ;  /* 0xffffff80001b7810 */ /* 0x000fc80007ffe0ff */
[----:B------:R-:W-:-:S13]  /*22240*/  ISETP.GE.AND P0, PT, R27, R2, PT ;  /* 0x000000021b00720c */ /* 0x000fda0003f06270 */
[----:B------:R-:W-:Y:S05]  /*22250*/  @P0 BRA `(.L_x_517) ;  /* 0x0000000000ac0947 */ /* 0x000fea0003800000 */
[----:B------:R-:W-:Y:S01]  /*22260*/  IMAD.MOV.U32 R0, RZ, RZ, 0x9b8 ;  /* 0x000009b8ff007424 */ /* 0x000fe200078e00ff */
[----:B------:R-:W-:Y:S01]  /*22270*/  ISETP.GT.AND P3, PT, R211, 0x1, PT ;  /* 0x00000001d300780c */ /* 0x000fe20003f64270 */
[----:B------:R-:W1:Y:S01]  /*22280*/  LDC.64 R2, c[0x0][0xba8] ;  /* 0x0002ea00ff027b82 */ /* 0x000e620000000a00 */
[----:B------:R-:W-:Y:S01]  /*22290*/  ISETP.NE.AND P0, PT, R29, 0x1, PT ;  /* 0x000000011d00780c */ /* 0x000fe20003f05270 */
[----:B------:R-:W-:Y:S01]  /*222a0*/  IMAD.MOV.U32 R21, RZ, RZ, R27 ;  /* 0x000000ffff157224 */ /* 0x000fe200078e001b */
[----:B------:R-:W-:Y:S02]  /*222b0*/  SEL R24, R0, 0x978, P3 ;  /* 0x0000097800187807 */ /* 0x000fe40001800000 */
[----:B------:R-:W-:-:S03]  /*222c0*/  SEL R217, R217, RZ, P3 ;  /* 0x000000ffd9d97207 */ /* 0x000fc60001800000 */
[----:B------:R-:W3:Y:S08]  /*222d0*/  LDC.64 R8, c[0x0][R24+0x220] ;  /* 0x0000880018087b82 */ /* 0x000ef00000000a00 */
[----:B------:R-:W4:Y:S08]  /*222e0*/  LDC.64 R4, c[0x0][R24+0x218] ;  /* 0x0000860018047b82 */ /* 0x000f300000000a00 */
[----:B------:R-:W5:Y:S08]  /*222f0*/  LDC.64 R10, c[0x0][R24+0x228] ;  /* 0x00008a00180a7b82 */ /* 0x000f700000000a00 */
[----:B------:R-:W0:Y:S08]  /*22300*/  LDC.64 R6, c[0x0][R24+0x210] ;  /* 0x0000840018067b82 */ /* 0x000e300000000a00 */
[----:B------:R-:W2:Y:S08]  /*22310*/  @P0 LDC R0, c[0x0][0xbec] ;  /* 0x0002fb00ff000b82 */ /* 0x000eb00000000800 */
[----:B------:R-:W5:Y:S01]  /*22320*/  @P0 LDC R33, c[0x0][0xbf0] ;  /* 0x0002fc00ff210b82 */ /* 0x000f620000000800 */
[----:B---3--:R-:W-:-:S07]  /*22330*/  IMAD R9, R9, R25, RZ ;  /* 0x0000001909097224 */ /* 0x008fce00078e02ff */
[----:B-1----:R-:W1:Y:S01]  /*22340*/  @!P3 LDC R2, c[0x0][0xb50] ;  /* 0x0002d400ff02bb82 */ /* 0x002e620000000800 */
[----:B------:R-:W-:Y:S02]  /*22350*/  IMAD R9, R8, R214, R9 ;  /* 0x000000d608097224 */ /* 0x000fe400078e0209 */
[----:B--2---:R-:W-:-:S05]  /*22360*/  @P0 IMAD.HI.U32 R0, R27, R0, RZ ;  /* 0x000000001b000227 */ /* 0x004fca00078e00ff */
[----:B------:R-:W2:Y:S01]  /*22370*/  @!P3 LDC R3, c[0x0][0xb54] ;  /* 0x0002d500ff03bb82 */ /* 0x000ea20000000800 */
[-C--:B----4-:R-:W-:Y:S02]  /*22380*/  IMAD R31, R5, R204.reuse, RZ ;  /* 0x000000cc051f7224 */ /* 0x090fe400078e02ff */
[----:B------:R-:W-:Y:S01]  /*22390*/  IMAD.WIDE.U32 R12, R4, R204, RZ ;  /* 0x000000cc040c7225 */ /* 0x000fe200078e00ff */
[----:B-----5:R-:W-:-:S03]  /*223a0*/  @P0 SHF.R.U32.HI R21, RZ, R33, R0 ;  /* 0x00000021ff150219 */ /* 0x020fc60000011600 */
[----:B------:R-:W-:-:S04]  /*223b0*/  IMAD.WIDE.U32 R4, R8, R25, RZ ;  /* 0x0000001908047225 */ /* 0x000fc800078e00ff */
[----:B------:R-:W-:Y:S01]  /*223c0*/  IMAD.IADD R13, R31, 0x1, R13 ;  /* 0x000000011f0d7824 */ /* 0x000fe200078e020d */
[----:B------:R-:W-:Y:S01]  /*223d0*/  IADD3 R12, P0, P1, R4, R12, R15 ;  /* 0x0000000c040c7210 */ /* 0x000fe2000791e00f */
[----:B------:R-:W-:Y:S01]  /*223e0*/  IMAD.MOV R0, RZ, RZ, -R21 ;  /* 0x000000ffff007224 */ /* 0x000fe200078e0a15 */
[----:B------:R-:W-:Y:S01]  /*223f0*/  IADD3 R8, R5, R9, RZ ;  /* 0x0000000905087210 */ /* 0x000fe20007ffe0ff */
[----:B------:R-:W-:-:S04]  /*22400*/  IMAD.WIDE.U32 R4, R10, R217, RZ ;  /* 0x000000d90a047225 */ /* 0x000fc800078e00ff */
[----:B------:R-:W-:Y:S02]  /*22410*/  IMAD R11, R11, R217, RZ ;  /* 0x000000d90b0b7224 */ /* 0x000fe400078e02ff */
[----:B------:R-:W-:Y:S01]  /*22420*/  IMAD R9, R29, R0, R27 ;  /* 0x000000001d097224 */ /* 0x000fe200078e021b */
[----:B------:R-:W-:Y:S01]  /*22430*/  IADD3.X R0, R8, R13, R14, P0, P1 ;  /* 0x0000000d08007210 */ /* 0x000fe200007e240e */
[----:B------:R-:W-:Y:S01]  /*22440*/  IMAD.IADD R5, R11, 0x1, R5 ;  /* 0x000000010b057824 */ /* 0x000fe200078e0205 */
[----:B------:R-:W-:Y:S02]  /*22450*/  IADD3 R4, P0, P1, R21, R12, R4 ;  /* 0x0000000c15047210 */ /* 0x000fe4000791e004 */
[----:B------:R-:W-:Y:S02]  /*22460*/  SHF.R.S32.HI R21, RZ, 0x1f, R21 ;  /* 0x0000001fff157819 */ /* 0x000fe40000011415 */
[----:B------:R-:W-:Y:S02]  /*22470*/  SHF.R.S32.HI R11, RZ, 0x1f, R9 ;  /* 0x0000001fff0b7819 */ /* 0x000fe40000011409 */
[----:B------:R-:W-:Y:S01]  /*22480*/  IADD3.X R5, R21, R0, R5, P0, P1 ;  /* 0x0000000015057210 */ /* 0x000fe200007e2405 */
[----:B0-----:R-:W-:-:S04]  /*22490*/  IMAD R0, R7, R9, RZ ;  /* 0x0000000907007224 */ /* 0x001fc800078e02ff */
[C---:B------:R-:W-:Y:S02]  /*224a0*/  IMAD R11, R6.reuse, R11, R0 ;  /* 0x0000000b060b7224 */ /* 0x040fe400078e0200 */
[----:B------:R-:W-:-:S04]  /*224b0*/  IMAD.WIDE.U32 R4, R6, R9, R4 ;  /* 0x0000000906047225 */ /* 0x000fc800078e0004 */
[----:B------:R-:W-:Y:S01]  /*224c0*/  IMAD.IADD R0, R5, 0x1, R11 ;  /* 0x0000000105007824 */ /* 0x000fe200078e020b */
[----:B-1----:R-:W-:Y:S01]  /*224d0*/  LEA R2, P0, R4, R2, 0x2 ;  /* 0x0000000204027211 */ /* 0x002fe200078010ff */
[----:B------:R-:W-:-:S03]  /*224e0*/  IMAD.MOV.U32 R5, RZ, RZ, -0x800000 ;  /* 0xff800000ff057424 */ /* 0x000fc600078e00ff */
[----:B--2---:R-:W-:-:S05]  /*224f0*/  LEA.HI.X R3, R4, R3, R0, 0x2, P0 ;  /* 0x0000000304037211 */ /* 0x004fca00000f1400 */
[----:B------:R1:W-:Y:S04]  /*22500*/  STG.E desc[UR54][R2.64], R5 ;  /* 0x0000000502007986 */ /* 0x0003e8000c101936 */
.L_x_517:
[----:B------:R-:W-:Y:S05]  /*22510*/  BSYNC B1 ;  /* 0x0000000000017941 */ /* 0x000fea0003800000 */
.L_x_516:
[----:B------:R-:W-:Y:S05]  /*22520*/  @P2 BRA `(.L_x_510) ;  /* 0x0000000400d82947 */ /* 0x000fea0003800000 */
[----:B------:R-:W3:Y:S01]  /*22530*/  LDC R21, c[0x0][0xbe8] ;  /* 0x0002fa00ff157b82 */ /* 0x000ee20000000800 */
[----:B------:R-:W-:Y:S01]  /*22540*/  ULDC.64 UR4, c[0x0][0xaa0] ;  /* 0x0002a80000047ab9 */ /* 0x000fe20000000a00 */
[----:B------:R-:W-:Y:S01]  /*22550*/  ULDC.64 UR6, c[0x0][0xaf0] ;  /* 0x0002bc0000067ab9 */ /* 0x000fe20000000a00 */
[----:B------:R-:W-:Y:S02]  /*22560*/  IMAD R0, R14, UR4, RZ ;  /* 0x000000040e007c24 */ /* 0x000fe4000f8e02ff */
[----:B-1----:R-:W-:-:S04]  /*22570*/  IMAD.WIDE.U32 R2, R15, UR4, RZ ;  /* 0x000000040f027c25 */ /* 0x002fc8000f8e00ff */
[----:B------:R-:W-:Y:S01]  /*22580*/  IMAD R5, R15, UR5, R0 ;  /* 0x000000050f057c24 */ /* 0x000fe2000f8e0200 */
[----:B------:R-:W-:Y:S01]  /*22590*/  ULDC.64 UR4, c[0x0][0xae8] ;  /* 0x0002ba0000047ab9 */ /* 0x000fe20000000a00 */
[----:B------:R-:W-:-:S03]  /*225a0*/  IMAD R0, R210, 0x20, R237 ;  /* 0x00000020d2007824 */ /* 0x000fc600078e02ed */
[----:B------:R-:W-:Y:S01]  /*225b0*/  IADD3 R3, R3, R5, RZ ;  /* 0x0000000503037210 */ /* 0x000fe20007ffe0ff */
[----:B------:R-:W-:Y:S02]  /*225c0*/  IMAD R9, R215, 0x80, R0 ;  /* 0x00000080d7097824 */ /* 0x000fe400078e0200 */
[----:B------:R-:W-:-:S04]  /*225d0*/  IMAD.WIDE.U32 R2, R204, UR4, R2 ;  /* 0x00000004cc027c25 */ /* 0x000fc8000f8e0002 */
[----:B------:R-:W-:Y:S01]  /*225e0*/  IMAD.MOV.U32 R5, RZ, RZ, R9 ;  /* 0x000000ffff057224 */ /* 0x000fe200078e0009 */
[----:B---3--:R-:W-:Y:S01]  /*225f0*/  ISETP.NE.AND P0, PT, R21, 0x1, PT ;  /* 0x000000011500780c */ /* 0x008fe20003f05270 */
[----:B------:R-:W-:Y:S01]  /*22600*/  IMAD R3, R204, UR5, R3 ;  /* 0x00000005cc037c24 */ /* 0x000fe2000f8e0203 */
[----:B------:R-:W-:Y:S01]  /*22610*/  ULDC.64 UR4, c[0x0][0xae0] ;  /* 0x0002b80000047ab9 */ /* 0x000fe20000000a00 */
[----:B------:R-:W-:-:S10]  /*22620*/  IMAD.WIDE.U32 R2, R25, UR6, R2 ;  /* 0x0000000619027c25 */ /* 0x000fd4000f8e0002 */
[----:B------:R-:W1:Y:S08]  /*22630*/  @P0 LDC R4, c[0x0][0xbec] ;  /* 0x0002fb00ff040b82 */ /* 0x000e700000000800 */
[----:B------:R-:W3:Y:S01]  /*22640*/  @P0 LDC R7, c[0x0][0xbf0] ;  /* 0x0002fc00ff070b82 */ /* 0x000ee20000000800 */
[----:B-1----:R-:W-:-:S04]  /*22650*/  @P0 IMAD.HI.U32 R0, R9, R4, RZ ;  /* 0x0000000409000227 */ /* 0x002fc800078e00ff */
[----:B------:R-:W-:Y:S01]  /*22660*/  IMAD R4, R214, UR6, RZ ;  /* 0x00000006d6047c24 */ /* 0x000fe2000f8e02ff */
[----:B---3--:R-:W-:-:S03]  /*22670*/  @P0 SHF.R.U32.HI R5, RZ, R7, R0 ;  /* 0x00000007ff050219 */ /* 0x008fc60000011600 */
[----:B------:R-:W-:Y:S01]  /*22680*/  IMAD R7, R25, UR7, R4 ;  /* 0x0000000719077c24 */ /* 0x000fe2000f8e0204 */
[--C-:B------:R-:W-:Y:S01]  /*22690*/  SHF.R.S32.HI R0, RZ, 0x1f, R5.reuse ;  /* 0x0000001fff007819 */ /* 0x100fe20000011405 */
[----:B------:R-:W-:Y:S02]  /*226a0*/  IMAD.MOV R4, RZ, RZ, -R5 ;  /* 0x000000ffff047224 */ /* 0x000fe400078e0a05 */
[----:B------:R-:W-:Y:S02]  /*226b0*/  IMAD.IADD R3, R3, 0x1, R7 ;  /* 0x0000000103037824 */ /* 0x000fe400078e0207 */
[----:B------:R-:W-:Y:S02]  /*226c0*/  IMAD R0, R0, UR4, RZ ;  /* 0x0000000400007c24 */ /* 0x000fe4000f8e02ff */
[----:B------:R-:W-:Y:S02]  /*226d0*/  IMAD R7, R21, R4, R9 ;  /* 0x0000000415077224 */ /* 0x000fe400078e0209 */
[----:B------:R-:W-:-:S02]  /*226e0*/  IMAD R9, R5, UR5, R0 ;  /* 0x0000000505097c24 */ /* 0x000fc4000f8e0200 */
[----:B------:R-:W-:Y:S01]  /*226f0*/  IMAD.WIDE.U32 R2, R5, UR4, R2 ;  /* 0x0000000405027c25 */ /* 0x000fe2000f8e0002 */
[----:B------:R-:W-:Y:S01]  /*22700*/  SHF.R.S32.HI R0, RZ, 0x1f, R7 ;  /* 0x0000001fff007819 */ /* 0x000fe20000011407 */
[----:B------:R-:W-:-:S03]  /*22710*/  ULDC.64 UR4, c[0x0][0xad8] ;  /* 0x0002b60000047ab9 */ /* 0x000fc60000000a00 */
[----:B------:R-:W-:Y:S01]  /*22720*/  IADD3 R3, R3, R9, RZ ;  /* 0x0000000903037210 */ /* 0x000fe20007ffe0ff */
        /* <DEDUP_REMOVED lines=8> */
[----:B------:R-:W-:Y:S06]  /*227b0*/  BRA.DIV UR4, `(.L_x_518) ;  /* 0x000000a204407947 */ /* 0x000fec000b800000 */
[----:B------:R1:W3:Y:S04]  /*227c0*/  SHFL.IDX PT, R0, R3, RZ, 0x181f ;  /* 0x00181fff03007589 */ /* 0x0002e800000e0000 */
[----:B------:R1:W4:Y:S02]  /*227d0*/  SHFL.IDX PT, R14, R2, RZ, 0x181f ;  /* 0x00181fff020e7589 */ /* 0x00032400000e0000 */
.L_x_773:
[----:B------:R-:W-:Y:S01]  /*227e0*/  IMAD R21, R20, R21, RZ ;  /* 0x0000001514157224 */ /* 0x000fe200078e02ff */
[----:B------:R-:W-:Y:S01]  /*227f0*/  BSSY B1, `(.L_x_519) ;  /* 0x000000f000017945 */ /* 0x000fe20003800000 */
[----:B------:R-:W-:-:S05]  /*22800*/  IMAD R6, R215, 0x80, R237 ;  /* 0x00000080d7067824 */ /* 0x000fca00078e02ed */
[----:B------:R-:W-:-:S13]  /*22810*/  ISETP.GE.AND P0, PT, R6, R21, PT ;  /* 0x000000150600720c */ /* 0x000fda0003f06270 */
[----:B------:R-:W-:Y:S05]  /*22820*/  @P0 BRA `(.L_x_520) ;  /* 0x00000000002c0947 */ /* 0x000fea0003800000 */
[----:B------:R-:W-:Y:S01]  /*22830*/  ULDC UR4, c[0x0][0xac8] ;  /* 0x0002b20000047ab9 */ /* 0x000fe20000000800 */
[----:B------:R-:W-:Y:S02]  /*22840*/  SHF.R.S32.HI R8, RZ, 0x1f, R203 ;  /* 0x0000001fff087819 */ /* 0x000fe400000114cb */
[----:B------:R-:W-:Y:S02]  /*22850*/  ISETP.GE.AND P2, PT, R203, UR4, PT ;  /* 0x00000004cb007c0c */ /* 0x000fe4000bf46270 */
[----:B------:R-:W-:Y:S02]  /*22860*/  ISETP.GE.AND P3, PT, R209, UR4, PT ;  /* 0x00000004d1007c0c */ /* 0x000fe4000bf66270 */
[----:B------:R-:W-:-:S09]  /*22870*/  SHF.R.S32.HI R7, RZ, 0x1f, R209 ;  /* 0x0000001fff077819 */ /* 0x000fd200000114d1 */
[-C--:B----4-:R-:W-:Y:S02]  /*22880*/  @!P2 LEA R4, P0, R203, R14.reuse, 0x1 ;  /* 0x0000000ecb04a211 */ /* 0x090fe400078008ff */
[----:B------:R-:W-:Y:S02]  /*22890*/  @!P3 LEA R14, P1, R209, R14, 0x1 ;  /* 0x0000000ed10eb211 */ /* 0x000fe400078208ff */
[-C--:B---3--:R-:W-:Y:S02]  /*228a0*/  @!P2 LEA.HI.X R5, R203, R0.reuse, R8, 0x1, P0 ;  /* 0x00000000cb05a211 */ /* 0x088fe400000f0c08 */
[----:B------:R-:W-:-:S03]  /*228b0*/  @!P3 LEA.HI.X R15, R209, R0, R7, 0x1, P1 ;  /* 0x00000000d10fb211 */ /* 0x000fc600008f0c07 */
[----:B------:R3:W-:Y:S04]  /*228c0*/  @!P2 ST.E.128 desc[UR54][R4.64], RZ ;  /* 0x000000ff0400a985 */ /* 0x0007e8000c101d36 */
[----:B------:R3:W-:Y:S02]  /*228d0*/  @!P3 ST.E.128 desc[UR54][R14.64], RZ ;  /* 0x000000ff0e00b985 */ /* 0x0007e4000c101d36 */
.L_x_520:
[----:B------:R-:W-:Y:S05]  /*228e0*/  BSYNC B1 ;  /* 0x0000000000017941 */ /* 0x000fea0003800000 */
.L_x_519:
[----:B------:R-:W-:-:S03]  /*228f0*/  UMOV UR4, 0xffffffff ;  /* 0xffffffff00047882 */ /* 0x000fc60000000000 */
[----:B------:R-:W-:Y:S05]  /*22900*/  BRA.DIV UR4, `(.L_x_521) ;  /* 0x000000a204207947 */ /* 0x000fea000b800000 */
[----:B---3--:R3:W0:Y:S04]  /*22910*/  SHFL.IDX PT, R0, R3, 0x1, 0x181f ;  /* 0x00381f0003007f89 */ /* 0x00862800000e0000 */
[----:B----4-:R3:W4:Y:S02]  /*22920*/  SHFL.IDX PT, R14, R2, 0x1, 0x181f ;  /* 0x00381f00020e7f89 */ /* 0x01072400000e0000 */
.L_x_777:
        /* <DEDUP_REMOVED lines=11> */
[-C--:B0-----:R-:W-:Y:S02]  /*229e0*/  @!P2 LEA.HI.X R5, R203, R0.reuse, R8, 0x1, P0 ;  /* 0x00000000cb05a211 */ /* 0x081fe400000f0c08 */
[----:B------:R-:W-:-:S03]  /*229f0*/  @!P3 LEA.HI.X R15, R209, R0, R7, 0x1, P1 ;  /* 0x00000000d10fb211 */ /* 0x000fc600008f0c07 */
[----:B------:R0:W-:Y:S04]  /*22a00*/  @!P2 ST.E.128 desc[UR54][R4.64], RZ ;  /* 0x000000ff0400a985 */ /* 0x0001e8000c101d36 */
[----:B------:R0:W-:Y:S02]  /*22a10*/  @!P3 ST.E.128 desc[UR54][R14.64], RZ ;  /* 0x000000ff0e00b985 */ /* 0x0001e4000c101d36 */
.L_x_523:
[----:B------:R-:W-:Y:S05]  /*22a20*/  BSYNC B1 ;  /* 0x0000000000017941 */ /* 0x000fea0003800000 */
.L_x_522:
[----:B------:R-:W-:-:S03]  /*22a30*/  UMOV UR4, 0xffffffff ;  /* 0xffffffff00047882 */ /* 0x000fc60000000000 */
[----:B------:R-:W-:Y:S05]  /*22a40*/  BRA.DIV UR4, `(.L_x_524) ;  /* 0x000000a204187947 */ /* 0x000fea000b800000 */
[----:B0-----:R0:W0:Y:S04]  /*22a50*/  SHFL.IDX PT, R0, R3, 0x2, 0x181f ;  /* 0x00581f0003007f89 */ /* 0x00102800000e0000 */
[----:B----4-:R4:W0:Y:S02]  /*22a60*/  SHFL.IDX PT, R14, R2, 0x2, 0x181f ;  /* 0x00581f00020e7f89 */ /* 0x01082400000e0000 */
.L_x_781:
        /* <DEDUP_REMOVED lines=9> */
[-C--:B0-----:R-:W-:Y:S02]  /*22b00*/  @!P2 LEA R4, P0, R203, R14.reuse, 0x1 ;  /* 0x0000000ecb04a211 */ /* 0x081fe400078008ff */
[----:B------:R-:W-:Y:S02]  /*22b10*/  @!P3 LEA R14, P1, R209, R14, 0x1 ;  /* 0x0000000ed10eb211 */ /* 0x000fe400078208ff */
[-C--:B------:R-:W-:Y:S02]  /*22b20*/  @!P2 LEA.HI.X R5, R203, R0.reuse, R8, 0x1, P0 ;  /* 0x00000000cb05a211 */ /* 0x080fe400000f0c08 */
[----:B------:R-:W-:-:S03]  /*22b30*/  @!P3 LEA.HI.X R15, R209, R0, R7, 0x1, P1 ;  /* 0x00000000d10fb211 */ /* 0x000fc600008f0c07 */
[----:B------:R0:W-:Y:S04]  /*22b40*/  @!P2 ST.E.128 desc[UR54][R4.64], RZ ;  /* 0x000000ff0400a985 */ /* 0x0001e8000c101d36 */
[----:B------:R0:W-:Y:S02]  /*22b50*/  @!P3 ST.E.128 desc[UR54][R14.64], RZ ;  /* 0x000000ff0e00b985 */ /* 0x0001e4000c101d36 */
.L_x_526:
[----:B------:R-:W-:Y:S05]  /*22b60*/  BSYNC B1 ;  /* 0x0000000000017941 */ /* 0x000fea0003800000 */
.L_x_525:
[----:B------:R-:W-:-:S03]  /*22b70*/  UMOV UR4, 0xffffffff ;  /* 0xffffffff00047882 */ /* 0x000fc60000000000 */
[----:B------:R-:W-:Y:S05]  /*22b80*/  BRA.DIV UR4, `(.L_x_527) ;  /* 0x000000a204107947 */ /* 0x000fea000b800000 */
[----:B0-----:R0:W0:Y:S04]  /*22b90*/  SHFL.IDX PT, R0, R3, 0x3, 0x181f ;  /* 0x00781f0003007f89 */ /* 0x00102800000e0000 */
[----:B------:R0:W0:Y:S02]  /*22ba0*/  SHFL.IDX PT, R14, R2, 0x3, 0x181f ;  /* 0x00781f00020e7f89 */ /* 0x00002400000e0000 */
.L_x_785:
[----:B01-34-:R-:W-:-:S04]  /*22bb0*/  IADD3 R2, R6, 0x60, RZ ;  /* 0x0000006006027810 */ /* 0x01bfc80007ffe0ff */
[----:B------:R-:W-:-:S13]  /*22bc0*/  ISETP.GE.AND P0, PT, R2, R21, PT ;  /* 0x000000150200720c */ /* 0x000fda0003f06270 */
[----:B------:R-:W-:Y:S05]  /*22bd0*/  @P0 BRA `(.L_x_510) ;  /* 0x00000000002c0947 */ /* 0x000fea0003800000 */
[----:B------:R-:W-:Y:S01]  /*22be0*/  ULDC UR4, c[0x0][0xac8] ;  /* 0x0002b20000047ab9 */ /* 0x000fe20000000800 */
[----:B------:R-:W-:Y:S02]  /*22bf0*/  SHF.R.S32.HI R5, RZ, 0x1f, R203 ;  /* 0x0000001fff057819 */ /* 0x000fe400000114cb */
[----:B------:R-:W-:Y:S02]  /*22c00*/  ISETP.GE.AND P2, PT, R203, UR4, PT ;  /* 0x00000004cb007c0c */ /* 0x000fe4000bf46270 */
[----:B------:R-:W-:Y:S02]  /*22c10*/  ISETP.GE.AND P3, PT, R209, UR4, PT ;  /* 0x00000004d1007c0c */ /* 0x000fe4000bf66270 */
[----:B------:R-:W-:-:S09]  /*22c20*/  SHF.R.S32.HI R4, RZ, 0x1f, R209 ;  /* 0x0000001fff047819 */ /* 0x000fd200000114d1 */
[-C--:B------:R-:W-:Y:S02]  /*22c30*/  @!P2 LEA R2, P0, R203, R14.reuse, 0x1 ;  /* 0x0000000ecb02a211 */ /* 0x080fe400078008ff */
[----:B------:R-:W-:Y:S02]  /*22c40*/  @!P3 LEA R14, P1, R209, R14, 0x1 ;  /* 0x0000000ed10eb211 */ /* 0x000fe400078208ff */
[-C--:B------:R-:W-:Y:S02]  /*22c50*/  @!P2 LEA.HI.X R3, R203, R0.reuse, R5, 0x1, P0 ;  /* 0x00000000cb03a211 */ /* 0x080fe400000f0c05 */
[----:B------:R-:W-:-:S03]  /*22c60*/  @!P3 LEA.HI.X R15, R209, R0, R4, 0x1, P1 ;  /* 0x00000000d10fb211 */ /* 0x000fc600008f0c04 */
[----:B------:R3:W-:Y:S04]  /*22c70*/  @!P2 ST.E.128 desc[UR54][R2.64], RZ ;  /* 0x000000ff0200a985 */ /* 0x0007e8000c101d36 */
[----:B------:R3:W-:Y:S02]  /*22c80*/  @!P3 ST.E.128 desc[UR54][R14.64], RZ ;  /* 0x000000ff0e00b985 */ /* 0x0007e4000c101d36 */
.L_x_510:
[----:B------:R-:W-:Y:S05]  /*22c90*/  BSYNC B0 ;  /* 0x0000000000007941 */ /* 0x000fea0003800000 */
.L_x_495:
[----:B------:R-:W-:Y:S02]  /*22ca0*/  ULDC UR4, c[0x0][0xc3c] ;  /* 0x00030f0000047ab9 */ /* 0x000fe40000000800 */
[----:B--2---:R-:W-:-:S13]  /*22cb0*/  ISETP.GE.AND P0, PT, R147, UR4, PT ;  /* 0x0000000493007c0c */ /* 0x004fda000bf06270 */
[----:B------:R-:W-:Y:S05]  /*22cc0*/  @!P0 BRA `(.L_x_528) ;  /* 0xfffffde800648947 */ /* 0x000fea000383ffff */
[----:B------:R-:W-:Y:S05]  /*22cd0*/  BRA `(.L_x_324) ;  /* 0x0000007000107947 */ /* 0x000fea0003800000 */
.L_x_322:
        /* <DEDUP_REMOVED lines=16> */
[----:B-1----:R2:W-:Y:S04]  /*22de0*/  STL.64 [R1], R4 ;  /* 0x0000000401007387 */ /* 0x0025e80000100a00 */
[----:B------:R2:W-:Y:S01]  /*22df0*/  STL.64 [R1+0x8], R6 ;  /* 0x0000080601007387 */ /* 0x0005e20000100a00 */
[----:B------:R-:W-:Y:S06]  /*22e00*/  BAR.ARV 0x4, 0x180 ;  /* 0x0106000000007b1d */ /* 0x000fec0000002000 */
[----:B------:R-:W-:Y:S05]  /*22e10*/  BRA `(.L_x_530) ;  /* 0x0000000800a87947 */ /* 0x000fea0003800000 */
.L_x_529:
[----:B------:R-:W1:Y:S01]  /*22e20*/  S2R R0, SR_TID.X ;  /* 0x0000000000007919 */ /* 0x000e620000002100 */
[----:B------:R-:W-:Y:S01]  /*22e30*/  ULDC UR4, c[0x0][0xc3c] ;  /* 0x00030f0000047ab9 */ /* 0x000fe20000000800 */
[----:B------:R-:W-:Y:S01]  /*22e40*/  IMAD.MOV.U32 R9, RZ, RZ, RZ ;  /* 0x000000ffff097224 */ /* 0x000fe200078e00ff */
[----:B------:R-:W2:Y:S01]  /*22e50*/  S2UR UR6, SR_CTAID.X ;  /* 0x00000000000679c3 */ /* 0x000ea20000002500 */
[----:B------:R-:W-:Y:S01]  /*22e60*/  ULDC UR5, c[0x0][0xc38] ;  /* 0x00030e0000057ab9 */ /* 0x000fe20000000800 */
[----:B-1----:R-:W-:-:S04]  /*22e70*/  LOP3.LUT R0, R0, 0x1f, RZ, 0xc0, !PT ;  /* 0x0000001f00007812 */ /* 0x002fc800078ec0ff */
[----:B------:R-:W-:-:S04]  /*22e80*/  ISETP.NE.AND P0, PT, R0, 0x1f, PT ;  /* 0x0000001f0000780c */ /* 0x000fc80003f05270 */
[----:B------:R-:W-:-:S13]  /*22e90*/  ISETP.GE.OR P1, PT, R0, UR4, !P0 ;  /* 0x0000000400007c0c */ /* 0x000fda000c726670 */
[----:B0-----:R-:W0:Y:S08]  /*22ea0*/  @!P1 LDC.64 R2, c[0x0][0xc80] ;  /* 0x00032000ff029b82 */ /* 0x001e300000000a00 */
[----:B------:R-:W1:Y:S01]  /*22eb0*/  @!P1 LDC.64 R4, c[0x0][0xc78] ;  /* 0x00031e00ff049b82 */ /* 0x000e620000000a00 */
[----:B0-----:R-:W-:-:S05]  /*22ec0*/  @!P1 IMAD.WIDE.U32 R2, R0, 0x4, R2 ;  /* 0x0000000400029825 */ /* 0x001fca00078e0002 */
[----:B------:R1:W3:Y:S02]  /*22ed0*/  @!P1 LDG.E R6, desc[UR54][R2.64] ;  /* 0x0000003602069981 */ /* 0x0002e4000c1e1900 */
[----:B-1----:R-:W-:-:S05]  /*22ee0*/  @!P1 IMAD.WIDE.U32 R2, R0, 0x4, R4 ;  /* 0x0000000400029825 */ /* 0x002fca00078e0004 */
[----:B------:R-:W3:Y:S01]  /*22ef0*/  @!P1 LDG.E R9, desc[UR54][R2.64] ;  /* 0x0000003602099981 */ /* 0x000ee2000c1e1900 */
[C---:B------:R-:W-:Y:S01]  /*22f00*/  ISETP.NE.AND P1, PT, R0.reuse, RZ, PT ;  /* 0x000000ff0000720c */ /* 0x040fe20003f25270 */
[----:B------:R-:W-:Y:S01]  /*22f10*/  UMOV UR4, URZ ;  /* 0x0000003f00047c82 */ /* 0x000fe20008000000 */
[C---:B------:R-:W-:Y:S02]  /*22f20*/  ISETP.GE.U32.AND P2, PT, R0.reuse, 0x2, PT ;  /* 0x000000020000780c */ /* 0x040fe40003f46070 */
[C---:B------:R-:W-:Y:S02]  /*22f30*/  ISETP.GE.U32.AND P3, PT, R0.reuse, 0x4, PT ;  /* 0x000000040000780c */ /* 0x040fe40003f66070 */
[C---:B------:R-:W-:Y:S02]  /*22f40*/  ISETP.GE.U32.AND P4, PT, R0.reuse, 0x8, PT ;  /* 0x000000080000780c */ /* 0x040fe40003f86070 */
[----:B------:R-:W-:Y:S01]  /*22f50*/  ISETP.GE.U32.AND P5, PT, R0, 0x10, PT ;  /* 0x000000100000780c */ /* 0x000fe20003fa6070 */
[----:B---3--:R-:W-:-:S05]  /*22f60*/  IMAD R4, R6, R9, RZ ;  /* 0x0000000906047224 */ /* 0x008fca00078e02ff */
[----:B------:R-:W0:Y:S02]  /*22f70*/  SHFL.UP PT, R5, R4, 0x1, RZ ;  /* 0x0420000004057989 */ /* 0x000e2400000e00ff */
[----:B0-----:R-:W-:-:S05]  /*22f80*/  SEL R5, R5, RZ, P1 ;  /* 0x000000ff05057207 */ /* 0x001fca0000800000 */
[----:B------:R-:W-:-:S05]  /*22f90*/  IMAD.IADD R5, R4, 0x1, R5 ;  /* 0x0000000104057824 */ /* 0x000fca00078e0205 */
[----:B------:R-:W0:Y:S02]  /*22fa0*/  SHFL.UP PT, R7, R5, 0x2, RZ ;  /* 0x0440000005077989 */ /* 0x000e2400000e00ff */
[----:B0-----:R-:W-:-:S05]  /*22fb0*/  SEL R8, R7, RZ, P2 ;  /* 0x000000ff07087207 */ /* 0x001fca0001000000 */
[----:B------:R-:W-:-:S05]  /*22fc0*/  IMAD.IADD R8, R5, 0x1, R8 ;  /* 0x0000000105087824 */ /* 0x000fca00078e0208 */
[----:B------:R-:W0:Y:S02]  /*22fd0*/  SHFL.UP PT, R7, R8, 0x4, RZ ;  /* 0x0480000008077989 */ /* 0x000e2400000e00ff */
[----:B0-----:R-:W-:-:S04]  /*22fe0*/  SEL R7, R7, RZ, P3 ;  /* 0x000000ff07077207 */ /* 0x001fc80001800000 */
[----:B------:R-:W-:-:S05]  /*22ff0*/  IADD3 R7, R8, R7, RZ ;  /* 0x0000000708077210 */ /* 0x000fca0007ffe0ff */
[----:B------:R-:W0:Y:S02]  /*23000*/  SHFL.UP PT, R2, R7, 0x8, RZ ;  /* 0x0500000007027989 */ /* 0x000e2400000e00ff */
[----:B0-----:R-:W-:-:S05]  /*23010*/  SEL R2, R2, RZ, P4 ;  /* 0x000000ff02027207 */ /* 0x001fca0002000000 */
[----:B------:R-:W-:-:S05]  /*23020*/  IMAD.IADD R3, R7, 0x1, R2 ;  /* 0x0000000107037824 */ /* 0x000fca00078e0202 */
[----:B------:R-:W0:Y:S02]  /*23030*/  SHFL.UP PT, R2, R3, 0x10, RZ ;  /* 0x0600000003027989 */ /* 0x000e2400000e00ff */
[----:B0-----:R-:W-:-:S05]  /*23040*/  SEL R2, R2, RZ, P5 ;  /* 0x000000ff02027207 */ /* 0x001fca0002800000 */
[----:B------:R-:W-:-:S05]  /*23050*/  IMAD.IADD R2, R3, 0x1, R2 ;  /* 0x0000000103027824 */ /* 0x000fca00078e0202 */
[----:B------:R-:W0:Y:S02]  /*23060*/  SHFL.IDX PT, R4, R2, 0x1f, 0x1f ;  /* 0x03e01f0002047f89 */ /* 0x000e2400000e0000 */
[----:B0-----:R-:W-:-:S04]  /*23070*/  IMAD R7, R4, UR5, RZ ;  /* 0x0000000504077c24 */ /* 0x001fc8000f8e02ff */
[----:B------:R-:W-:Y:S01]  /*23080*/  IMAD.MOV.U32 R4, RZ, RZ, R7 ;  /* 0x000000ffff047224 */ /* 0x000fe200078e0007 */
[----:B--2---:R-:W-:-:S13]  /*23090*/  ISETP.GT.AND P6, PT, R7, UR6, PT ;  /* 0x0000000607007c0c */ /* 0x004fda000bfc4270 */
[----:B------:R-:W-:Y:S05]  /*230a0*/  @P6 BRA `(.L_x_531) ;  /* 0x0000000000a46947 */ /* 0x000fea0003800000 */
[----:B------:R-:W-:Y:S01]  /*230b0*/  IMAD.MOV.U32 R7, RZ, RZ, R4 ;  /* 0x000000ffff077224 */ /* 0x000fe200078e0004 */
[----:B------:R-:W-:Y:S01]  /*230c0*/  UMOV UR4, URZ ;  /* 0x0000003f00047c82 */ /* 0x000fe20008000000 */
[----:B------:R-:W-:-:S05]  /*230d0*/  ULDC UR5, c[0x0][0xc38] ;  /* 0x00030e0000057ab9 */ /* 0x000fca0000000800 */
.L_x_533:
[----:B------:R-:W0:Y:S01]  /*230e0*/  LDC R2, c[0x0][0xc3c] ;  /* 0x00030f00ff027b82 */ /* 0x000e220000000800 */
[----:B------:R-:W-:Y:S01]  /*230f0*/  ULDC UR7, c[0x0][0xc3c] ;  /* 0x00030f0000077ab9 */ /* 0x000fe20000000800 */
[----:B------:R-:W-:Y:S01]  /*23100*/  UIADD3 UR4, UR4, 0x1f, URZ ;  /* 0x0000001f04047890 */ /* 0x000fe2000fffe03f */
[----:B------:R-:W-:-:S05]  /*23110*/  MOV R3, UR7 ;  /* 0x0000000700037c02 */ /* 0x000fca0008000f00 */
[----:B------:R1:W-:Y:S01]  /*23120*/  STL [R1+0xc], R3 ;  /* 0x00000c0301007387 */ /* 0x0003e20000100800 */
[----:B0-----:R-:W-:-:S13]  /*23130*/  ISETP.LE.AND P6, PT, R2, UR4, PT ;  /* 0x0000000402007c0c */ /* 0x001fda000bfc3270 */
[----:B-1----:R-:W-:Y:S05]  /*23140*/  @P6 BRA `(.L_x_532) ;  /* 0x0000000400a46947 */ /* 0x002fea0003800000 */
[----:B------:R-:W-:Y:S02]  /*23150*/  VIADD R9, R0, UR4 ;  /* 0x0000000400097c36 */ /* 0x000fe40008000000 */
[----:B------:R-:W-:-:S03]  /*23160*/  IMAD.MOV.U32 R6, RZ, RZ, RZ ;  /* 0x000000ffff067224 */ /* 0x000fc600078e00ff */
[----:B------:R-:W-:-:S13]  /*23170*/  ISETP.GE.OR P6, PT, R9, R2, !P0 ;  /* 0x000000020900720c */ /* 0x000fda00047c6670 */
        /* <DEDUP_REMOVED lines=25> */
[----:B------:R-:W-:-:S05]  /*23310*/  IMAD.IADD R7, R4, 0x1, R7 ;  /* 0x0000000104077824 */ /* 0x000fca00078e0207 */
[----:B------:R-:W-:-:S13]  /*23320*/  ISETP.GT.AND P6, PT, R7, UR6, PT ;  /* 0x0000000607007c0c */ /* 0x000fda000bfc4270 */
[----:B------:R-:W-:Y:S05]  /*23330*/  @!P6 BRA `(.L_x_533) ;  /* 0xfffffffc0068e947 */ /* 0x000fea000383ffff */
.L_x_531:
[----:B------:R-:W-:-:S05]  /*23340*/  IADD3 R11, -R4, R7, RZ ;  /* 0x00000007040b7210 */ /* 0x000fca0007ffe1ff */
[----:B------:R-:W-:-:S05]  /*23350*/  IMAD R3, R2, UR5, R11 ;  /* 0x0000000502037c24 */ /* 0x000fca000f8e020b */
[----:B------:R-:W-:-:S13]  /*23360*/  ISETP.GT.AND P0, PT, R3, UR6, PT ;  /* 0x0000000603007c0c */ /* 0x000fda000bf04270 */
[----:B------:R-:W-:-:S04]  /*23370*/  VOTE.ANY R10, PT, !P0 ;  /* 0x00000000000a7806 */ /* 0x000fc800040e0100 */
[----:B------:R0:W1:Y:S01]  /*23380*/  POPC R5, R10 ;  /* 0x0000000a00057309 */ /* 0x0000620000000000 */
[----:B------:R-:W-:Y:S01]  /*23390*/  ISETP.NE.AND P0, PT, R10, RZ, PT ;  /* 0x000000ff0a00720c */ /* 0x000fe20003f05270 */
[----:B0-----:R-:W-:Y:S01]  /*233a0*/  IMAD.MOV.U32 R10, RZ, RZ, RZ ;  /* 0x000000ffff0a7224 */ /* 0x001fe200078e00ff */
[----:B-1----:R-:W0:Y:S04]  /*233b0*/  SHFL.IDX PT, R6, R6, R5, 0x1f ;  /* 0x00001f0506067589 */ /* 0x002e2800000e0000 */
[----:B------:R-:W1:Y:S01]  /*233c0*/  SHFL.IDX PT, R8, R9, R5, 0x1f ;  /* 0x00001f0509087589 */ /* 0x000e6200000e0000 */
[----:B0-----:R-:W-:-:S04]  /*233d0*/  IABS R4, R6 ;  /* 0x0000000600047213 */ /* 0x001fc80000000000 */
[----:B------:R-:W0:Y:S01]  /*233e0*/  I2F.RP R13, R4 ;  /* 0x00000004000d7306 */ /* 0x000e220000209400 */
[----:B-1----:R-:W-:-:S07]  /*233f0*/  IABS R7, R8 ;  /* 0x0000000800077213 */ /* 0x002fce0000000000 */
[----:B------:R-:W-:Y:S08]  /*23400*/  I2F.RP R12, R7 ;  /* 0x00000007000c7306 */ /* 0x000ff00000209400 */
[----:B0-----:R-:W0:Y:S02]  /*23410*/  MUFU.RCP R13, R13 ;  /* 0x0000000d000d7308 */ /* 0x001e240000001000 */
[----:B0-----:R-:W-:-:S06]  /*23420*/  VIADD R3, R13, 0xffffffe ;  /* 0x0ffffffe0d037836 */ /* 0x001fcc0000000000 */
[----:B------:R-:W0:Y:S02]  /*23430*/  F2I.FTZ.U32.TRUNC.NTZ R3, R3 ;  /* 0x0000000300037305 */ /* 0x000e24000021f000 */
[----:B0-----:R-:W-:Y:S01]  /*23440*/  IMAD.MOV R15, RZ, RZ, -R3 ;  /* 0x000000ffff0f7224 */ /* 0x001fe200078e0a03 */
[----:B------:R-:W-:Y:S06]  /*23450*/  @!P0 BRA `(.L_x_534) ;  /* 0x0000000000088947 */ /* 0x000fec0003800000 */
[----:B------:R-:W-:-:S05]  /*23460*/  VIADD R9, R5, 0xffffffff ;  /* 0xffffffff05097836 */ /* 0x000fca0000000000 */
[----:B------:R0:W1:Y:S02]  /*23470*/  SHFL.IDX PT, R10, R2, R9, 0x1f ;  /* 0x00001f09020a7589 */ /* 0x00006400000e0000 */
.L_x_534:
[----:B0-----:R-:W-:Y:S01]  /*23480*/  MOV R2, RZ ;  /* 0x000000ff00027202 */ /* 0x001fe20000000f00 */
[----:B-1----:R-:W-:Y:S01]  /*23490*/  IMAD R10, R10, UR5, R11 ;  /* 0x000000050a0a7c24 */ /* 0x002fe2000f8e020b */
[----:B------:R-:W0:Y:S01]  /*234a0*/  MUFU.RCP R12, R12 ;  /* 0x0000000c000c7308 */ /* 0x000e220000001000 */
[----:B------:R-:W-:-:S03]  /*234b0*/  IMAD R9, R15, R4, RZ ;  /* 0x000000040f097224 */ /* 0x000fc600078e02ff */
[----:B------:R1:W-:Y:S01]  /*234c0*/  STL [R1], R10 ;  /* 0x0000000a01007387 */ /* 0x0003e20000100800 */
[----:B------:R-:W-:Y:S01]  /*234d0*/  IMAD.HI.U32 R2, R3, R9, R2 ;  /* 0x0000000903027227 */ /* 0x000fe200078e0002 */
[----:B------:R-:W-:Y:S02]  /*234e0*/  IADD3 R9, -R10, UR6, RZ ;  /* 0x000000060a097c10 */ /* 0x000fe4000fffe1ff */
[----:B------:R-:W-:Y:S02]  /*234f0*/  IABS R3, R6 ;  /* 0x0000000600037213 */ /* 0x000fe40000000000 */
[----:B------:R-:W-:-:S03]  /*23500*/  IABS R11, R9 ;  /* 0x00000009000b7213 */ /* 0x000fc60000000000 */
[----:B------:R-:W-:Y:S02]  /*23510*/  IMAD.MOV R3, RZ, RZ, -R3 ;  /* 0x000000ffff037224 */ /* 0x000fe400078e0a03 */
[----:B-1----:R-:W-:-:S04]  /*23520*/  IMAD.HI.U32 R10, R2, R11, RZ ;  /* 0x0000000b020a7227 */ /* 0x002fc800078e00ff */
[----:B------:R-:W-:Y:S02]  /*23530*/  IMAD R11, R10, R3, R11 ;  /* 0x000000030a0b7224 */ /* 0x000fe400078e020b */
[----:B0-----:R-:W-:-:S03]  /*23540*/  VIADD R3, R12, 0xffffffe ;  /* 0x0ffffffe0c037836 */ /* 0x001fc60000000000 */
[----:B------:R-:W-:-:S03]  /*23550*/  ISETP.GT.U32.AND P1, PT, R4, R11, PT ;  /* 0x0000000b0400720c */ /* 0x000fc60003f24070 */
[----:B------:R-:W0:Y:S10]  /*23560*/  F2I.FTZ.U32.TRUNC.NTZ R3, R3 ;  /* 0x0000000300037305 */ /* 0x000e34000021f000 */
[----:B------:R-:W-:-:S02]  /*23570*/  @!P1 IMAD.IADD R11, R11, 0x1, -R4 ;  /* 0x000000010b0b9824 */ /* 0x000fc400078e0a04 */
[----:B------:R-:W-:Y:S01]  /*23580*/  @!P1 VIADD R10, R10, 0x1 ;  /* 0x000000010a0a9836 */ /* 0x000fe20000000000 */
[----:B------:R-:W-:Y:S01]  /*23590*/  ISETP.NE.AND P1, PT, R6, RZ, PT ;  /* 0x000000ff0600720c */ /* 0x000fe20003f25270 */
[----:B0-----:R-:W-:Y:S01]  /*235a0*/  IMAD.MOV R2, RZ, RZ, -R3 ;  /* 0x000000ffff027224 */ /* 0x001fe200078e0a03 */
[----:B------:R-:W-:-:S03]  /*235b0*/  ISETP.GE.U32.AND P0, PT, R11, R4, PT ;  /* 0x000000040b00720c */ /* 0x000fc60003f06070 */
[----:B------:R-:W-:Y:S01]  /*235c0*/  IMAD R11, R2, R7, RZ ;  /* 0x00000007020b7224 */ /* 0x000fe200078e02ff */
[----:B------:R-:W-:-:S05]  /*235d0*/  MOV R2, RZ ;  /* 0x000000ff00027202 */ /* 0x000fca0000000f00 */
[----:B------:R-:W-:Y:S01]  /*235e0*/  IMAD.HI.U32 R4, R3, R11, R2 ;  /* 0x0000000b03047227 */ /* 0x000fe200078e0002 */
[----:B------:R-:W-:-:S03]  /*235f0*/  LOP3.LUT R2, R9, R6, RZ, 0x3c, !PT ;  /* 0x0000000609027212 */ /* 0x000fc600078e3cff */
[----:B------:R-:W-:Y:S01]  /*23600*/  @P0 VIADD R10, R10, 0x1 ;  /* 0x000000010a0a0836 */ /* 0x000fe20000000000 */
        /* <DEDUP_REMOVED lines=8> */
[----:B------:R-:W-:-:S05]  /*23690*/  IMAD R2, R4, R2, R3 ;  /* 0x0000000204027224 */ /* 0x000fca00078e0203 */
[----:B------:R-:W-:-:S13]  /*236a0*/  ISETP.GT.U32.AND P1, PT, R7, R2, PT ;  /* 0x000000020700720c */ /* 0x000fda0003f24070 */
[-C--:B------:R-:W-:Y:S01]  /*236b0*/  @!P1 IADD3 R2, R2, -R7.reuse, RZ ;  /* 0x8000000702029210 */ /* 0x080fe20007ffe0ff */
[----:B------:R-:W-:Y:S01]  /*236c0*/  @!P1 VIADD R4, R4, 0x1 ;  /* 0x0000000104049836 */ /* 0x000fe20000000000 */
[----:B------:R-:W-:Y:S02]  /*236d0*/  ISETP.NE.AND P1, PT, R8, RZ, PT ;  /* 0x000000ff0800720c */ /* 0x000fe40003f25270 */
[----:B------:R-:W-:Y:S02]  /*236e0*/  ISETP.GE.U32.AND P0, PT, R2, R7, PT ;  /* 0x000000070200720c */ /* 0x000fe40003f06070 */
[----:B------:R-:W-:-:S04]  /*236f0*/  LOP3.LUT R2, R10, R8, RZ, 0x3c, !PT ;  /* 0x000000080a027212 */ /* 0x000fc800078e3cff */
[----:B------:R-:W-:Y:S01]  /*23700*/  ISETP.GE.AND P2, PT, R2, RZ, PT ;  /* 0x000000ff0200720c */ /* 0x000fe20003f46270 */
[----:B------:R-:W-:-:S06]  /*23710*/  VIADD R2, R5, UR4 ;  /* 0x0000000405027c36 */ /* 0x000fcc0008000000 */
[----:B------:R-:W-:-:S06]  /*23720*/  @P0 VIADD R4, R4, 0x1 ;  /* 0x0000000104040836 */ /* 0x000fcc0000000000 */
[----:B------:R-:W-:Y:S01]  /*23730*/  @!P2 IMAD.MOV R4, RZ, RZ, -R4 ;  /* 0x000000ffff04a224 */ /* 0x000fe200078e0a04 */
[----:B------:R-:W-:-:S05]  /*23740*/  @!P1 LOP3.LUT R4, RZ, R8, RZ, 0x33, !PT ;  /* 0x00000008ff049212 */ /* 0x000fca00078e33ff */
[----:B------:R-:W-:-:S04]  /*23750*/  IMAD.MOV R3, RZ, RZ, -R4 ;  /* 0x000000ffff037224 */ /* 0x000fc800078e0a04 */
[C---:B------:R-:W-:Y:S01]  /*23760*/  IMAD R10, R8.reuse, R3, R10 ;  /* 0x00000003080a7224 */ /* 0x040fe200078e020a */
[----:B------:R-:W-:Y:S01]  /*23770*/  LEA R3, R8, R4, 0x18 ;  /* 0x0000000408037211 */ /* 0x000fe200078ec0ff */
[----:B------:R-:W-:-:S04]  /*23780*/  IMAD.IADD R4, R9, 0x1, -R6 ;  /* 0x0000000109047824 */ /* 0x000fc800078e0a06 */
[----:B------:R-:W-:Y:S01]  /*23790*/  IMAD R3, R10, 0x10000, R3 ;  /* 0x000100000a037824 */ /* 0x000fe200078e0203 */
[----:B------:R1:W-:Y:S04]  /*237a0*/  STL [R1+0x4], R4 ;  /* 0x0000040401007387 */ /* 0x0003e80000100800 */
[----:B------:R1:W-:Y:S04]  /*237b0*/  STL [R1+0xc], R2 ;  /* 0x00000c0201007387 */ /* 0x0003e80000100800 */
[----:B------:R1:W-:Y:S01]  /*237c0*/  STL [R1+0x8], R3 ;  /* 0x0000080301007387 */ /* 0x0003e20000100800 */
[----:B------:R-:W-:Y:S05]  /*237d0*/  BRA `(.L_x_535) ;  /* 0x0000000000107947 */ /* 0x000fea0003800000 */
.L_x_532:
[----:B------:R-:W-:Y:S01]  /*237e0*/  IMAD.U32 R2, RZ, RZ, UR6 ;  /* 0x00000006ff027e24 */ /* 0x000fe2000f8e00ff */
[----:B------:R0:W-:Y:S04]  /*237f0*/  STL [R1+0x4], RZ ;  /* 0x000004ff01007387 */ /* 0x0001e80000100800 */
[----:B------:R0:W-:Y:S04]  /*23800*/  STL [R1+0x8], RZ ;  /* 0x000008ff01007387 */ /* 0x0001e80000100800 */
[----:B------:R0:W-:Y:S02]  /*23810*/  STL [R1], R2 ;  /* 0x0000000201007387 */ /* 0x0001e40000100800 */
.L_x_535:
[----:B-1----:R-:W2:Y:S04]  /*23820*/  LDL R4, [R1] ;  /* 0x0000000001047983 */ /* 0x002ea80000100800 */
[----:B------:R-:W2:Y:S04]  /*23830*/  LDL R5, [R1+0x4] ;  /* 0x0000040001057983 */ /* 0x000ea80000100800 */
[----:B------:R-:W2:Y:S04]  /*23840*/  LDL R6, [R1+0x8] ;  /* 0x0000080001067983 */ /* 0x000ea80000100800 */
[----:B------:R-:W2:Y:S01]  /*23850*/  LDL R7, [R1+0xc] ;  /* 0x00000c0001077983 */ /* 0x000ea20000100800 */
[----:B------:R-:W-:-:S13]  /*23860*/  ISETP.NE.AND P0, PT, R0, RZ, PT ;  /* 0x000000ff0000720c */ /* 0x000fda0003f05270 */
[----:B------:R-:W1:Y:S01]  /*23870*/  @!P0 S2R R3, SR_CgaCtaId ;  /* 0x0000000000038919 */ /* 0x000e620000008800 */
[----:B------:R-:W-:-:S04]  /*23880*/  @!P0 MOV R0, 0x400 ;  /* 0x0000040000008802 */ /* 0x000fc80000000f00 */
[----:B-1----:R-:W-:-:S05]  /*23890*/  @!P0 LEA R0, R3, R0, 0x18 ;  /* 0x0000000003008211 */ /* 0x002fca00078ec0ff */
[----:B--2---:R1:W-:Y:S01]  /*238a0*/  @!P0 STS.128 [R0+0x298d0], R4 ;  /* 0x0298d00400008388 */ /* 0x0043e20000000c00 */
[----:B------:R-:W-:Y:S06]  /*238b0*/  BAR.ARV 0x5, 0x180 ;  /* 0x0146000000007b1d */ /* 0x000fec0000002000 */
.L_x_530:
[----:B-1----:R-:W3:Y:S01]  /*238c0*/  LDL R0, [R1+0xc] ;  /* 0x00000c0001007983 */ /* 0x002ee20000100800 */
[----:B------:R-:W-:Y:S01]  /*238d0*/  ULDC UR4, c[0x0][0xc3c] ;  /* 0x00030f0000047ab9 */ /* 0x000fe20000000800 */
[----:B------:R-:W-:Y:S01]  /*238e0*/  IMAD.MOV.U32 R19, RZ, RZ, RZ ;  /* 0x000000ffff137224 */ /* 0x000fe200078e00ff */
[----:B---3--:R-:W-:Y:S02]  /*238f0*/  ISETP.GE.AND P0, PT, R0, UR4, PT ;  /* 0x0000000400007c0c */ /* 0x008fe4000bf06270 */
[----:B------:R-:W-:-:S05]  /*23900*/  MOV R0, 0x1 ;  /* 0x0000000100007802 */ /* 0x000fca0000000f00 */
[----:B------:R1:W-:Y:S04]  /*23910*/  STL [R1+0x18], R0 ;  /* 0x0000180001007387 */ /* 0x0003e80000100800 */
[----:B------:R1:W-:Y:S02]  /*23920*/  STL [R1+0x5c], RZ ;  /* 0x00005cff01007387 */ /* 0x0003e40000100800 */
[----:B------:R-:W-:Y:S05]  /*23930*/  @P0 BRA `(.L_x_536) ;  /* 0x0000005c00fc0947 */ /* 0x000fea0003800000 */
[----:B------:R-:W3:Y:S01]  /*23940*/  S2R R10, SR_TID.X ;  /* 0x00000000000a7919 */ /* 0x000ee20000002100 */
[----:B------:R-:W4:Y:S01]  /*23950*/  S2UR UR5, SR_CgaCtaId ;  /* 0x00000000000579c3 */ /* 0x000f220000008800 */
[----:B------:R-:W-:Y:S01]  /*23960*/  UMOV UR4, 0x400 ;  /* 0x0000040000047882 */ /* 0x000fe20000000000 */
[----:B------:R-:W-:Y:S01]  /*23970*/  BSSY B7, `(.L_x_536) ;  /* 0x00005fb000077945 */ /* 0x000fe20003800000 */
[----:B------:R-:W-:Y:S01]  /*23980*/  IMAD.MOV.U32 R19, RZ, RZ, RZ ;  /* 0x000000ffff137224 */ /* 0x000fe200078e00ff */
[----:B------:R-:W-:Y:S01]  /*23990*/  ULDC.64 UR40, c[0x0][0x198] ;  /* 0x0000660000287ab9 */ /* 0x000fe20000000a00 */
[----:B------:R-:W-:Y:S02]  /*239a0*/  ULOP3.LUT UR37, UR36, 0x1, URZ, 0xfc, !UPT ;  /* 0x0000000124257892 */ /* 0x000fe4000f8efc3f */
[----:B------:R-:W-:Y:S01]  /*239b0*/  ULOP3.LUT UR39, UR36, 0x2, URZ, 0xfc, !UPT ;  /* 0x0000000224277892 */ /* 0x000fe2000f8efc3f */
[----:B------:R-:W-:Y:S01]  /*239c0*/  ULDC UR38, c[0x0][0xc] ;  /* 0x0000030000267ab9 */ /* 0x000fe20000000800 */
[----:B----4-:R-:W-:-:S06]  /*239d0*/  ULEA UR4, UR5, UR4, 0x18 ;  /* 0x0000000405047291 */ /* 0x010fcc000f8ec03f */
[----:B------:R-:W-:Y:S01]  /*239e0*/  IMAD.U32 R18, RZ, RZ, UR4 ;  /* 0x00000004ff127e24 */ /* 0x000fe2000f8e00ff */
[C---:B---3--:R-:W-:Y:S01]  /*239f0*/  LOP3.LUT R8, R10.reuse, 0x7f, RZ, 0xc0, !PT ;  /* 0x0000007f0a087812 */ /* 0x048fe200078ec0ff */
[C---:B--2---:R-:W-:Y:S01]  /*23a00*/  IMAD.SHL.U32 R4, R10.reuse, 0x80, RZ ;  /* 0x000000800a047824 */ /* 0x044fe200078e00ff */
[----:B-1----:R-:W-:Y:S01]  /*23a10*/  SHF.R.U32.HI R0, RZ, 0x1, R10 ;  /* 0x00000001ff007819 */ /* 0x002fe2000001160a */
[C---:B0-----:R-:W-:Y:S01]  /*23a20*/  IMAD.SHL.U32 R2, R10.reuse, 0x10, RZ ;  /* 0x000000100a027824 */ /* 0x041fe200078e00ff */
[C---:B------:R-:W-:Y:S01]  /*23a30*/  SHF.L.U32 R3, R10.reuse, 0x1, RZ ;  /* 0x000000010a037819 */ /* 0x040fe200000006ff */
[----:B------:R-:W-:Y:S01]  /*23a40*/  IMAD.SHL.U32 R9, R10, 0x4, RZ ;  /* 0x000000040a097824 */ /* 0x000fe200078e00ff */
[----:B------:R-:W-:Y:S02]  /*23a50*/  LOP3.LUT R5, R4, 0x380, RZ, 0xc0, !PT ;  /* 0x0000038004057812 */ /* 0x000fe400078ec0ff */
[----:B------:R-:W-:Y:S02]  /*23a60*/  LOP3.LUT P0, RZ, R10, 0x4, RZ, 0xc0, !PT ;  /* 0x000000040aff7812 */ /* 0x000fe4000780c0ff */
[----:B------:R-:W-:Y:S01]  /*23a70*/  LOP3.LUT R5, R5, 0x30, R0, 0xf8, !PT ;  /* 0x0000003005057812 */ /* 0x000fe200078ef800 */
[----:B------:R-:W-:-:S03]  /*23a80*/  IMAD.SHL.U32 R0, R8, 0x10, RZ ;  /* 0x0000001008007824 */ /* 0x000fc600078e00ff */
[----:B------:R-:W-:Y:S02]  /*23a90*/  LOP3.LUT R5, R5, 0x70, R2, 0x78, !PT ;  /* 0x0000007005057812 */ /* 0x000fe400078e7802 */
[----:B------:R-:W-:Y:S02]  /*23aa0*/  LOP3.LUT R7, R0, 0x600, RZ, 0xc0, !PT ;  /* 0x0000060000077812 */ /* 0x000fe400078ec0ff */
[----:B------:R-:W-:Y:S02]  /*23ab0*/  LOP3.LUT R0, R2, 0x1b0, RZ, 0xc0, !PT ;  /* 0x000001b002007812 */ /* 0x000fe400078ec0ff */
[----:B------:R-:W-:Y:S02]  /*23ac0*/  LOP3.LUT R5, R5, 0xc00, R4, 0xf8, !PT ;  /* 0x00000c0005057812 */ /* 0x000fe400078ef804 */
[----:B------:R-:W-:Y:S02]  /*23ad0*/  LOP3.LUT R3, R0, 0x30, R3, 0x78, !PT ;  /* 0x0000003000037812 */ /* 0x000fe400078e7803 */
[----:B------:R-:W-:Y:S01]  /*23ae0*/  LOP3.LUT R0, R7, 0x40, R2, 0xf8, !PT ;  /* 0x0000004007007812 */ /* 0x000fe200078ef802 */
[----:B------:R0:W-:Y:S03]  /*23af0*/  STL [R1+0x30], R5 ;  /* 0x0000300501007387 */ /* 0x0001e60000100800 */
[----:B------:R-:W-:Y:S01]  /*23b00*/  LOP3.LUT R3, R0, R3, RZ, 0xfc, !PT ;  /* 0x0000000300037212 */ /* 0x000fe200078efcff */
[----:B------:R-:W-:-:S05]  /*23b10*/  IMAD.SHL.U32 R0, R10, 0x20, RZ ;  /* 0x000000200a007824 */ /* 0x000fca00078e00ff */
[----:B------:R-:W-:Y:S02]  /*23b20*/  LOP3.LUT R6, R0, 0x80, RZ, 0xc0, !PT ;  /* 0x0000008000067812 */ /* 0x000fe400078ec0ff */
[----:B------:R-:W-:Y:S02]  /*23b30*/  LOP3.LUT R7, R7, 0x60, R0, 0xf8, !PT ;  /* 0x0000006007077812 */ /* 0x000fe400078ef800 */
[----:B------:R-:W-:Y:S02]  /*23b40*/  LOP3.LUT R6, R6, 0x10, R10, 0xf8, !PT ;  /* 0x0000001006067812 */ /* 0x000fe400078ef80a */
[----:B------:R-:W-:Y:S02]  /*23b50*/  LOP3.LUT R7, R7, 0x100, R0, 0xf8, !PT ;  /* 0x0000010007077812 */ /* 0x000fe400078ef800 */
[----:B------:R-:W-:Y:S02]  /*23b60*/  LOP3.LUT R6, R6, 0x10, R9, 0x78, !PT ;  /* 0x0000001006067812 */ /* 0x000fe400078e7809 */
[----:B0-----:R-:W-:-:S02]  /*23b70*/  SHF.R.U32.HI R5, RZ, 0x2, R8 ;  /* 0x00000002ff057819 */ /* 0x001fc40000011608 */
[----:B------:R-:W-:Y:S02]  /*23b80*/  LOP3.LUT R4, R7, R6, RZ, 0xfc, !PT ;  /* 0x0000000607047212 */ /* 0x000fe400078efcff */
[----:B------:R-:W-:Y:S01]  /*23b90*/  LOP3.LUT R5, R5, 0x60, R0, 0xf8, !PT ;  /* 0x0000006005057812 */ /* 0x000fe200078ef800 */
[----:B------:R-:W-:Y:S02]  /*23ba0*/  IMAD.MOV.U32 R0, RZ, RZ, 0x1 ;  /* 0x00000001ff007424 */ /* 0x000fe400078e00ff */
[----:B------:R0:W-:Y:S02]  /*23bb0*/  STL [R1+0x2c], R4 ;  /* 0x00002c0401007387 */ /* 0x0001e40000100800 */
[----:B0-----:R-:W-:Y:S01]  /*23bc0*/  LOP3.LUT R4, R2, 0x30, RZ, 0xc0, !PT ;  /* 0x0000003002047812 */ /* 0x001fe200078ec0ff */
[----:B------:R-:W-:-:S05]  /*23bd0*/  IMAD.MOV.U32 R2, RZ, RZ, 0x40 ;  /* 0x00000040ff027424 */ /* 0x000fca00078e00ff */
[----:B------:R-:W-:Y:S02]  /*23be0*/  SEL R6, R2, 0xffffffc0, !P0 ;  /* 0xffffffc002067807 */ /* 0x000fe40004000000 */
[----:B------:R-:W-:Y:S01]  /*23bf0*/  IADD3 R2, R18, R3, RZ ;  /* 0x0000000312027210 */ /* 0x000fe20007ffe0ff */
[----:B------:R-:W-:Y:S02]  /*23c00*/  IMAD.MOV.U32 R3, RZ, RZ, 0x1 ;  /* 0x00000001ff037424 */ /* 0x000fe400078e00ff */
[----:B------:R-:W-:Y:S04]  /*23c10*/  STL [R1+0x34], R6 ;  /* 0x0000340601007387 */ /* 0x000fe80000100800 */
[----:B------:R0:W-:Y:S04]  /*23c20*/  STL [R1+0x40], R2 ;  /* 0x0000400201007387 */ /* 0x0001e80000100800 */
[----:B------:R-:W-:Y:S04]  /*23c30*/  STL [R1+0x5c], RZ ;  /* 0x00005cff01007387 */ /* 0x000fe80000100800 */
[----:B------:R1:W-:Y:S01]  /*23c40*/  STL [R1+0x1c], R0 ;  /* 0x00001c0001007387 */ /* 0x0003e20000100800 */
[----:B0-----:R-:W-:-:S03]  /*23c50*/  LOP3.LUT R2, R4, 0x40, RZ, 0xfc, !PT ;  /* 0x0000004004027812 */ /* 0x001fc600078efcff */
[----:B------:R0:W-:Y:S04]  /*23c60*/  STL [R1+0x14], RZ ;  /* 0x000014ff01007387 */ /* 0x0001e80000100800 */
[----:B------:R0:W-:Y:S01]  /*23c70*/  STL [R1+0x18], R3 ;  /* 0x0000180301007387 */ /* 0x0001e20000100800 */
[----:B-1----:R-:W-:-:S07]  /*23c80*/  LOP3.LUT R0, R4, 0x80, RZ, 0xfc, !PT ;  /* 0x0000008004007812 */ /* 0x002fce00078efcff */
.L_x_648:
[----:B------:R-:W2:Y:S01]  /*23c90*/  LDL R0, [R1+0xc] ;  /* 0x00000c0001007983 */ /* 0x000ea20000100800 */
[----:B0-----:R-:W2:Y:S01]  /*23ca0*/  LDC.64 R2, c[0x0][0xc88] ;  /* 0x00032200ff027b82 */ /* 0x001ea20000000a00 */
[----:B------:R-:W-:Y:S05]  /*23cb0*/  YIELD ;  /* 0x0000000000007946 */ /* 0x000fea0003800000 */
[----:B------:R-:W-:Y:S01]  /*23cc0*/  ULDC.64 UR4, c[0x0][0xa28] ;  /* 0x00028a0000047ab9 */ /* 0x000fe20000000a00 */
[----:B------:R-:W-:Y:S02]  /*23cd0*/  CS2R R8, SRZ ;  /* 0x0000000000087805 */ /* 0x000fe4000001ff00 */
[----:B------:R-:W-:Y:S01]  /*23ce0*/  ISETP.NE.U32.AND P0, PT, RZ, UR4, PT ;  /* 0x00000004ff007c0c */ /* 0x000fe2000bf05070 */
[----:B------:R-:W-:Y:S01]  /*23cf0*/  ULDC.64 UR10, c[0x0][0xa18] ;  /* 0x00028600000a7ab9 */ /* 0x000fe20000000a00 */
[----:B------:R-:W-:Y:S01]  /*23d00*/  ULDC.64 UR8, c[0x0][0xa10] ;  /* 0x0002840000087ab9 */ /* 0x000fe20000000a00 */
[----:B------:R-:W-:Y:S01]  /*23d10*/  ULDC.64 UR6, c[0x0][0xa08] ;  /* 0x0002820000067ab9 */ /* 0x000fe20000000a00 */
[----:B--2---:R-:W-:-:S05]  /*23d20*/  IMAD.WIDE R2, R0, 0x4, R2 ;  /* 0x0000000400027825 */ /* 0x004fca00078e0202 */
[----:B------:R-:W2:Y:S01]  /*23d30*/  LDG.E R15, desc[UR54][R2.64] ;  /* 0x00000036020f7981 */ /* 0x000ea2000c1e1900 */
[----:B------:R-:W-:Y:S02]  /*23d40*/  ISETP.NE.AND.EX P0, PT, RZ, UR5, PT, P0 ;  /* 0x00000005ff007c0c */ /* 0x000fe4000bf05300 */
[----:B--2---:R-:W-:Y:S01]  /*23d50*/  SHF.R.S32.HI R0, RZ, 0x1f, R15 ;  /* 0x0000001fff007819 */ /* 0x004fe2000001140f */
[----:B------:R-:W-:-:S10]  /*23d60*/  IMAD.SHL.U32 R14, R15, 0x4, RZ ;  /* 0x000000040f0e7824 */ /* 0x000fd400078e00ff */
[C---:B------:R-:W-:Y:S01]  /*23d70*/  @P0 LEA R2, P1, R15.reuse, UR4, 0x2 ;  /* 0x000000040f020c11 */ /* 0x040fe2000f8210ff */
[----:B------:R-:W-:Y:S03]  /*23d80*/  STL [R1+0x38], R15 ;  /* 0x0000380f01007387 */ /* 0x000fe60000100800 */
[C-C-:B------:R-:W-:Y:S01]  /*23d90*/  @P0 LEA.HI.X R3, R15.reuse, UR5, R0.reuse, 0x2, P1 ;  /* 0x000000050f030c11 */ /* 0x140fe200088f1400 */
[----:B------:R-:W-:Y:S01]  /*23da0*/  ULDC.64 UR4, c[0x0][0xa00] ;  /* 0x0002800000047ab9 */ /* 0x000fe20000000a00 */
[----:B------:R-:W-:Y:S01]  /*23db0*/  SHF.L.U64.HI R13, R15, 0x2, R0 ;  /* 0x000000020f0d7819 */ /* 0x000fe20000010200 */
[----:B------:R0:W-:Y:S01]  /*23dc0*/  STL [R1+0x4c], R0 ;  /* 0x00004c0001007387 */ /* 0x0001e20000100800 */
[----:B------:R-:W-:-:S03]  /*23dd0*/  ISETP.NE.U32.AND P1, PT, RZ, UR4, PT ;  /* 0x00000004ff007c0c */ /* 0x000fc6000bf25070 */
[----:B-1----:R1:W5:Y:S01]  /*23de0*/  @P0 LDG.E R8, desc[UR54][R2.64] ;  /* 0x0000003602080981 */ /* 0x002362000c1e1900 */
[----:B------:R-:W-:Y:S02]  /*23df0*/  ISETP.NE.AND.EX P1, PT, RZ, UR5, PT, P1 ;  /* 0x00000005ff007c0c */ /* 0x000fe4000bf25310 */
[----:B------:R-:W-:Y:S01]  /*23e00*/  ISETP.NE.U32.AND P3, PT, RZ, UR10, PT ;  /* 0x0000000aff007c0c */ /* 0x000fe2000bf65070 */
[----:B------:R-:W-:Y:S01]  /*23e10*/  STL [R1+0x24], R14 ;  /* 0x0000240e01007387 */ /* 0x000fe20000100800 */
[----:B------:R-:W-:Y:S01]  /*23e20*/  ISETP.NE.U32.AND P0, PT, RZ, UR6, PT ;  /* 0x00000006ff007c0c */ /* 0x000fe2000bf05070 */
[----:B0-----:R-:W-:Y:S01]  /*23e30*/  IMAD.MOV.U32 R0, RZ, RZ, RZ ;  /* 0x000000ffff007224 */ /* 0x001fe200078e00ff */
[----:B------:R-:W-:Y:S01]  /*23e40*/  ISETP.NE.U32.AND P2, PT, RZ, UR8, PT ;  /* 0x00000008ff007c0c */ /* 0x000fe2000bf45070 */
[----:B------:R-:W-:Y:S01]  /*23e50*/  STL [R1+0x3c], R13 ;  /* 0x00003c0d01007387 */ /* 0x000fe20000100800 */
[C---:B------:R-:W-:Y:S02]  /*23e60*/  IADD3 R6, P5, R14.reuse, UR6, RZ ;  /* 0x000000060e067c10 */ /* 0x040fe4000ffbe0ff */
[----:B-1----:R-:W-:-:S02]  /*23e70*/  IADD3 R2, P4, R14, UR4, RZ ;  /* 0x000000040e027c10 */ /* 0x002fc4000ff9e0ff */
[----:B------:R-:W-:Y:S02]  /*23e80*/  ISETP.NE.AND.EX P3, PT, RZ, UR11, PT, P3 ;  /* 0x0000000bff007c0c */ /* 0x000fe4000bf65330 */
[C---:B------:R-:W-:Y:S02]  /*23e90*/  IADD3.X R3, R13.reuse, UR5, RZ, P4, !PT ;  /* 0x000000050d037c10 */ /* 0x040fe4000a7fe4ff */
[----:B------:R-:W-:Y:S02]  /*23ea0*/  IADD3 R4, P4, R14, UR8, RZ ;  /* 0x000000080e047c10 */ /* 0x000fe4000ff9e0ff */
[----:B------:R-:W-:Y:S01]  /*23eb0*/  ISETP.NE.AND.EX P0, PT, RZ, UR7, PT, P0 ;  /* 0x00000007ff007c0c */ /* 0x000fe2000bf05300 */
[----:B------:R-:W2:Y:S01]  /*23ec0*/  @P1 LDG.E R9, desc[UR54][R2.64] ;  /* 0x0000003602091981 */ /* 0x000ea2000c1e1900 */
[----:B------:R-:W-:Y:S01]  /*23ed0*/  IADD3.X R5, R13, UR9, RZ, P4, !PT ;  /* 0x000000090d057c10 */ /* 0x000fe2000a7fe4ff */
[----:B------:R-:W-:Y:S01]  /*23ee0*/  ULDC UR4, c[0x0][0x288] ;  /* 0x0000a20000047ab9 */ /* 0x000fe20000000800 */
[----:B------:R-:W-:-:S02]  /*23ef0*/  ISETP.NE.AND.EX P2, PT, RZ, UR9, PT, P2 ;  /* 0x00000009ff007c0c */ /* 0x000fc4000bf45320 */
[----:B---3--:R-:W-:Y:S02]  /*23f00*/  MOV R12, RZ ;  /* 0x000000ff000c7202 */ /* 0x008fe40000000f00 */
[----:B------:R-:W-:Y:S02]  /*23f10*/  @P3 IADD3 R10, P4, R14, UR10, RZ ;  /* 0x0000000a0e0a3c10 */ /* 0x000fe4000ff9e0ff */
[C---:B------:R-:W-:Y:S02]  /*23f20*/  IADD3.X R7, R13.reuse, UR7, RZ, P5, !PT ;  /* 0x000000070d077c10 */ /* 0x040fe4000affe4ff */
[----:B------:R-:W-:-:S03]  /*23f30*/  @P3 IADD3.X R11, R13, UR11, RZ, P4, !PT ;  /* 0x0000000b0d0b3c10 */ /* 0x000fc6000a7fe4ff */
[----:B------:R-:W5:Y:S04]  /*23f40*/  @P0 LDG.E R12, desc[UR54][R6.64] ;  /* 0x00000036060c0981 */ /* 0x000f68000c1e1900 */
[----:B------:R-:W5:Y:S04]  /*23f50*/  @P2 LDG.E R0, desc[UR54][R4.64] ;  /* 0x0000003604002981 */ /* 0x000f68000c1e1900 */
[----:B--2---:R0:W-:Y:S02]  /*23f60*/  STL [R1+0x44], R9 ;  /* 0x0000440901007387 */ /* 0x0041e40000100800 */
[----:B0-----:R-:W-:Y:S01]  /*23f70*/  IMAD.U32 R9, RZ, RZ, UR4 ;  /* 0x00000004ff097e24 */ /* 0x001fe2000f8e00ff */
[----:B------:R-:W-:-:S05]  /*23f80*/  ULDC.64 UR4, c[0x0][0x418] ;  /* 0x0001060000047ab9 */ /* 0x000fca0000000a00 */
[----:B------:R0:W2:Y:S01]  /*23f90*/  @P3 LDG.E R9, desc[UR54][R10.64] ;  /* 0x000000360a093981 */ /* 0x0000a2000c1e1900 */
[----:B------:R-:W-:-:S03]  /*23fa0*/  UISETP.NE.U32.AND UP0, UPT, UR4, URZ, UPT ;  /* 0x0000003f0400728c */ /* 0x000fc6000bf05070 */
[----:B------:R-:W-:Y:S01]  /*23fb0*/  ULDC UR4, c[0x0][0x424] ;  /* 0x0001090000047ab9 */ /* 0x000fe20000000800 */
[----:B------:R-:W-:-:S03]  /*23fc0*/  UISETP.NE.AND.EX UP0, UPT, UR5, URZ, UPT, UP0 ;  /* 0x0000003f0500728c */ /* 0x000fc6000bf05300 */
[----:B------:R-:W-:Y:S01]  /*23fd0*/  ULDC UR5, c[0x0][0x2f0] ;  /* 0x0000bc0000057ab9 */ /* 0x000fe20000000800 */
[----:B------:R-:W-:-:S04]  /*23fe0*/  USEL UR4, UR4, 0x1, UP0 ;  /* 0x0000000104047887 */ /* 0x000fc80008000000 */
[----:B------:R-:W-:-:S03]  /*23ff0*/  UIMAD UR4, UR4, UR5, URZ ;  /* 0x00000005040472a4 */ /* 0x000fc6000f8e023f */
[----:B------:R-:W-:Y:S02]  /*24000*/  ULDC UR5, c[0x0][0x348] ;  /* 0x0000d20000057ab9 */ /* 0x000fe40000000800 */
[----:B0-----:R-:W-:Y:S01]  /*24010*/  IMAD.U32 R10, RZ, RZ, UR5 ;  /* 0x00000005ff0a7e24 */ /* 0x001fe2000f8e00ff */
[----:B--2---:R0:W-:Y:S02]  /*24020*/  STL [R1+0x58], R9 ;  /* 0x0000580901007387 */ /* 0x0041e40000100800 */
[----:B0-----:R-:W-:Y:S01]  /*24030*/  IMAD.U32 R9, RZ, RZ, UR4 ;  /* 0x00000004ff097e24 */ /* 0x001fe2000f8e00ff */
[----:B------:R-:W-:Y:S06]  /*24040*/  @P3 BRA `(.L_x_537) ;  /* 0x0000000000143947 */ /* 0x000fec0003800000 */
[----:B------:R-:W-:Y:S05]  /*24050*/  @!P1 BRA `(.L_x_537) ;  /* 0x0000000000109947 */ /* 0x000fea0003800000 */
[----:B------:R-:W2:Y:S04]  /*24060*/  LDG.E R11, desc[UR54][R2.64] ;  /* 0x00000036020b7981 */ /* 0x000ea8000c1e1900 */
[----:B------:R-:W2:Y:S02]  /*24070*/  LDG.E R2, desc[UR54][R2.64+0x4] ;  /* 0x0000043602027981 */ /* 0x000ea4000c1e1900 */
[----:B--2---:R-:W-:-:S05]  /*24080*/  IADD3 R2, -R11, R2, RZ ;  /* 0x000000020b027210 */ /* 0x004fca0007ffe1ff */
[----:B------:R0:W-:Y:S02]  /*24090*/  STL [R1+0x58], R2 ;  /* 0x0000580201007387 */ /* 0x0001e40000100800 */
.L_x_537:
[----:B------:R-:W2:Y:S01]  /*240a0*/  LDL.LU R3, [R1+0x8] ;  /* 0x0000080001037983 */ /* 0x000ea20000300800 */
[----:B------:R-:W-:Y:S01]  /*240b0*/  IMAD.MOV.U32 R11, RZ, RZ, R15 ;  /* 0x000000ffff0b7224 */ /* 0x000fe200078e000f */
[----:B------:R-:W-:Y:S02]  /*240c0*/  ULDC.64 UR4, c[0x0][0xa20] ;  /* 0x0002880000047ab9 */ /* 0x000fe40000000a00 */
[----:B------:R-:W-:Y:S02]  /*240d0*/  ISETP.NE.U32.AND P1, PT, RZ, UR4, PT ;  /* 0x00000004ff007c0c */ /* 0x000fe4000bf25070 */
[----:B------:R1:W-:Y:S02]  /*240e0*/  STL [R1+0x8], R11 ;  /* 0x0000080b01007387 */ /* 0x0003e40000100800 */
[----:B------:R-:W-:Y:S02]  /*240f0*/  ISETP.NE.AND.EX P1, PT, RZ, UR5, PT, P1 ;  /* 0x00000005ff007c0c */ /* 0x000fe4000bf25310 */
[----:B--2---:R-:W-:-:S02]  /*24100*/  LOP3.LUT R17, R3, 0xff000000, RZ, 0xc0, !PT ;  /* 0xff00000003117812 */ /* 0x004fc400078ec0ff */
[C---:B0-----:R-:W-:Y:S02]  /*24110*/  LOP3.LUT R2, R3.reuse, 0xff0000, RZ, 0xc0, !PT ;  /* 0x00ff000003027812 */ /* 0x041fe400078ec0ff */
[----:B------:R-:W-:Y:S02]  /*24120*/  SHF.R.U32.HI R17, RZ, 0x8, R17 ;  /* 0x00000008ff117819 */ /* 0x000fe40000011611 */
[----:B------:R-:W-:Y:S02]  /*24130*/  LOP3.LUT R16, R3, 0xffff, RZ, 0xc0, !PT ;  /* 0x0000ffff03107812 */ /* 0x000fe400078ec0ff */
[----:B------:R-:W-:Y:S01]  /*24140*/  LEA.HI R17, R2, R17, RZ, 0x10 ;  /* 0x0000001102117211 */ /* 0x000fe200078f80ff */
[----:B-----5:R-:W-:-:S05]  /*24150*/  IMAD.IADD R2, R12, 0x1, R8 ;  /* 0x000000010c027824 */ /* 0x020fca00078e0208 */
[----:B------:R1:W-:Y:S01]  /*24160*/  STL [R1+0x28], R2 ;  /* 0x0000280201007387 */ /* 0x0003e20000100800 */
[----:B------:R-:W-:Y:S05]  /*24170*/  @!P1 BRA `(.L_x_538) ;  /* 0x0000000000109947 */ /* 0x000fea0003800000 */
[----:B-1----:R-:W-:-:S04]  /*24180*/  IADD3 R2, P0, R14, UR4, RZ ;  /* 0x000000040e027c10 */ /* 0x002fc8000ff1e0ff */
[----:B------:R-:W-:-:S05]  /*24190*/  IADD3.X R3, R13, UR5, RZ, P0, !PT ;  /* 0x000000050d037c10 */ /* 0x000fca00087fe4ff */
[----:B------:R0:W5:Y:S01]  /*241a0*/  LDG.E R9, desc[UR54][R2.64] ;  /* 0x0000003602097981 */ /* 0x000162000c1e1900 */
[----:B------:R-:W-:Y:S05]  /*241b0*/  BRA `(.L_x_539) ;  /* 0x0000000000107947 */ /* 0x000fea0003800000 */
.L_x_538:
[----:B------:R-:W-:Y:S05]  /*241c0*/  @!P0 BRA `(.L_x_539) ;  /* 0x00000000000c8947 */ /* 0x000fea0003800000 */
[----:B------:R-:W2:Y:S04]  /*241d0*/  LDG.E R9, desc[UR54][R6.64] ;  /* 0x0000003606097981 */ /* 0x000ea8000c1e1900 */
[----:B------:R-:W2:Y:S02]  /*241e0*/  LDG.E R6, desc[UR54][R6.64+0x4] ;  /* 0x0000043606067981 */ /* 0x000ea4000c1e1900 */
[----:B--2---:R-:W-:-:S07]  /*241f0*/  IMAD.IADD R9, R6, 0x1, -R9 ;  /* 0x0000000106097824 */ /* 0x004fce00078e0a09 */
.L_x_539:
[----:B01----:R-:W2:Y:S01]  /*24200*/  @P2 LDG.E R2, desc[UR54][R4.64] ;  /* 0x0000003604022981 */ /* 0x003ea2000c1e1900 */
[----:B-----5:R-:W-:-:S03]  /*24210*/  IMAD.IADD R8, R9, 0x1, -R8 ;  /* 0x0000000109087824 */ /* 0x020fc600078e0a08 */
[----:B------:R-:W2:Y:S01]  /*24220*/  @P2 LDG.E R4, desc[UR54][R4.64+0x4] ;  /* 0x0000043604042981 */ /* 0x000ea2000c1e1900 */
[----:B------:R-:W-:Y:S01]  /*24230*/  BSSY B0, `(.L_x_540) ;  /* 0x0000029000007945 */ /* 0x000fe20003800000 */
[----:B------:R-:W-:Y:S02]  /*24240*/  LOP3.LUT R21, R17, 0xff, RZ, 0xc0, !PT ;  /* 0x000000ff11157812 */ /* 0x000fe400078ec0ff */
[----:B------:R-:W-:Y:S02]  /*24250*/  SHF.R.U32.HI R17, RZ, 0x10, R17 ;  /* 0x00000010ff117819 */ /* 0x000fe40000011611 */
[----:B--2---:R-:W-:-:S05]  /*24260*/  @P2 IADD3 R10, -R2, R4, RZ ;  /* 0x00000004020a2210 */ /* 0x004fca0007ffe1ff */
[----:B------:R-:W-:-:S04]  /*24270*/  IMAD.IADD R2, R8, 0x1, R10 ;  /* 0x0000000108027824 */ /* 0x000fc800078e020a */
[C---:B------:R-:W-:Y:S01]  /*24280*/  VIADD R20, R2.reuse, 0x9f ;  /* 0x0000009f02147836 */ /* 0x040fe20000000000 */
[----:B------:R-:W-:-:S03]  /*24290*/  ISETP.GE.AND P1, PT, R2, 0x1, PT ;  /* 0x000000010200780c */ /* 0x000fc60003f26270 */
[----:B------:R-:W-:-:S05]  /*242a0*/  IMAD.HI R20, R20, 0x66666667, RZ ;  /* 0x6666666714147827 */ /* 0x000fca00078e02ff */
[----:B------:R-:W-:-:S04]  /*242b0*/  SHF.R.U32.HI R2, RZ, 0x1f, R20 ;  /* 0x0000001fff027819 */ /* 0x000fc80000011614 */
[----:B------:R-:W-:Y:S01]  /*242c0*/  LEA.HI.SX32 R20, R20, R2, 0x1a ;  /* 0x0000000214147211 */ /* 0x000fe200078fd2ff */
[----:B------:R-:W-:Y:S01]  /*242d0*/  IMAD.MOV.U32 R2, RZ, RZ, RZ ;  /* 0x000000ffff027224 */ /* 0x000fe200078e00ff */
[----:B------:R-:W-:Y:S06]  /*242e0*/  @!P1 BRA `(.L_x_541) ;  /* 0x0000000000749947 */ /* 0x000fec0003800000 */
[----:B------:R-:W-:Y:S01]  /*242f0*/  ISETP.NE.AND P0, PT, R17, RZ, PT ;  /* 0x000000ff1100720c */ /* 0x000fe20003f05270 */
[----:B------:R-:W-:-:S03]  /*24300*/  ULDC UR4, c[0x0][0x9f0] ;  /* 0x00027c0000047ab9 */ /* 0x000fc60000000800 */
[----:B------:R-:W-:-:S04]  /*24310*/  SEL R3, R17, UR4, P0 ;  /* 0x0000000411037c07 */ /* 0x000fc80008000000 */
[-C--:B------:R-:W-:Y:S02]  /*24320*/  IABS R4, R3.reuse ;  /* 0x0000000300047213 */ /* 0x080fe40000000000 */
[----:B------:R-:W-:Y:S02]  /*24330*/  IADD3 R2, R3, -0x1, R20 ;  /* 0xffffffff03027810 */ /* 0x000fe40007ffe014 */
[----:B------:R-:W0:Y:S02]  /*24340*/  I2F.RP R6, R4 ;  /* 0x0000000400067306 */ /* 0x000e240000209400 */
[----:B------:R-:W-:-:S04]  /*24350*/  LOP3.LUT R5, R2, R3, RZ, 0x3c, !PT ;  /* 0x0000000302057212 */ /* 0x000fc800078e3cff */
[----:B------:R-:W-:Y:S02]  /*24360*/  ISETP.GE.AND P4, PT, R5, RZ, PT ;  /* 0x000000ff0500720c */ /* 0x000fe40003f86270 */
[----:B0-----:R-:W0:Y:S02]  /*24370*/  MUFU.RCP R6, R6 ;  /* 0x0000000600067308 */ /* 0x001e240000001000 */
[----:B0-----:R-:W-:-:S06]  /*24380*/  VIADD R6, R6, 0xffffffe ;  /* 0x0ffffffe06067836 */ /* 0x001fcc0000000000 */
[----:B------:R0:W1:Y:S02]  /*24390*/  F2I.FTZ.U32.TRUNC.NTZ R7, R6 ;  /* 0x0000000600077305 */ /* 0x000064000021f000 */
[----:B0-----:R-:W-:Y:S01]  /*243a0*/  IMAD.MOV.U32 R6, RZ, RZ, RZ ;  /* 0x000000ffff067224 */ /* 0x001fe200078e00ff */
[----:B-1----:R-:W-:-:S05]  /*243b0*/  IADD3 R5, RZ, -R7, RZ ;  /* 0x80000007ff057210 */ /* 0x002fca0007ffe0ff */
[----:B------:R-:W-:-:S04]  /*243c0*/  IMAD R5, R5, R4, RZ ;  /* 0x0000000405057224 */ /* 0x000fc800078e02ff */
[----:B------:R-:W-:Y:S01]  /*243d0*/  IMAD.HI.U32 R7, R7, R5, R6 ;  /* 0x0000000507077227 */ /* 0x000fe200078e0006 */
[----:B------:R-:W-:Y:S02]  /*243e0*/  IABS R5, R2 ;  /* 0x0000000200057213 */ /* 0x000fe40000000000 */
[----:B------:R-:W-:-:S05]  /*243f0*/  IABS R2, R3 ;  /* 0x0000000300027213 */ /* 0x000fca0000000000 */
[----:B------:R-:W-:-:S04]  /*24400*/  IMAD.MOV R2, RZ, RZ, -R2 ;  /* 0x000000ffff027224 */ /* 0x000fc800078e0a02 */
[----:B------:R-:W-:Y:S02]  /*24410*/  IMAD.MOV.U32 R6, RZ, RZ, R2 ;  /* 0x000000ffff067224 */ /* 0x000fe400078e0002 */
[----:B------:R-:W-:-:S04]  /*24420*/  IMAD.HI.U32 R2, R7, R5, RZ ;  /* 0x0000000507027227 */ /* 0x000fc800078e00ff */
[----:B------:R-:W-:-:S05]  /*24430*/  IMAD R5, R2, R6, R5 ;  /* 0x0000000602057224 */ /* 0x000fca00078e0205 */
[----:B------:R-:W-:-:S13]  /*24440*/  ISETP.GT.U32.AND P3, PT, R4, R5, PT ;  /* 0x000000050400720c */ /* 0x000fda0003f64070 */
[----:B------:R-:W-:Y:S01]  /*24450*/  @!P3 IMAD.IADD R5, R5, 0x1, -R4 ;  /* 0x000000010505b824 */ /* 0x000fe200078e0a04 */
[----:B------:R-:W-:Y:S02]  /*24460*/  @!P3 IADD3 R2, R2, 0x1, RZ ;  /* 0x000000010202b810 */ /* 0x000fe40007ffe0ff */
[----:B------:R-:W-:Y:S02]  /*24470*/  ISETP.NE.AND P3, PT, R3, RZ, PT ;  /* 0x000000ff0300720c */ /* 0x000fe40003f65270 */
[----:B------:R-:W-:-:S13]  /*24480*/  ISETP.GE.U32.AND P0, PT, R5, R4, PT ;  /* 0x000000040500720c */ /* 0x000fda0003f06070 */
[----:B------:R-:W-:-:S04]  /*24490*/  @P0 VIADD R2, R2, 0x1 ;  /* 0x0000000102020836 */ /* 0x000fc80000000000 */
[----:B------:R-:W-:Y:S01]  /*244a0*/  @!P4 IMAD.MOV R2, RZ, RZ, -R2 ;  /* 0x000000ffff02c224 */ /* 0x000fe200078e0a02 */
[----:B------:R-:W-:-:S07]  /*244b0*/  @!P3 LOP3.LUT R2, RZ, R3, RZ, 0x33, !PT ;  /* 0x00000003ff02b212 */ /* 0x000fce00078e33ff */
.L_x_541:
[----:B------:R-:W-:Y:S05]  /*244c0*/  BSYNC B0 ;  /* 0x0000000000007941 */ /* 0x000fea0003800000 */
.L_x_540:
[-C--:B------:R-:W-:Y:S01]  /*244d0*/  IMAD R3, R21, R2.reuse, RZ ;  /* 0x0000000215037224 */ /* 0x080fe200078e02ff */
[----:B------:R-:W-:Y:S04]  /*244e0*/  BSSY B0, `(.L_x_542) ;  /* 0x0000123000007945 */ /* 0x000fe80003800000 */
[C---:B------:R-:W-:Y:S01]  /*244f0*/  VIADDMNMX R2, R3.reuse, R2, R20, PT ;  /* 0x0000000203027246 */ /* 0x040fe20003800114 */
[----:B------:R-:W-:-:S04]  /*24500*/  IMAD R3, R3, 0xa0, -R8 ;  /* 0x000000a003037824 */ /* 0x000fc800078e0a08 */
[----:B------:R-:W-:Y:S01]  /*24510*/  IMAD R8, R2, 0xa0, -R8 ;  /* 0x000000a002087824 */ /* 0x000fe200078e0a08 */
[----:B------:R-:W-:-:S04]  /*24520*/  VIMNMX R2, RZ, R3, !PT ;  /* 0x00000003ff027248 */ /* 0x000fc80007fe0100 */
[----:B------:R-:W-:-:S04]  /*24530*/  VIMNMX R10, R8, R10, PT ;  /* 0x0000000a080a7248 */ /* 0x000fc80003fe0100 */
[----:B------:R-:W-:Y:S01]  /*24540*/  ISETP.GT.AND P0, PT, R10, R2, PT ;  /* 0x000000020a00720c */ /* 0x000fe20003f04270 */
[----:B------:R-:W-:-:S05]  /*24550*/  IMAD.WIDE.U32 R2, R2, -0x33333333, RZ ;  /* 0xcccccccd02027825 */ /* 0x000fca00078e00ff */
[----:B------:R-:W-:-:S05]  /*24560*/  SHF.R.U32.HI R3, RZ, 0x7, R3 ;  /* 0x00000007ff037819 */ /* 0x000fca0000011603 */
[----:B------:R-:W-:Y:S02]  /*24570*/  IMAD.MOV.U32 R8, RZ, RZ, R3 ;  /* 0x000000ffff087224 */ /* 0x000fe400078e0003 */
[----:B------:R-:W-:-:S04]  /*24580*/  @P0 VIADD R10, R10, 0x9f ;  /* 0x0000009f0a0a0836 */ /* 0x000fc80000000000 */
[----:B------:R-:W-:-:S05]  /*24590*/  @P0 IMAD.HI R2, R10, 0x66666667, RZ ;  /* 0x666666670a020827 */ /* 0x000fca00078e02ff */
[----:B------:R-:W-:-:S04]  /*245a0*/  @P0 SHF.R.U32.HI R4, RZ, 0x1f, R2 ;  /* 0x0000001fff040819 */ /* 0x000fc80000011602 */
[----:B------:R-:W-:Y:S02]  /*245b0*/  @P0 LEA.HI.SX32 R8, R2, R4, 0x1a ;  /* 0x0000000402080211 */ /* 0x000fe400078fd2ff */
[----:B------:R-:W-:Y:S02]  /*245c0*/  PLOP3.LUT P0, PT, PT, PT, PT, 0x80, 0x0 ;  /* 0x000000000000781c */ /* 0x000fe40003f0f070 */
[----:B------:R-:W-:-:S13]  /*245d0*/  ISETP.GT.AND P3, PT, R8, R3, PT ;  /* 0x000000030800720c */ /* 0x000fda0003f64270 */
[----:B------:R-:W-:Y:S05]  /*245e0*/  @!P3 BRA `(.L_x_543) ;  /* 0x000000100048b947 */ /* 0x000fea0003800000 */
[----:B------:R-:W-:Y:S01]  /*245f0*/  UMOV UR4, 0xffffffff ;  /* 0xffffffff00047882 */ /* 0x000fe20000000000 */
[----:B------:R-:W-:Y:S02]  /*24600*/  SEL R2, R11, RZ, !P2 ;  /* 0x000000ff0b027207 */ /* 0x000fe40005000000 */
[----:B------:R-:W-:Y:S05]  /*24610*/  BRA.DIV UR4, `(.L_x_544) ;  /* 0x0000008604b47947 */ /* 0x000fea000b800000 */
[----:B------:R-:W0:Y:S02]  /*24620*/  S2R R4, SR_TID.X ;  /* 0x0000000000047919 */ /* 0x000e240000002100 */
[----:B0-----:R-:W-:-:S04]  /*24630*/  SHF.R.U32.HI R4, RZ, 0x5, R4 ;  /* 0x00000005ff047819 */ /* 0x001fc80000011604 */
[----:B------:R-:W-:-:S05]  /*24640*/  LOP3.LUT R4, R4, 0x3, RZ, 0xc0, !PT ;  /* 0x0000000304047812 */ /* 0x000fca00078ec0ff */
[----:B------:R0:W1:Y:S02]  /*24650*/  SHFL.IDX PT, R14, R4, RZ, 0x1f ;  /* 0x00001fff040e7589 */ /* 0x00006400000e0000 */
.L_x_788:
[----:B-1----:R-:W-:Y:S02]  /*24660*/  ISETP.NE.AND P0, PT, R14, RZ, PT ;  /* 0x000000ff0e00720c */ /* 0x002fe40003f05270 */
[----:B------:R-:W-:-:S11]  /*24670*/  PLOP3.LUT P6, PT, PT, PT, PT, 0x8, 0x0 ;  /* 0x000000000000781c */ /* 0x000fd60003fce170 */
[----:B------:R-:W-:Y:S05]  /*24680*/  @P0 BRA `(.L_x_545) ;  /* 0x00000000000c0947 */ /* 0x000fea0003800000 */
[----:B------:R-:W-:-:S03]  /*24690*/  UMOV UR4, 0xffffffff ;  /* 0xffffffff00047882 */ /* 0x000fc60000000000 */
[----:B------:R-:W-:Y:S05]  /*246a0*/  BRA.DIV UR4, `(.L_x_546) ;  /* 0x0000008604c47947 */ /* 0x000fea000b800000 */
[----:B------:R-:W-:-:S13]  /*246b0*/  ELECT P6, URZ, PT ;  /* 0x00000000003f782f */ /* 0x000fda00038c0000 */
.L_x_545:
[----:B0-----:R-:W2:Y:S01]  /*246c0*/  LDL R4, [R1+0x5c] ;  /* 0x00005c0001047983 */ /* 0x001ea20000100800 */
[----:B------:R-:W-:Y:S01]  /*246d0*/  BSSY B1, `(.L_x_547) ;  /* 0x0000008000017945 */ /* 0x000fe20003800000 */
[----:B--2---:R-:W-:-:S04]  /*246e0*/  IADD3 R4, R4, 0x1, RZ ;  /* 0x0000000104047810 */ /* 0x004fc80007ffe0ff */
[----:B------:R-:W-:-:S04]  /*246f0*/  LEA.HI R5, R4, R4, RZ, 0x1 ;  /* 0x0000000404057211 */ /* 0x000fc800078f08ff */
[----:B------:R-:W-:-:S05]  /*24700*/  LOP3.LUT R5, R5, 0xfffffffe, RZ, 0xc0, !PT ;  /* 0xfffffffe05057812 */ /* 0x000fca00078ec0ff */
[----:B------:R-:W-:-:S05]  /*24710*/  IMAD.IADD R4, R4, 0x1, -R5 ;  /* 0x0000000104047824 */ /* 0x000fca00078e0a05 */
[----:B------:R-:W-:-:S04]  /*24720*/  SHF.L.U32 R4, R4, 0x1f, RZ ;  /* 0x0000001f04047819 */ /* 0x000fc800000006ff */
[----:B------:R-:W0:Y:S02]  /*24730*/  SYNCS.PHASECHK.TRANS64.TRYWAIT P0, [R18+URZ+0x29820], R4 ;  /* 0x02982004120075a7 */ /* 0x000e24000800017f */
[----:B0-----:R-:W-:Y:S05]  /*24740*/  @!P0 BRA `(.L_x_548) ;  /* 0x0000008400bc8947 */ /* 0x001fea0003800000 */
.L_x_791:
[----:B------:R-:W-:Y:S05]  /*24750*/  BSYNC B1 ;  /* 0x0000000000017941 */ /* 0x000fea0003800000 */
.L_x_547:
[----:B------:R-:W-:Y:S04]  /*24760*/  BSSY B1, `(.L_x_549) ;  /* 0x0000070000017945 */ /* 0x000fe80003800000 */
[----:B------:R-:W-:Y:S05]  /*24770*/  @!P6 BRA `(.L_x_550) ;  /* 0x0000000400b8e947 */ /* 0x000fea0003800000 */
[----:B------:R-:W2:Y:S04]  /*24780*/  LDL R7, [R1+0x14] ;  /* 0x0000140001077983 */ /* 0x000ea80000100800 */
[----:B------:R-:W3:Y:S01]  /*24790*/  LDL R6, [R1+0x1c] ;  /* 0x00001c0001067983 */ /* 0x000ee20000100800 */
[----:B------:R-:W1:Y:S01]  /*247a0*/  S2R R5, SR_TID.X ;  /* 0x0000000000057919 */ /* 0x000e620000002100 */
[----:B------:R-:W-:Y:S01]  /*247b0*/  BSSY B2, `(.L_x_551) ;  /* 0x0000007000027945 */ /* 0x000fe20003800000 */
[----:B-1----:R-:W-:-:S04]  /*247c0*/  LOP3.LUT R5, R5, 0x7f, RZ, 0xc0, !PT ;  /* 0x0000007f05057812 */ /* 0x002fc800078ec0ff */
[----:B------:R-:W-:Y:S01]  /*247d0*/  ISETP.NE.AND P2, PT, R5, RZ, PT ;  /* 0x000000ff0500720c */ /* 0x000fe20003f45270 */
[----:B--2---:R-:W-:Y:S01]  /*247e0*/  IMAD R7, R7, 0x8, R18 ;  /* 0x0000000807077824 */ /* 0x004fe200078e0212 */
[----:B---3--:R-:W-:-:S04]  /*247f0*/  SHF.L.U32 R10, R6, 0x1f, RZ ;  /* 0x0000001f060a7819 */ /* 0x008fc800000006ff */
[----:B------:R-:W1:Y:S02]  /*24800*/  SYNCS.PHASECHK.TRANS64.TRYWAIT P0, [R7+URZ+0x298a0], R10 ;  /* 0x0298a00a070075a7 */ /* 0x000e64000800017f */
[----:B-1----:R-:W-:Y:S05]  /*24810*/  @!P0 BRA `(.L_x_552) ;  /* 0x00000084009c8947 */ /* 0x002fea0003800000 */
.L_x_792:
[----:B------:R-:W-:Y:S05]  /*24820*/  BSYNC B2 ;  /* 0x0000000000027941 */ /* 0x000fea0003800000 */
.L_x_551:
[----:B------:R-:W-:Y:S04]  /*24830*/  BSSY B2, `(.L_x_553) ;  /* 0x0000009000027945 */ /* 0x000fe80003800000 */
[----:B------:R-:W-:Y:S05]  /*24840*/  @P2 BRA `(.L_x_554) ;  /* 0x00000000001c2947 */ /* 0x000fea0003800000 */
[----:B0-----:R-:W0:Y:S02]  /*24850*/  S2R R4, SR_TID.X ;  /* 0x0000000000047919 */ /* 0x001e240000002100 */
[----:B0-----:R-:W-:Y:S01]  /*24860*/  LOP3.LUT R5, R4, 0x1f, RZ, 0xc0, !PT ;  /* 0x0000001f04057812 */ /* 0x001fe200078ec0ff */
[----:B------:R-:W-:-:S03]  /*24870*/  IMAD.MOV.U32 R4, RZ, RZ, 0x7800 ;  /* 0x00007800ff047424 */ /* 0x000fc600078e00ff */
[----:B------:R-:W-:Y:S01]  /*24880*/  ISETP.NE.AND P0, PT, R5, RZ, PT ;  /* 0x000000ff0500720c */ /* 0x000fe20003f05270 */
[----:B------:R2:W-:-:S12]  /*24890*/  SYNCS.ARRIVE.TRANS64 RZ, [R7+URZ+0x29890], R4 ;  /* 0x0298900407ff79a7 */ /* 0x0005d8000800003f */
[----:B--2---:R-:W-:Y:S05]  /*248a0*/  @!P0 BRA `(.L_x_554) ;  /* 0x0000000000048947 */ /* 0x004fea0003800000 */
[----:B------:R-:W-:Y:S01]  /*248b0*/  BPT.TRAP 0x1 ;  /* 0x000000040000795c */ /* 0x000fe20000300000 */
.L_x_554:
[----:B------:R-:W-:Y:S05]  /*248c0*/  BSYNC B2 ;  /* 0x0000000000027941 */ /* 0x000fea0003800000 */
.L_x_553:
[----:B0-----:R-:W2:Y:S01]  /*248d0*/  LDL R4, [R1+0x14] ;  /* 0x0000140001047983 */ /* 0x001ea20000100800 */
[----:B------:R-:W-:Y:S01]  /*248e0*/  IMAD.MOV.U32 R11, RZ, RZ, RZ ;  /* 0x000000ffff0b7224 */ /* 0x000fe200078e00ff */
[----:B------:R-:W-:Y:S01]  /*248f0*/  UIADD3 UR4, UP0, UR40, 0x570, URZ ;  /* 0x0000057028047890 */ /* 0x000fe2000ff1e03f */
[----:B------:R-:W-:Y:S01]  /*24900*/  IMAD R5, R8, 0xa0, R0 ;  /* 0x000000a008057824 */ /* 0x000fe200078e0200 */
[----:B------:R-:W-:Y:S01]  /*24910*/  PLOP3.LUT P0, PT, PT, PT, PT, 0x80, 0x0 ;  /* 0x000000000000781c */ /* 0x000fe20003f0f070 */
[----:B------:R-:W-:Y:S01]  /*24920*/  UMOV UR6, 0x0 ;  /* 0x0000000000067882 */ /* 0x000fe20000000000 */
[----:B------:R-:W-:Y:S01]  /*24930*/  R2UR UR10, R11 ;  /* 0x000000000b0a72ca */ /* 0x000fe200000e0000 */
[----:B------:R-:W-:Y:S01]  /*24940*/  UIADD3.X UR5, URZ, UR41, URZ, UP0, !UPT ;  /* 0x000000293f057290 */ /* 0x000fe200087fe43f */
[----:B------:R-:W-:Y:S01]  /*24950*/  IADD3 R5, R5, -0xa0, RZ ;  /* 0xffffff6005057810 */ /* 0x000fe20007ffe0ff */
[----:B------:R-:W-:Y:S01]  /*24960*/  UMOV UR7, 0x12f00000 ;  /* 0x12f0000000077882 */ /* 0x000fe20000000000 */
[----:B--2---:R-:W-:-:S02]  /*24970*/  IMAD R9, R4, 0x7800, R18 ;  /* 0x0000780004097824 */ /* 0x004fc400078e0212 */
[----:B------:R-:W-:Y:S02]  /*24980*/  VIADD R4, R7, 0x29890 ;  /* 0x0002989007047836 */ /* 0x000fe40000000000 */
[----:B------:R-:W-:-:S07]  /*24990*/  VIADD R6, R9, 0x1a400 ;  /* 0x0001a40009067836 */ /* 0x000fce0000000000 */
.L_x_555:
[----:B------:R-:W-:-:S13]  /*249a0*/  @P0 ELECT P3, URZ, PT ;  /* 0x00000000003f082f */ /* 0x000fda0003860000 */
[----:B------:R-:W-:Y:S02]  /*249b0*/  @P3 R2UR UR13, R2 ;  /* 0x00000000020d32ca */ /* 0x000fe400000e0000 */
[----:B------:R-:W-:Y:S02]  /*249c0*/  @P3 R2UR UR12, R16 ;  /* 0x00000000100c32ca */ /* 0x000fe400000e0000 */
[----:B------:R-:W-:Y:S02]  /*249d0*/  @P3 R2UR UR11, R5 ;  /* 0x00000000050b32ca */ /* 0x000fe400000e0000 */
[----:B------:R-:W-:Y:S02]  /*249e0*/  @P3 R2UR UR9, R4 ;  /* 0x00000000040932ca */ /* 0x000fe400000e0000 */
[----:B------:R-:W-:Y:S02]  /*249f0*/  @P3 R2UR UR8, R6 ;  /* 0x00000000060832ca */ /* 0x000fe400000e0000 */
[----:B------:R-:W-:-:S02]  /*24a00*/  @P3 PLOP3.LUT P0, PT, P3, PT, PT, 0x8, 0x0 ;  /* 0x000000000000381c */ /* 0x000fc40001f0e170 */
[----:B------:R-:W-:-:S09]  /*24a10*/  PLOP3.LUT P3, PT, PT, PT, PT, 0x8, 0x0 ;  /* 0x000000000000781c */ /* 0x000fd20003f6e170 */
[----:B------:R0:W-:Y:S02]  /*24a20*/  UTMALDG.4D [UR8], [UR4], desc[UR6] ;  /* 0x00000608040075b4 */ /* 0x0001e40008019000 */
[----:B0-----:R-:W-:Y:S05]  /*24a30*/  @P0 BRA.U.ANY `(.L_x_555) ;  /* 0xfffffffd00d80947 */ /* 0x001fea000393ffff */
[----:B------:R-:W-:Y:S01]  /*24a40*/  PLOP3.LUT P0, PT, PT, PT, PT, 0x80, 0x0 ;  /* 0x000000000000781c */ /* 0x000fe20003f0f070 */
[----:B------:R-:W-:Y:S01]  /*24a50*/  VIADD R6, R9, 0x1cc00 ;  /* 0x0001cc0009067836 */ /* 0x000fe20000000000 */
[----:B------:R-:W-:Y:S01]  /*24a60*/  UMOV UR6, 0x0 ;  /* 0x0000000000067882 */ /* 0x000fe20000000000 */
[----:B------:R-:W-:Y:S01]  /*24a70*/  UMOV UR7, 0x12f00000 ;  /* 0x12f0000000077882 */ /* 0x000fe20000000000 */
[----:B------:R-:W-:-:S09]  /*24a80*/  UMOV UR10, 0x40 ;  /* 0x00000040000a7882 */ /* 0x000fd20000000000 */
.L_x_556:
        /* <DEDUP_REMOVED lines=15> */
.L_x_557:
        /* <DEDUP_REMOVED lines=10> */
[----:B------:R-:W0:Y:S01]  /*24c20*/  SYNCS.PHASECHK.TRANS64.TRYWAIT P0, [R7+URZ+0x298c0], R10 ;  /* 0x0298c00a070075a7 */ /* 0x000e22000800017f */
[----:B------:R-:W-:Y:S04]  /*24c30*/  BSSY B2, `(.L_x_558) ;  /* 0x0000002000027945 */ /* 0x000fe80003800000 */
[----:B0-----:R-:W-:Y:S05]  /*24c40*/  @!P0 BRA `(.L_x_559) ;  /* 0x0000008000a48947 */ /* 0x001fea0003800000 */
.L_x_793:
[----:B------:R-:W-:Y:S05]  /*24c50*/  BSYNC B2 ;  /* 0x0000000000027941 */ /* 0x000fea0003800000 */
.L_x_558:
[----:B------:R-:W-:Y:S01]  /*24c60*/  BSSY B2, `(.L_x_560) ;  /* 0x000000b000027945 */ /* 0x000fe20003800000 */
[----:B------:R-:W-:Y:S01]  /*24c70*/  MOV R12, 0x0 ;  /* 0x00000000000c7802 */ /* 0x000fe20000000f00 */
[----:B------:R-:W-:Y:S02]  /*24c80*/  IMAD.MOV.U32 R13, RZ, RZ, 0x12f00000 ;  /* 0x12f00000ff0d7424 */ /* 0x000fe400078e00ff */
[----:B------:R-:W-:Y:S05]  /*24c90*/  @P2 BRA `(.L_x_561) ;  /* 0x00000000001c2947 */ /* 0x000fea0003800000 */
[----:B------:R-:W2:Y:S02]  /*24ca0*/  S2R R4, SR_TID.X ;  /* 0x0000000000047919 */ /* 0x000ea40000002100 */
[----:B--2---:R-:W-:Y:S01]  /*24cb0*/  LOP3.LUT R6, R4, 0x1f, RZ, 0xc0, !PT ;  /* 0x0000001f04067812 */ /* 0x004fe200078ec0ff */
[----:B------:R-:W-:-:S03]  /*24cc0*/  IMAD.MOV.U32 R4, RZ, RZ, 0x5000 ;  /* 0x00005000ff047424 */ /* 0x000fc600078e00ff */
[----:B------:R-:W-:Y:S01]  /*24cd0*/  ISETP.NE.AND P0, PT, R6, RZ, PT ;  /* 0x000000ff0600720c */ /* 0x000fe20003f05270 */
[----:B------:R2:W-:-:S12]  /*24ce0*/  SYNCS.ARRIVE.TRANS64 RZ, [R7+URZ+0x298b0], R4 ;  /* 0x0298b00407ff79a7 */ /* 0x0005d8000800003f */
[----:B--2---:R-:W-:Y:S05]  /*24cf0*/  @!P0 BRA `(.L_x_561) ;  /* 0x0000000000048947 */ /* 0x004fea0003800000 */
[----:B------:R-:W-:Y:S01]  /*24d00*/  BPT.TRAP 0x1 ;  /* 0x000000040000795c */ /* 0x000fe20000300000 */
.L_x_561:
[----:B------:R-:W-:Y:S05]  /*24d10*/  BSYNC B2 ;  /* 0x0000000000027941 */ /* 0x000fea0003800000 */
.L_x_560:
[----:B------:R-:W2:Y:S01]  /*24d20*/  LDL R4, [R1+0x14] ;  /* 0x0000140001047983 */ /* 0x000ea20000100800 */
[----:B------:R-:W-:Y:S01]  /*24d30*/  R2UR UR10, R11 ;  /* 0x000000000b0a72ca */ /* 0x000fe200000e0000 */
[----:B------:R-:W-:Y:S01]  /*24d40*/  UIADD3 UR4, UP0, UR40, 0x670, URZ ;  /* 0x0000067028047890 */ /* 0x000fe2000ff1e03f */
[----:B------:R-:W-:Y:S02]  /*24d50*/  R2UR UR6, R12 ;  /* 0x000000000c0672ca */ /* 0x000fe400000e0000 */
[----:B------:R-:W-:Y:S01]  /*24d60*/  R2UR UR7, R13 ;  /* 0x000000000d0772ca */ /* 0x000fe200000e0000 */
[----:B------:R-:W-:Y:S01]  /*24d70*/  UIADD3.X UR5, URZ, UR41, URZ, UP0, !UPT ;  /* 0x000000293f057290 */ /* 0x000fe200087fe43f */
[----:B------:R-:W-:Y:S01]  /*24d80*/  PLOP3.LUT P0, PT, PT, PT, PT, 0x80, 0x0 ;  /* 0x000000000000781c */ /* 0x000fe20003f0f070 */
[----:B--2---:R-:W-:Y:S02]  /*24d90*/  IMAD R6, R4, 0x5000, R18 ;  /* 0x0000500004067824 */ /* 0x004fe400078e0212 */
[----:B------:R-:W-:-:S02]  /*24da0*/  VIADD R4, R7, 0x298b0 ;  /* 0x000298b007047836 */ /* 0x000fc40000000000 */
[----:B------:R-:W-:-:S08]  /*24db0*/  VIADD R6, R6, 0xa400 ;  /* 0x0000a40006067836 */ /* 0x000fd00000000000 */
.L_x_562:
        /* <DEDUP_REMOVED lines=9> */
[----:B--2---:R-:W-:Y:S05]  /*24e50*/  @P0 BRA.U.ANY `(.L_x_562) ;  /* 0xfffffffd00d80947 */ /* 0x004fea000393ffff */
.L_x_550:
[----:B------:R-:W-:Y:S05]  /*24e60*/  BSYNC B1 ;  /* 0x0000000000017941 */ /* 0x000fea0003800000 */
.L_x_549:
[----:B------:R-:W2:Y:S04]  /*24e70*/  LDL.LU R9, [R1+0x14] ;  /* 0x0000140001097983 */ /* 0x000ea80000300800 */
[----:B01----:R-:W3:Y:S01]  /*24e80*/  LDL.LU R7, [R1+0x1c] ;  /* 0x00001c0001077983 */ /* 0x003ee20000300800 */
[----:B------:R-:W-:Y:S02]  /*24e90*/  PLOP3.LUT P0, PT, PT, PT, PT, 0x8, 0x0 ;  /* 0x000000000000781c */ /* 0x000fe40003f0e170 */
[----:B--2---:R-:W-:Y:S01]  /*24ea0*/  IADD3 R4, R9, 0x1, RZ ;  /* 0x0000000109047810 */ /* 0x004fe20007ffe0ff */
[----:B------:R-:W-:-:S03]  /*24eb0*/  VIADD R9, R8, 0xfffffffe ;  /* 0xfffffffe08097836 */ /* 0x000fc60000000000 */
[C---:B------:R-:W-:Y:S02]  /*24ec0*/  ISETP.NE.AND P2, PT, R4.reuse, 0x2, PT ;  /* 0x000000020400780c */ /* 0x040fe40003f45270 */
[----:B------:R-:W-:Y:S02]  /*24ed0*/  ISETP.GE.AND P3, PT, R9, R3, PT ;  /* 0x000000030900720c */ /* 0x000fe40003f66270 */
[----:B------:R-:W-:Y:S02]  /*24ee0*/  SEL R5, RZ, 0x1, P2 ;  /* 0x00000001ff057807 */ /* 0x000fe40001000000 */
[----:B------:R-:W-:Y:S02]  /*24ef0*/  SEL R4, R4, RZ, P2 ;  /* 0x000000ff04047207 */ /* 0x000fe40001000000 */
[----:B---3--:R-:W-:-:S03]  /*24f00*/  LOP3.LUT R7, R7, R5, RZ, 0x3c, !PT ;  /* 0x0000000507077212 */ /* 0x008fc600078e3cff */
[----:B------:R0:W-:Y:S04]  /*24f10*/  STL [R1+0x14], R4 ;  /* 0x0000140401007387 */ /* 0x0001e80000100800 */
[----:B------:R0:W-:Y:S01]  /*24f20*/  STL [R1+0x1c], R7 ;  /* 0x00001c0701007387 */ /* 0x0001e20000100800 */
[----:B------:R-:W-:Y:S05]  /*24f30*/  @!P3 BRA `(.L_x_543) ;  /* 0x0000000400f4b947 */ /* 0x000fea0003800000 */
.L_x_577:
[----:B------:R-:W-:Y:S05]  /*24f40*/  YIELD ;  /* 0x0000000000007946 */ /* 0x000fea0003800000 */
[----:B------:R-:W-:Y:S04]  /*24f50*/  BSSY B1, `(.L_x_563) ;  /* 0x000006f000017945 */ /* 0x000fe80003800000 */
[----:B-1----:R-:W-:Y:S05]  /*24f60*/  @!P6 BRA `(.L_x_564) ;  /* 0x0000000400b4e947 */ /* 0x002fea0003800000 */
[----:B------:R-:W2:Y:S04]  /*24f70*/  LDL R6, [R1+0x14] ;  /* 0x0000140001067983 */ /* 0x000ea80000100800 */
[----:B------:R-:W3:Y:S01]  /*24f80*/  LDL R5, [R1+0x1c] ;  /* 0x00001c0001057983 */ /* 0x000ee20000100800 */
[----:B0-----:R-:W0:Y:S01]  /*24f90*/  S2R R4, SR_TID.X ;  /* 0x0000000000047919 */ /* 0x001e220000002100 */
[----:B------:R-:W-:Y:S01]  /*24fa0*/  BSSY B2, `(.L_x_565) ;  /* 0x0000007000027945 */ /* 0x000fe20003800000 */
[----:B0-----:R-:W-:-:S04]  /*24fb0*/  LOP3.LUT R4, R4, 0x7f, RZ, 0xc0, !PT ;  /* 0x0000007f04047812 */ /* 0x001fc800078ec0ff */
[----:B------:R-:W-:Y:S01]  /*24fc0*/  ISETP.NE.AND P3, PT, R4, RZ, PT ;  /* 0x000000ff0400720c */ /* 0x000fe20003f65270 */
[----:B--2---:R-:W-:Y:S01]  /*24fd0*/  IMAD R8, R6, 0x8, R18 ;  /* 0x0000000806087824 */ /* 0x004fe200078e0212 */
[----:B---3--:R-:W-:-:S04]  /*24fe0*/  SHF.L.U32 R7, R5, 0x1f, RZ ;  /* 0x0000001f05077819 */ /* 0x008fc800000006ff */
[----:B------:R-:W0:Y:S02]  /*24ff0*/  SYNCS.PHASECHK.TRANS64.TRYWAIT P2, [R8+URZ+0x298a0], R7 ;  /* 0x0298a007080075a7 */ /* 0x000e24000804017f */
[----:B0-----:R-:W-:Y:S05]  /*25000*/  @!P2 BRA `(.L_x_566) ;  /* 0x0000007c00c8a947 */ /* 0x001fea0003800000 */
.L_x_794:
[----:B------:R-:W-:Y:S05]  /*25010*/  BSYNC B2 ;  /* 0x0000000000027941 */ /* 0x000fea0003800000 */
.L_x_565:
[----:B------:R-:W-:Y:S04]  /*25020*/  BSSY B2, `(.L_x_567) ;  /* 0x0000009000027945 */ /* 0x000fe80003800000 */
        /* <DEDUP_REMOVED lines=8> */
.L_x_568:
[----:B------:R-:W-:Y:S05]  /*250b0*/  BSYNC B2 ;  /* 0x0000000000027941 */ /* 0x000fea0003800000 */
.L_x_567:
[----:B------:R-:W2:Y:S01]  /*250c0*/  LDL R4, [R1+0x14] ;  /* 0x0000140001047983 */ /* 0x000ea20000100800 */
[----:B------:R-:W-:Y:S01]  /*250d0*/  IMAD.MOV.U32 R11, RZ, RZ, RZ ;  /* 0x000000ffff0b7224 */ /* 0x000fe200078e00ff */
[----:B------:R-:W-:Y:S01]  /*250e0*/  UIADD3 UR4, UP0, UR40, 0x570, URZ ;  /* 0x0000057028047890 */ /* 0x000fe2000ff1e03f */
[----:B------:R-:W-:Y:S01]  /*250f0*/  PLOP3.LUT P2, PT, PT, PT, PT, 0x80, 0x0 ;  /* 0x000000000000781c */ /* 0x000fe20003f4f070 */
[----:B------:R-:W-:Y:S01]  /*25100*/  IMAD R5, R9, 0xa0, R0 ;  /* 0x000000a009057824 */ /* 0x000fe200078e0200 */
[----:B------:R-:W-:Y:S01]  /*25110*/  UMOV UR6, 0x0 ;  /* 0x0000000000067882 */ /* 0x000fe20000000000 */
[----:B------:R-:W-:Y:S01]  /*25120*/  R2UR UR10, R11 ;  /* 0x000000000b0a72ca */ /* 0x000fe200000e0000 */
[----:B------:R-:W-:Y:S01]  /*25130*/  UIADD3.X UR5, URZ, UR41, URZ, UP0, !UPT ;  /* 0x000000293f057290 */ /* 0x000fe200087fe43f */
[----:B------:R-:W-:Y:S01]  /*25140*/  UMOV UR7, 0x12f00000 ;  /* 0x12f0000000077882 */ /* 0x000fe20000000000 */
[----:B--2---:R-:W-:Y:S01]  /*25150*/  IMAD R6, R4, 0x7800, R18 ;  /* 0x0000780004067824 */ /* 0x004fe200078e0212 */
[----:B------:R-:W-:-:S03]  /*25160*/  IADD3 R4, R8, 0x29890, RZ ;  /* 0x0002989008047810 */ /* 0x000fc60007ffe0ff */
[----:B------:R-:W-:-:S08]  /*25170*/  VIADD R10, R6, 0x1a400 ;  /* 0x0001a400060a7836 */ /* 0x000fd00000000000 */
.L_x_569:
        /* <DEDUP_REMOVED lines=9> */
[----:B-1----:R-:W-:Y:S05]  /*25210*/  @P2 BRA.U.ANY `(.L_x_569) ;  /* 0xfffffffd00d82947 */ /* 0x002fea000393ffff */
[----:B------:R-:W-:Y:S01]  /*25220*/  PLOP3.LUT P2, PT, PT, PT, PT, 0x80, 0x0 ;  /* 0x000000000000781c */ /* 0x000fe20003f4f070 */
[----:B------:R-:W-:Y:S01]  /*25230*/  VIADD R10, R6, 0x1cc00 ;  /* 0x0001cc00060a7836 */ /* 0x000fe20000000000 */
[----:B------:R-:W-:Y:S01]  /*25240*/  UMOV UR6, 0x0 ;  /* 0x0000000000067882 */ /* 0x000fe20000000000 */
[----:B------:R-:W-:Y:S01]  /*25250*/  UMOV UR7, 0x12f00000 ;  /* 0x12f0000000077882 */ /* 0x000fe20000000000 */
[----:B------:R-:W-:-:S09]  /*25260*/  UMOV UR10, 0x40 ;  /* 0x00000040000a7882 */ /* 0x000fd20000000000 */
.L_x_570:
        /* <DEDUP_REMOVED lines=15> */
.L_x_571:
        /* <DEDUP_REMOVED lines=10> */
[----:B------:R-:W1:Y:S01]  /*25400*/  SYNCS.PHASECHK.TRANS64.TRYWAIT P2, [R8+URZ+0x298c0], R7 ;  /* 0x0298c007080075a7 */ /* 0x000e62000804017f */
[----:B------:R-:W-:Y:S04]  /*25410*/  BSSY B2, `(.L_x_572) ;  /* 0x0000002000027945 */ /* 0x000fe80003800000 */
[----:B-1----:R-:W-:Y:S05]  /*25420*/  @!P2 BRA `(.L_x_573) ;  /* 0x0000007800d4a947 */ /* 0x002fea0003800000 */
.L_x_795:
[----:B------:R-:W-:Y:S05]  /*25430*/  BSYNC B2 ;  /* 0x0000000000027941 */ /* 0x000fea0003800000 */
.L_x_572:
[----:B------:R-:W-:Y:S01]  /*25440*/  BSSY B2, `(.L_x_574) ;  /* 0x000000b000027945 */ /* 0x000fe20003800000 */
[----:B------:R-:W-:Y:S01]  /*25450*/  IMAD.MOV.U32 R6, RZ, RZ, 0x0 ;  /* 0x00000000ff067424 */ /* 0x000fe200078e00ff */
[----:B01----:R-:W-:Y:S02]  /*25460*/  MOV R7, 0x12f00000 ;  /* 0x12f0000000077802 */ /* 0x003fe40000000f00 */
[----:B------:R-:W-:Y:S05]  /*25470*/  @P3 BRA `(.L_x_575) ;  /* 0x00000000001c3947 */ /* 0x000fea0003800000 */
[----:B------:R-:W0:Y:S02]  /*25480*/  S2R R4, SR_TID.X ;  /* 0x0000000000047919 */ /* 0x000e240000002100 */
[----:B0-----:R-:W-:Y:S01]  /*25490*/  LOP3.LUT R10, R4, 0x1f, RZ, 0xc0, !PT ;  /* 0x0000001f040a7812 */ /* 0x001fe200078ec0ff */
[----:B------:R-:W-:-:S03]  /*254a0*/  IMAD.MOV.U32 R4, RZ, RZ, 0x5000 ;  /* 0x00005000ff047424 */ /* 0x000fc600078e00ff */
[----:B------:R-:W-:Y:S01]  /*254b0*/  ISETP.NE.AND P2, PT, R10, RZ, PT ;  /* 0x000000ff0a00720c */ /* 0x000fe20003f45270 */
[----:B------:R0:W-:-:S12]  /*254c0*/  SYNCS.ARRIVE.TRANS64 RZ, [R8+URZ+0x298b0], R4 ;  /* 0x0298b00408ff79a7 */ /* 0x0001d8000800003f */
[----:B0-----:R-:W-:Y:S05]  /*254d0*/  @!P2 BRA `(.L_x_575) ;  /* 0x000000000004a947 */ /* 0x001fea0003800000 */
[----:B------:R-:W-:Y:S01]  /*254e0*/  BPT.TRAP 0x1 ;  /* 0x000000040000795c */ /* 0x000fe20000300000 */
.L_x_575:
[----:B------:R-:W-:Y:S05]  /*254f0*/  BSYNC B2 ;  /* 0x0000000000027941 */ /* 0x000fea0003800000 */
.L_x_574:
[----:B------:R-:W2:Y:S01]  /*25500*/  LDL R4, [R1+0x14] ;  /* 0x0000140001047983 */ /* 0x000ea20000100800 */
[----:B------:R-:W-:Y:S01]  /*25510*/  R2UR UR10, R11 ;  /* 0x000000000b0a72ca */ /* 0x000fe200000e0000 */
[----:B------:R-:W-:Y:S01]  /*25520*/  UIADD3 UR4, UP0, UR40, 0x670, URZ ;  /* 0x0000067028047890 */ /* 0x000fe2000ff1e03f */
[----:B------:R-:W-:Y:S01]  /*25530*/  R2UR UR6, R6 ;  /* 0x00000000060672ca */ /* 0x000fe200000e0000 */
[----:B------:R-:W-:Y:S01]  /*25540*/  VIADD R8, R8, 0x298b0 ;  /* 0x000298b008087836 */ /* 0x000fe20000000000 */
[----:B------:R-:W-:Y:S01]  /*25550*/  R2UR UR7, R7 ;  /* 0x00000000070772ca */ /* 0x000fe200000e0000 */
[----:B------:R-:W-:Y:S01]  /*25560*/  UIADD3.X UR5, URZ, UR41, URZ, UP0, !UPT ;  /* 0x000000293f057290 */ /* 0x000fe200087fe43f */
[----:B------:R-:W-:Y:S01]  /*25570*/  PLOP3.LUT P2, PT, PT, PT, PT, 0x80, 0x0 ;  /* 0x000000000000781c */ /* 0x000fe20003f4f070 */
[----:B--2---:R-:W-:-:S04]  /*25580*/  IMAD R4, R4, 0x5000, R18 ;  /* 0x0000500004047824 */ /* 0x004fc800078e0212 */
[----:B------:R-:W-:-:S08]  /*25590*/  VIADD R4, R4, 0xa400 ;  /* 0x0000a40004047836 */ /* 0x000fd00000000000 */
.L_x_576:
        /* <DEDUP_REMOVED lines=10> */
.L_x_564:
[----:B------:R-:W-:Y:S05]  /*25640*/  BSYNC B1 ;  /* 0x0000000000017941 */ /* 0x000fea0003800000 */
.L_x_563:
[----:B0-----:R-:W2:Y:S04]  /*25650*/  LDL.LU R7, [R1+0x14] ;  /* 0x0000140001077983 */ /* 0x001ea80000300800 */
[----:B------:R-:W3:Y:S01]  /*25660*/  LDL.LU R6, [R1+0x1c] ;  /* 0x00001c0001067983 */ /* 0x000ee20000300800 */
[C---:B------:R-:W-:Y:S02]  /*25670*/  ISETP.GT.AND P3, PT, R9.reuse, R3, PT ;  /* 0x000000030900720c */ /* 0x040fe40003f64270 */
[----:B------:R-:W-:Y:S01]  /*25680*/  IADD3 R9, R9, -0x1, RZ ;  /* 0xffffffff09097810 */ /* 0x000fe20007ffe0ff */
[----:B--2---:R-:W-:-:S05]  /*25690*/  VIADD R4, R7, 0x1 ;  /* 0x0000000107047836 */ /* 0x004fca0000000000 */
[----:B------:R-:W-:-:S04]  /*256a0*/  ISETP.NE.AND P2, PT, R4, 0x2, PT ;  /* 0x000000020400780c */ /* 0x000fc80003f45270 */
[----:B------:R-:W-:Y:S02]  /*256b0*/  SEL R5, RZ, 0x1, P2 ;  /* 0x00000001ff057807 */ /* 0x000fe40001000000 */
[----:B------:R-:W-:Y:S02]  /*256c0*/  SEL R4, R4, RZ, P2 ;  /* 0x000000ff04047207 */ /* 0x000fe40001000000 */
[----:B---3--:R-:W-:-:S05]  /*256d0*/  LOP3.LUT R6, R6, R5, RZ, 0x3c, !PT ;  /* 0x0000000506067212 */ /* 0x008fca00078e3cff */
[----:B------:R1:W-:Y:S04]  /*256e0*/  STL [R1+0x1c], R6 ;  /* 0x00001c0601007387 */ /* 0x0003e80000100800 */
[----:B------:R1:W-:Y:S01]  /*256f0*/  STL [R1+0x14], R4 ;  /* 0x0000140401007387 */ /* 0x0003e20000100800 */
[----:B------:R-:W-:Y:S05]  /*25700*/  @P3 BRA `(.L_x_577) ;  /* 0xfffffff8000c3947 */ /* 0x000fea000383ffff */
.L_x_543:
[----:B------:R-:W-:Y:S05]  /*25710*/  BSYNC B0 ;  /* 0x0000000000007941 */ /* 0x000fea0003800000 */
.L_x_542:
[----:B------:R-:W-:Y:S05]  /*25720*/  @!P0 WARPSYNC.ALL ;  /* 0x0000000000008948 */ /* 0x000fea0003800000 */
[----:B------:R-:W-:Y:S01]  /*25730*/  @!P0 BAR.SYNC.DEFER_BLOCKING 0xc, 0x180 ;  /* 0x0306000000008b1d */ /* 0x000fe20000010000 */
[----:B------:R-:W-:-:S05]  /*25740*/  IMAD.MOV.U32 R0, RZ, RZ, RZ ;  /* 0x000000ffff007224 */ /* 0x000fca00078e00ff */
[----:B------:R-:W-:Y:S04]  /*25750*/  BSSY B0, `(.L_x_578) ;  /* 0x000001e000007945 */ /* 0x000fe80003800000 */
[----:B------:R-:W-:Y:S05]  /*25760*/  @!P1 BRA `(.L_x_579) ;  /* 0x0000000000709947 */ /* 0x000fea0003800000 */
[----:B------:R-:W-:-:S13]  /*25770*/  ISETP.NE.AND P0, PT, R17, RZ, PT ;  /* 0x000000ff1100720c */ /* 0x000fda0003f05270 */
[----:B------:R-:W2:Y:S02]  /*25780*/  @!P0 LDC R17, c[0x0][0x9f0] ;  /* 0x00027c00ff118b82 */ /* 0x000ea40000000800 */
[----:B--2---:R-:W-:-:S04]  /*25790*/  IABS R2, R17 ;  /* 0x0000001100027213 */ /* 0x004fc80000000000 */
[----:B01----:R-:W0:Y:S08]  /*257a0*/  I2F.RP R4, R2 ;  /* 0x0000000200047306 */ /* 0x003e300000209400 */
[----:B0-----:R-:W0:Y:S02]  /*257b0*/  MUFU.RCP R4, R4 ;  /* 0x0000000400047308 */ /* 0x001e240000001000 */
[----:B0-----:R-:W-:-:S06]  /*257c0*/  VIADD R4, R4, 0xffffffe ;  /* 0x0ffffffe04047836 */ /* 0x001fcc0000000000 */
[----:B------:R0:W1:Y:S02]  /*257d0*/  F2I.FTZ.U32.TRUNC.NTZ R5, R4 ;  /* 0x0000000400057305 */ /* 0x000064000021f000 */
[----:B0-----:R-:W-:Y:S02]  /*257e0*/  IMAD.MOV.U32 R4, RZ, RZ, RZ ;  /* 0x000000ffff047224 */ /* 0x001fe400078e00ff */
[----:B-1----:R-:W-:-:S04]  /*257f0*/  IMAD.MOV R0, RZ, RZ, -R5 ;  /* 0x000000ffff007224 */ /* 0x002fc800078e0a05 */
[----:B------:R-:W-:-:S04]  /*25800*/  IMAD R0, R0, R2, RZ ;  /* 0x0000000200007224 */ /* 0x000fc800078e02ff */
[----:B------:R-:W-:Y:S01]  /*25810*/  IMAD.HI.U32 R6, R5, R0, R4 ;  /* 0x0000000005067227 */ /* 0x000fe200078e0004 */
[-C--:B------:R-:W-:Y:S02]  /*25820*/  IABS R0, R17.reuse ;  /* 0x0000001100007213 */ /* 0x080fe40000000000 */
[----:B------:R-:W-:Y:S02]  /*25830*/  IADD3 R4, R20, -0x1, R17 ;  /* 0xffffffff14047810 */ /* 0x000fe40007ffe011 */
[----:B------:R-:W-:Y:S02]  /*25840*/  IADD3 R0, RZ, -R0, RZ ;  /* 0x80000000ff007210 */ /* 0x000fe40007ffe0ff */
[----:B------:R-:W-:Y:S02]  /*25850*/  IABS R3, R4 ;  /* 0x0000000400037213 */ /* 0x000fe40000000000 */
[----:B------:R-:W-:Y:S01]  /*25860*/  LOP3.LUT R4, R4, R17, RZ, 0x3c, !PT ;  /* 0x0000001104047212 */ /* 0x000fe200078e3cff */
[----:B------:R-:W-:-:S02]  /*25870*/  IMAD.MOV.U32 R5, RZ, RZ, R0 ;  /* 0x000000ffff057224 */ /* 0x000fc400078e0000 */
[----:B------:R-:W-:Y:S01]  /*25880*/  IMAD.HI.U32 R0, R6, R3, RZ ;  /* 0x0000000306007227 */ /* 0x000fe200078e00ff */
[----:B------:R-:W-:-:S03]  /*25890*/  ISETP.GE.AND P2, PT, R4, RZ, PT ;  /* 0x000000ff0400720c */ /* 0x000fc60003f46270 */
[----:B------:R-:W-:-:S05]  /*258a0*/  IMAD R3, R0, R5, R3 ;  /* 0x0000000500037224 */ /* 0x000fca00078e0203 */
[----:B------:R-:W-:-:S13]  /*258b0*/  ISETP.GT.U32.AND P1, PT, R2, R3, PT ;  /* 0x000000030200720c */ /* 0x000fda0003f24070 */
[----:B------:R-:W-:Y:S02]  /*258c0*/  @!P1 IMAD.IADD R3, R3, 0x1, -R2 ;  /* 0x0000000103039824 */ /* 0x000fe400078e0a02 */
[----:B------:R-:W-:Y:S01]  /*258d0*/  @!P1 VIADD R0, R0, 0x1 ;  /* 0x0000000100009836 */ /* 0x000fe20000000000 */
[----:B------:R-:W-:Y:S02]  /*258e0*/  ISETP.NE.AND P1, PT, R17, RZ, PT ;  /* 0x000000ff1100720c */ /* 0x000fe40003f25270 */
[----:B------:R-:W-:-:S13]  /*258f0*/  ISETP.GE.U32.AND P0, PT, R3, R2, PT ;  /* 0x000000020300720c */ /* 0x000fda0003f06070 */
[----:B------:R-:W-:-:S05]  /*25900*/  @P0 VIADD R0, R0, 0x1 ;  /* 0x0000000100000836 */ /* 0x000fca0000000000 */
[----:B------:R-:W-:Y:S02]  /*25910*/  @!P2 IADD3 R0, -R0, RZ, RZ ;  /* 0x000000ff0000a210 */ /* 0x000fe40007ffe1ff */
[----:B------:R-:W-:-:S07]  /*25920*/  @!P1 LOP3.LUT R0, RZ, R17, RZ, 0x33, !PT ;  /* 0x00000011ff009212 */ /* 0x000fce00078e33ff */
.L_x_579:
[----:B------:R-:W-:Y:S05]  /*25930*/  BSYNC B0 ;  /* 0x0000000000007941 */ /* 0x000fea0003800000 */
.L_x_578:
[----:B------:R-:W-:-:S05]  /*25940*/  IMAD R3, R21, R0, RZ ;  /* 0x0000000015037224 */ /* 0x000fca00078e02ff */
[----:B------:R-:W-:Y:S01]  /*25950*/  VIADDMNMX R2, R3, R0, R20, PT ;  /* 0x0000000003027246 */ /* 0x000fe20003800114 */
[----:B------:R2:W-:Y:S03]  /*25960*/  STL [R1+0x20], R3 ;  /* 0x0000200301007387 */ /* 0x0005e60000100800 */
[----:B------:R-:W-:Y:S01]  /*25970*/  ISETP.GT.AND P0, PT, R2, R3, PT ;  /* 0x000000030200720c */ /* 0x000fe20003f04270 */
[----:B------:R2:W-:-:S12]  /*25980*/  STL [R1+0x48], R2 ;  /* 0x0000480201007387 */ /* 0x0005d80000100800 */
[----:B--2---:R-:W-:Y:S05]  /*25990*/  @P0 BRA `(.L_x_580) ;  /* 0x0000000000480947 */ /* 0x004fea0003800000 */
[----:B------:R-:W2:Y:S02]  /*259a0*/  S2R R2, SR_TID.X ;  /* 0x0000000000027919 */ /* 0x000ea40000002100 */
[----:B--2---:R-:W-:-:S04]  /*259b0*/  LOP3.LUT R2, R2, 0x7f, RZ, 0xc0, !PT ;  /* 0x0000007f02027812 */ /* 0x004fc800078ec0ff */
[----:B------:R-:W-:-:S13]  /*259c0*/  ISETP.NE.AND P0, PT, R2, RZ, PT ;  /* 0x000000ff0200720c */ /* 0x000fda0003f05270 */
[----:B------:R-:W-:Y:S05]  /*259d0*/  @P0 BRA `(.L_x_581) ;  /* 0x0000003000640947 */ /* 0x000fea0003800000 */
[----:B------:R-:W2:Y:S01]  /*259e0*/  S2R R2, SR_LANEID ;  /* 0x0000000000027919 */ /* 0x000ea20000000000 */
[----:B------:R-:W-:Y:S01]  /*259f0*/  VOTEU.ANY UR4, UPT, PT ;  /* 0x0000000000047886 */ /* 0x000fe200038e0100 */
[----:B01----:R-:W0:Y:S01]  /*25a00*/  LDC.64 R4, c[0x0][0xc60] ;  /* 0x00031800ff047b82 */ /* 0x003e220000000a00 */
[----:B------:R-:W2:Y:S02]  /*25a10*/  FLO.U32 R0, UR4 ;  /* 0x0000000400007d00 */ /* 0x000ea400080e0000 */
[----:B--2---:R-:W-:-:S06]  /*25a20*/  ISETP.EQ.U32.AND P0, PT, R0, R2, PT ;  /* 0x000000020000720c */ /* 0x004fcc0003f02070 */
[----:B------:R-:W0:Y:S07]  /*25a30*/  POPC R2, UR4 ;  /* 0x0000000400027d09 */ /* 0x000e2e0008000000 */
[----:B0-----:R-:W2:Y:S04]  /*25a40*/  @P0 ATOMG.E.ADD.STRONG.GPU PT, R2, desc[UR54][R4.64], R2 ;  /* 0x00000002040209a8 */ /* 0x001ea800081ee1f6 */
[----:B--2---:R0:W1:Y:S02]  /*25a50*/  SHFL.IDX PT, R2, R2, R0, 0x1f ;  /* 0x00001f0002027589 */ /* 0x00406400000e0000 */
[----:B0-----:R-:W0:Y:S02]  /*25a60*/  S2R R0, SR_LTMASK ;  /* 0x0000000000007919 */ /* 0x001e240000003900 */
[----:B0-----:R-:W-:-:S06]  /*25a70*/  LOP3.LUT R0, R0, UR4, RZ, 0xc0, !PT ;  /* 0x0000000400007c12 */ /* 0x001fcc000f8ec0ff */
[----:B------:R-:W1:Y:S02]  /*25a80*/  POPC R0, R0 ;  /* 0x0000000000007309 */ /* 0x000e640000000000 */
[----:B-1----:R-:W-:-:S05]  /*25a90*/  IADD3 R0, R2, UR38, R0 ;  /* 0x0000002602007c10 */ /* 0x002fca000fffe000 */
[----:B------:R2:W-:Y:S01]  /*25aa0*/  STL [R1], R0 ;  /* 0x0000000001007387 */ /* 0x0005e20000100800 */
[----:B------:R-:W-:Y:S05]  /*25ab0*/  BRA `(.L_x_581) ;  /* 0x00000030002c7947 */ /* 0x000fea0003800000 */
.L_x_580:
        /* <DEDUP_REMOVED lines=8> */
[----:B01----:R-:W-:Y:S01]  /*25b40*/  IMAD.U32 R4, RZ, RZ, UR6 ;  /* 0x00000006ff047e24 */ /* 0x003fe2000f8e00ff */
[----:B------:R-:W-:Y:S01]  /*25b50*/  MOV R7, UR9 ;  /* 0x0000000900077c02 */ /* 0x000fe20008000f00 */
[----:B------:R-:W0:Y:S01]  /*25b60*/  LDC.64 R2, c[0x4][R2] ;  /* 0x0100000002027b82 */ /* 0x000e220000000a00 */
[----:B------:R-:W-:Y:S01]  /*25b70*/  IMAD.U32 R5, RZ, RZ, UR7 ;  /* 0x00000007ff057e24 */ /* 0x000fe2000f8e00ff */
[----:B------:R-:W-:Y:S01]  /*25b80*/  MOV R13, RZ ;  /* 0x000000ff000d7202 */ /* 0x000fe20000000f00 */
[----:B------:R-:W-:Y:S02]  /*25b90*/  IMAD.U32 R6, RZ, RZ, UR8 ;  /* 0x00000008ff067e24 */ /* 0x000fe4000f8e00ff */
[----:B------:R-:W-:-:S02]  /*25ba0*/  IMAD.U32 R10, RZ, RZ, UR4 ;  /* 0x00000004ff0a7e24 */ /* 0x000fc4000f8e00ff */
[----:B------:R-:W-:Y:S02]  /*25bb0*/  IMAD.U32 R11, RZ, RZ, UR5 ;  /* 0x00000005ff0b7e24 */ /* 0x000fe4000f8e00ff */
[----:B------:R-:W-:Y:S02]  /*25bc0*/  IMAD.MOV.U32 R8, RZ, RZ, 0x70 ;  /* 0x00000070ff087424 */ /* 0x000fe400078e00ff */
[----:B------:R-:W-:-:S07]  /*25bd0*/  IMAD.MOV.U32 R12, RZ, RZ, 0x1 ;  /* 0x00000001ff0c7424 */ /* 0x000fce00078e00ff */
[----:B------:R-:W-:-:S07]  /*25be0*/  LEPC R20, `(.L_x_583) ;  /* 0x000000001014794e */ /* 0x000fce0000000000 */
[----:B0-----:R-:W-:Y:S05]  /*25bf0*/  CALL.ABS.NOINC R2 ;  /* 0x0000000002007343 */ /* 0x001fea0003c00000 */
.L_x_583:
[----:B------:R-:W-:Y:S05]  /*25c00*/  BSYNC B6 ;  /* 0x0000000000067941 */ /* 0x000fea0003800000 */
.L_x_582:
        /* <DEDUP_REMOVED lines=23> */
[----:B0-2---:R-:W-:Y:S05]  /*25d80*/  CALL.ABS.NOINC R2 ;  /* 0x0000000002007343 */ /* 0x005fea0003c00000 */
.L_x_585:
[----:B------:R-:W-:Y:S05]  /*25d90*/  BSYNC B6 ;  /* 0x0000000000067941 */ /* 0x000fea0003800000 */
.L_x_584:
        /* <DEDUP_REMOVED lines=20> */
.L_x_587:
[----:B------:R-:W-:Y:S05]  /*25ee0*/  BSYNC B6 ;  /* 0x0000000000067941 */ /* 0x000fea0003800000 */
.L_x_586:
[----:B------:R-:W-:Y:S01]  /*25ef0*/  LOP3.LUT P6, RZ, R17, 0x1, RZ, 0xc0, !PT ;  /* 0x0000000111ff7812 */ /* 0x000fe200078cc0ff */
[----:B------:R-:W-:-:S12]  /*25f00*/  BSSY B6, `(.L_x_588) ;  /* 0x0000012000067945 */ /* 0x000fd80003800000 */
        /* <DEDUP_REMOVED lines=8> */
[----:B------:R-:W-:Y:S02]  /*25f90*/  IMAD.U32 R5, RZ, RZ, UR5 ;  /* 0x00000005ff057e24 */ /* 0x000fe4000f8e00ff */
[----:B------:R-:W-:Y:S02]  /*25fa0*/  IMAD.U32 R6, RZ, RZ, UR6 ;  /* 0x00000006ff067e24 */ /* 0x000fe4000f8e00ff */
[----:B------:R-:W-:-:S02]  /*25fb0*/  IMAD.U32 R7, RZ, RZ, UR7 ;  /* 0x00000007ff077e24 */ /* 0x000fc4000f8e00ff */
[----:B------:R-:W-:Y:S02]  /*25fc0*/  IMAD.U32 R11, RZ, RZ, UR9 ;  /* 0x00000009ff0b7e24 */ /* 0x000fe4000f8e00ff */
[----:B------:R-:W-:Y:S02]  /*25fd0*/  IMAD.MOV.U32 R8, RZ, RZ, 0x70 ;  /* 0x00000070ff087424 */ /* 0x000fe400078e00ff */
[----:B------:R-:W-:Y:S02]  /*25fe0*/  IMAD.MOV.U32 R12, RZ, RZ, 0x1 ;  /* 0x00000001ff0c7424 */ /* 0x000fe400078e00ff */
[----:B------:R-:W-:-:S07]  /*25ff0*/  IMAD.MOV.U32 R13, RZ, RZ, RZ ;  /* 0x000000ffff0d7224 */ /* 0x000fce00078e00ff */
[----:B------:R-:W-:-:S07]  /*26000*/  LEPC R20, `(.L_x_589) ;  /* 0x000000001014794e */ /* 0x000fce0000000000 */
[----:B0-2---:R-:W-:Y:S05]  /*26010*/  CALL.ABS.NOINC R2 ;  /* 0x0000000002007343 */ /* 0x005fea0003c00000 */
.L_x_589:
[----:B------:R-:W-:Y:S05]  /*26020*/  BSYNC B6 ;  /* 0x0000000000067941 */ /* 0x000fea0003800000 */
.L_x_588:
[----:B------:R-:W3:Y:S01]  /*26030*/  LDL.LU R2, [R1+0x24] ;  /* 0x0000240001027983 */ /* 0x000ee20000300800 */
[----:B------:R-:W-:-:S03]  /*26040*/  ULDC.64 UR4, c[0x0][0x9f8] ;  /* 0x00027e0000047ab9 */ /* 0x000fc60000000a00 */
[----:B--2---:R-:W2:Y:S04]  /*26050*/  LDL.LU R17, [R1+0x3c] ;  /* 0x00003c0001117983 */ /* 0x004ea80000300800 */
[----:B------:R-:W4:Y:S01]  /*26060*/  LDL R8, [R1+0x8] ;  /* 0x0000080001087983 */ /* 0x000f220000100800 */
[----:B------:R-:W-:-:S04]  /*26070*/  ISETP.NE.U32.AND P0, PT, RZ, UR4, PT ;  /* 0x00000004ff007c0c */ /* 0x000fc8000bf05070 */
[----:B------:R-:W-:-:S13]  /*26080*/  ISETP.NE.AND.EX P0, PT, RZ, UR5, PT, P0 ;  /* 0x00000005ff007c0c */ /* 0x000fda000bf05300 */
[----:B---3--:R-:W-:-:S04]  /*26090*/  @P0 IADD3 R2, P1, R2, UR4, RZ ;  /* 0x0000000402020c10 */ /* 0x008fc8000ff3e0ff */
[----:B--2---:R-:W-:Y:S01]  /*260a0*/  @P0 IADD3.X R3, R17, UR5, RZ, P1, !PT ;  /* 0x0000000511030c10 */ /* 0x004fe20008ffe4ff */
[----:B------:R-:W-:-:S04]  /*260b0*/  ULDC.64 UR4, c[0x0][0xa08] ;  /* 0x0002820000047ab9 */ /* 0x000fc80000000a00 */
[----:B----4-:R2:W3:Y:S02]  /*260c0*/  @P0 LDG.E R8, desc[UR54][R2.64] ;  /* 0x0000003602080981 */ /* 0x0104e4000c1e1900 */
[----:B--2---:R-:W2:Y:S01]  /*260d0*/  LDC.64 R2, c[0x0][0x418] ;  /* 0x00010600ff027b82 */ /* 0x004ea20000000a00 */
[----:B---3--:R-:W-:Y:S01]  /*260e0*/  SHF.R.S32.HI R9, RZ, 0x1f, R8 ;  /* 0x0000001fff097819 */ /* 0x008fe20000011408 */
[----:B------:R3:W-:Y:S01]  /*260f0*/  @P0 STL [R1+0x8], R8 ;  /* 0x0000080801000387 */ /* 0x0007e20000100800 */
[----:B--2---:R-:W-:Y:S01]  /*26100*/  LOP3.LUT P0, RZ, R2, UR4, RZ, 0xfc, !PT ;  /* 0x0000000402ff7c12 */ /* 0x004fe2000f80fcff */
[----:B------:R-:W-:Y:S02]  /*26110*/  UMOV UR4, 0xffffffff ;  /* 0xffffffff00047882 */ /* 0x000fe40000000000 */
[----:B------:R3:W-:Y:S01]  /*26120*/  STL [R1+0x24], R9 ;  /* 0x0000240901007387 */ /* 0x0007e20000100800 */
[----:B------:R-:W-:-:S04]  /*26130*/  LOP3.LUT P0, RZ, R3, UR5, RZ, 0xfc, P0 ;  /* 0x0000000503ff7c12 */ /* 0x000fc8000800fcff */
[----:B------:R-:W-:Y:S01]  /*26140*/  SEL R17, R8, RZ, !P0 ;  /* 0x000000ff08117207 */ /* 0x000fe20004000000 */
[----:B------:R-:W-:Y:S08]  /*26150*/  BRA.DIV UR4, `(.L_x_590) ;  /* 0x0000006e049c7947 */ /* 0x000ff0000b800000 */
[----:B------:R-:W2:Y:S02]  /*26160*/  S2R R0, SR_TID.X ;  /* 0x0000000000007919 */ /* 0x000ea40000002100 */
[----:B--2---:R-:W-:-:S04]  /*26170*/  SHF.R.U32.HI R0, RZ, 0x5, R0 ;  /* 0x00000005ff007819 */ /* 0x004fc80000011600 */
[----:B------:R-:W-:-:S05]  /*26180*/  LOP3.LUT R0, R0, 0x3, RZ, 0xc0, !PT ;  /* 0x0000000300007812 */ /* 0x000fca00078ec0ff */
[----:B------:R2:W4:Y:S02]  /*26190*/  SHFL.IDX PT, R14, R0, RZ, 0x1f ;  /* 0x00001fff000e7589 */ /* 0x00052400000e0000 */
.L_x_798:
[----:B--2---:R-:W2:Y:S01]  /*261a0*/  LDL.LU R0, [R1+0x10] ;  /* 0x0000100001007983 */ /* 0x004ea20000300800 */
[----:B------:R-:W-:Y:S02]  /*261b0*/  PLOP3.LUT P1, PT, PT, PT, PT, 0x8, 0x0 ;  /* 0x000000000000781c */ /* 0x000fe40003f2e170 */
[----:B----4-:R-:W-:Y:S02]  /*261c0*/  ISETP.NE.AND P0, PT, R14, RZ, PT ;  /* 0x000000ff0e00720c */ /* 0x010fe40003f05270 */
[----:B--2---:R-:W-:-:S09]  /*261d0*/  LOP3.LUT R0, R0, 0xfffffffe, RZ, 0xc0, !PT ;  /* 0xfffffffe00007812 */ /* 0x004fd200078ec0ff */
[----:B------:R-:W-:-:S05]  /*261e0*/  @P1 LOP3.LUT R0, R0, 0x1, RZ, 0xfc, !PT ;  /* 0x0000000100001812 */ /* 0x000fca00078efcff */
[----:B------:R2:W-:Y:S01]  /*261f0*/  STL [R1+0x10], R0 ;  /* 0x0000100001007387 */ /* 0x0005e20000100800 */
[----:B------:R-:W-:Y:S05]  /*26200*/  @P0 BRA `(.L_x_591) ;  /* 0x00000004008c0947 */ /* 0x000fea0003800000 */
[----:B------:R-:W-:-:S03]  /*26210*/  UMOV UR4, 0xffffffff ;  /* 0xffffffff00047882 */ /* 0x000fc60000000000 */
[----:B------:R-:W-:Y:S05]  /*26220*/  BRA.DIV UR4, `(.L_x_592) ;  /* 0x0000006e049c7947 */ /* 0x000fea000b800000 */
[----:B------:R-:W-:-:S13]  /*26230*/  ELECT P6, URZ, PT ;  /* 0x00000000003f782f */ /* 0x000fda00038c0000 */
.L_x_801:
[----:B------:R-:W-:Y:S05]  /*26240*/  @!P6 BRA `(.L_x_591) ;  /* 0x00000004007ce947 */ /* 0x000fea0003800000 */
[----:B--2---:R-:W2:Y:S01]  /*26250*/  LDL R0, [R1+0x48] ;  /* 0x0000480001007983 */ /* 0x004ea20000100800 */
[----:B------:R-:W-:-:S04]  /*26260*/  ISETP.NE.U32.AND P0, PT, R2, RZ, PT ;  /* 0x000000ff0200720c */ /* 0x000fc80003f05070 */
[----:B------:R-:W-:Y:S02]  /*26270*/  ISETP.NE.AND.EX P0, PT, R3, RZ, PT, P0 ;  /* 0x000000ff0300720c */ /* 0x000fe40003f05300 */
[----:B--2---:R-:W-:-:S11]  /*26280*/  IADD3 R0, R0, -0x1, RZ ;  /* 0xffffffff00007810 */ /* 0x004fd60007ffe0ff */
[----:B------:R-:W-:Y:S05]  /*26290*/  @!P0 BRA `(.L_x_593) ;  /* 0x0000000000448947 */ /* 0x000fea0003800000 */
[----:B0-----:R-:W0:Y:S01]  /*262a0*/  LDC R7, c[0x0][0x43c] ;  /* 0x00010f00ff077b82 */ /* 0x001e220000000800 */
[----:B------:R-:W-:Y:S01]  /*262b0*/  ULDC.64 UR4, c[0x0][0x428] ;  /* 0x00010a0000047ab9 */ /* 0x000fe20000000a00 */
[----:B0-----:R-:W-:-:S13]  /*262c0*/  ISETP.NE.AND P0, PT, R7, 0x1, PT ;  /* 0x000000010700780c */ /* 0x001fda0003f05270 */
[----:B-1----:R-:W0:Y:S02]  /*262d0*/  @P0 LDC.64 R4, c[0x0][0x440] ;  /* 0x00011000ff040b82 */ /* 0x002e240000000a00 */
        /* <DEDUP_REMOVED lines=13> */
.L_x_593:
[----:B--2---:R-:W2:Y:S01]  /*263b0*/  LDL R3, [R1+0x18] ;  /* 0x0000180001037983 */ /* 0x004ea20000100800 */
[----:B------:R-:W-:Y:S01]  /*263c0*/  IMAD R2, R19, 0x8, R18 ;  /* 0x0000000813027824 */ /* 0x000fe200078e0212 */
[----:B---3--:R-:W3:Y:S02]  /*263d0*/  S2R R8, SR_TID.X ;  /* 0x0000000000087919 */ /* 0x008ee40000002100 */
[----:B---3--:R-:W-:-:S04]  /*263e0*/  LOP3.LUT R8, R8, 0x7f, RZ, 0xc0, !PT ;  /* 0x0000007f08087812 */ /* 0x008fc800078ec0ff */
[----:B------:R-:W-:Y:S02]  /*263f0*/  ISETP.NE.AND P1, PT, R8, RZ, PT ;  /* 0x000000ff0800720c */ /* 0x000fe40003f25270 */
[----:B--2---:R-:W-:-:S04]  /*26400*/  SHF.L.U32 R3, R3, 0x1f, RZ ;  /* 0x0000001f03037819 */ /* 0x004fc800000006ff */
[----:B------:R-:W2:Y:S02]  /*26410*/  SYNCS.PHASECHK.TRANS64.TRYWAIT P0, [R2+URZ+0x29880], R3 ;  /* 0x02988003020075a7 */ /* 0x000ea4000800017f */
[----:B--2---:R-:W-:Y:S05]  /*26420*/  @!P0 BRA `(.L_x_594) ;  /* 0x0000006c003c8947 */ /* 0x004fea0003800000 */
.L_x_802:
[----:B------:R-:W-:Y:S05]  /*26430*/  @P1 BRA `(.L_x_595) ;  /* 0x00000000001c1947 */ /* 0x000fea0003800000 */
[----:B01----:R-:W0:Y:S02]  /*26440*/  S2R R4, SR_TID.X ;  /* 0x0000000000047919 */ /* 0x003e240000002100 */
[----:B0-----:R-:W-:Y:S02]  /*26450*/  LOP3.LUT R5, R4, 0x1f, RZ, 0xc0, !PT ;  /* 0x0000001f04057812 */ /* 0x001fe400078ec0ff */
[----:B------:R-:W-:Y:S02]  /*26460*/  MOV R4, 0x5000 ;  /* 0x0000500000047802 */ /* 0x000fe40000000f00 */
[----:B------:R-:W-:Y:S02]  /*26470*/  ISETP.NE.AND P0, PT, R5, RZ, PT ;  /* 0x000000ff0500720c */ /* 0x000fe40003f05270 */
[----:B------:R3:W-:Y:S11]  /*26480*/  SYNCS.ARRIVE.TRANS64 RZ, [R2+URZ+0x29870], R4 ;  /* 0x0298700402ff79a7 */ /* 0x0007f6000800003f */
[----:B---3--:R-:W-:Y:S05]  /*26490*/  @!P0 BRA `(.L_x_595) ;  /* 0x0000000000048947 */ /* 0x008fea0003800000 */
[----:B------:R-:W-:Y:S01]  /*264a0*/  BPT.TRAP 0x1 ;  /* 0x000000040000795c */ /* 0x000fe20000300000 */
.L_x_595:
[----:B------:R-:W3:Y:S01]  /*264b0*/  LDL R5, [R1+0x28] ;  /* 0x0000280001057983 */ /* 0x000ee20000100800 */
[----:B01----:R-:W-:Y:S01]  /*264c0*/  IMAD R4, R19, 0x5000, R18 ;  /* 0x0000500013047824 */ /* 0x003fe200078e0212 */
[----:B------:R-:W-:Y:S01]  /*264d0*/  R2UR UR9, R2 ;  /* 0x00000000020972ca */ /* 0x000fe200000e0000 */
[----:B------:R-:W-:Y:S01]  /*264e0*/  UIADD3 UR4, UP0, UR40, 0x470, URZ ;  /* 0x0000047028047890 */ /* 0x000fe2000ff1e03f */
[----:B------:R-:W-:Y:S01]  /*264f0*/  R2UR UR12, R16 ;  /* 0x00000000100c72ca */ /* 0x000fe200000e0000 */
[----:B------:R-:W-:Y:S01]  /*26500*/  UMOV UR6, 0x0 ;  /* 0x0000000000067882 */ /* 0x000fe20000000000 */
[----:B------:R-:W-:Y:S01]  /*26510*/  R2UR UR8, R4 ;  /* 0x00000000040872ca */ /* 0x000fe200000e0000 */
[----:B------:R-:W-:Y:S01]  /*26520*/  UIADD3.X UR5, URZ, UR41, URZ, UP0, !UPT ;  /* 0x000000293f057290 */ /* 0x000fe200087fe43f */
[----:B-----5:R-:W-:Y:S01]  /*26530*/  R2UR UR13, R17 ;  /* 0x00000000110d72ca */ /* 0x020fe200000e0000 */
[----:B------:R-:W-:Y:S01]  /*26540*/  UMOV UR7, 0x14f00000 ;  /* 0x14f0000000077882 */ /* 0x000fe20000000000 */
[----:B------:R-:W-:-:S05]  /*26550*/  UMOV UR10, URZ ;  /* 0x0000003f000a7c82 */ /* 0x000fca0008000000 */
[----:B------:R-:W-:-:S04]  /*26560*/  UIADD3 UR9, UR9, 0x29870, URZ ;  /* 0x0002987009097890 */ /* 0x000fc8000fffe03f */
[----:B------:R-:W-:Y:S01]  /*26570*/  UIADD3 UR8, UR8, 0xa400, URZ ;  /* 0x0000a40008087890 */ /* 0x000fe2000fffe03f */
[----:B---3--:R-:W-:-:S05]  /*26580*/  IMAD R0, R0, 0xa0, R5 ;  /* 0x000000a000007824 */ /* 0x008fca00078e0205 */
[----:B------:R-:W-:-:S13]  /*26590*/  R2UR UR11, R0 ;  /* 0x00000000000b72ca */ /* 0x000fda00000e0000 */
[----:B------:R0:W-:Y:S01]  /*265a0*/  UTMALDG.4D [UR8], [UR4], desc[UR6] ;  /* 0x00000608040075b4 */ /* 0x0001e20008019000 */
[----:B------:R-:W1:Y:S02]  /*265b0*/  SYNCS.PHASECHK.TRANS64.TRYWAIT P0, [R2+URZ+0x29840], R3 ;  /* 0x02984003020075a7 */ /* 0x000e64000800017f */
[----:B01----:R-:W-:Y:S05]  /*265c0*/  @!P0 BRA `(.L_x_596) ;  /* 0x0000006800e88947 */ /* 0x003fea0003800000 */
.L_x_803:
[----:B------:R-:W-:Y:S05]  /*265d0*/  @P1 BRA `(.L_x_597) ;  /* 0x00000000001c1947 */ /* 0x000fea0003800000 */
[----:B------:R-:W1:Y:S01]  /*265e0*/  S2R R4, SR_TID.X ;  /* 0x0000000000047919 */ /* 0x000e620000002100 */
[----:B0-2---:R-:W-:-:S04]  /*265f0*/  IMAD.MOV.U32 R3, RZ, RZ, 0x7800 ;  /* 0x00007800ff037424 */ /* 0x005fc800078e00ff */
[----:B------:R3:W-:Y:S01]  /*26600*/  SYNCS.ARRIVE.TRANS64 RZ, [R2+URZ+0x29830], R3 ;  /* 0x0298300302ff79a7 */ /* 0x0007e2000800003f */
[----:B-1----:R-:W-:-:S04]  /*26610*/  LOP3.LUT R4, R4, 0x1f, RZ, 0xc0, !PT ;  /* 0x0000001f04047812 */ /* 0x002fc800078ec0ff */
[----:B------:R-:W-:-:S13]  /*26620*/  ISETP.NE.AND P0, PT, R4, RZ, PT ;  /* 0x000000ff0400720c */ /* 0x000fda0003f05270 */
[----:B---3--:R-:W-:Y:S05]  /*26630*/  @!P0 BRA `(.L_x_597) ;  /* 0x0000000000048947 */ /* 0x008fea0003800000 */
[----:B------:R-:W-:Y:S01]  /*26640*/  BPT.TRAP 0x1 ;  /* 0x000000040000795c */ /* 0x000fe20000300000 */
.L_x_597:
[----:B0-2---:R-:W2:Y:S01]  /*26650*/  LDL.LU R3, [R1+0x10] ;  /* 0x0000100001037983 */ /* 0x005ea20000300800 */
[----:B------:R-:W-:Y:S01]  /*26660*/  R2UR UR11, R0 ;  /* 0x00000000000b72ca */ /* 0x000fe200000e0000 */
[----:B------:R-:W-:Y:S01]  /*26670*/  IMAD R0, R19, 0x7800, R18 ;  /* 0x0000780013007824 */ /* 0x000fe200078e0212 */
[----:B------:R-:W-:Y:S01]  /*26680*/  R2UR UR9, R2 ;  /* 0x00000000020972ca */ /* 0x000fe200000e0000 */
[----:B------:R-:W-:Y:S01]  /*26690*/  UIADD3 UR4, UP0, UR40, 0x370, URZ ;  /* 0x0000037028047890 */ /* 0x000fe2000ff1e03f */
[----:B------:R-:W-:Y:S01]  /*266a0*/  R2UR UR12, R16 ;  /* 0x00000000100c72ca */ /* 0x000fe200000e0000 */
[----:B------:R-:W-:Y:S01]  /*266b0*/  UMOV UR10, URZ ;  /* 0x0000003f000a7c82 */ /* 0x000fe20008000000 */
[----:B------:R-:W-:Y:S01]  /*266c0*/  R2UR UR8, R0 ;  /* 0x00000000000872ca */ /* 0x000fe200000e0000 */
[----:B------:R-:W-:Y:S01]  /*266d0*/  UIADD3.X UR5, URZ, UR41, URZ, UP0, !UPT ;  /* 0x000000293f057290 */ /* 0x000fe200087fe43f */
[----:B------:R-:W-:Y:S01]  /*266e0*/  R2UR UR13, R17 ;  /* 0x00000000110d72ca */ /* 0x000fe200000e0000 */
[----:B------:R-:W-:Y:S01]  /*266f0*/  UMOV UR6, 0x0 ;  /* 0x0000000000067882 */ /* 0x000fe20000000000 */
[----:B------:R-:W-:Y:S01]  /*26700*/  PLOP3.LUT P0, PT, PT, PT, PT, 0x80, 0x0 ;  /* 0x000000000000781c */ /* 0x000fe20003f0f070 */
[----:B------:R-:W-:Y:S01]  /*26710*/  UMOV UR7, 0x14f00000 ;  /* 0x14f0000000077882 */ /* 0x000fe20000000000 */
[----:B------:R-:W-:-:S03]  /*26720*/  UMOV UR17, 0x40 ;  /* 0x0000004000117882 */ /* 0x000fc60000000000 */
[----:B------:R-:W-:-:S04]  /*26730*/  UIADD3 UR9, UR9, 0x29830, URZ ;  /* 0x0002983009097890 */ /* 0x000fc8000fffe03f */
[----:B------:R-:W-:Y:S02]  /*26740*/  UIADD3 UR14, UR8, 0x1a400, URZ ;  /* 0x0001a400080e7890 */ /* 0x000fe4000fffe03f */
[----:B------:R-:W-:Y:S02]  /*26750*/  UIADD3 UR15, UR8, 0x1cc00, URZ ;  /* 0x0001cc00080f7890 */ /* 0x000fe4000fffe03f */
[----:B------:R-:W-:-:S03]  /*26760*/  UIADD3 UR16, UR8, 0x1f400, URZ ;  /* 0x0001f40008107890 */ /* 0x000fc6000fffe03f */
[----:B------:R-:W-:Y:S01]  /*26770*/  UMOV UR8, UR14 ;  /* 0x0000000e00087c82 */ /* 0x000fe20008000000 */
[----:B------:R-:W-:Y:S01]  /*26780*/  UMOV UR14, 0x80 ;  /* 0x00000080000e7882 */ /* 0x000fe20000000000 */
[----:B------:R0:W-:Y:S02]  /*26790*/  UTMALDG.4D [UR8], [UR4], desc[UR6] ;  /* 0x00000608040075b4 */ /* 0x0001e40008019000 */
[----:B0-----:R-:W-:Y:S01]  /*267a0*/  UMOV UR8, UR15 ;  /* 0x0000000f00087c82 */ /* 0x001fe20008000000 */
[----:B------:R-:W-:Y:S02]  /*267b0*/  UMOV UR10, UR17 ;  /* 0x00000011000a7c82 */ /* 0x000fe40008000000 */
[----:B------:R0:W-:Y:S02]  /*267c0*/  UTMALDG.4D [UR8], [UR4], desc[UR6] ;  /* 0x00000608040075b4 */ /* 0x0001e40008019000 */
[----:B0-----:R-:W-:Y:S01]  /*267d0*/  UMOV UR8, UR16 ;  /* 0x0000001000087c82 */ /* 0x001fe20008000000 */
[----:B------:R-:W-:-:S02]  /*267e0*/  UMOV UR10, UR14 ;  /* 0x0000000e000a7c82 */ /* 0x000fc40008000000 */
[----:B------:R4:W-:Y:S01]  /*267f0*/  UTMALDG.4D [UR8], [UR4], desc[UR6] ;  /* 0x00000608040075b4 */ /* 0x0009e20008019000 */
[----:B--2---:R-:W-:-:S04]  /*26800*/  LOP3.LUT R3, R3, 0xfffffffe, RZ, 0xc0, !PT ;  /* 0xfffffffe03037812 */ /* 0x004fc800078ec0ff */
[----:B------:R-:W-:-:S05]  /*26810*/  @P0 LOP3.LUT R3, R3, 0x1, RZ, 0xfc, !PT ;  /* 0x0000000103030812 */ /* 0x000fca00078efcff */
[----:B------:R4:W-:Y:S01]  /*26820*/  STL [R1+0x10], R3 ;  /* 0x0000100301007387 */ /* 0x0009e20000100800 */
[----:B------:R-:W-:Y:S01]  /*26830*/  NOP ;  /* 0x0000000000007918 */ /* 0x000fe20000000000 */
.L_x_591:
[----:B----4-:R-:W2:Y:S04]  /*26840*/  LDL.LU R3, [R1+0x44] ;  /* 0x0000440001037983 */ /* 0x010ea80000300800 */
[----:B------:R-:W4:Y:S04]  /*26850*/  LDL.LU R5, [R1+0x38] ;  /* 0x0000380001057983 */ /* 0x000f280000300800 */
[----:B01----:R-:W5:Y:S01]  /*26860*/  LDL.LU R4, [R1+0x4c] ;  /* 0x00004c0001047983 */ /* 0x003f620000300800 */
[----:B------:R-:W-:Y:S05]  /*26870*/  WARPSYNC.ALL ;  /* 0x0000000000007948 */ /* 0x000fea0003800000 */
[----:B------:R-:W-:Y:S01]  /*26880*/  ULDC.64 UR6, c[0x0][0xa00] ;  /* 0x0002800000067ab9 */ /* 0x000fe20000000a00 */
[----:B------:R-:W-:Y:S01]  /*26890*/  ULDC.64 UR4, c[0x0][0x298] ;  /* 0x0000a60000047ab9 */ /* 0x000fe20000000a00 */
[----:B------:R-:W-:Y:S01]  /*268a0*/  BAR.SYNC.DEFER_BLOCKING 0x8, 0x180 ;  /* 0x0206000000007b1d */ /* 0x000fe20000010000 */
[----:B------:R-:W-:Y:S01]  /*268b0*/  ISETP.NE.U32.AND P0, PT, RZ, UR6, PT ;  /* 0x00000006ff007c0c */ /* 0x000fe2000bf05070 */
[----:B------:R-:W-:-:S03]  /*268c0*/  VIADD R2, R18, 0x14400 ;  /* 0x0001440012027836 */ /* 0x000fc60000000000 */
[----:B------:R-:W-:Y:S01]  /*268d0*/  ISETP.NE.AND.EX P0, PT, RZ, UR7, PT, P0 ;  /* 0x00000007ff007c0c */ /* 0x000fe2000bf05300 */
[----:B------:R-:W-:Y:S01]  /*268e0*/  BSSY B6, `(.L_x_598) ;  /* 0x000001e000067945 */ /* 0x000fe20003800000 */
[----:B------:R-:W-:Y:S02]  /*268f0*/  LOP3.LUT P1, RZ, R2, 0x1bf, RZ, 0xc0, !PT ;  /* 0x000001bf02ff7812 */ /* 0x000fe4000782c0ff */
[----:B--2---:R-:W-:Y:S02]  /*26900*/  SHF.R.S32.HI R0, RZ, 0x1f, R3 ;  /* 0x0000001fff007819 */ /* 0x004fe40000011403 */
[----:B----4-:R-:W-:-:S03]  /*26910*/  SEL R5, R5, RZ, !P0 ;  /* 0x000000ff05057207 */ /* 0x010fc60004000000 */
[----:B------:R-:W-:Y:S01]  /*26920*/  IMAD R0, R0, UR4, RZ ;  /* 0x0000000400007c24 */ /* 0x000fe2000f8e02ff */
[----:B-----5:R-:W-:-:S03]  /*26930*/  SEL R4, R4, RZ, !P0 ;  /* 0x000000ff04047207 */ /* 0x020fc60004000000 */
[C---:B------:R-:W-:Y:S02]  /*26940*/  IMAD R0, R3.reuse, UR5, R0 ;  /* 0x0000000503007c24 */ /* 0x040fe4000f8e0200 */
[----:B------:R-:W-:-:S04]  /*26950*/  IMAD.WIDE.U32 R2, R3, UR4, RZ ;  /* 0x0000000403027c25 */ /* 0x000fc8000f8e00ff */
[----:B------:R-:W-:Y:S01]  /*26960*/  IMAD.IADD R0, R3, 0x1, R0 ;  /* 0x0000000103007824 */ /* 0x000fe200078e0200 */
[----:B------:R0:W-:Y:S04]  /*26970*/  STL.64 [R1+0x50], R2 ;  /* 0x0000500201007387 */ /* 0x0001e80000100a00 */
[----:B------:R0:W-:Y:S04]  /*26980*/  STL [R1+0x38], R5 ;  /* 0x0000380501007387 */ /* 0x0001e80000100800 */
[----:B------:R0:W-:Y:S04]  /*26990*/  STL [R1+0x44], R4 ;  /* 0x0000440401007387 */ /* 0x0001e80000100800 */
[----:B------:R0:W-:Y:S01]  /*269a0*/  STL [R1+0x3c], R0 ;  /* 0x00003c0001007387 */ /* 0x0001e20000100800 */
[----:B------:R-:W-:Y:S05]  /*269b0*/  @!P1 BRA `(.L_x_599) ;  /* 0x0000000000409947 */ /* 0x000fea0003800000 */
[----:B0-----:R-:W-:Y:S01]  /*269c0*/  MOV R2, 0x0 ;  /* 0x0000000000027802 */ /* 0x001fe20000000f00 */
[----:B------:R-:W-:Y:S01]  /*269d0*/  ULDC.64 UR4, c[0x4][0xa0] ;  /* 0x0100280000047ab9 */ /* 0x000fe20000000a00 */
[----:B------:R-:W-:Y:S01]  /*269e0*/  ULDC.64 UR6, c[0x4][0xa8] ;  /* 0x01002a0000067ab9 */ /* 0x000fe20000000a00 */
[----:B------:R-:W-:Y:S01]  /*269f0*/  ULDC.64 UR8, c[0x4][0x28] ;  /* 0x01000a0000087ab9 */ /* 0x000fe20000000a00 */
[----:B------:R-:W-:Y:S01]  /*26a00*/  IMAD.U32 R4, RZ, RZ, UR4 ;  /* 0x00000004ff047e24 */ /* 0x000fe2000f8e00ff */
[----:B------:R-:W-:Y:S01]  /*26a10*/  MOV R5, UR5 ;  /* 0x0000000500057c02 */ /* 0x000fe20008000f00 */
[----:B------:R-:W0:Y:S01]  /*26a20*/  LDC.64 R2, c[0x4][R2] ;  /* 0x0100000002027b82 */ /* 0x000e220000000a00 */
[----:B------:R-:W-:Y:S01]  /*26a30*/  IMAD.U32 R6, RZ, RZ, UR6 ;  /* 0x00000006ff067e24 */ /* 0x000fe2000f8e00ff */
[----:B---3--:R-:W-:Y:S01]  /*26a40*/  MOV R8, 0x70 ;  /* 0x0000007000087802 */ /* 0x008fe20000000f00 */
[----:B------:R-:W-:Y:S02]  /*26a50*/  IMAD.U32 R7, RZ, RZ, UR7 ;  /* 0x00000007ff077e24 */ /* 0x000fe4000f8e00ff */
[----:B------:R-:W-:-:S02]  /*26a60*/  IMAD.U32 R10, RZ, RZ, UR8 ;  /* 0x00000008ff0a7e24 */ /* 0x000fc4000f8e00ff */
[----:B------:R-:W-:Y:S02]  /*26a70*/  IMAD.U32 R11, RZ, RZ, UR9 ;  /* 0x00000009ff0b7e24 */ /* 0x000fe4000f8e00ff */
[----:B------:R-:W-:Y:S02]  /*26a80*/  IMAD.MOV.U32 R12, RZ, RZ, 0x1 ;  /* 0x00000001ff0c7424 */ /* 0x000fe400078e00ff */
[----:B------:R-:W-:-:S07]  /*26a90*/  IMAD.MOV.U32 R13, RZ, RZ, RZ ;  /* 0x000000ffff0d7224 */ /* 0x000fce00078e00ff */
[----:B------:R-:W-:-:S07]  /*26aa0*/  LEPC R20, `(.L_x_599) ;  /* 0x000000001014794e */ /* 0x000fce0000000000 */
[----:B0-----:R-:W-:Y:S05]  /*26ab0*/  CALL.ABS.NOINC R2 ;  /* 0x0000000002007343 */ /* 0x001fea0003c00000 */
.L_x_599:
[----:B------:R-:W-:Y:S05]  /*26ac0*/  BSYNC B6 ;  /* 0x0000000000067941 */ /* 0x000fea0003800000 */
.L_x_598:
[----:B0-----:R-:W2:Y:S01]  /*26ad0*/  LDL.LU R0, [R1+0x44] ;  /* 0x0000440001007983 */ /* 0x001ea20000300800 */
[----:B---3--:R-:W0:Y:S01]  /*26ae0*/  LDC R8, c[0x0][0x448] ;  /* 0x00011200ff087b82 */ /* 0x008e220000000800 */
[----:B------:R-:W-:Y:S01]  /*26af0*/  ULDC.64 UR4, c[0x0][0x2d8] ;  /* 0x0000b60000047ab9 */ /* 0x000fe20000000a00 */
[----:B------:R-:W-:Y:S01]  /*26b00*/  ULDC.64 UR6, c[0x0][0x280] ;  /* 0x0000a00000067ab9 */ /* 0x000fe20000000a00 */
[----:B------:R-:W3:Y:S04]  /*26b10*/  LDL.LU R4, [R1+0x3c] ;  /* 0x00003c0001047983 */ /* 0x000ee80000300800 */
[----:B------:R-:W3:Y:S04]  /*26b20*/  LDL.LU.64 R2, [R1+0x50] ;  /* 0x0000500001027983 */ /* 0x000ee80000300a00 */
[----:B------:R-:W4:Y:S04]  /*26b30*/  LDL.LU R6, [R1+0x38] ;  /* 0x0000380001067983 */ /* 0x000f280000300800 */
[----:B------:R-:W4:Y:S01]  /*26b40*/  LDL.LU R5, [R1+0x4] ;  /* 0x0000040001057983 */ /* 0x000f220000300800 */
[----:B0-----:R-:W-:Y:S01]  /*26b50*/  ISETP.NE.AND P0, PT, R8, 0x1, PT ;  /* 0x000000010800780c */ /* 0x001fe20003f05270 */
[----:B------:R-:W0:-:S12]  /*26b60*/  S2R R9, SR_TID.X ;  /* 0x0000000000097919 */ /* 0x000e180000002100 */
[----:B------:R-:W1:Y:S01]  /*26b70*/  @P0 LDC R7, c[0x0][0x450] ;  /* 0x00011400ff070b82 */ /* 0x000e620000000800 */
[----:B0-----:R-:W-:-:S05]  /*26b80*/  IMAD.SHL.U32 R9, R9, 0x10, RZ ;  /* 0x0000001009097824 */ /* 0x001fca00078e00ff */
[----:B------:R-:W-:-:S04]  /*26b90*/  LOP3.LUT R9, R9, 0x30, RZ, 0xc0, !PT ;  /* 0x0000003009097812 */ /* 0x000fc800078ec0ff */
[C---:B------:R-:W-:Y:S02]  /*26ba0*/  LOP3.LUT R11, R9.reuse, 0x40, RZ, 0xfc, !PT ;  /* 0x00000040090b7812 */ /* 0x040fe400078efcff */
[----:B------:R-:W-:Y:S01]  /*26bb0*/  LOP3.LUT R9, R9, 0x80, RZ, 0xfc, !PT ;  /* 0x0000008009097812 */ /* 0x000fe200078efcff */
[----:B---3--:R-:W-:Y:S02]  /*26bc0*/  IMAD.MOV.U32 R3, RZ, RZ, R4 ;  /* 0x000000ffff037224 */ /* 0x008fe400078e0004 */
[----:B------:R-:W0:Y:S01]  /*26bd0*/  S2R R4, SR_TID.X ;  /* 0x0000000000047919 */ /* 0x000e220000002100 */
[----:B------:R-:W-:-:S04]  /*26be0*/  IMAD.WIDE.U32 R2, R16, UR4, R2 ;  /* 0x0000000410027c25 */ /* 0x000fc8000f8e0002 */
[----:B------:R-:W-:Y:S01]  /*26bf0*/  IMAD R3, R16, UR5, R3 ;  /* 0x0000000510037c24 */ /* 0x000fe2000f8e0203 */
[----:B------:R-:W-:Y:S02]  /*26c00*/  ULDC.64 UR4, c[0x0][0x2e0] ;  /* 0x0000b80000047ab9 */ /* 0x000fe40000000a00 */
[----:B--2---:R-:W-:Y:S02]  /*26c10*/  IMAD R0, R0, UR4, RZ ;  /* 0x0000000400007c24 */ /* 0x004fe4000f8e02ff */
[----:B----4-:R-:W-:-:S04]  /*26c20*/  IMAD.WIDE.U32 R2, R6, UR4, R2 ;  /* 0x0000000406027c25 */ /* 0x010fc8000f8e0002 */
[----:B------:R-:W-:Y:S01]  /*26c30*/  IMAD R0, R6, UR5, R0 ;  /* 0x0000000506007c24 */ /* 0x000fe2000f8e0200 */
[----:B------:R-:W-:Y:S01]  /*26c40*/  ULDC.64 UR4, c[0x0][0x2d0] ;  /* 0x0000b40000047ab9 */ /* 0x000fe20000000a00 */
[C---:B0-----:R-:W-:Y:S02]  /*26c50*/  LOP3.LUT R6, R4.reuse, 0x7f, RZ, 0xc0, !PT ;  /* 0x0000007f04067812 */ /* 0x041fe400078ec0ff */
[----:B------:R-:W-:Y:S02]  /*26c60*/  SHF.L.U32 R4, R4, 0x5, RZ ;  /* 0x0000000504047819 */ /* 0x000fe400000006ff */
[----:B------:R-:W-:-:S04]  /*26c70*/  SHF.R.U32.HI R6, RZ, 0x2, R6 ;  /* 0x00000002ff067819 */ /* 0x000fc80000011606 */
[----:B------:R-:W-:Y:S02]  /*26c80*/  LOP3.LUT R4, R6, 0x60, R4, 0xf8, !PT ;  /* 0x0000006006047812 */ /* 0x000fe400078ef804 */
[----:B------:R-:W0:Y:S01]  /*26c90*/  @P0 LDC R6, c[0x0][0x44c] ;  /* 0x00011300ff060b82 */ /* 0x000e220000000800 */
[----:B------:R-:W-:-:S05]  /*26ca0*/  IMAD.SHL.U32 R5, R5, 0x80, RZ ;  /* 0x0000008005057824 */ /* 0x000fca00078e00ff */
[----:B------:R-:W-:Y:S01]  /*26cb0*/  LOP3.LUT R4, R4, R5, RZ, 0xfc, !PT ;  /* 0x0000000504047212 */ /* 0x000fe200078efcff */
[----:B------:R-:W-:-:S04]  /*26cc0*/  IMAD.IADD R3, R3, 0x1, R0 ;  /* 0x0000000103037824 */ /* 0x000fc800078e0200 */
[----:B------:R-:W-:Y:S02]  /*26cd0*/  IMAD.MOV.U32 R0, RZ, RZ, R4 ;  /* 0x000000ffff007224 */ /* 0x000fe400078e0004 */
[----:B0-----:R-:W-:-:S05]  /*26ce0*/  @P0 IMAD.HI.U32 R6, R4, R6, RZ ;  /* 0x0000000604060227 */ /* 0x001fca00078e00ff */
[----:B-1----:R-:W-:-:S05]  /*26cf0*/  @P0 SHF.R.U32.HI R0, RZ, R7, R6 ;  /* 0x00000007ff000219 */ /* 0x002fca0000011606 */
[----:B------:R-:W-:-:S04]  /*26d00*/  IMAD.MOV R6, RZ, RZ, -R0 ;  /* 0x000000ffff067224 */ /* 0x000fc800078e0a00 */
[----:B------:R-:W-:Y:S01]  /*26d10*/  IMAD R4, R8, R6, R4 ;  /* 0x0000000608047224 */ /* 0x000fe200078e0204 */
[----:B------:R-:W-:Y:S01]  /*26d20*/  SHF.R.S32.HI R6, RZ, 0x1f, R0 ;  /* 0x0000001fff067819 */ /* 0x000fe20000011400 */
[----:B------:R-:W-:-:S04]  /*26d30*/  IMAD.WIDE.U32 R2, R0, UR4, R2 ;  /* 0x0000000400027c25 */ /* 0x000fc8000f8e0002 */
[----:B------:R-:W-:-:S04]  /*26d40*/  IMAD R6, R6, UR4, RZ ;  /* 0x0000000406067c24 */ /* 0x000fc8000f8e02ff */
[----:B------:R-:W-:Y:S01]  /*26d50*/  IMAD R0, R0, UR5, R6 ;  /* 0x0000000500007c24 */ /* 0x000fe2000f8e0206 */
[----:B------:R-:W-:-:S03]  /*26d60*/  ULDC.64 UR4, c[0x0][0x2c8] ;  /* 0x0000b20000047ab9 */ /* 0x000fc60000000a00 */
[----:B------:R-:W-:Y:S01]  /*26d70*/  IMAD.IADD R3, R3, 0x1, R0 ;  /* 0x0000000103037824 */ /* 0x000fe200078e0200 */
[----:B------:R-:W-:Y:S01]  /*26d80*/  SHF.R.S32.HI R0, RZ, 0x1f, R4 ;  /* 0x0000001fff007819 */ /* 0x000fe20000011404 */
[----:B------:R-:W-:-:S04]  /*26d90*/  IMAD.WIDE.U32 R2, R4, UR4, R2 ;  /* 0x0000000404027c25 */ /* 0x000fc8000f8e0002 */
[----:B------:R-:W-:Y:S01]  /*26da0*/  IMAD R0, R0, UR4, RZ ;  /* 0x0000000400007c24 */ /* 0x000fe2000f8e02ff */
[----:B------:R-:W-:Y:S02]  /*26db0*/  ULDC UR4, c[0x0][0x2b8] ;  /* 0x0000ae0000047ab9 */ /* 0x000fe40000000800 */
[----:B------:R-:W-:Y:S02]  /*26dc0*/  ISETP.GE.AND P2, PT, R9, UR4, PT ;  /* 0x0000000409007c0c */ /* 0x000fe4000bf46270 */
[----:B------:R0:W5:Y:S01]  /*26dd0*/  LDL R9, [R1+0x40] ;  /* 0x0000400001097983 */ /* 0x0001620000100800 */
[----:B------:R-:W1:Y:S01]  /*26de0*/  S2R R7, SR_TID.X ;  /* 0x0000000000077919 */ /* 0x000e620000002100 */
[----:B------:R-:W-:Y:S01]  /*26df0*/  IMAD R0, R4, UR5, R0 ;  /* 0x0000000504007c24 */ /* 0x000fe2000f8e0200 */
[----:B------:R-:W-:Y:S02]  /*26e00*/  IADD3 R4, P3, R2, UR6, RZ ;  /* 0x0000000602047c10 */ /* 0x000fe4000ff7e0ff */
[----:B------:R-:W-:-:S02]  /*26e10*/  ISETP.GE.AND P1, PT, R11, UR4, PT ;  /* 0x000000040b007c0c */ /* 0x000fc4000bf26270 */
[----:B------:R-:W-:Y:S02]  /*26e20*/  IADD3.X R3, R3, UR7, R0, P3, !PT ;  /* 0x0000000703037c10 */ /* 0x000fe40009ffe400 */
[----:B-1----:R-:W-:-:S04]  /*26e30*/  SHF.L.U32 R10, R7, 0x4, RZ ;  /* 0x00000004070a7819 */ /* 0x002fc800000006ff */
[----:B------:R-:W-:-:S04]  /*26e40*/  LOP3.LUT R10, R10, 0x30, RZ, 0xc0, !PT ;  /* 0x000000300a0a7812 */ /* 0x000fc800078ec0ff */
[----:B------:R-:W-:Y:S01]  /*26e50*/  ISETP.GE.AND P0, PT, R10, UR4, PT ;  /* 0x000000040a007c0c */ /* 0x000fe2000bf06270 */
[----:B------:R-:W-:-:S03]  /*26e60*/  UMOV UR4, 0xffffffff ;  /* 0xffffffff00047882 */ /* 0x000fc60000000000 */
[----:B0-----:R-:W-:Y:S09]  /*26e70*/  BRA.DIV UR4, `(.L_x_600) ;  /* 0x0000006204d07947 */ /* 0x001ff2000b800000 */
[----:B------:R-:W0:Y:S02]  /*26e80*/  S2R R6, SR_TID.X ;  /* 0x0000000000067919 */ /* 0x000e240000002100 */
[----:B0-----:R-:W-:Y:S02]  /*26e90*/  LOP3.LUT R7, R6, 0x7f, RZ, 0xc0, !PT ;  /* 0x0000007f06077812 */ /* 0x001fe400078ec0ff */
[----:B------:R-:W2:Y:S02]  /*26ea0*/  LDL.LU R6, [R1+0x58] ;  /* 0x0000580001067983 */ /* 0x000ea40000300800 */
[----:B------:R-:W-:Y:S02]  /*26eb0*/  SHF.R.U32.HI R11, RZ, 0x2, R7 ;  /* 0x00000002ff0b7819 */ /* 0x000fe40000011607 */
[----:B------:R-:W0:Y:S03]  /*26ec0*/  SHFL.IDX PT, R7, R4, RZ, 0x1c1f ;  /* 0x001c1fff04077589 */ /* 0x000e2600000e0000 */
[----:B------:R-:W-:-:S04]  /*26ed0*/  IMAD.IADD R0, R11, 0x1, R5 ;  /* 0x000000010b007824 */ /* 0x000fc800078e0205 */
[----:B------:R-:W-:Y:S02]  /*26ee0*/  VIADD R5, R0, 0x20 ;  /* 0x0000002000057836 */ /* 0x000fe40000000000 */
[----:B--2---:R-:W-:Y:S02]  /*26ef0*/  IMAD R2, R6, R8, RZ ;  /* 0x0000000806027224 */ /* 0x004fe400078e02ff */
[----:B------:R-:W1:Y:S03]  /*26f00*/  SHFL.IDX PT, R6, R3, RZ, 0x1c1f ;  /* 0x001c1fff03067589 */ /* 0x000e6600000e0000 */
[----:B------:R-:W-:-:S13]  /*26f10*/  ISETP.GE.AND P4, PT, R0, R2, PT ;  /* 0x000000020000720c */ /* 0x000fda0003f86270 */
[----:B0-----:R-:W-:-:S05]  /*26f20*/  @!P4 IADD3 R7, P3, R10, R7, RZ ;  /* 0x000000070a07c210 */ /* 0x001fca0007f7e0ff */
[----:B-1----:R-:W-:Y:S01]  /*26f30*/  @!P4 IMAD.X R6, RZ, RZ, R6, P3 ;  /* 0x000000ffff06c224 */ /* 0x002fe200018e0606 */
[----:B------:R-:W-:Y:S02]  /*26f40*/  ISETP.GE.AND P3, PT, R5, R2, PT ;  /* 0x000000020500720c */ /* 0x000fe40003f66270 */
[----:B------:R-:W0:Y:S02]  /*26f50*/  SHFL.IDX PT, R5, R4, 0x1, 0x1c1f ;  /* 0x003c1f0004057f89 */ /* 0x000e2400000e0000 */
[----:B------:R-:W-:-:S04]  /*26f60*/  @!P4 LOP3.LUT R7, R7, R6, RZ, 0x3c, !PT ;  /* 0x000000060707c212 */ /* 0x000fc800078e3cff */
[----:B------:R-:W-:-:S04]  /*26f70*/  @!P4 LOP3.LUT R6, R7, R6, RZ, 0x3c, !PT ;  /* 0x000000060706c212 */ /* 0x000fc800078e3cff */
[----:B------:R-:W-:-:S05]  /*26f80*/  @!P4 LOP3.LUT R7, R7, R6, RZ, 0x3c, !PT ;  /* 0x000000060707c212 */ /* 0x000fca00078e3cff */
[----:B-----5:R-:W-:Y:S04]  /*26f90*/  @!P4 LDGSTS.E.BYPASS.LTC128B.128 [R9+0x14400], desc[UR54][R6.64], !P0 ;  /* 0x144000000609cfae */ /* 0x020fe8000c101d76 */
[----:B------:R-:W-:Y:S04]  /*26fa0*/  @!P4 LDGSTS.E.BYPASS.LTC128B.128 [R9+0x16400], desc[UR54][R6.64+0x40], !P1 ;  /* 0x164000400609cfae */ /* 0x000fe8000c901d76 */
[----:B------:R1:W-:Y:S01]  /*26fb0*/  @!P4 LDGSTS.E.BYPASS.LTC128B.128 [R9+0x18400], desc[UR54][R6.64+0x80], !P2 ;  /* 0x184000800609cfae */ /* 0x0003e2000d101d76 */
[----:B0-----:R-:W-:-:S03]  /*26fc0*/  @!P3 IADD3 R5, P4, R10, R5, RZ ;  /* 0x000000050a05b210 */ /* 0x001fc60007f9e0ff */
[----:B-1----:R-:W0:Y:S02]  /*26fd0*/  SHFL.IDX PT, R6, R3, 0x1, 0x1c1f ;  /* 0x003c1f0003067f89 */ /* 0x002e2400000e0000 */
[----:B0-----:R-:W-:-:S05]  /*26fe0*/  @!P3 IADD3.X R6, RZ, R6, RZ, P4, !PT ;  /* 0x00000006ff06b210 */ /* 0x001fca00027fe4ff */
[----:B------:R-:W-:Y:S02]  /*26ff0*/  @!P3 IMAD.MOV.U32 R7, RZ, RZ, R6 ;  /* 0x000000ffff07b224 */ /* 0x000fe400078e0006 */
[----:B------:R-:W-:Y:S02]  /*27000*/  @!P3 IMAD.MOV.U32 R6, RZ, RZ, R5 ;  /* 0x000000ffff06b224 */ /* 0x000fe400078e0005 */
[----:B------:R-:W-:-:S03]  /*27010*/  VIADD R5, R0, 0x40 ;  /* 0x0000004000057836 */ /* 0x000fc60000000000 */
[----:B------:R-:W-:Y:S04]  /*27020*/  @!P3 LDGSTS.E.BYPASS.LTC128B.128 [R9+0x14c00], desc[UR54][R6.64], !P0 ;  /* 0x14c000000609bfae */ /* 0x000fe8000c101d76 */
[----:B------:R-:W-:Y:S04]  /*27030*/  @!P3 LDGSTS.E.BYPASS.LTC128B.128 [R9+0x16c00], desc[UR54][R6.64+0x40], !P1 ;  /* 0x16c000400609bfae */ /* 0x000fe8000c901d76 */
[----:B------:R0:W-:Y:S01]  /*27040*/  @!P3 LDGSTS.E.BYPASS.LTC128B.128 [R9+0x18c00], desc[UR54][R6.64+0x80], !P2 ;  /* 0x18c000800609bfae */ /* 0x0001e2000d101d76 */
[----:B------:R-:W-:-:S03]  /*27050*/  ISETP.GE.AND P3, PT, R5, R2, PT ;  /* 0x000000020500720c */ /* 0x000fc60003f66270 */
[----:B------:R-:W1:Y:S04]  /*27060*/  SHFL.IDX PT, R5, R4, 0x2, 0x1c1f ;  /* 0x005c1f0004057f89 */ /* 0x000e6800000e0000 */
[----:B0-----:R-:W0:Y:S06]  /*27070*/  SHFL.IDX PT, R6, R3, 0x2, 0x1c1f ;  /* 0x005c1f0003067f89 */ /* 0x001e2c00000e0000 */
[----:B-1----:R-:W-:-:S05]  /*27080*/  @!P3 IADD3 R5, P4, R10, R5, RZ ;  /* 0x000000050a05b210 */ /* 0x002fca0007f9e0ff */
[----:B0-----:R-:W-:-:S05]  /*27090*/  @!P3 IMAD.X R6, RZ, RZ, R6, P4 ;  /* 0x000000ffff06b224 */ /* 0x001fca00020e0606 */
[----:B------:R-:W-:Y:S01]  /*270a0*/  @!P3 MOV R7, R6 ;  /* 0x000000060007b202 */ /* 0x000fe20000000f00 */
[----:B------:R-:W-:Y:S02]  /*270b0*/  @!P3 IMAD.MOV.U32 R6, RZ, RZ, R5 ;  /* 0x000000ffff06b224 */ /* 0x000fe400078e0005 */
[----:B------:R1:W2:Y:S04]  /*270c0*/  SHFL.IDX PT, R5, R3, 0x3, 0x1c1f ;  /* 0x007c1f0003057f89 */ /* 0x0002a800000e0000 */
[----:B------:R1:W-:Y:S04]  /*270d0*/  @!P3 LDGSTS.E.BYPASS.LTC128B.128 [R9+0x15400], desc[UR54][R6.64], !P0 ;  /* 0x154000000609bfae */ /* 0x0003e8000c101d76 */
[----:B------:R1:W-:Y:S04]  /*270e0*/  @!P3 LDGSTS.E.BYPASS.LTC128B.128 [R9+0x17400], desc[UR54][R6.64+0x40], !P1 ;  /* 0x174000400609bfae */ /* 0x0003e8000c901d76 */
[----:B------:R1:W-:Y:S04]  /*270f0*/  @!P3 LDGSTS.E.BYPASS.LTC128B.128 [R9+0x19400], desc[UR54][R6.64+0x80], !P2 ;  /* 0x194000800609bfae */ /* 0x0003e8000d101d76 */
[----:B------:R1:W3:Y:S02]  /*27100*/  SHFL.IDX PT, R3, R4, 0x3, 0x1c1f ;  /* 0x007c1f0004037f89 */ /* 0x0002e400000e0000 */
.L_x_812:
[----:B------:R-:W-:Y:S01]  /*27110*/  VIADD R0, R0, 0x60 ;  /* 0x0000006000007836 */ /* 0x000fe20000000000 */
[----:B------:R-:W-:Y:S04]  /*27120*/  BSSY B0, `(.L_x_601) ;  /* 0x000000b000007945 */ /* 0x000fe80003800000 */
[----:B------:R-:W-:-:S13]  /*27130*/  ISETP.GE.AND P3, PT, R0, R2, PT ;  /* 0x000000020000720c */ /* 0x000fda0003f66270 */
[----:B------:R-:W-:Y:S05]  /*27140*/  @P3 BRA `(.L_x_602) ;  /* 0x0000000000203947 */ /* 0x000fea0003800000 */
[----:B---3--:R-:W-:-:S05]  /*27150*/  IADD3 R2, P3, R10, R3, RZ ;  /* 0x000000030a027210 */ /* 0x008fca0007f7e0ff */
[----:B-12---:R-:W-:-:S05]  /*27160*/  IMAD.X R3, RZ, RZ, R5, P3 ;  /* 0x000000ffff037224 */ /* 0x006fca00018e0605 */
[----:B------:R-:W-:Y:S01]  /*27170*/  @!PT LDS RZ, [RZ] ;  /* 0x00000000fffff984 */ /* 0x000fe20000000800 */
[----:B------:R-:W-:Y:S01]  /*27180*/  @!PT LDS RZ, [RZ] ;  /* 0x00000000fffff984 */ /* 0x000fe20000000800 */
[----:B------:R-:W-:Y:S01]  /*27190*/  @!PT LDS RZ, [RZ] ;  /* 0x00000000fffff984 */ /* 0x000fe20000000800 */
[----:B------:R4:W-:Y:S04]  /*271a0*/  LDGSTS.E.BYPASS.LTC128B.128 [R9+0x15c00], desc[UR54][R2.64], !P0 ;  /* 0x15c0000002097fae */ /* 0x0009e8000c101d76 */
[----:B------:R4:W-:Y:S04]  /*271b0*/  LDGSTS.E.BYPASS.LTC128B.128 [R9+0x17c00], desc[UR54][R2.64+0x40], !P1 ;  /* 0x17c0004002097fae */ /* 0x0009e8000c901d76 */
[----:B------:R4:W-:Y:S02]  /*271c0*/  LDGSTS.E.BYPASS.LTC128B.128 [R9+0x19c00], desc[UR54][R2.64+0x80], !P2 ;  /* 0x19c0008002097fae */ /* 0x0009e4000d101d76 */
.L_x_602:
[----:B------:R-:W-:Y:S05]  /*271d0*/  BSYNC B0 ;  /* 0x0000000000007941 */ /* 0x000fea0003800000 */
.L_x_601:
[----:B------:R-:W-:Y:S01]  /*271e0*/  NOP ;  /* 0x0000000000007918 */ /* 0x000fe20000000000 */
[----:B------:R-:W-:-:S13]  /*271f0*/  PLOP3.LUT P0, PT, PT, PT, PT, 0x80, 0x0 ;  /* 0x000000000000781c */ /* 0x000fda0003f0f070 */
.L_x_603:
[----:B------:R-:W-:Y:S02]  /*27200*/  PLOP3.LUT P1, PT, P1, P0, PT, 0xa2, 0x0 ;  /* 0x000000000000781c */ /* 0x000fe40000f21472 */
[----:B------:R-:W-:-:S08]  /*27210*/  @P0 R2UR P1, UR4, R18 ;  /* 0x00000000120402ca */ /* 0x000fd00000020000 */
[----:B------:R-:W-:-:S05]  /*27220*/  @P0 PLOP3.LUT P0, PT, P1, PT, PT, 0x80, 0x0 ;  /* 0x000000000000081c */ /* 0x000fca0000f0f070 */
[----:B------:R-:W-:Y:S01]  /*27230*/  @!P1 SYNCS.ARRIVE.TRANS64.RED.A0T1 RZ, [UR4+0x29800], RZ ;  /* 0x029800ffffff99a7 */ /* 0x000fe20008200404 */
[----:B------:R-:W-:Y:S07]  /*27240*/  @!P1 ARRIVES.LDGSTSBAR.64.TRANSCNT [UR4+0x29800] ;  /* 0x02980000ff0099b0 */ /* 0x000fee0008000a84 */
[----:B------:R-:W-:Y:S05]  /*27250*/  @P0 BRA.U.ANY `(.L_x_603) ;  /* 0xfffffffd00e80947 */ /* 0x000fea000393ffff */
[----:B----4-:R-:W4:Y:S02]  /*27260*/  LDL.LU R2, [R1+0x5c] ;  /* 0x00005c0001027983 */ /* 0x010f240000300800 */
[----:B----4-:R-:W-:-:S05]  /*27270*/  VIADD R2, R2, 0x1 ;  /* 0x0000000102027836 */ /* 0x010fca0000000000 */
[----:B------:R4:W-:Y:S01]  /*27280*/  STL [R1+0x5c], R2 ;  /* 0x00005c0201007387 */ /* 0x0009e20000100800 */
[----:B------:R-:W-:-:S04]  /*27290*/  LEA.HI R0, R2, R2, RZ, 0x1 ;  /* 0x0000000202007211 */ /* 0x000fc800078f08ff */
[----:B------:R-:W-:-:S04]  /*272a0*/  LOP3.LUT R0, R0, 0xfffffffe, RZ, 0xc0, !PT ;  /* 0xfffffffe00007812 */ /* 0x000fc800078ec0ff */
[----:B------:R-:W-:-:S04]  /*272b0*/  IADD3 R0, R2, -R0, RZ ;  /* 0x8000000002007210 */ /* 0x000fc80007ffe0ff */
[----:B------:R-:W-:Y:S01]  /*272c0*/  SHF.L.U32 R0, R0, 0x1f, RZ ;  /* 0x0000001f00007819 */ /* 0x000fe200000006ff */
[----:B------:R-:W-:Y:S01]  /*272d0*/  NOP ;  /* 0x0000000000007918 */ /* 0x000fe20000000000 */
[----:B------:R4:W-:Y:S01]  /*272e0*/  SYNCS.ARRIVE.TRANS64.A1T0 RZ, [R18+URZ+0x29800], RZ ;  /* 0x029800ff12ff79a7 */ /* 0x0009e2000810003f */
[----:B------:R-:W-:Y:S01]  /*272f0*/  BSSY B0, `(.L_x_604) ;  /* 0x0000003000007945 */ /* 0x000fe20003800000 */
[----:B------:R-:W5:Y:S03]  /*27300*/  SYNCS.PHASECHK.TRANS64.TRYWAIT P0, [R18+URZ+0x29820], R0 ;  /* 0x02982000120075a7 */ /* 0x000f66000800017f */
[----:B----45:R-:W-:Y:S05]  /*27310*/  @!P0 BRA `(.L_x_605) ;  /* 0x0000006400148947 */ /* 0x030fea0003800000 */
.L_x_813:
[----:B------:R-:W-:Y:S05]  /*27320*/  BSYNC B0 ;  /* 0x0000000000007941 */ /* 0x000fea0003800000 */
.L_x_604:
[----:B------:R-:W5:Y:S04]  /*27330*/  LDL.LU R2, [R1+0x48] ;  /* 0x0000480001027983 */ /* 0x000f680000300800 */
[----:B-1-3--:R-:W3:Y:S01]  /*27340*/  LDL R3, [R1+0x20] ;  /* 0x0000200001037983 */ /* 0x00aee20000100800 */
[----:B-----5:R-:W-:-:S05]  /*27350*/  VIADD R2, R2, 0xfffffffe ;  /* 0xfffffffe02027836 */ /* 0x020fca0000000000 */
[----:B---3--:R-:W-:-:S13]  /*27360*/  ISETP.GE.AND P0, PT, R2, R3, PT ;  /* 0x000000030200720c */ /* 0x008fda0003f06270 */
[----:B------:R-:W-:Y:S05]  /*27370*/  @!P0 BRA `(.L_x_606) ;  /* 0x0000000c00f88947 */ /* 0x000fea0003800000 */
[----:B------:R1:W5:Y:S01]  /*27380*/  LDL.LU R3, [R1+0x18] ;  /* 0x0000180001037983 */ /* 0x0003620000300800 */
[----:B----4-:R-:W-:-:S07]  /*27390*/  IMAD.MOV.U32 R0, RZ, RZ, R19 ;  /* 0x000000ffff007224 */ /* 0x010fce00078e0013 */
.L_x_628:
[----:B------:R-:W3:Y:S01]  /*273a0*/  LDL R4, [R1+0x10] ;  /* 0x0000100001047983 */ /* 0x000ee20000100800 */
[----:B------:R-:W-:Y:S01]  /*273b0*/  VIADD R19, R0, 0x1 ;  /* 0x0000000100137836 */ /* 0x000fe20000000000 */
[----:B------:R-:W-:Y:S05]  /*273c0*/  YIELD ;  /* 0x0000000000007946 */ /* 0x000fea0003800000 */
[C---:B------:R-:W-:Y:S01]  /*273d0*/  ISETP.NE.AND P0, PT, R19.reuse, 0x2, PT ;  /* 0x000000021300780c */ /* 0x040fe20003f05270 */
[----:B------:R-:W-:Y:S03]  /*273e0*/  BSSY B0, `(.L_x_607) ;  /* 0x0000089000007945 */ /* 0x000fe60003800000 */
[----:B------:R-:W-:-:S02]  /*273f0*/  SEL R19, R19, RZ, P0 ;  /* 0x000000ff13137207 */ /* 0x000fc40000000000 */
[----:B---3--:R-:W-:Y:S02]  /*27400*/  LOP3.LUT P1, RZ, R4, 0x1, RZ, 0xc0, !PT ;  /* 0x0000000104ff7812 */ /* 0x008fe4000782c0ff */
[----:B------:R-:W-:-:S04]  /*27410*/  SEL R4, RZ, 0x1, P0 ;  /* 0x00000001ff047807 */ /* 0x000fc80000000000 */
[----:B0-2--5:R-:W-:-:S05]  /*27420*/  LOP3.LUT R9, R3, R4, RZ, 0x3c, !PT ;  /* 0x0000000403097212 */ /* 0x025fca00078e3cff */
[----:B------:R0:W-:Y:S02]  /*27430*/  STL [R1+0x18], R9 ;  /* 0x0000180901007387 */ /* 0x0001e40000100800 */
[----:B------:R-:W-:Y:S05]  /*27440*/  @!P1 BRA `(.L_x_608) ;  /* 0x0000000800089947 */ /* 0x000fea0003800000 */
[----:B------:R-:W-:Y:S01]  /*27450*/  ULDC.64 UR4, c[0x0][0x418] ;  /* 0x0001060000047ab9 */ /* 0x000fe20000000a00 */
[----:B------:R-:W-:Y:S01]  /*27460*/  IMAD.MOV.U32 R8, RZ, RZ, R2 ;  /* 0x000000ffff087224 */ /* 0x000fe200078e0002 */
[----:B------:R-:W-:-:S04]  /*27470*/  ISETP.NE.U32.AND P0, PT, RZ, UR4, PT ;  /* 0x00000004ff007c0c */ /* 0x000fc8000bf05070 */
[----:B------:R-:W-:-:S13]  /*27480*/  ISETP.NE.AND.EX P0, PT, RZ, UR5, PT, P0 ;  /* 0x00000005ff007c0c */ /* 0x000fda000bf05300 */
[----:B------:R-:W-:Y:S05]  /*27490*/  @!P0 BRA `(.L_x_609) ;  /* 0x00000000004c8947 */ /* 0x000fea0003800000 */
[----:B------:R-:W3:Y:S01]  /*274a0*/  LDL R11, [R1+0x24] ;  /* 0x00002400010b7983 */ /* 0x000ee20000100800 */
[----:B------:R-:W4:Y:S01]  /*274b0*/  LDC R7, c[0x0][0x43c] ;  /* 0x00010f00ff077b82 */ /* 0x000f220000000800 */
[----:B------:R-:W-:Y:S02]  /*274c0*/  ULDC.64 UR6, c[0x0][0x428] ;  /* 0x00010a0000067ab9 */ /* 0x000fe40000000a00 */
[----:B------:R-:W3:Y:S01]  /*274d0*/  LDL R10, [R1+0x8] ;  /* 0x00000800010a7983 */ /* 0x000ee20000100800 */
[----:B----4-:R-:W-:-:S13]  /*274e0*/  ISETP.NE.AND P0, PT, R7, 0x1, PT ;  /* 0x000000010700780c */ /* 0x010fda0003f05270 */
[----:B--2---:R-:W2:Y:S02]  /*274f0*/  @P0 LDC.64 R4, c[0x0][0x440] ;  /* 0x00011000ff040b82 */ /* 0x004ea40000000a00 */
[----:B--2---:R-:W-:Y:S01]  /*27500*/  @P0 IMAD.HI.U32 R6, R2, R4, RZ ;  /* 0x0000000402060227 */ /* 0x004fe200078e00ff */
[----:B------:R-:W-:-:S04]  /*27510*/  MOV R4, R2 ;  /* 0x0000000200047202 */ /* 0x000fc80000000f00 */
[----:B------:R-:W-:-:S04]  /*27520*/  @P0 SHF.R.U32.HI R4, RZ, R5, R6 ;  /* 0x00000005ff040219 */ /* 0x000fc80000011606 */
[--C-:B------:R-:W-:Y:S01]  /*27530*/  SHF.R.S32.HI R5, RZ, 0x1f, R4.reuse ;  /* 0x0000001fff057819 */ /* 0x100fe20000011404 */
[----:B------:R-:W-:-:S04]  /*27540*/  IMAD.MOV R8, RZ, RZ, -R4 ;  /* 0x000000ffff087224 */ /* 0x000fc800078e0a04 */
[----:B------:R-:W-:Y:S02]  /*27550*/  IMAD R8, R7, R8, R2 ;  /* 0x0000000807087224 */ /* 0x000fe400078e0202 */
[----:B---3--:R-:W-:-:S04]  /*27560*/  IMAD R6, R11, UR6, RZ ;  /* 0x000000060b067c24 */ /* 0x008fc8000f8e02ff */
[C---:B------:R-:W-:Y:S02]  /*27570*/  IMAD R6, R10.reuse, UR7, R6 ;  /* 0x000000070a067c24 */ /* 0x040fe4000f8e0206 */
[----:B------:R-:W-:-:S04]  /*27580*/  IMAD.WIDE.U32 R4, R10, UR6, R4 ;  /* 0x000000060a047c25 */ /* 0x000fc8000f8e0004 */
[----:B------:R-:W-:Y:S01]  /*27590*/  IMAD.IADD R5, R6, 0x1, R5 ;  /* 0x0000000106057824 */ /* 0x000fe200078e0205 */
[----:B------:R-:W-:-:S04]  /*275a0*/  LEA R6, P0, R4, UR4, 0x2 ;  /* 0x0000000404067c11 */ /* 0x000fc8000f8010ff */
[----:B------:R-:W-:-:S05]  /*275b0*/  LEA.HI.X R7, R4, UR5, R5, 0x2, P0 ;  /* 0x0000000504077c11 */ /* 0x000fca00080f1405 */
[----:B------:R3:W5:Y:S04]  /*275c0*/  LDG.E R17, desc[UR54][R6.64] ;  /* 0x0000003606117981 */ /* 0x000768000c1e1900 */
.L_x_609:
[----:B------:R-:W3:Y:S01]  /*275d0*/  S2R R4, SR_TID.X ;  /* 0x0000000000047919 */ /* 0x000ee20000002100 */
[----:B--2---:R-:W-:Y:S01]  /*275e0*/  IMAD R5, R19, 0x8, R18 ;  /* 0x0000000813057824 */ /* 0x004fe200078e0212 */
[----:B------:R-:W-:Y:S01]  /*275f0*/  BSSY B1, `(.L_x_610) ;  /* 0x0000006000017945 */ /* 0x000fe20003800000 */
[----:B---3--:R-:W-:Y:S02]  /*27600*/  LOP3.LUT R6, R4, 0x7f, RZ, 0xc0, !PT ;  /* 0x0000007f04067812 */ /* 0x008fe400078ec0ff */
[----:B------:R-:W-:Y:S02]  /*27610*/  SHF.L.U32 R4, R9, 0x1f, RZ ;  /* 0x0000001f09047819 */ /* 0x000fe400000006ff */
[----:B------:R-:W-:Y:S02]  /*27620*/  ISETP.NE.AND P1, PT, R6, RZ, PT ;  /* 0x000000ff0600720c */ /* 0x000fe40003f25270 */
[----:B------:R-:W2:Y:S02]  /*27630*/  SYNCS.PHASECHK.TRANS64.TRYWAIT P0, [R5+URZ+0x29880], R4 ;  /* 0x02988004050075a7 */ /* 0x000ea4000800017f */
[----:B--2---:R-:W-:Y:S09]  /*27640*/  @!P0 BRA `(.L_x_611) ;  /* 0x00000060005c8947 */ /* 0x004ff20003800000 */
.L_x_814:
[----:B------:R-:W-:Y:S05]  /*27650*/  BSYNC B1 ;  /* 0x0000000000017941 */ /* 0x000fea0003800000 */
.L_x_610:
        /* <DEDUP_REMOVED lines=9> */
.L_x_613:
[----:B------:R-:W-:Y:S05]  /*276f0*/  BSYNC B1 ;  /* 0x0000000000017941 */ /* 0x000fea0003800000 */
.L_x_612:
[----:B------:R-:W3:Y:S01]  /*27700*/  LDL R6, [R1+0x28] ;  /* 0x0000280001067983 */ /* 0x000ee20000100800 */
[----:B------:R-:W-:Y:S01]  /*27710*/  MOV R10, RZ ;  /* 0x000000ff000a7202 */ /* 0x000fe20000000f00 */
[----:B------:R-:W-:Y:S01]  /*27720*/  IMAD R7, R19, 0x5000, R18 ;  /* 0x0000500013077824 */ /* 0x000fe200078e0212 */
[----:B------:R-:W-:Y:S01]  /*27730*/  UIADD3 UR4, UP0, UR40, 0x470, URZ ;  /* 0x0000047028047890 */ /* 0x000fe2000ff1e03f */
[----:B------:R-:W-:Y:S01]  /*27740*/  PLOP3.LUT P0, PT, PT, PT, PT, 0x80, 0x0 ;  /* 0x000000000000781c */ /* 0x000fe20003f0f070 */
[----:B------:R-:W-:Y:S01]  /*27750*/  UMOV UR6, 0x0 ;  /* 0x0000000000067882 */ /* 0x000fe20000000000 */
[----:B------:R-:W-:Y:S01]  /*27760*/  R2UR UR10, R10 ;  /* 0x000000000a0a72ca */ /* 0x000fe200000e0000 */
[----:B------:R-:W-:Y:S01]  /*27770*/  VIADD R7, R7, 0xa400 ;  /* 0x0000a40007077836 */ /* 0x000fe20000000000 */
[----:B------:R-:W-:Y:S01]  /*27780*/  UIADD3.X UR5, URZ, UR41, URZ, UP0, !UPT ;  /* 0x000000293f057290 */ /* 0x000fe200087fe43f */
[----:B------:R-:W-:Y:S01]  /*27790*/  UMOV UR7, 0x14f00000 ;  /* 0x14f0000000077882 */ /* 0x000fe20000000000 */
[----:B---3--:R-:W-:-:S02]  /*277a0*/  IMAD R6, R8, 0xa0, R6 ;  /* 0x000000a008067824 */ /* 0x008fc400078e0206 */
[----:B------:R-:W-:-:S09]  /*277b0*/  VIADD R8, R5, 0x29870 ;  /* 0x0002987005087836 */ /* 0x000fd20000000000 */
.L_x_614:
[----:B------:R-:W-:-:S13]  /*277c0*/  @P0 ELECT P2, URZ, PT ;  /* 0x00000000003f082f */ /* 0x000fda0003840000 */
[----:B-----5:R-:W-:Y:S02]  /*277d0*/  @P2 R2UR UR13, R17 ;  /* 0x00000000110d22ca */ /* 0x020fe400000e0000 */
[----:B------:R-:W-:Y:S02]  /*277e0*/  @P2 R2UR UR12, R16 ;  /* 0x00000000100c22ca */ /* 0x000fe400000e0000 */
[----:B------:R-:W-:Y:S02]  /*277f0*/  @P2 R2UR UR11, R6 ;  /* 0x00000000060b22ca */ /* 0x000fe400000e0000 */
[----:B------:R-:W-:Y:S02]  /*27800*/  @P2 R2UR UR9, R8 ;  /* 0x00000000080922ca */ /* 0x000fe400000e0000 */
[----:B------:R-:W-:Y:S02]  /*27810*/  @P2 R2UR UR8, R7 ;  /* 0x00000000070822ca */ /* 0x000fe400000e0000 */
[----:B------:R-:W-:-:S02]  /*27820*/  @P2 PLOP3.LUT P0, PT, P2, PT, PT, 0x8, 0x0 ;  /* 0x000000000000281c */ /* 0x000fc4000170e170 */
[----:B------:R-:W-:-:S09]  /*27830*/  PLOP3.LUT P2, PT, PT, PT, PT, 0x8, 0x0 ;  /* 0x000000000000781c */ /* 0x000fd20003f4e170 */
[----:B------:R3:W-:Y:S02]  /*27840*/  UTMALDG.4D [UR8], [UR4], desc[UR6] ;  /* 0x00000608040075b4 */ /* 0x0007e40008019000 */
[----:B---3--:R-:W-:Y:S05]  /*27850*/  @P0 BRA.U.ANY `(.L_x_614) ;  /* 0xfffffffd00d80947 */ /* 0x008fea000393ffff */
[----:B------:R-:W3:Y:S01]  /*27860*/  SYNCS.PHASECHK.TRANS64.TRYWAIT P0, [R5+URZ+0x29840], R4 ;  /* 0x02984004050075a7 */ /* 0x000ee2000800017f */
[----:B------:R-:W-:Y:S04]  /*27870*/  BSSY B1, `(.L_x_615) ;  /* 0x0000002000017945 */ /* 0x000fe80003800000 */
[----:B---3--:R-:W-:Y:S05]  /*27880*/  @!P0 BRA `(.L_x_616) ;  /* 0x0000005c00e08947 */ /* 0x008fea0003800000 */
.L_x_815:
[----:B------:R-:W-:Y:S05]  /*27890*/  BSYNC B1 ;  /* 0x0000000000017941 */ /* 0x000fea0003800000 */
.L_x_615:
[----:B------:R-:W-:Y:S01]  /*278a0*/  BSSY B1, `(.L_x_617) ;  /* 0x000000b000017945 */ /* 0x000fe20003800000 */
[----:B------:R-:W-:Y:S02]  /*278b0*/  IMAD.MOV.U32 R8, RZ, RZ, 0x0 ;  /* 0x00000000ff087424 */ /* 0x000fe400078e00ff */
[----:B0-----:R-:W-:Y:S01]  /*278c0*/  IMAD.MOV.U32 R9, RZ, RZ, 0x14f00000 ;  /* 0x14f00000ff097424 */ /* 0x001fe200078e00ff */
[----:B------:R-:W-:Y:S06]  /*278d0*/  @P1 BRA `(.L_x_618) ;  /* 0x00000000001c1947 */ /* 0x000fec0003800000 */
[----:B------:R-:W0:Y:S01]  /*278e0*/  S2R R7, SR_TID.X ;  /* 0x0000000000077919 */ /* 0x000e220000002100 */
[----:B--23--:R-:W-:-:S04]  /*278f0*/  MOV R4, 0x7800 ;  /* 0x0000780000047802 */ /* 0x00cfc80000000f00 */
[----:B------:R4:W-:Y:S01]  /*27900*/  SYNCS.ARRIVE.TRANS64 RZ, [R5+URZ+0x29830], R4 ;  /* 0x0298300405ff79a7 */ /* 0x0009e2000800003f */
[----:B0-----:R-:W-:-:S04]  /*27910*/  LOP3.LUT R7, R7, 0x1f, RZ, 0xc0, !PT ;  /* 0x0000001f07077812 */ /* 0x001fc800078ec0ff */
[----:B------:R-:W-:-:S13]  /*27920*/  ISETP.NE.AND P0, PT, R7, RZ, PT ;  /* 0x000000ff0700720c */ /* 0x000fda0003f05270 */
[----:B----4-:R-:W-:Y:S05]  /*27930*/  @!P0 BRA `(.L_x_618) ;  /* 0x0000000000048947 */ /* 0x010fea0003800000 */
[----:B------:R-:W-:Y:S01]  /*27940*/  BPT.TRAP 0x1 ;  /* 0x000000040000795c */ /* 0x000fe20000300000 */
.L_x_618:
[----:B------:R-:W-:Y:S05]  /*27950*/  BSYNC B1 ;  /* 0x0000000000017941 */ /* 0x000fea0003800000 */
.L_x_617:
        /* <DEDUP_REMOVED lines=9> */
.L_x_619:
        /* <DEDUP_REMOVED lines=15> */
.L_x_620:
        /* <DEDUP_REMOVED lines=15> */
.L_x_621:
        /* <DEDUP_REMOVED lines=10> */
.L_x_608:
[----:B------:R-:W-:Y:S05]  /*27c70*/  BSYNC B0 ;  /* 0x0000000000007941 */ /* 0x000fea0003800000 */
.L_x_607:
[----:B------:R-:W-:-:S06]  /*27c80*/  UISETP.NE.AND UP0, UPT, UR37, 0x3, UPT ;  /* 0x000000032500788c */ /* 0x000fcc000bf05270 */
[----:B------:R-:W-:-:S13]  /*27c90*/  PLOP3.LUT P0, PT, PT, PT, UP0, 0x80, 0x0 ;  /* 0x000000000000781c */ /* 0x000fda0003f0f008 */
[----:B------:R-:W-:Y:S05]  /*27ca0*/  @!P0 BRA `(.L_x_622) ;  /* 0x0000000000048947 */ /* 0x000fea0003800000 */
[----:B------:R-:W-:Y:S01]  /*27cb0*/  BPT.TRAP 0x1 ;  /* 0x000000040000795c */ /* 0x000fe20000300000 */
.L_x_622:
[----:B------:R-:W-:Y:S01]  /*27cc0*/  MOV R4, UR39 ;  /* 0x0000002700047c02 */ /* 0x000fe20008000f00 */
[----:B------:R-:W-:Y:S01]  /*27cd0*/  IMAD R20, R0, 0x8, R18 ;  /* 0x0000000800147824 */ /* 0x000fe200078e0212 */
[----:B------:R-:W-:Y:S02]  /*27ce0*/  BSSY B0, `(.L_x_623) ;  /* 0x0000006000007945 */ /* 0x000fe40003800000 */
[----:B------:R-:W-:Y:S02]  /*27cf0*/  ISETP.NE.AND P1, PT, R4, 0x3, PT ;  /* 0x000000030400780c */ /* 0x000fe40003f25270 */
[----:B------:R-:W-:-:S04]  /*27d00*/  LOP3.LUT R4, R3, 0x1, RZ, 0x3c, !PT ;  /* 0x0000000103047812 */ /* 0x000fc800078e3cff */
[----:B------:R-:W-:-:S04]  /*27d10*/  SHF.L.U32 R4, R4, 0x1f, RZ ;  /* 0x0000001f04047819 */ /* 0x000fc800000006ff */
[----:B------:R-:W3:Y:S02]  /*27d20*/  SYNCS.PHASECHK.TRANS64.TRYWAIT P0, [R20+URZ+0x29870], R4 ;  /* 0x02987004140075a7 */ /* 0x000ee4000800017f */
[----:B---3--:R-:W-:Y:S05]  /*27d30*/  @!P0 BRA `(.L_x_624) ;  /* 0x0000005800c88947 */ /* 0x008fea0003800000 */
.L_x_816:
[----:B------:R-:W-:Y:S05]  /*27d40*/  BSYNC B0 ;  /* 0x0000000000007941 */ /* 0x000fea0003800000 */
.L_x_623:
[----:B------:R-:W-:Y:S05]  /*27d50*/  @!P1 BRA `(.L_x_625) ;  /* 0x0000000000049947 */ /* 0x000fea0003800000 */
[----:B------:R-:W-:Y:S01]  /*27d60*/  BPT.TRAP 0x1 ;  /* 0x000000040000795c */ /* 0x000fe20000300000 */
.L_x_625:
[----:B------:R-:W-:Y:S01]  /*27d70*/  SHF.L.U32 R3, R3, 0x1f, RZ ;  /* 0x0000001f03037819 */ /* 0x000fe200000006ff */
[----:B------:R-:W-:-:S03]  /*27d80*/  IMAD R12, R0, 0x5000, RZ ;  /* 0x00005000000c7824 */ /* 0x000fc600078e02ff */
[----:B------:R-:W4:Y:S02]  /*27d90*/  SYNCS.PHASECHK.TRANS64.TRYWAIT P0, [R20+URZ+0x29860], R3 ;  /* 0x02986003140075a7 */ /* 0x000f24000800017f */
[----:B----4-:R-:W-:Y:S05]  /*27da0*/  @!P0 BRA `(.L_x_626) ;  /* 0x0000005800c08947 */ /* 0x010fea0003800000 */
.L_x_817:
[----:B------:R-:W5:Y:S04]  /*27db0*/  LDL R0, [R1+0x30] ;  /* 0x0000300001007983 */ /* 0x000f680000100800 */
[----:B------:R-:W4:Y:S04]  /*27dc0*/  LDL R14, [R1+0x34] ;  /* 0x00003400010e7983 */ /* 0x000f280000100800 */
[----:B------:R-:W2:Y:S01]  /*27dd0*/  LDL R13, [R1+0x2c] ;  /* 0x00002c00010d7983 */ /* 0x000ea20000100800 */
[----:B------:R-:W-:Y:S05]  /*27de0*/  WARPSYNC.ALL ;  /* 0x0000000000007948 */ /* 0x000fea0003800000 */
[----:B-----5:R-:W-:-:S05]  /*27df0*/  LOP3.LUT R0, R12, R0, RZ, 0xfc, !PT ;  /* 0x000000000c007212 */ /* 0x020fca00078efcff */
[----:B------:R-:W-:Y:S01]  /*27e00*/  IMAD.IADD R0, R18, 0x1, R0 ;  /* 0x0000000112007824 */ /* 0x000fe200078e0200 */
[----:B--2---:R-:W-:-:S03]  /*27e10*/  LOP3.LUT R21, R12, R13, RZ, 0xfc, !PT ;  /* 0x0000000d0c157212 */ /* 0x004fc600078efcff */
[----:B----4-:R-:W-:Y:S01]  /*27e20*/  IMAD.IADD R3, R14, 0x1, R0 ;  /* 0x000000010e037824 */ /* 0x010fe200078e0200 */
[----:B---3--:R-:W2:Y:S01]  /*27e30*/  LDSM.16.MT88.4 R4, [R0+0xa400] ;  /* 0x00a400000004783b */ /* 0x008ea20000004200 */
[----:B------:R-:W-:Y:S01]  /*27e40*/  IMAD.IADD R21, R18, 0x1, R21 ;  /* 0x0000000112157824 */ /* 0x000fe200078e0215 */
[C-C-:B--2---:R-:W-:Y:S02]  /*27e50*/  PRMT R8, R4.reuse, 0x6420, R5.reuse ;  /* 0x0000642004087816 */ /* 0x144fe40000000005 */
[----:B0-----:R-:W-:Y:S02]  /*27e60*/  PRMT R9, R4, 0x7531, R5 ;  /* 0x0000753104097816 */ /* 0x001fe40000000005 */
        /* <DEDUP_REMOVED lines=65> */
.L_x_627:
[----:B------:R-:W3:Y:S01]  /*28280*/  S2R R0, SR_TID.X ;  /* 0x0000000000007919 */ /* 0x000ee20000002100 */
[----:B0-----:R0:W-:Y:S01]  /*28290*/  SYNCS.ARRIVE.TRANS64.A1T0 RZ, [R20+URZ+0x29850], RZ ;  /* 0x029850ff14ff79a7 */ /* 0x0011e2000810003f */
[----:B---3--:R-:W-:Y:S02]  /*282a0*/  LOP3.LUT R3, R0, 0x7f, RZ, 0xc0, !PT ;  /* 0x0000007f00037812 */ /* 0x008fe400078ec0ff */
[----:B------:R-:W3:Y:S01]  /*282b0*/  LDL R0, [R1+0x20] ;  /* 0x0000200001007983 */ /* 0x000ee20000100800 */
[----:B------:R-:W-:Y:S01]  /*282c0*/  BAR.SYNC.DEFER_BLOCKING 0x2, 0x80 ;  /* 0x0082000000007b1d */ /* 0x000fe20000010000 */
[----:B------:R-:W-:-:S05]  /*282d0*/  ISETP.NE.AND P0, PT, R3, RZ, PT ;  /* 0x000000ff0300720c */ /* 0x000fca0003f05270 */
[----:B------:R4:W5:Y:S08]  /*282e0*/  LDL R3, [R1+0x18] ;  /* 0x0000180001037983 */ /* 0x0009700000100800 */
[----:B0-----:R-:W-:-:S04]  /*282f0*/  @!P0 IADD3 R20, R20, 0x29880, RZ ;  /* 0x0002988014148810 */ /* 0x001fc80007ffe0ff */
[----:B------:R-:W-:-:S04]  /*28300*/  @!P0 PRMT R20, RZ, 0x654, R20 ;  /* 0x00000654ff148816 */ /* 0x000fc80000000014 */
[----:B------:R4:W-:Y:S01]  /*28310*/  @!P0 SYNCS.ARRIVE.TRANS64.RED.A1T0 RZ, [R20+URZ], RZ ;  /* 0x000000ff14ff89a7 */ /* 0x0009e2000810043f */
[C---:B---3--:R-:W-:Y:S01]  /*28320*/  ISETP.GT.AND P0, PT, R2.reuse, R0, PT ;  /* 0x000000000200720c */ /* 0x048fe20003f04270 */
[----:B------:R-:W-:Y:S02]  /*28330*/  VIADD R2, R2, 0xffffffff ;  /* 0xffffffff02027836 */ /* 0x000fe40000000000 */
[----:B------:R-:W-:-:S10]  /*28340*/  IMAD.MOV.U32 R0, RZ, RZ, R19 ;  /* 0x000000ffff007224 */ /* 0x000fd400078e0013 */
[----:B----4-:R-:W-:Y:S05]  /*28350*/  @P0 BRA `(.L_x_628) ;  /* 0xfffffff000100947 */ /* 0x010fea000383ffff */
.L_x_606:
[----:B------:R-:W3:Y:S01]  /*28360*/  S2R R4, SR_TID.X ;  /* 0x0000000000047919 */ /* 0x000ee20000002100 */
[----:B------:R-:W-:Y:S01]  /*28370*/  BSSY B0, `(.L_x_629) ;  /* 0x0000011000007945 */ /* 0x000fe20003800000 */
[----:B---3--:R-:W-:-:S04]  /*28380*/  LOP3.LUT R4, R4, 0x7f, RZ, 0xc0, !PT ;  /* 0x0000007f04047812 */ /* 0x008fc800078ec0ff */
[----:B------:R-:W-:-:S13]  /*28390*/  ISETP.NE.AND P0, PT, R4, RZ, PT ;  /* 0x000000ff0400720c */ /* 0x000fda0003f05270 */
[----:B------:R-:W-:Y:S05]  /*283a0*/  @P0 BRA `(.L_x_630) ;  /* 0x0000000000340947 */ /* 0x000fea0003800000 */
[----:B------:R-:W3:Y:S01]  /*283b0*/  S2R R2, SR_LANEID ;  /* 0x0000000000027919 */ /* 0x000ee20000000000 */
[----:B------:R-:W-:Y:S01]  /*283c0*/  VOTEU.ANY UR4, UPT, PT ;  /* 0x0000000000047886 */ /* 0x000fe200038e0100 */
[----:B--2---:R-:W2:Y:S01]  /*283d0*/  LDC.64 R4, c[0x0][0xc60] ;  /* 0x00031800ff047b82 */ /* 0x004ea20000000a00 */
[----:B----4-:R-:W3:Y:S02]  /*283e0*/  FLO.U32 R0, UR4 ;  /* 0x0000000400007d00 */ /* 0x010ee400080e0000 */
[----:B---3--:R-:W-:-:S06]  /*283f0*/  ISETP.EQ.U32.AND P1, PT, R0, R2, PT ;  /* 0x000000020000720c */ /* 0x008fcc0003f22070 */
[----:B------:R-:W2:Y:S07]  /*28400*/  POPC R2, UR4 ;  /* 0x0000000400027d09 */ /* 0x000eae0008000000 */
[----:B--2---:R-:W2:Y:S04]  /*28410*/  @P1 ATOMG.E.ADD.STRONG.GPU PT, R2, desc[UR54][R4.64], R2 ;  /* 0x00000002040219a8 */ /* 0x004ea800081ee1f6 */
[----:B--2---:R2:W3:Y:S02]  /*28420*/  SHFL.IDX PT, R2, R2, R0, 0x1f ;  /* 0x00001f0002027589 */ /* 0x0044e400000e0000 */
[----:B--2---:R-:W2:Y:S02]  /*28430*/  S2R R0, SR_LTMASK ;  /* 0x0000000000007919 */ /* 0x004ea40000003900 */
[----:B--2---:R-:W-:-:S06]  /*28440*/  LOP3.LUT R0, R0, UR4, RZ, 0xc0, !PT ;  /* 0x0000000400007c12 */ /* 0x004fcc000f8ec0ff */
[----:B------:R-:W3:Y:S02]  /*28450*/  POPC R0, R0 ;  /* 0x0000000000007309 */ /* 0x000ee40000000000 */
[----:B---3--:R-:W-:-:S05]  /*28460*/  IADD3 R0, R2, UR38, R0 ;  /* 0x0000002602007c10 */ /* 0x008fca000fffe000 */
[----:B------:R3:W-:Y:S02]  /*28470*/  STL [R1], R0 ;  /* 0x0000000001007387 */ /* 0x0007e40000100800 */
.L_x_630:
[----:B------:R-:W-:Y:S05]  /*28480*/  BSYNC B0 ;  /* 0x0000000000007941 */ /* 0x000fea0003800000 */
.L_x_629:
[----:B------:R-:W-:-:S06]  /*28490*/  UISETP.NE.AND UP0, UPT, UR37, 0x3, UPT ;  /* 0x000000032500788c */ /* 0x000fcc000bf05270 */
[----:B------:R-:W-:-:S13]  /*284a0*/  PLOP3.LUT P1, PT, PT, PT, UP0, 0x80, 0x0 ;  /* 0x000000000000781c */ /* 0x000fda0003f2f008 */
[----:B------:R-:W-:Y:S05]  /*284b0*/  @!P1 BRA `(.L_x_631) ;  /* 0x0000000000049947 */ /* 0x000fea0003800000 */
[----:B------:R-:W-:Y:S01]  /*284c0*/  BPT.TRAP 0x1 ;  /* 0x000000040000795c */ /* 0x000fe20000300000 */
.L_x_631:
[----:B------:R-:W2:Y:S01]  /*284d0*/  LDL R2, [R1+0x18] ;  /* 0x0000180001027983 */ /* 0x000ea20000100800 */
[----:B---34-:R-:W-:Y:S01]  /*284e0*/  IMAD.U32 R0, RZ, RZ, UR39 ;  /* 0x00000027ff007e24 */ /* 0x018fe2000f8e00ff */
[----:B------:R-:W-:Y:S01]  /*284f0*/  BSSY B0, `(.L_x_632) ;  /* 0x0000007000007945 */ /* 0x000fe20003800000 */
[----:B------:R-:W-:-:S03]  /*28500*/  IMAD R16, R19, 0x8, R18 ;  /* 0x0000000813107824 */ /* 0x000fc600078e0212 */
[----:B------:R-:W-:Y:S02]  /*28510*/  ISETP.NE.AND P2, PT, R0, 0x3, PT ;  /* 0x000000030000780c */ /* 0x000fe40003f45270 */
[----:B--2---:R-:W-:-:S04]  /*28520*/  LOP3.LUT R0, R2, 0x1, RZ, 0x3c, !PT ;  /* 0x0000000102007812 */ /* 0x004fc800078e3cff */
[----:B------:R-:W-:-:S04]  /*28530*/  SHF.L.U32 R0, R0, 0x1f, RZ ;  /* 0x0000001f00007819 */ /* 0x000fc800000006ff */
[----:B------:R-:W2:Y:S02]  /*28540*/  SYNCS.PHASECHK.TRANS64.TRYWAIT P1, [R16+URZ+0x29870], R0 ;  /* 0x02987000100075a7 */ /* 0x000ea4000802017f */
[----:B--2---:R-:W-:Y:S05]  /*28550*/  @!P1 BRA `(.L_x_633) ;  /* 0x0000005000e89947 */ /* 0x004fea0003800000 */
.L_x_818:
[----:B------:R-:W-:Y:S05]  /*28560*/  BSYNC B0 ;  /* 0x0000000000007941 */ /* 0x000fea0003800000 */
.L_x_632:
[----:B------:R-:W-:Y:S05]  /*28570*/  @!P2 BRA `(.L_x_634) ;  /* 0x000000000004a947 */ /* 0x000fea0003800000 */
[----:B------:R-:W-:Y:S01]  /*28580*/  BPT.TRAP 0x1 ;  /* 0x000000040000795c */ /* 0x000fe20000300000 */
.L_x_634:
[----:B--2---:R-:W2:Y:S02]  /*28590*/  LDL R0, [R1+0x18] ;  /* 0x0000180001007983 */ /* 0x004ea40000100800 */
[----:B--2---:R-:W-:-:S04]  /*285a0*/  SHF.L.U32 R0, R0, 0x1f, RZ ;  /* 0x0000001f00007819 */ /* 0x004fc800000006ff */
[----:B------:R-:W2:Y:S02]  /*285b0*/  SYNCS.PHASECHK.TRANS64.TRYWAIT P1, [R16+URZ+0x29860], R0 ;  /* 0x02986000100075a7 */ /* 0x000ea4000802017f */
[----:B--2---:R-:W-:Y:S05]  /*285c0*/  @!P1 BRA `(.L_x_635) ;  /* 0x0000005000e09947 */ /* 0x004fea0003800000 */
.L_x_819:
[----:B------:R-:W3:Y:S04]  /*285d0*/  LDL R2, [R1+0x30] ;  /* 0x0000300001027983 */ /* 0x000ee80000100800 */
[----:B-----5:R-:W4:Y:S04]  /*285e0*/  LDL R3, [R1+0x34] ;  /* 0x0000340001037983 */ /* 0x020f280000100800 */
[----:B------:R-:W4:Y:S01]  /*285f0*/  LDL R12, [R1+0x2c] ;  /* 0x00002c00010c7983 */ /* 0x000f220000100800 */
[----:B--2---:R-:W-:Y:S01]  /*28600*/  IMAD R0, R19, 0x5000, RZ ;  /* 0x0000500013007824 */ /* 0x004fe200078e02ff */
[----:B------:R-:W-:Y:S05]  /*28610*/  WARPSYNC.ALL ;  /* 0x0000000000007948 */ /* 0x000fea0003800000 */
[----:B---3--:R-:W-:-:S04]  /*28620*/  LOP3.LUT R2, R0, R2, RZ, 0xfc, !PT ;  /* 0x0000000200027212 */ /* 0x008fc800078efcff */
[----:B------:R-:W-:Y:S02]  /*28630*/  IADD3 R2, R18, R2, RZ ;  /* 0x0000000212027210 */ /* 0x000fe40007ffe0ff */
[----:B----4-:R-:W-:-:S03]  /*28640*/  LOP3.LUT R0, R0, R12, RZ, 0xfc, !PT ;  /* 0x0000000c00007212 */ /* 0x010fc600078efcff */
[----:B0-----:R-:W0:Y:S01]  /*28650*/  LDSM.16.MT88.4 R4, [R2+0xa400] ;  /* 0x00a400000204783b */ /* 0x001e220000004200 */
[----:B------:R-:W-:Y:S02]  /*28660*/  IMAD.IADD R3, R3, 0x1, R2 ;  /* 0x0000000103037824 */ /* 0x000fe400078e0202 */
[----:B------:R-:W-:Y:S01]  /*28670*/  IMAD.IADD R0, R18, 0x1, R0 ;  /* 0x0000000112007824 */ /* 0x000fe200078e0200 */
[C-C-:B0-----:R-:W-:Y:S02]  /*28680*/  PRMT R8, R4.reuse, 0x6420, R5.reuse ;  /* 0x0000642004087816 */ /* 0x141fe40000000005 */
[----:B------:R-:W-:Y:S02]  /*28690*/  PRMT R9, R4, 0x7531, R5 ;  /* 0x0000753104097816 */ /* 0x000fe40000000005 */
[C-C-:B------:R-:W-:Y:S02]  /*286a0*/  PRMT R10, R6.reuse, 0x6420, R7.reuse ;  /* 0x00006420060a7816 */ /* 0x140fe40000000007 */
[----:B------:R-:W-:-:S02]  /*286b0*/  PRMT R11, R6, 0x7531, R7 ;  /* 0x00007531060b7816 */ /* 0x000fc40000000007 */
[----:B------:R-:W0:Y:S04]  /*286c0*/  LDSM.16.MT88.4 R4, [R3+0xa400] ;  /* 0x00a400000304783b */ /* 0x000e280000004200 */
[----:B------:R0:W-:Y:S02]  /*286d0*/  STSM.16.M88.4 [R0+0x400], R8 ;  /* 0x0004000800007844 */ /* 0x0001e40000000200 */
        /* <DEDUP_REMOVED lines=61> */
.L_x_636:
[----:B------:R-:W3:Y:S01]  /*28ab0*/  LDL.LU R2, [R1+0x18] ;  /* 0x0000180001027983 */ /* 0x000ee20000300800 */
[----:B0-----:R0:W-:Y:S01]  /*28ac0*/  SYNCS.ARRIVE.TRANS64.A1T0 RZ, [R16+URZ+0x29850], RZ ;  /* 0x029850ff10ff79a7 */ /* 0x0011e2000810003f */
[----:B------:R-:W-:Y:S02]  /*28ad0*/  VIADD R19, R19, 0x1 ;  /* 0x0000000113137836 */ /* 0x000fe40000000000 */
[----:B0-----:R-:W-:-:S05]  /*28ae0*/  @!P0 VIADD R16, R16, 0x29880 ;  /* 0x0002988010108836 */ /* 0x001fca0000000000 */
[----:B------:R-:W-:Y:S01]  /*28af0*/  @!P0 PRMT R16, RZ, 0x654, R16 ;  /* 0x00000654ff108816 */ /* 0x000fe20000000010 */
[----:B------:R-:W-:Y:S06]  /*28b00*/  BAR.SYNC.DEFER_BLOCKING 0x2, 0x80 ;  /* 0x0082000000007b1d */ /* 0x000fec0000010000 */
[----:B------:R0:W-:Y:S01]  /*28b10*/  @!P0 SYNCS.ARRIVE.TRANS64.RED.A1T0 RZ, [R16+URZ], RZ ;  /* 0x000000ff10ff89a7 */ /* 0x0001e2000810043f */
[----:B------:R-:W-:-:S04]  /*28b20*/  ISETP.NE.AND P0, PT, R19, 0x2, PT ;  /* 0x000000021300780c */ /* 0x000fc80003f05270 */
[----:B--2---:R-:W-:Y:S02]  /*28b30*/  SEL R0, RZ, 0x1, P0 ;  /* 0x00000001ff007807 */ /* 0x004fe40000000000 */
[----:B------:R-:W-:Y:S02]  /*28b40*/  SEL R19, R19, RZ, P0 ;  /* 0x000000ff13137207 */ /* 0x000fe40000000000 */
[----:B---3--:R-:W-:-:S05]  /*28b50*/  LOP3.LUT R2, R2, R0, RZ, 0x3c, !PT ;  /* 0x0000000002027212 */ /* 0x008fca00078e3cff */
[----:B------:R0:W-:Y:S02]  /*28b60*/  STL [R1+0x18], R2 ;  /* 0x0000180201007387 */ /* 0x0001e40000100800 */
.L_x_581:
[----:B--2---:R-:W2:Y:S02]  /*28b70*/  LDL R0, [R1+0x10] ;  /* 0x0000100001007983 */ /* 0x004ea40000100800 */
[----:B--2---:R-:W-:-:S13]  /*28b80*/  LOP3.LUT P0, RZ, R0, 0x2, RZ, 0xc0, !PT ;  /* 0x0000000200ff7812 */ /* 0x004fda000780c0ff */
[----:B------:R-:W-:Y:S05]  /*28b90*/  @!P0 BRA `(.L_x_637) ;  /* 0x00000000002c8947 */ /* 0x000fea0003800000 */
[----:B------:R-:W-:Y:S05]  /*28ba0*/  WARPSYNC.ALL ;  /* 0x0000000000007948 */ /* 0x000fea0003800000 */
[----:B------:R-:W2:Y:S08]  /*28bb0*/  S2UR UR5, SR_CgaCtaId ;  /* 0x00000000000579c3 */ /* 0x000eb00000008800 */
[----:B------:R-:W-:Y:S06]  /*28bc0*/  BAR.SYNC.DEFER_BLOCKING 0x5, 0x180 ;  /* 0x0146000000007b1d */ /* 0x000fec0000010000 */
[----:B------:R-:W-:-:S02]  /*28bd0*/  UMOV UR4, 0x400 ;  /* 0x0000040000047882 */ /* 0x000fc40000000000 */
[----:B--2---:R-:W-:-:S06]  /*28be0*/  ULEA UR4, UR5, UR4, 0x18 ;  /* 0x0000000405047291 */ /* 0x004fcc000f8ec03f */
[----:B------:R-:W-:-:S05]  /*28bf0*/  MOV R18, UR4 ;  /* 0x0000000400127c02 */ /* 0x000fca0008000f00 */
[----:B01----:R-:W0:Y:S04]  /*28c00*/  LDS.128 R4, [R18+0x298d0] ;  /* 0x0298d00012047984 */ /* 0x003e280000000c00 */
[----:B0-----:R1:W-:Y:S04]  /*28c10*/  STL.64 [R1], R4 ;  /* 0x0000000401007387 */ /* 0x0013e80000100a00 */
[----:B------:R1:W-:Y:S01]  /*28c20*/  STL.64 [R1+0x8], R6 ;  /* 0x0000080601007387 */ /* 0x0003e20000100a00 */
[----:B------:R-:W-:Y:S06]  /*28c30*/  BAR.ARV 0x4, 0x180 ;  /* 0x0106000000007b1d */ /* 0x000fec0000002000 */
[----:B------:R-:W-:Y:S05]  /*28c40*/  BRA `(.L_x_638) ;  /* 0x0000000c00247947 */ /* 0x000fea0003800000 */
.L_x_637:
[----:B------:R-:W0:Y:S01]  /*28c50*/  S2R R0, SR_TID.X ;  /* 0x0000000000007919 */ /* 0x000e220000002100 */
[----:B------:R-:W-:Y:S01]  /*28c60*/  UMOV UR4, 0xffffffff ;  /* 0xffffffff00047882 */ /* 0x000fe20000000000 */
[----:B0-----:R-:W-:-:S04]  /*28c70*/  LOP3.LUT R16, R0, 0x1f, RZ, 0xc0, !PT ;  /* 0x0000001f00107812 */ /* 0x001fc800078ec0ff */
[----:B------:R-:W-:Y:S01]  /*28c80*/  ISETP.NE.AND P0, PT, R16, 0x1f, PT ;  /* 0x0000001f1000780c */ /* 0x000fe20003f05270 */
[----:B------:R-:W-:-:S12]  /*28c90*/  BRA.DIV UR4, `(.L_x_639) ;  /* 0x0000004e04407947 */ /* 0x000fd8000b800000 */
[----:B------:R-:W2:Y:S01]  /*28ca0*/  LDL.LU R2, [R1] ;  /* 0x0000000001027983 */ /* 0x000ea20000300800 */
[----:B------:R-:W-:-:S03]  /*28cb0*/  ULDC UR4, c[0x0][0xc3c] ;  /* 0x00030f0000047ab9 */ /* 0x000fc60000000800 */
[----:B------:R-:W3:Y:S01]  /*28cc0*/  LDL R7, [R1+0xc] ;  /* 0x00000c0001077983 */ /* 0x000ee20000100800 */
[----:B--2---:R-:W-:Y:S02]  /*28cd0*/  IMAD.MOV.U32 R10, RZ, RZ, R2 ;  /* 0x000000ffff0a7224 */ /* 0x004fe400078e0002 */
[----:B---3--:R-:W-:-:S05]  /*28ce0*/  IMAD.IADD R0, R7, 0x1, R16 ;  /* 0x0000000107007824 */ /* 0x008fca00078e0210 */
[----:B------:R-:W-:-:S13]  /*28cf0*/  ISETP.GE.OR P1, PT, R0, UR4, !P0 ;  /* 0x0000000400007c0c */ /* 0x000fda000c726670 */
[----:B------:R-:W0:Y:S08]  /*28d00*/  @!P1 LDC.64 R2, c[0x0][0xc80] ;  /* 0x00032000ff029b82 */ /* 0x000e300000000a00 */
[----:B-1----:R-:W1:Y:S01]  /*28d10*/  @!P1 LDC.64 R6, c[0x0][0xc78] ;  /* 0x00031e00ff069b82 */ /* 0x002e620000000a00 */
[----:B0-----:R-:W-:-:S05]  /*28d20*/  @!P1 IMAD.WIDE R2, R0, 0x4, R2 ;  /* 0x0000000400029825 */ /* 0x001fca00078e0202 */
[----:B------:R1:W2:Y:S02]  /*28d30*/  @!P1 LDG.E R8, desc[UR54][R2.64] ;  /* 0x0000003602089981 */ /* 0x0002a4000c1e1900 */
[----:B-1----:R-:W-:-:S06]  /*28d40*/  @!P1 IMAD.WIDE R2, R0, 0x4, R6 ;  /* 0x0000000400029825 */ /* 0x002fcc00078e0206 */
[----:B------:R-:W3:Y:S01]  /*28d50*/  @!P1 LDG.E R2, desc[UR54][R2.64] ;  /* 0x0000003602029981 */ /* 0x000ee2000c1e1900 */
[----:B------:R-:W-:Y:S01]  /*28d60*/  IMAD.MOV.U32 R4, RZ, RZ, RZ ;  /* 0x000000ffff047224 */ /* 0x000fe200078e00ff */
[----:B------:R-:W-:Y:S02]  /*28d70*/  MOV R6, RZ ;  /* 0x000000ff00067202 */ /* 0x000fe40000000f00 */
[C---:B------:R-:W-:Y:S01]  /*28d80*/  ISETP.GE.U32.AND P2, PT, R16.reuse, 0x2, PT ;  /* 0x000000021000780c */ /* 0x040fe20003f46070 */
[----:B------:R-:W-:Y:S01]  /*28d90*/  SHFL.IDX PT, R5, R10, RZ, 0x1f ;  /* 0x00001fff0a057589 */ /* 0x000fe200000e0000 */
[C---:B------:R-:W-:Y:S02]  /*28da0*/  ISETP.GE.U32.AND P3, PT, R16.reuse, 0x4, PT ;  /* 0x000000041000780c */ /* 0x040fe40003f66070 */
[C---:B------:R-:W-:Y:S01]  /*28db0*/  ISETP.GE.U32.AND P4, PT, R16.reuse, 0x8, PT ;  /* 0x000000081000780c */ /* 0x040fe20003f86070 */
[----:B------:R-:W-:Y:S01]  /*28dc0*/  SHFL.IDX PT, R0, R10, 0x1, 0x1f ;  /* 0x00201f000a007f89 */ /* 0x000fe200000e0000 */
[----:B------:R-:W-:Y:S01]  /*28dd0*/  ISETP.GE.U32.AND P5, PT, R16, 0x10, PT ;  /* 0x000000101000780c */ /* 0x000fe20003fa6070 */
[----:B--2---:R-:W-:-:S02]  /*28de0*/  @!P1 IMAD.MOV.U32 R4, RZ, RZ, R8 ;  /* 0x000000ffff049224 */ /* 0x004fc400078e0008 */
[----:B------:R-:W-:Y:S02]  /*28df0*/  IMAD.MOV.U32 R8, RZ, RZ, RZ ;  /* 0x000000ffff087224 */ /* 0x000fe400078e00ff */
[----:B---3--:R-:W-:Y:S01]  /*28e00*/  @!P1 IMAD.MOV.U32 R6, RZ, RZ, R2 ;  /* 0x000000ffff069224 */ /* 0x008fe200078e0002 */
[----:B------:R-:W-:-:S03]  /*28e10*/  ISETP.NE.AND P1, PT, R16, RZ, PT ;  /* 0x000000ff1000720c */ /* 0x000fc60003f25270 */
[----:B------:R-:W-:-:S05]  /*28e20*/  IMAD R2, R6, R4, RZ ;  /* 0x0000000406027224 */ /* 0x000fca00078e02ff */
        /* <DEDUP_REMOVED lines=15> */
[----:B------:R0:W1:Y:S02]  /*28f20*/  SHFL.IDX PT, R9, R3, 0x1f, 0x1f ;  /* 0x03e01f0003097f89 */ /* 0x00006400000e0000 */
.L_x_829:
[----:B------:R-:W-:Y:S01]  /*28f30*/  ULDC UR4, c[0x0][0xc38] ;  /* 0x00030e0000047ab9 */ /* 0x000fe20000000800 */
[----:B------:R-:W-:Y:S01]  /*28f40*/  MOV R7, R3 ;  /* 0x0000000300077202 */ /* 0x000fe20000000f00 */
[----:B------:R-:W-:-:S04]  /*28f50*/  IMAD.U32 R2, RZ, RZ, UR4 ;  /* 0x00000004ff027e24 */ /* 0x000fc8000f8e00ff */
[----:B-1----:R-:W-:-:S04]  /*28f60*/  IMAD R9, R9, R2, RZ ;  /* 0x0000000209097224 */ /* 0x002fc800078e02ff */
[----:B------:R-:W-:-:S05]  /*28f70*/  IMAD.IADD R0, R0, 0x1, R9 ;  /* 0x0000000100007824 */ /* 0x000fca00078e0209 */
[----:B------:R-:W-:-:S13]  /*28f80*/  ISETP.GT.AND P6, PT, R0, R5, PT ;  /* 0x000000050000720c */ /* 0x000fda0003fc4270 */
[----:B------:R-:W-:Y:S05]  /*28f90*/  @P6 BRA `(.L_x_640) ;  /* 0x0000000000ac6947 */ /* 0x000fea0003800000 */
.L_x_643:
[----:B0-----:R-:W2:Y:S01]  /*28fa0*/  LDL.LU R3, [R1+0xc] ;  /* 0x00000c0001037983 */ /* 0x001ea20000300800 */
[----:B------:R-:W0:Y:S01]  /*28fb0*/  LDC R2, c[0x0][0xc3c] ;  /* 0x00030f00ff027b82 */ /* 0x000e220000000800 */
[----:B--2---:R-:W-:-:S05]  /*28fc0*/  VIADD R3, R3, 0x1f ;  /* 0x0000001f03037836 */ /* 0x004fca0000000000 */
[----:B0-----:R-:W-:-:S13]  /*28fd0*/  ISETP.GE.AND P6, PT, R3, R2, PT ;  /* 0x000000020300720c */ /* 0x001fda0003fc6270 */
[----:B------:R-:W-:Y:S05]  /*28fe0*/  @P6 BRA `(.L_x_641) ;  /* 0x0000000400d46947 */ /* 0x000fea0003800000 */
[----:B------:R-:W0:Y:S01]  /*28ff0*/  S2R R4, SR_TID.X ;  /* 0x0000000000047919 */ /* 0x000e220000002100 */
[----:B------:R1:W-:Y:S01]  /*29000*/  STL [R1+0xc], R3 ;  /* 0x00000c0301007387 */ /* 0x0003e20000100800 */
[----:B0-----:R-:W-:-:S05]  /*29010*/  LOP3.LUT R4, R4, 0x1f, RZ, 0xc0, !PT ;  /* 0x0000001f04047812 */ /* 0x001fca00078ec0ff */
[----:B------:R-:W-:Y:S02]  /*29020*/  IMAD.IADD R6, R3, 0x1, R4 ;  /* 0x0000000103067824 */ /* 0x000fe400078e0204 */
[----:B------:R-:W-:-:S03]  /*29030*/  IMAD.MOV.U32 R4, RZ, RZ, RZ ;  /* 0x000000ffff047224 */ /* 0x000fc600078e00ff */
[----:B------:R-:W-:-:S13]  /*29040*/  ISETP.GE.OR P6, PT, R6, R2, !P0 ;  /* 0x000000020600720c */ /* 0x000fda00047c6670 */
[----:B-1----:R-:W0:Y:S02]  /*29050*/  @!P6 LDC.64 R2, c[0x0][0xc80] ;  /* 0x00032000ff02eb82 */ /* 0x002e240000000a00 */
[----:B0-----:R-:W-:-:S05]  /*29060*/  @!P6 IMAD.WIDE R2, R6, 0x4, R2 ;  /* 0x000000040602e825 */ /* 0x001fca00078e0202 */
[----:B------:R0:W2:Y:S02]  /*29070*/  @!P6 LDG.E R4, desc[UR54][R2.64] ;  /* 0x000000360204e981 */ /* 0x0000a4000c1e1900 */
[----:B0-----:R-:W0:Y:S02]  /*29080*/  @!P6 LDC.64 R2, c[0x0][0xc78] ;  /* 0x00031e00ff02eb82 */ /* 0x001e240000000a00 */
[----:B0-----:R-:W-:-:S04]  /*29090*/  @!P6 IMAD.WIDE R2, R6, 0x4, R2 ;  /* 0x000000040602e825 */ /* 0x001fc800078e0202 */
[----:B------:R-:W-:-:S06]  /*290a0*/  IMAD.MOV.U32 R6, RZ, RZ, RZ ;  /* 0x000000ffff067224 */ /* 0x000fcc00078e00ff */
[----:B------:R-:W2:Y:S01]  /*290b0*/  @!P6 LDG.E R6, desc[UR54][R2.64] ;  /* 0x000000360206e981 */ /* 0x000ea2000c1e1900 */
[----:B------:R-:W-:Y:S01]  /*290c0*/  UMOV UR4, 0xffffffff ;  /* 0xffffffff00047882 */ /* 0x000fe20000000000 */
[----:B--2---:R-:W-:Y:S02]  /*290d0*/  IMAD R2, R6, R4, RZ ;  /* 0x0000000406027224 */ /* 0x004fe400078e02ff */
[----:B------:R-:W-:Y:S05]  /*290e0*/  BRA.DIV UR4, `(.L_x_642) ;  /* 0x0000004e048c7947 */ /* 0x000fea000b800000 */
        /* <DEDUP_REMOVED lines=15> */
[----:B------:R0:W1:Y:S02]  /*291e0*/  SHFL.IDX PT, R9, R7, 0x1f, 0x1f ;  /* 0x03e01f0007097f89 */ /* 0x00006400000e0000 */
.L_x_837:
[----:B------:R-:W-:Y:S02]  /*291f0*/  ULDC UR4, c[0x0][0xc38] ;  /* 0x00030e0000047ab9 */ /* 0x000fe40000000800 */
[----:B------:R-:W-:-:S05]  /*29200*/  MOV R2, UR4 ;  /* 0x0000000400027c02 */ /* 0x000fca0008000f00 */
[----:B-1----:R-:W-:-:S04]  /*29210*/  IMAD R9, R9, R2, RZ ;  /* 0x0000000209097224 */ /* 0x002fc800078e02ff */
[----:B------:R-:W-:-:S05]  /*29220*/  IMAD.IADD R0, R9, 0x1, R0 ;  /* 0x0000000109007824 */ /* 0x000fca00078e0200 */
[----:B------:R-:W-:-:S13]  /*29230*/  ISETP.GT.AND P6, PT, R0, R5, PT ;  /* 0x000000050000720c */ /* 0x000fda0003fc4270 */
[----:B------:R-:W-:Y:S05]  /*29240*/  @!P6 BRA `(.L_x_643) ;  /* 0xfffffffc0054e947 */ /* 0x000fea000383ffff */
.L_x_640:
[----:B------:R-:W-:Y:S01]  /*29250*/  IMAD.IADD R9, R0, 0x1, -R9 ;  /* 0x0000000100097824 */ /* 0x000fe200078e0a09 */
[----:B------:R-:W-:-:S03]  /*29260*/  UMOV UR4, 0xffffffff ;  /* 0xffffffff00047882 */ /* 0x000fc60000000000 */
[----:B------:R-:W-:-:S05]  /*29270*/  IMAD R0, R7, R2, R9 ;  /* 0x0000000207007224 */ /* 0x000fca00078e0209 */
[----:B------:R-:W-:Y:S01]  /*29280*/  ISETP.GT.AND P6, PT, R0, R5, PT ;  /* 0x000000050000720c */ /* 0x000fe20003fc4270 */
[----:B------:R-:W-:-:S12]  /*29290*/  BRA.DIV UR4, `(.L_x_644) ;  /* 0x0000004e04f87947 */ /* 0x000fd8000b800000 */
[----:B0-----:R-:W-:-:S04]  /*292a0*/  VOTE.ANY R3, PT, !P6 ;  /* 0x0000000000037806 */ /* 0x001fc800070e0100 */
[----:B------:R-:W0:Y:S02]  /*292b0*/  POPC R0, R3 ;  /* 0x0000000300007309 */ /* 0x000e240000000000 */
[----:B0-----:R0:W1:Y:S04]  /*292c0*/  SHFL.IDX PT, R4, R4, R0, 0x1f ;  /* 0x00001f0004047589 */ /* 0x00106800000e0000 */
[----:B------:R0:W2:Y:S02]  /*292d0*/  SHFL.IDX PT, R6, R6, R0, 0x1f ;  /* 0x00001f0006067589 */ /* 0x0000a400000e0000 */
.L_x_842:
[----:B------:R-:W-:-:S13]  /*292e0*/  ISETP.NE.AND P0, PT, R3, RZ, PT ;  /* 0x000000ff0300720c */ /* 0x000fda0003f05270 */
[----:B------:R-:W-:Y:S05]  /*292f0*/  @!P0 BRA `(.L_x_645) ;  /* 0x0000000000148947 */ /* 0x000fea0003800000 */
[----:B------:R-:W-:Y:S01]  /*29300*/  UMOV UR4, 0xffffffff ;  /* 0xffffffff00047882 */ /* 0x000fe20000000000 */
[----:B------:R-:W-:Y:S02]  /*29310*/  VIADD R12, R0, 0xffffffff ;  /* 0xffffffff000c7836 */ /* 0x000fe40000000000 */
[----:B------:R-:W-:Y:S05]  /*29320*/  BRA.DIV UR4, `(.L_x_646) ;  /* 0x0000005204307947 */ /* 0x000fea000b800000 */
[----:B------:R3:W4:Y:S02]  /*29330*/  SHFL.IDX PT, R7, R7, R12, 0x1f ;  /* 0x00001f0c07077589 */ /* 0x00072400000e0000 */
.L_x_845:
[----:B----4-:R-:W-:-:S07]  /*29340*/  IMAD.MOV.U32 R8, RZ, RZ, R7 ;  /* 0x000000ffff087224 */ /* 0x010fce00078e0007 */
.L_x_645:
[----:B------:R-:W4:Y:S01]  /*29350*/  LDL.LU R10, [R1+0xc] ;  /* 0x00000c00010a7983 */ /* 0x000f220000300800 */
[----:B-1----:R-:W-:Y:S01]  /*29360*/  IABS R7, R4 ;  /* 0x0000000400077213 */ /* 0x002fe20000000000 */
[----:B------:R-:W-:-:S03]  /*29370*/  IMAD R8, R8, R2, R9 ;  /* 0x0000000208087224 */ /* 0x000fc600078e0209 */
[----:B------:R-:W1:Y:S02]  /*29380*/  I2F.RP R2, R7 ;  /* 0x0000000700027306 */ /* 0x000e640000209400 */
[----:B------:R5:W-:Y:S02]  /*29390*/  STL [R1], R8 ;  /* 0x0000000801007387 */ /* 0x000be40000100800 */
[----:B-----5:R-:W-:-:S04]  /*293a0*/  IMAD.IADD R8, R5, 0x1, -R8 ;  /* 0x0000000105087824 */ /* 0x020fc800078e0a08 */
[----:B-1----:R-:W1:Y:S02]  /*293b0*/  MUFU.RCP R2, R2 ;  /* 0x0000000200027308 */ /* 0x002e640000001000 */
[----:B-1----:R-:W-:-:S06]  /*293c0*/  IADD3 R2, R2, 0xffffffe, RZ ;  /* 0x0ffffffe02027810 */ /* 0x002fcc0007ffe0ff */
[----:B------:R-:W1:Y:S02]  /*293d0*/  F2I.FTZ.U32.TRUNC.NTZ R3, R2 ;  /* 0x0000000200037305 */ /* 0x000e64000021f000 */
[----:B-1----:R-:W-:-:S04]  /*293e0*/  IMAD.MOV R2, RZ, RZ, -R3 ;  /* 0x000000ffff027224 */ /* 0x002fc800078e0a03 */
[----:B------:R-:W-:Y:S02]  /*293f0*/  IMAD R9, R2, R7, RZ ;  /* 0x0000000702097224 */ /* 0x000fe400078e02ff */
[----:B------:R-:W-:-:S04]  /*29400*/  IMAD.MOV.U32 R2, RZ, RZ, RZ ;  /* 0x000000ffff027224 */ /* 0x000fc800078e00ff */
[----:B------:R-:W-:Y:S01]  /*29410*/  IMAD.HI.U32 R9, R3, R9, R2 ;  /* 0x0000000903097227 */ /* 0x000fe200078e0002 */
[----:B------:R-:W-:Y:S02]  /*29420*/  IABS R3, R4 ;  /* 0x0000000400037213 */ /* 0x000fe40000000000 */
[----:B------:R-:W-:-:S03]  /*29430*/  IABS R2, R8 ;  /* 0x0000000800027213 */ /* 0x000fc60000000000 */
[----:B------:R-:W-:Y:S02]  /*29440*/  IMAD.MOV R3, RZ, RZ, -R3 ;  /* 0x000000ffff037224 */ /* 0x000fe400078e0a03 */
[----:B------:R-:W-:-:S04]  /*29450*/  IMAD.HI.U32 R5, R9, R2, RZ ;  /* 0x0000000209057227 */ /* 0x000fc800078e00ff */
[----:B------:R-:W-:-:S05]  /*29460*/  IMAD R2, R5, R3, R2 ;  /* 0x0000000305027224 */ /* 0x000fca00078e0202 */
[----:B------:R-:W-:-:S13]  /*29470*/  ISETP.GT.U32.AND P1, PT, R7, R2, PT ;  /* 0x000000020700720c */ /* 0x000fda0003f24070 */
[-C--:B------:R-:W-:Y:S01]  /*29480*/  @!P1 IADD3 R2, R2, -R7.reuse, RZ ;  /* 0x8000000702029210 */ /* 0x080fe20007ffe0ff */
[----:B------:R-:W-:Y:S01]  /*29490*/  @!P1 VIADD R5, R5, 0x1 ;  /* 0x0000000105059836 */ /* 0x000fe20000000000 */
[----:B------:R-:W-:Y:S02]  /*294a0*/  ISETP.NE.AND P1, PT, R4, RZ, PT ;  /* 0x000000ff0400720c */ /* 0x000fe40003f25270 */
[----:B------:R-:W-:Y:S02]  /*294b0*/  ISETP.GE.U32.AND P0, PT, R2, R7, PT ;  /* 0x000000070200720c */ /* 0x000fe40003f06070 */
[----:B--2---:R-:W-:-:S04]  /*294c0*/  IABS R7, R6 ;  /* 0x0000000600077213 */ /* 0x004fc80000000000 */
[----:B------:R-:W1:Y:S07]  /*294d0*/  I2F.RP R2, R7 ;  /* 0x0000000700027306 */ /* 0x000e6e0000209400 */
[----:B------:R-:W-:Y:S01]  /*294e0*/  @P0 IADD3 R5, R5, 0x1, RZ ;  /* 0x0000000105050810 */ /* 0x000fe20007ffe0ff */
[----:B-1----:R-:W1:Y:S02]  /*294f0*/  MUFU.RCP R2, R2 ;  /* 0x0000000200027308 */ /* 0x002e640000001000 */
[----:B-1----:R-:W-:-:S06]  /*29500*/  VIADD R2, R2, 0xffffffe ;  /* 0x0ffffffe02027836 */ /* 0x002fcc0000000000 */
[----:B------:R-:W1:Y:S02]  /*29510*/  F2I.FTZ.U32.TRUNC.NTZ R3, R2 ;  /* 0x0000000200037305 */ /* 0x000e64000021f000 */
[----:B-1----:R-:W-:-:S04]  /*29520*/  IMAD.MOV R2, RZ, RZ, -R3 ;  /* 0x000000ffff027224 */ /* 0x002fc800078e0a03 */
        /* <DEDUP_REMOVED lines=11> */
[----:B------:R-:W-:Y:S01]  /*295e0*/  IMAD.HI.U32 R2, R2, R3, RZ ;  /* 0x0000000302027227 */ /* 0x000fe200078e00ff */
[----:B------:R-:W-:-:S03]  /*295f0*/  IADD3 R4, R8, -R4, RZ ;  /* 0x8000000408047210 */ /* 0x000fc60007ffe0ff */
[----:B------:R-:W-:-:S05]  /*29600*/  IMAD R3, R2, R9, R3 ;  /* 0x0000000902037224 */ /* 0x000fca00078e0203 */
[----:B------:R-:W-:-:S13]  /*29610*/  ISETP.GT.U32.AND P1, PT, R7, R3, PT ;  /* 0x000000030700720c */ /* 0x000fda0003f24070 */
[----:B------:R-:W-:Y:S02]  /*29620*/  @!P1 IMAD.IADD R3, R3, 0x1, -R7 ;  /* 0x0000000103039824 */ /* 0x000fe400078e0a07 */
[----:B------:R-:W-:Y:S01]  /*29630*/  @!P1 VIADD R2, R2, 0x1 ;  /* 0x0000000102029836 */ /* 0x000fe20000000000 */
[----:B------:R-:W-:Y:S02]  /*29640*/  ISETP.NE.AND P1, PT, R6, RZ, PT ;  /* 0x000000ff0600720c */ /* 0x000fe40003f25270 */
[----:B------:R-:W-:Y:S02]  /*29650*/  ISETP.GE.U32.AND P0, PT, R3, R7, PT ;  /* 0x000000070300720c */ /* 0x000fe40003f06070 */
[----:B------:R-:W-:-:S04]  /*29660*/  LOP3.LUT R3, R5, R6, RZ, 0x3c, !PT ;  /* 0x0000000605037212 */ /* 0x000fc800078e3cff */
[----:B------:R-:W-:-:S07]  /*29670*/  ISETP.GE.AND P2, PT, R3, RZ, PT ;  /* 0x000000ff0300720c */ /* 0x000fce0003f46270 */
[----:B------:R-:W-:-:S06]  /*29680*/  @P0 IADD3 R2, R2, 0x1, RZ ;  /* 0x0000000102020810 */ /* 0x000fcc0007ffe0ff */
[----:B------:R-:W-:Y:S01]  /*29690*/  @!P2 IMAD.MOV R2, RZ, RZ, -R2 ;  /* 0x000000ffff02a224 */ /* 0x000fe200078e0a02 */
[----:B------:R-:W-:-:S05]  /*296a0*/  @!P1 LOP3.LUT R2, RZ, R6, RZ, 0x33, !PT ;  /* 0x00000006ff029212 */ /* 0x000fca00078e33ff */
[--C-:B------:R-:W-:Y:S02]  /*296b0*/  IMAD.MOV R3, RZ, RZ, -R2.reuse ;  /* 0x000000ffff037224 */ /* 0x100fe400078e0a02 */
[C---:B------:R-:W-:Y:S02]  /*296c0*/  IMAD R2, R6.reuse, 0x1000000, R2 ;  /* 0x0100000006027824 */ /* 0x040fe400078e0202 */
[----:B------:R-:W-:Y:S02]  /*296d0*/  IMAD R3, R6, R3, R5 ;  /* 0x0000000306037224 */ /* 0x000fe400078e0205 */
[----:B----4-:R-:W-:Y:S02]  /*296e0*/  IMAD.IADD R10, R0, 0x1, R10 ;  /* 0x00000001000a7824 */ /* 0x010fe400078e020a */
[----:B0-----:R-:W-:-:S05]  /*296f0*/  IMAD R0, R3, 0x10000, R2 ;  /* 0x0001000003007824 */ /* 0x001fca00078e0202 */
[----:B------:R1:W-:Y:S04]  /*29700*/  STL [R1+0x8], R0 ;  /* 0x0000080001007387 */ /* 0x0003e80000100800 */
[----:B------:R1:W-:Y:S04]  /*29710*/  STL [R1+0xc], R10 ;  /* 0x00000c0a01007387 */ /* 0x0003e80000100800 */
[----:B------:R1:W-:Y:S01]  /*29720*/  STL [R1+0x4], R4 ;  /* 0x0000040401007387 */ /* 0x0003e20000100800 */
[----:B------:R-:W-:Y:S05]  /*29730*/  BRA `(.L_x_647) ;  /* 0x0000000000287947 */ /* 0x000fea0003800000 */
.L_x_641:
[----:B------:R-:W-:Y:S01]  /*29740*/  UMOV UR4, URZ ;  /* 0x0000003f00047c82 */ /* 0x000fe20008000000 */
[----:B------:R-:W-:Y:S01]  /*29750*/  ULDC UR6, c[0x0][0xc3c] ;  /* 0x00030f0000067ab9 */ /* 0x000fe20000000800 */
[----:B------:R-:W-:Y:S01]  /*29760*/  UMOV UR5, URZ ;  /* 0x0000003f00057c82 */ /* 0x000fe20008000000 */
[----:B------:R-:W-:Y:S01]  /*29770*/  IMAD.U32 R3, RZ, RZ, UR4 ;  /* 0x00000004ff037e24 */ /* 0x000fe2000f8e00ff */
[----:B------:R0:W-:Y:S01]  /*29780*/  STL [R1], R5 ;  /* 0x0000000501007387 */ /* 0x0001e20000100800 */
[----:B------:R-:W-:Y:S02]  /*29790*/  IMAD.U32 R0, RZ, RZ, UR6 ;  /* 0x00000006ff007e24 */ /* 0x000fe4000f8e00ff */
[----:B------:R-:W-:Y:S01]  /*297a0*/  IMAD.U32 R2, RZ, RZ, UR5 ;  /* 0x00000005ff027e24 */ /* 0x000fe2000f8e00ff */
[----:B------:R0:W-:Y:S04]  /*297b0*/  STL [R1+0x4], R3 ;  /* 0x0000040301007387 */ /* 0x0001e80000100800 */
[----:B------:R0:W-:Y:S04]  /*297c0*/  STL [R1+0xc], R0 ;  /* 0x00000c0001007387 */ /* 0x0001e80000100800 */
[----:B------:R0:W-:Y:S02]  /*297d0*/  STL [R1+0x8], R2 ;  /* 0x0000080201007387 */ /* 0x0001e40000100800 */
.L_x_647:
[----:B0-----:R-:W2:Y:S04]  /*297e0*/  LDL R2, [R1+0xc] ;  /* 0x00000c0001027983 */ /* 0x001ea80000100800 */
[----:B------:R-:W4:Y:S04]  /*297f0*/  LDL R3, [R1+0x8] ;  /* 0x0000080001037983 */ /* 0x000f280000100800 */
[----:B-1----:R-:W5:Y:S04]  /*29800*/  LDL R4, [R1] ;  /* 0x0000000001047983 */ /* 0x002f680000100800 */
[----:B------:R-:W5:Y:S01]  /*29810*/  LDL R5, [R1+0x4] ;  /* 0x0000040001057983 */ /* 0x000f620000100800 */
[----:B------:R-:W0:Y:S01]  /*29820*/  S2R R0, SR_TID.X ;  /* 0x0000000000007919 */ /* 0x000e220000002100 */
[----:B------:R-:W-:Y:S05]  /*29830*/  WARPSYNC.ALL ;  /* 0x0000000000007948 */ /* 0x000fea0003800000 */
[----:B0-----:R-:W-:Y:S01]  /*29840*/  LOP3.LUT R0, R0, 0x1f, RZ, 0xc0, !PT ;  /* 0x0000001f00007812 */ /* 0x001fe200078ec0ff */
[----:B------:R-:W-:Y:S03]  /*29850*/  BAR.SYNC.DEFER_BLOCKING 0x4, 0x180 ;  /* 0x0106000000007b1d */ /* 0x000fe60000010000 */
[----:B------:R-:W-:-:S13]  /*29860*/  ISETP.NE.AND P0, PT, R0, RZ, PT ;  /* 0x000000ff0000720c */ /* 0x000fda0003f05270 */
[----:B------:R-:W0:Y:S01]  /*29870*/  @!P0 S2R R0, SR_CgaCtaId ;  /* 0x0000000000008919 */ /* 0x000e220000008800 */
[----:B--2---:R-:W-:Y:S01]  /*29880*/  IMAD.MOV.U32 R7, RZ, RZ, R2 ;  /* 0x000000ffff077224 */ /* 0x004fe200078e0002 */
[----:B------:R-:W-:Y:S02]  /*29890*/  @!P0 MOV R2, 0x400 ;  /* 0x0000040000028802 */ /* 0x000fe40000000f00 */
[----:B----4-:R-:W-:Y:S02]  /*298a0*/  MOV R6, R3 ;  /* 0x0000000300067202 */ /* 0x010fe40000000f00 */
[----:B0-----:R-:W-:-:S05]  /*298b0*/  @!P0 LEA R18, R0, R2, 0x18 ;  /* 0x0000000200128211 */ /* 0x001fca00078ec0ff */
[----:B-----5:R0:W-:Y:S01]  /*298c0*/  @!P0 STS.128 [R18+0x298d0], R4 ;  /* 0x0298d00412008388 */ /* 0x0201e20000000c00 */
[----:B------:R-:W-:Y:S06]  /*298d0*/  BAR.ARV 0x5, 0x180 ;  /* 0x0146000000007b1d */ /* 0x000fec0000002000 */
.L_x_638:
[----:B------:R-:W2:Y:S01]  /*298e0*/  LDL R0, [R1+0xc] ;  /* 0x00000c0001007983 */ /* 0x000ea20000100800 */
[----:B------:R-:W-:Y:S02]  /*298f0*/  ULDC UR4, c[0x0][0xc3c] ;  /* 0x00030f0000047ab9 */ /* 0x000fe40000000800 */
[----:B--2---:R-:W-:-:S13]  /*29900*/  ISETP.GE.AND P0, PT, R0, UR4, PT ;  /* 0x0000000400007c0c */ /* 0x004fda000bf06270 */
[----:B------:R-:W-:Y:S05]  /*29910*/  @!P0 BRA `(.L_x_648) ;  /* 0xffffffa000dc8947 */ /* 0x000fea000383ffff */
[----:B------:R-:W-:Y:S05]  /*29920*/  BSYNC B7 ;  /* 0x0000000000077941 */ /* 0x000fea0003800000 */
.L_x_536:
[----:B-1----:R-:W4:Y:S01]  /*29930*/  LDL.LU R0, [R1+0x5c] ;  /* 0x00005c0001007983 */ /* 0x002f220000300800 */
[----:B------:R-:W-:Y:S01]  /*29940*/  BSSY B0, `(.L_x_649) ;  /* 0x000000b000007945 */ /* 0x000fe20003800000 */
[----:B0-2---:R-:W0:Y:S01]  /*29950*/  S2R R5, SR_CgaCtaId ;  /* 0x0000000000057919 */ /* 0x005e220000008800 */
[----:B----4-:R-:W-:-:S05]  /*29960*/  VIADD R0, R0, 0x1 ;  /* 0x0000000100007836 */ /* 0x010fca0000000000 */
[----:B------:R-:W-:-:S04]  /*29970*/  LEA.HI R2, R0, R0, RZ, 0x1 ;  /* 0x0000000000027211 */ /* 0x000fc800078f08ff */
[----:B------:R-:W-:-:S05]  /*29980*/  LOP3.LUT R3, R2, 0xfffffffe, RZ, 0xc0, !PT ;  /* 0xfffffffe02037812 */ /* 0x000fca00078ec0ff */
[----:B------:R-:W-:Y:S01]  /*29990*/  IMAD.IADD R3, R0, 0x1, -R3 ;  /* 0x0000000100037824 */ /* 0x000fe200078e0a03 */
[----:B------:R-:W-:-:S04]  /*299a0*/  MOV R0, 0x400 ;  /* 0x0000040000007802 */ /* 0x000fc80000000f00 */
[----:B0-----:R-:W-:Y:S02]  /*299b0*/  LEA R0, R5, R0, 0x18 ;  /* 0x0000000005007211 */ /* 0x001fe400078ec0ff */
[----:B------:R-:W-:-:S04]  /*299c0*/  SHF.L.U32 R3, R3, 0x1f, RZ ;  /* 0x0000001f03037819 */ /* 0x000fc800000006ff */
[----:B------:R-:W0:Y:S02]  /*299d0*/  SYNCS.PHASECHK.TRANS64.TRYWAIT P0, [R0+URZ+0x29820], R3 ;  /* 0x02982003000075a7 */ /* 0x000e24000800017f */
[----:B0-----:R-:W-:Y:S05]  /*299e0*/  @!P0 BRA `(.L_x_650) ;  /* 0x0000004800a88947 */ /* 0x001fea0003800000 */
.L_x_846:
[----:B------:R-:W-:Y:S05]  /*299f0*/  BSYNC B0 ;  /* 0x0000000000007941 */ /* 0x000fea0003800000 */
.L_x_649:
[----:B------:R-:W-:-:S03]  /*29a00*/  UMOV UR4, 0xffffffff ;  /* 0xffffffff00047882 */ /* 0x000fc60000000000 */
[----:B------:R-:W-:Y:S05]  /*29a10*/  BRA.DIV UR4, `(.L_x_651) ;  /* 0x0000004a04b07947 */ /* 0x000fea000b800000 */
[----:B------:R-:W1:Y:S02]  /*29a20*/  S2R R2, SR_TID.X ;  /* 0x0000000000027919 */ /* 0x000e640000002100 */
[----:B-1----:R-:W-:-:S04]  /*29a30*/  SHF.R.U32.HI R2, RZ, 0x5, R2 ;  /* 0x00000005ff027819 */ /* 0x002fc80000011602 */
[----:B------:R-:W-:-:S05]  /*29a40*/  LOP3.LUT R2, R2, 0x3, RZ, 0xc0, !PT ;  /* 0x0000000302027812 */ /* 0x000fca00078ec0ff */
[----:B------:R1:W2:Y:S02]  /*29a50*/  SHFL.IDX PT, R14, R2, RZ, 0x1f ;  /* 0x00001fff020e7589 */ /* 0x0002a400000e0000 */
.L_x_849:
[----:B--2---:R-:W-:-:S13]  /*29a60*/  ISETP.NE.AND P0, PT, R14, RZ, PT ;  /* 0x000000ff0e00720c */ /* 0x004fda0003f05270 */
[----:B------:R-:W-:Y:S05]  /*29a70*/  @P0 BRA `(.L_x_324) ;  /* 0x0000000000a80947 */ /* 0x000fea0003800000 */
[----:B------:R-:W-:-:S03]  /*29a80*/  UMOV UR4, 0xffffffff ;  /* 0xffffffff00047882 */ /* 0x000fc60000000000 */
[----:B------:R-:W-:Y:S05]  /*29a90*/  BRA.DIV UR4, `(.L_x_652) ;  /* 0x0000004a04c47947 */ /* 0x000fea000b800000 */
[----:B------:R-:W-:-:S13]  /*29aa0*/  ELECT P6, URZ, PT ;  /* 0x00000000003f782f */ /* 0x000fda00038c0000 */
.L_x_852:
[----:B------:R-:W-:Y:S05]  /*29ab0*/  @!P6 BRA `(.L_x_324) ;  /* 0x000000000098e947 */ /* 0x000fea0003800000 */
[----:B------:R-:W-:-:S06]  /*29ac0*/  ULOP3.LUT UR4, UR36, 0x2, URZ, 0xfc, !UPT ;  /* 0x0000000224047892 */ /* 0x000fcc000f8efc3f */
[----:B-1----:R-:W-:-:S05]  /*29ad0*/  IMAD.U32 R2, RZ, RZ, UR4 ;  /* 0x00000004ff027e24 */ /* 0x002fca000f8e00ff */
[----:B------:R-:W-:-:S13]  /*29ae0*/  ISETP.NE.AND P0, PT, R2, 0x3, PT ;  /* 0x000000030200780c */ /* 0x000fda0003f05270 */
[----:B------:R-:W-:Y:S05]  /*29af0*/  @!P0 BRA `(.L_x_653) ;  /* 0x0000000000048947 */ /* 0x000fea0003800000 */
[----:B------:R-:W-:Y:S01]  /*29b00*/  BPT.TRAP 0x1 ;  /* 0x000000040000795c */ /* 0x000fe20000300000 */
.L_x_653:
[----:B------:R-:W2:Y:S01]  /*29b10*/  LDL.LU R7, [R1+0x18] ;  /* 0x0000180001077983 */ /* 0x000ea20000300800 */
[----:B------:R-:W-:Y:S01]  /*29b20*/  IADD3 R2, R0, 0x29840, RZ ;  /* 0x0002984000027810 */ /* 0x000fe20007ffe0ff */
[----:B0-----:R-:W-:-:S04]  /*29b30*/  VIADD R3, R19, 0x1 ;  /* 0x0000000113037836 */ /* 0x001fc80000000000 */
[----:B------:R-:W-:Y:S01]  /*29b40*/  IMAD R6, R19, 0x8, R2 ;  /* 0x0000000813067824 */ /* 0x000fe200078e0202 */
[----:B------:R-:W-:-:S04]  /*29b50*/  ISETP.NE.AND P2, PT, R3, 0x2, PT ;  /* 0x000000020300780c */ /* 0x000fc80003f45270 */
[----:B------:R-:W-:Y:S02]  /*29b60*/  SEL R4, RZ, 0x1, P2 ;  /* 0x00000001ff047807 */ /* 0x000fe40001000000 */
[----:B------:R-:W-:Y:S02]  /*29b70*/  SEL R3, R3, RZ, P2 ;  /* 0x000000ff03037207 */ /* 0x000fe40001000000 */
[C---:B--2---:R-:W-:Y:S02]  /*29b80*/  SHF.L.U32 R5, R7.reuse, 0x1f, RZ ;  /* 0x0000001f07057819 */ /* 0x044fe400000006ff */
[----:B------:R-:W-:Y:S01]  /*29b90*/  LOP3.LUT R4, R7, R4, RZ, 0x3c, !PT ;  /* 0x0000000407047212 */ /* 0x000fe200078e3cff */
[----:B------:R-:W-:Y:S01]  /*29ba0*/  IMAD R7, R3, 0x8, R2 ;  /* 0x0000000803077824 */ /* 0x000fe200078e0202 */
[----:B------:R-:W0:Y:S02]  /*29bb0*/  SYNCS.PHASECHK.TRANS64.TRYWAIT P1, [R6+URZ], R5 ;  /* 0x00000005060075a7 */ /* 0x000e24000802017f */
[----:B------:R-:W-:Y:S01]  /*29bc0*/  SHF.L.U32 R2, R4, 0x1f, RZ ;  /* 0x0000001f04027819 */ /* 0x000fe200000006ff */
[----:B0-----:R-:W-:Y:S06]  /*29bd0*/  @!P1 BRA `(.L_x_654) ;  /* 0x0000004800949947 */ /* 0x001fec0003800000 */
.L_x_853:
[----:B------:R-:W1:Y:S02]  /*29be0*/  SYNCS.PHASECHK.TRANS64.TRYWAIT P1, [R7+URZ], R2 ;  /* 0x00000002070075a7 */ /* 0x000e64000802017f */
[----:B-1----:R-:W-:Y:S05]  /*29bf0*/  @!P1 BRA `(.L_x_655) ;  /* 0x0000004800a09947 */ /* 0x002fea0003800000 */
.L_x_854:
[----:B------:R-:W-:Y:S05]  /*29c00*/  @!P0 BRA `(.L_x_656) ;  /* 0x0000000000048947 */ /* 0x000fea0003800000 */
[----:B------:R-:W-:Y:S01]  /*29c10*/  BPT.TRAP 0x1 ;  /* 0x000000040000795c */ /* 0x000fe20000300000 */
.L_x_656:
[----:B------:R-:W-:-:S04]  /*29c20*/  IMAD R4, R19, 0x8, R0 ;  /* 0x0000000813047824 */ /* 0x000fc800078e0200 */
[----:B------:R-:W2:Y:S02]  /*29c30*/  SYNCS.PHASECHK.TRANS64.TRYWAIT P1, [R4+URZ+0x29860], R5 ;  /* 0x02986005040075a7 */ /* 0x000ea4000802017f */
[----:B--2---:R-:W-:Y:S05]  /*29c40*/  @!P1 BRA `(.L_x_657) ;  /* 0x0000004800a09947 */ /* 0x004fea0003800000 */
.L_x_855:
[----:B------:R-:W-:Y:S05]  /*29c50*/  @!P0 BRA `(.L_x_658) ;  /* 0x0000000000048947 */ /* 0x000fea0003800000 */
[----:B------:R-:W-:Y:S01]  /*29c60*/  BPT.TRAP 0x1 ;  /* 0x000000040000795c */ /* 0x000fe20000300000 */
.L_x_658:
[----:B------:R-:W-:-:S04]  /*29c70*/  LEA R3, R3, R0, 0x3 ;  /* 0x0000000003037211 */ /* 0x000fc800078e18ff */
[----:B------:R-:W4:Y:S02]  /*29c80*/  SYNCS.PHASECHK.TRANS64.TRYWAIT P1, [R3+URZ+0x29860], R2 ;  /* 0x02986002030075a7 */ /* 0x000f24000802017f */
[----:B----4-:R-:W-:Y:S05]  /*29c90*/  @!P1 BRA `(.L_x_659) ;  /* 0x0000004800a09947 */ /* 0x010fea0003800000 */
.L_x_856:
[----:B------:R-:W-:Y:S05]  /*29ca0*/  @!P0 BRA `(.L_x_660) ;  /* 0x0000000000048947 */ /* 0x000fea0003800000 */
[----:B------:R-:W-:Y:S01]  /*29cb0*/  BPT.TRAP 0x1 ;  /* 0x000000040000795c */ /* 0x000fe20000300000 */
.L_x_660:
[----:B------:R-:W5:Y:S02]  /*29cc0*/  SYNCS.PHASECHK.TRANS64.TRYWAIT P0, [R4+URZ+0x29880], R5 ;  /* 0x02988005040075a7 */ /* 0x000f64000800017f */
[----:B-----5:R-:W-:Y:S05]  /*29cd0*/  @!P0 BRA `(.L_x_661) ;  /* 0x0000004800a48947 */ /* 0x020fea0003800000 */
.L_x_662:
[----:B------:R0:W0:Y:S02]  /*29ce0*/  SYNCS.PHASECHK.TRANS64.TRYWAIT P0, [R3+URZ+0x29880], R2 ;  /* 0x02988002030075a7 */ /* 0x000024000800017f */
[----:B0-----:R-:W-:Y:S05]  /*29cf0*/  @!P0 NANOSLEEP.SYNCS 0x989680 ;  /* 0x009896800000895d */ /* 0x001fea0003900000 */
[----:B------:R-:W0:Y:S02]  /*29d00*/  @!P0 SYNCS.PHASECHK.TRANS64 P0, [R3+URZ+0x29880], R2 ;  /* 0x02988002030085a7 */ /* 0x000e24000800007f */
[----:B0-----:R-:W-:Y:S05]  /*29d10*/  @!P0 BRA `(.L_x_662) ;  /* 0xfffffffc00f08947 */ /* 0x001fea000383ffff */
.L_x_324:
[----:B------:R-:W-:Y:S05]  /*29d20*/  BSYNC B8 ;  /* 0x0000000000087941 */ /* 0x000fea0003800000 */
.L_x_321:
[----:B------:R-:W-:Y:S05]  /*29d30*/  EXIT ;  /* 0x000000000000794d */ /* 0x000fea0003800000 */
.L_x_344:
[----:B---3--:R3:W4:Y:S02]  /*29d40*/  SYNCS.PHASECHK.TRANS64.TRYWAIT P5, [R97+URZ+0x29890], R98 ;  /* 0x02989062610075a7 */ /* 0x00872400080a017f */
[----:B----4-:R-:W-:Y:S05]  /*29d50*/  @!P5 NANOSLEEP.SYNCS 0x989680 ;  /* 0x009896800000d95d */ /* 0x010fea0003900000 */
[----:B------:R-:W4:Y:S02]  /*29d60*/  @!P5 SYNCS.PHASECHK.TRANS64 P5, [R97+URZ+0x29890], R98 ;  /* 0x029890626100d5a7 */ /* 0x000f2400080a007f */
[----:B----4-:R-:W-:Y:S05]  /*29d70*/  @!P5 BRA `(.L_x_344) ;  /* 0xfffffffc00f0d947 */ /* 0x010fea000383ffff */
[----:B------:R-:W-:Y:S05]  /*29d80*/  BRA `(.L_x_663) ;  /* 0xfffffd9800f47947 */ /* 0x000fea000383ffff */
.L_x_398:
[----:B--2---:R2:W3:Y:S02]  /*29d90*/  SYNCS.PHASECHK.TRANS64.TRYWAIT P5, [R97+URZ+0x29890], R98 ;  /* 0x02989062610075a7 */ /* 0x0044e400080a017f */
[----:B---3--:R-:W-:Y:S05]  /*29da0*/  @!P5 NANOSLEEP.SYNCS 0x989680 ;  /* 0x009896800000d95d */ /* 0x008fea0003900000 */
[----:B------:R-:W3:Y:S02]  /*29db0*/  @!P5 SYNCS.PHASECHK.TRANS64 P5, [R97+URZ+0x29890], R98 ;  /* 0x029890626100d5a7 */ /* 0x000ee400080a007f */
[----:B---3--:R-:W-:Y:S05]  /*29dc0*/  @!P5 BRA `(.L_x_398) ;  /* 0xfffffffc00f0d947 */ /* 0x008fea000383ffff */
[----:B------:R-:W-:Y:S05]  /*29dd0*/  BRA `(.L_x_664) ;  /* 0xfffffdf8004c7947 */ /* 0x000fea000383ffff */
.L_x_423:
[----:B-1----:R1:W2:Y:S02]  /*29de0*/  SYNCS.PHASECHK.TRANS64.TRYWAIT P3, [R97+URZ+0x29890], R98 ;  /* 0x02989062610075a7 */ /* 0x0022a4000806017f */
[----:B--2---:R-:W-:Y:S05]  /*29df0*/  @!P3 NANOSLEEP.SYNCS 0x989680 ;  /* 0x009896800000b95d */ /* 0x004fea0003900000 */
[----:B------:R-:W2:Y:S02]  /*29e00*/  @!P3 SYNCS.PHASECHK.TRANS64 P3, [R97+URZ+0x29890], R98 ;  /* 0x029890626100b5a7 */ /* 0x000ea4000806007f */
[----:B--2---:R-:W-:Y:S05]  /*29e10*/  @!P3 BRA `(.L_x_423) ;  /* 0xfffffffc00f0b947 */ /* 0x004fea000383ffff */
[----:B------:R-:W-:Y:S05]  /*29e20*/  BRA `(.L_x_665) ;  /* 0xfffffe58000c7947 */ /* 0x000fea000383ffff */
.L_x_429:
[----:B-1----:R1:W2:Y:S02]  /*29e30*/  SYNCS.PHASECHK.TRANS64.TRYWAIT P2, [R97+URZ+0x298b0], R98 ;  /* 0x0298b062610075a7 */ /* 0x0022a4000804017f */
[----:B--2---:R-:W-:Y:S05]  /*29e40*/  @!P2 NANOSLEEP.SYNCS 0x989680 ;  /* 0x009896800000a95d */ /* 0x004fea0003900000 */
[----:B------:R-:W2:Y:S02]  /*29e50*/  @!P2 SYNCS.PHASECHK.TRANS64 P2, [R97+URZ+0x298b0], R98 ;  /* 0x0298b0626100a5a7 */ /* 0x000ea4000804007f */
[----:B--2---:R-:W-:Y:S05]  /*29e60*/  @!P2 BRA `(.L_x_429) ;  /* 0xfffffffc00f0a947 */ /* 0x004fea000383ffff */
[----:B------:R-:W-:Y:S05]  /*29e70*/  BRA `(.L_x_666) ;  /* 0xfffffe5c00107947 */ /* 0x000fea000383ffff */
.L_x_439:
[----:B------:R-:W0:Y:S01]  /*29e80*/  S2R R3, SR_TID.X ;  /* 0x0000000000037919 */ /* 0x000e220000002100 */
[----:B------:R-:W-:Y:S01]  /*29e90*/  BSSY B0, `(.L_x_667) ;  /* 0x000000c000007945 */ /* 0x000fe20003800000 */
[----:B------:R-:W-:Y:S01]  /*29ea0*/  IMAD.MOV.U32 R12, RZ, RZ, RZ ;  /* 0x000000ffff0c7224 */ /* 0x000fe200078e00ff */
[----:B------:R-:W-:Y:S01]  /*29eb0*/  MOV R15, 0xffffffff ;  /* 0xffffffff000f7802 */ /* 0x000fe20000000f00 */
[----:B------:R-:W-:Y:S02]  /*29ec0*/  IMAD.MOV.U32 R11, RZ, RZ, 0x1f ;  /* 0x0000001fff0b7424 */ /* 0x000fe400078e00ff */
[----:B0-----:R-:W-:-:S05]  /*29ed0*/  VIADD R7, R3, 0xffffff80 ;  /* 0xffffff8003077836 */ /* 0x001fca0000000000 */
[----:B------:R-:W-:-:S04]  /*29ee0*/  SHF.R.S32.HI R3, RZ, 0x1f, R7 ;  /* 0x0000001fff037819 */ /* 0x000fc80000011407 */
[----:B------:R-:W-:-:S04]  /*29ef0*/  LEA.HI R3, R3, R7, RZ, 0x7 ;  /* 0x0000000703037211 */ /* 0x000fc800078f38ff */
[----:B------:R-:W-:-:S05]  /*29f00*/  SHF.R.S32.HI R3, RZ, 0x7, R3 ;  /* 0x00000007ff037819 */ /* 0x000fca0000011403 */
[----:B------:R-:W-:-:S07]  /*29f10*/  IMAD.MOV.U32 R13, RZ, RZ, R3 ;  /* 0x000000ffff0d7224 */ /* 0x000fce00078e0003 */
[----:B-----5:R-:W-:Y:S05]  /*29f20*/  WARPSYNC.COLLECTIVE R15, `(.L_x_668) ;  /* 0x000000000f087348 */ /* 0x020fea0003c00000 */
[----:B------:R0:W1:Y:S02]  /*29f30*/  SHFL.IDX P6, R14, R13, R12, R11 ;  /* 0x0000000c0d0e7389 */ /* 0x00006400000c000b */
[----:B01---5:R-:W-:Y:S01]  /*29f40*/  ENDCOLLECTIVE ;  /* 0x000000000000791b */ /* 0x023fe20003800000 */
.L_x_668:
[----:B------:R-:W-:Y:S05]  /*29f50*/  BSYNC B0 ;  /* 0x0000000000007941 */ /* 0x000fea0003800000 */
.L_x_667:
[----:B------:R-:W-:Y:S01]  /*29f60*/  IMAD.MOV.U32 R202, RZ, RZ, R14 ;  /* 0x000000ffffca7224 */ /* 0x000fe200078e000e */
[----:B------:R-:W-:Y:S06]  /*29f70*/  BRA `(.L_x_669) ;  /* 0xfffffe6800107947 */ /* 0x000fec000383ffff */
.L_x_449:
[----:B------:R-:W-:Y:S01]  /*29f80*/  BSSY B1, `(.L_x_670) ;  /* 0x0000008000017945 */ /* 0x000fe20003800000 */
[----:B------:R-:W-:Y:S01]  /*29f90*/  IMAD.MOV.U32 R13, RZ, RZ, R28 ;  /* 0x000000ffff0d7224 */ /* 0x000fe200078e001c */
[----:B------:R-:W-:Y:S01]  /*29fa0*/  MOV R15, 0xffffffff ;  /* 0xffffffff000f7802 */ /* 0x000fe20000000f00 */
[----:B------:R-:W-:Y:S02]  /*29fb0*/  IMAD.MOV.U32 R12, RZ, RZ, RZ ;  /* 0x000000ffff0c7224 */ /* 0x000fe400078e00ff */
[----:B------:R-:W-:-:S07]  /*29fc0*/  IMAD.MOV.U32 R11, RZ, RZ, 0x1e1f ;  /* 0x00001e1fff0b7424 */ /* 0x000fce00078e00ff */
[----:B------:R-:W-:Y:S05]  /*29fd0*/  WARPSYNC.COLLECTIVE R15, `(.L_x_671) ;  /* 0x000000000f087348 */ /* 0x000fea0003c00000 */
[----:B------:R0:W1:Y:S02]  /*29fe0*/  SHFL.IDX P6, R14, R13, R12, R11 ;  /* 0x0000000c0d0e7389 */ /* 0x00006400000c000b */
[----:B01----:R-:W-:Y:S01]  /*29ff0*/  ENDCOLLECTIVE ;  /* 0x000000000000791b */ /* 0x003fe20003800000 */
.L_x_671:
[----:B------:R-:W-:Y:S05]  /*2a000*/  BSYNC B1 ;  /* 0x0000000000017941 */ /* 0x000fea0003800000 */
.L_x_670:
[----:B------:R-:W-:Y:S01]  /*2a010*/  IMAD.MOV.U32 R13, RZ, RZ, R26 ;  /* 0x000000ffff0d7224 */ /* 0x000fe200078e001a */
[----:B------:R-:W-:Y:S01]  /*2a020*/  MOV R15, 0xffffffff ;  /* 0xffffffff000f7802 */ /* 0x000fe20000000f00 */
[----:B------:R-:W-:Y:S02]  /*2a030*/  IMAD.MOV.U32 R12, RZ, RZ, RZ ;  /* 0x000000ffff0c7224 */ /* 0x000fe400078e00ff */
[----:B------:R-:W-:Y:S02]  /*2a040*/  IMAD.MOV.U32 R11, RZ, RZ, 0x1e1f ;  /* 0x00001e1fff0b7424 */ /* 0x000fe400078e00ff */
[----:B------:R-:W-:-:S07]  /*2a050*/  IMAD.MOV.U32 R0, RZ, RZ, R14 ;  /* 0x000000ffff007224 */ /* 0x000fce00078e000e */
[----:B------:R-:W-:Y:S05]  /*2a060*/  WARPSYNC.COLLECTIVE R15, `(.L_x_672) ;  /* 0x000000000f087348 */ /* 0x000fea0003c00000 */
[----:B------:R0:W1:Y:S02]  /*2a070*/  SHFL.IDX P6, R14, R13, R12, R11 ;  /* 0x0000000c0d0e7389 */ /* 0x00006400000c000b */
[----:B01----:R-:W-:Y:S01]  /*2a080*/  ENDCOLLECTIVE ;  /* 0x000000000000791b */ /* 0x003fe20003800000 */
.L_x_672:
[----:B------:R-:W-:Y:S02]  /*2a090*/  IMAD.MOV.U32 R13, RZ, RZ, R29 ;  /* 0x000000ffff0d7224 */ /* 0x000fe400078e001d */
[----:B------:R-:W-:-:S07]  /*2a0a0*/  IMAD.MOV.U32 R27, RZ, RZ, R14 ;  /* 0x000000ffff1b7224 */ /* 0x000fce00078e000e */
[----:B------:R-:W-:Y:S05]  /*2a0b0*/  WARPSYNC.COLLECTIVE R15, `(.L_x_673) ;  /* 0x000000000f087348 */ /* 0x000fea0003c00000 */
[----:B------:R0:W1:Y:S02]  /*2a0c0*/  SHFL.IDX P6, R14, R13, R12, R11 ;  /* 0x0000000c0d0e7389 */ /* 0x00006400000c000b */
[----:B01----:R-:W-:Y:S01]  /*2a0d0*/  ENDCOLLECTIVE ;  /* 0x000000000000791b */ /* 0x003fe20003800000 */
.L_x_673:
[----:B------:R-:W-:Y:S02]  /*2a0e0*/  IMAD.MOV.U32 R13, RZ, RZ, R24 ;  /* 0x000000ffff0d7224 */ /* 0x000fe400078e0018 */
[----:B------:R-:W-:-:S07]  /*2a0f0*/  IMAD.MOV.U32 R3, RZ, RZ, R14 ;  /* 0x000000ffff037224 */ /* 0x000fce00078e000e */
[----:B------:R-:W-:Y:S05]  /*2a100*/  WARPSYNC.COLLECTIVE R15, `(.L_x_674) ;  /* 0x000000000f087348 */ /* 0x000fea0003c00000 */
[----:B------:R0:W1:Y:S02]  /*2a110*/  SHFL.IDX P6, R14, R13, R12, R11 ;  /* 0x0000000c0d0e7389 */ /* 0x00006400000c000b */
[----:B01----:R-:W-:Y:S01]  /*2a120*/  ENDCOLLECTIVE ;  /* 0x000000000000791b */ /* 0x003fe20003800000 */
.L_x_674:
[----:B------:R-:W-:Y:S05]  /*2a130*/  BRA `(.L_x_675) ;  /* 0xfffffe6800fc7947 */ /* 0x000fea000383ffff */
.L_x_453:
[----:B0-----:R0:W3:Y:S02]  /*2a140*/  SYNCS.PHASECHK.TRANS64.TRYWAIT P0, [R16+URZ+0x29800], R5 ;  /* 0x02980005100075a7 */ /* 0x0010e4000800017f */
[----:B---3--:R-:W-:Y:S05]  /*2a150*/  @!P0 NANOSLEEP.SYNCS 0x989680 ;  /* 0x009896800000895d */ /* 0x008fea0003900000 */
[----:B------:R-:W3:Y:S02]  /*2a160*/  @!P0 SYNCS.PHASECHK.TRANS64 P0, [R16+URZ+0x29800], R5 ;  /* 0x02980005100085a7 */ /* 0x000ee4000800007f */
[----:B---3--:R-:W-:Y:S05]  /*2a170*/  @!P0 BRA `(.L_x_453) ;  /* 0xfffffffc00f08947 */ /* 0x008fea000383ffff */
[----:B------:R-:W-:Y:S05]  /*2a180*/  BRA `(.L_x_676) ;  /* 0xfffffe7000507947 */ /* 0x000fea000383ffff */
.L_x_465:
[----:B------:R-:W-:Y:S01]  /*2a190*/  BSSY B1, `(.L_x_677) ;  /* 0x0000008000017945 */ /* 0x000fe20003800000 */
[----:B------:R-:W-:Y:S01]  /*2a1a0*/  MOV R13, R28 ;  /* 0x0000001c000d7202 */ /* 0x000fe20000000f00 */
[----:B------:R-:W-:Y:S02]  /*2a1b0*/  IMAD.MOV.U32 R12, RZ, RZ, RZ ;  /* 0x000000ffff0c7224 */ /* 0x000fe400078e00ff */
[----:B------:R-:W-:Y:S02]  /*2a1c0*/  IMAD.MOV.U32 R11, RZ, RZ, 0x1e1f ;  /* 0x00001e1fff0b7424 */ /* 0x000fe400078e00ff */
[----:B------:R-:W-:-:S07]  /*2a1d0*/  IMAD.MOV.U32 R15, RZ, RZ, -0x1 ;  /* 0xffffffffff0f7424 */ /* 0x000fce00078e00ff */
[----:B------:R-:W-:Y:S05]  /*2a1e0*/  WARPSYNC.COLLECTIVE R15, `(.L_x_678) ;  /* 0x000000000f087348 */ /* 0x000fea0003c00000 */
[----:B------:R0:W1:Y:S02]  /*2a1f0*/  SHFL.IDX P6, R14, R13, R12, R11 ;  /* 0x0000000c0d0e7389 */ /* 0x00006400000c000b */
[----:B01----:R-:W-:Y:S01]  /*2a200*/  ENDCOLLECTIVE ;  /* 0x000000000000791b */ /* 0x003fe20003800000 */
.L_x_678:
[----:B------:R-:W-:Y:S05]  /*2a210*/  BSYNC B1 ;  /* 0x0000000000017941 */ /* 0x000fea0003800000 */
.L_x_677:
[----:B------:R-:W-:Y:S01]  /*2a220*/  MOV R13, R26 ;  /* 0x0000001a000d7202 */ /* 0x000fe20000000f00 */
[----:B------:R-:W-:Y:S02]  /*2a230*/  IMAD.MOV.U32 R12, RZ, RZ, RZ ;  /* 0x000000ffff0c7224 */ /* 0x000fe400078e00ff */
[----:B------:R-:W-:Y:S02]  /*2a240*/  IMAD.MOV.U32 R11, RZ, RZ, 0x1e1f ;  /* 0x00001e1fff0b7424 */ /* 0x000fe400078e00ff */
[----:B------:R-:W-:Y:S02]  /*2a250*/  IMAD.MOV.U32 R15, RZ, RZ, -0x1 ;  /* 0xffffffffff0f7424 */ /* 0x000fe400078e00ff */
[----:B------:R-:W-:-:S07]  /*2a260*/  IMAD.MOV.U32 R0, RZ, RZ, R14 ;  /* 0x000000ffff007224 */ /* 0x000fce00078e000e */
[----:B------:R-:W-:Y:S05]  /*2a270*/  WARPSYNC.COLLECTIVE R15, `(.L_x_679) ;  /* 0x000000000f087348 */ /* 0x000fea0003c00000 */
[----:B------:R0:W1:Y:S02]  /*2a280*/  SHFL.IDX P6, R14, R13, R12, R11 ;  /* 0x0000000c0d0e7389 */ /* 0x00006400000c000b */
[----:B01----:R-:W-:Y:S01]  /*2a290*/  ENDCOLLECTIVE ;  /* 0x000000000000791b */ /* 0x003fe20003800000 */
.L_x_679:
[----:B------:R-:W-:Y:S01]  /*2a2a0*/  MOV R13, R29 ;  /* 0x0000001d000d7202 */ /* 0x000fe20000000f00 */
[----:B------:R-:W-:-:S07]  /*2a2b0*/  IMAD.MOV.U32 R3, RZ, RZ, R14 ;  /* 0x000000ffff037224 */ /* 0x000fce00078e000e */
[----:B------:R-:W-:Y:S05]  /*2a2c0*/  WARPSYNC.COLLECTIVE R15, `(.L_x_680) ;  /* 0x000000000f087348 */ /* 0x000fea0003c00000 */
[----:B------:R0:W1:Y:S02]  /*2a2d0*/  SHFL.IDX P6, R14, R13, R12, R11 ;  /* 0x0000000c0d0e7389 */ /* 0x00006400000c000b */
[----:B01----:R-:W-:Y:S01]  /*2a2e0*/  ENDCOLLECTIVE ;  /* 0x000000000000791b */ /* 0x003fe20003800000 */
.L_x_680:
[----:B------:R-:W-:Y:S02]  /*2a2f0*/  IMAD.MOV.U32 R13, RZ, RZ, R24 ;  /* 0x000000ffff0d7224 */ /* 0x000fe400078e0018 */
[----:B------:R-:W-:-:S07]  /*2a300*/  IMAD.MOV.U32 R20, RZ, RZ, R14 ;  /* 0x000000ffff147224 */ /* 0x000fce00078e000e */
[----:B------:R-:W-:Y:S05]  /*2a310*/  WARPSYNC.COLLECTIVE R15, `(.L_x_681) ;  /* 0x000000000f087348 */ /* 0x000fea0003c00000 */
[----:B------:R0:W1:Y:S02]  /*2a320*/  SHFL.IDX P6, R14, R13, R12, R11 ;  /* 0x0000000c0d0e7389 */ /* 0x00006400000c000b */
[----:B01----:R-:W-:Y:S01]  /*2a330*/  ENDCOLLECTIVE ;  /* 0x000000000000791b */ /* 0x003fe20003800000 */
.L_x_681:
[----:B------:R-:W-:Y:S01]  /*2a340*/  IMAD.MOV.U32 R21, RZ, RZ, R14 ;  /* 0x000000ffff157224 */ /* 0x000fe200078e000e */
[----:B------:R-:W-:Y:S06]  /*2a350*/  BRA `(.L_x_682) ;  /* 0xfffffe9c00a07947 */ /* 0x000fec000383ffff */
.L_x_469:
[----:B-1----:R1:W2:Y:S02]  /*2a360*/  SYNCS.PHASECHK.TRANS64.TRYWAIT P0, [R16+URZ+0x29800], R21 ;  /* 0x02980015100075a7 */ /* 0x0022a4000800017f */
[----:B--2---:R-:W-:Y:S05]  /*2a370*/  @!P0 NANOSLEEP.SYNCS 0x989680 ;  /* 0x009896800000895d */ /* 0x004fea0003900000 */
[----:B------:R-:W2:Y:S02]  /*2a380*/  @!P0 SYNCS.PHASECHK.TRANS64 P0, [R16+URZ+0x29800], R21 ;  /* 0x02980015100085a7 */ /* 0x000ea4000800007f */
[----:B--2---:R-:W-:Y:S05]  /*2a390*/  @!P0 BRA `(.L_x_469) ;  /* 0xfffffffc00f08947 */ /* 0x004fea000383ffff */
[----:B------:R-:W-:Y:S05]  /*2a3a0*/  BRA `(.L_x_683) ;  /* 0xfffffea000ac7947 */ /* 0x000fea000383ffff */
.L_x_477:
[----:B-1----:R1:W2:Y:S02]  /*2a3b0*/  SYNCS.PHASECHK.TRANS64.TRYWAIT P2, [R3+URZ+0x29830], R0 ;  /* 0x02983000030075a7 */ /* 0x0022a4000804017f */
[----:B--2---:R-:W-:Y:S05]  /*2a3c0*/  @!P2 NANOSLEEP.SYNCS 0x989680 ;  /* 0x009896800000a95d */ /* 0x004fea0003900000 */
[----:B------:R-:W2:Y:S02]  /*2a3d0*/  @!P2 SYNCS.PHASECHK.TRANS64 P2, [R3+URZ+0x29830], R0 ;  /* 0x029830000300a5a7 */ /* 0x000ea4000804007f */
[----:B--2---:R-:W-:Y:S05]  /*2a3e0*/  @!P2 BRA `(.L_x_477) ;  /* 0xfffffffc00f0a947 */ /* 0x004fea000383ffff */
[----:B------:R-:W-:Y:S05]  /*2a3f0*/  BRA `(.L_x_476) ;  /* 0xfffffed400087947 */ /* 0x000fea000383ffff */
.L_x_483:
[----:B-1----:R1:W2:Y:S02]  /*2a400*/  SYNCS.PHASECHK.TRANS64.TRYWAIT P2, [R11+URZ+0x29830], R10 ;  /* 0x0298300a0b0075a7 */ /* 0x0022a4000804017f */
[----:B--2---:R-:W-:Y:S05]  /*2a410*/  @!P2 NANOSLEEP.SYNCS 0x989680 ;  /* 0x009896800000a95d */ /* 0x004fea0003900000 */
[----:B------:R-:W2:Y:S02]  /*2a420*/  @!P2 SYNCS.PHASECHK.TRANS64 P2, [R11+URZ+0x29830], R10 ;  /* 0x0298300a0b00a5a7 */ /* 0x000ea4000804007f */
[----:B--2---:R-:W-:Y:S05]  /*2a430*/  @!P2 BRA `(.L_x_483) ;  /* 0xfffffffc00f0a947 */ /* 0x004fea000383ffff */
[----:B------:R-:W-:Y:S05]  /*2a440*/  BRA `(.L_x_482) ;  /* 0xffffff0800d47947 */ /* 0x000fea000383ffff */
.L_x_487:
[----:B-1----:R1:W2:Y:S02]  /*2a450*/  SYNCS.PHASECHK.TRANS64.TRYWAIT P1, [R11+URZ+0x29850], R8 ;  /* 0x029850080b0075a7 */ /* 0x0022a4000802017f */
[----:B--2---:R-:W-:Y:S05]  /*2a460*/  @!P1 NANOSLEEP.SYNCS 0x989680 ;  /* 0x009896800000995d */ /* 0x004fea0003900000 */
[----:B------:R-:W2:Y:S02]  /*2a470*/  @!P1 SYNCS.PHASECHK.TRANS64 P1, [R11+URZ+0x29850], R8 ;  /* 0x029850080b0095a7 */ /* 0x000ea4000802007f */
[----:B--2---:R-:W-:Y:S05]  /*2a480*/  @!P1 BRA `(.L_x_487) ;  /* 0xfffffffc00f09947 */ /* 0x004fea000383ffff */
[----:B------:R-:W-:Y:S05]  /*2a490*/  BRA `(.L_x_484) ;  /* 0xffffff1c00107947 */ /* 0x000fea000383ffff */
.L_x_493:
[----:B-1----:R1:W2:Y:S02]  /*2a4a0*/  SYNCS.PHASECHK.TRANS64.TRYWAIT P1, [R13+URZ+0x29850], R0 ;  /* 0x029850000d0075a7 */ /* 0x0022a4000802017f */
[----:B--2---:R-:W-:Y:S05]  /*2a4b0*/  @!P1 NANOSLEEP.SYNCS 0x989680 ;  /* 0x009896800000995d */ /* 0x004fea0003900000 */
[----:B------:R-:W2:Y:S02]  /*2a4c0*/  @!P1 SYNCS.PHASECHK.TRANS64 P1, [R13+URZ+0x29850], R0 ;  /* 0x029850000d0095a7 */ /* 0x000ea4000802007f */
[----:B--2---:R-:W-:Y:S05]  /*2a4d0*/  @!P1 BRA `(.L_x_493) ;  /* 0xfffffffc00f09947 */ /* 0x004fea000383ffff */
[----:B------:R-:W-:Y:S05]  /*2a4e0*/  BRA `(.L_x_492) ;  /* 0xffffff3c00247947 */ /* 0x000fea000383ffff */
.L_x_497:
[----:B------:R-:W-:Y:S01]  /*2a4f0*/  SEL R128, R65, R12, P0 ;  /* 0x0000000c41807207 */ /* 0x000fe20000000000 */
[----:B------:R-:W-:Y:S01]  /*2a500*/  IMAD.MOV.U32 R15, RZ, RZ, -0x1 ;  /* 0xffffffffff0f7424 */ /* 0x000fe200078e00ff */
[----:B------:R-:W-:Y:S01]  /*2a510*/  SEL R82, R12, R65, P0 ;  /* 0x000000410c527207 */ /* 0x000fe20000000000 */
[----:B-----5:R-:W-:Y:S01]  /*2a520*/  IMAD.MOV.U32 R12, RZ, RZ, R7 ;  /* 0x000000ffff0c7224 */ /* 0x020fe200078e0007 */
[----:B------:R-:W-:Y:S02]  /*2a530*/  MOV R11, 0x1c1f ;  /* 0x00001c1f000b7802 */ /* 0x000fe40000000f00 */
[----:B--2---:R-:W-:Y:S02]  /*2a540*/  SEL R144, R95, R40, P0 ;  /* 0x000000285f907207 */ /* 0x004fe40000000000 */
[----:B------:R-:W-:-:S07]  /*2a550*/  SEL R38, R40, R95, P0 ;  /* 0x0000005f28267207 */ /* 0x000fce0000000000 */
[----:B-1----:R-:W-:Y:S05]  /*2a560*/  WARPSYNC.COLLECTIVE R15, `(.L_x_684) ;  /* 0x000000000f087348 */ /* 0x002fea0003c00000 */
[----:B------:R0:W2:Y:S02]  /*2a570*/  SHFL.IDX P6, R14, R13, R12, R11 ;  /* 0x0000000c0d0e7389 */ /* 0x0000a400000c000b */
[----:B012---:R-:W-:Y:S01]  /*2a580*/  ENDCOLLECTIVE ;  /* 0x000000000000791b */ /* 0x007fe20003800000 */
.L_x_684:
[----:B------:R-:W-:Y:S02]  /*2a590*/  LOP3.LUT R5, R7, 0x2, RZ, 0x3c, !PT ;  /* 0x0000000207057812 */ /* 0x000fe400078e3cff */
[----:B------:R-:W-:Y:S02]  /*2a5a0*/  SEL R154, R97, R94, P0 ;  /* 0x0000005e619a7207 */ /* 0x000fe40000000000 */
[----:B------:R-:W-:Y:S02]  /*2a5b0*/  SEL R94, R94, R97, P0 ;  /* 0x000000615e5e7207 */ /* 0x000fe40000000000 */
[----:B------:R-:W-:Y:S02]  /*2a5c0*/  SEL R156, R109, R92, P0 ;  /* 0x0000005c6d9c7207 */ /* 0x000fe40000000000 */
[----:B------:R-:W-:Y:S02]  /*2a5d0*/  SEL R140, R93, R36, P0 ;  /* 0x000000245d8c7207 */ /* 0x000fe40000000000 */
[----:B------:R-:W-:-:S02]  /*2a5e0*/  SEL R70, R74, R63, P0 ;  /* 0x0000003f4a467207 */ /* 0x000fc40000000000 */
[----:B------:R-:W-:Y:S01]  /*2a5f0*/  SEL R30, R63, R74, P0 ;  /* 0x0000004a3f1e7207 */ /* 0x000fe20000000000 */
[----:B------:R-:W-:Y:S01]  /*2a600*/  IMAD.MOV.U32 R13, RZ, RZ, R96 ;  /* 0x000000ffff0d7224 */ /* 0x000fe200078e0060 */
[----:B------:R-:W-:Y:S02]  /*2a610*/  SEL R76, R92, R109, P0 ;  /* 0x0000006d5c4c7207 */ /* 0x000fe40000000000 */
[----:B------:R-:W-:Y:S02]  /*2a620*/  SEL R36, R36, R93, P0 ;  /* 0x0000005d24247207 */ /* 0x000fe40000000000 */
[----:B------:R-:W-:Y:S02]  /*2a630*/  SEL R124, R104, R49, P0 ;  /* 0x00000031687c7207 */ /* 0x000fe40000000000 */
[----:B------:R-:W-:Y:S02]  /*2a640*/  SEL R46, R49, R104, P0 ;  /* 0x00000068312e7207 */ /* 0x000fe40000000000 */
[----:B------:R-:W-:Y:S01]  /*2a650*/  SEL R138, R91, R64, P0 ;  /* 0x000000405b8a7207 */ /* 0x000fe20000000000 */
[----:B------:R-:W-:Y:S01]  /*2a660*/  IMAD.MOV.U32 R95, RZ, RZ, R14 ;  /* 0x000000ffff5f7224 */ /* 0x000fe200078e000e */
[----:B------:R-:W-:-:S07]  /*2a670*/  SEL R130, R61, R0, P0 ;  /* 0x000000003d827207 */ /* 0x000fce0000000000 */
[----:B------:R-:W-:Y:S05]  /*2a680*/  WARPSYNC.COLLECTIVE R15, `(.L_x_685) ;  /* 0x000000000f087348 */ /* 0x000fea0003c00000 */
[----:B------:R0:W1:Y:S02]  /*2a690*/  SHFL.IDX P6, R14, R13, R12, R11 ;  /* 0x0000000c0d0e7389 */ /* 0x00006400000c000b */
[----:B01----:R-:W-:Y:S01]  /*2a6a0*/  ENDCOLLECTIVE ;  /* 0x000000000000791b */ /* 0x003fe20003800000 */
.L_x_685:
[----:B------:R-:W-:Y:S02]  /*2a6b0*/  SEL R78, R0, R61, P0 ;  /* 0x0000003d004e7207 */ /* 0x000fe40000000000 */
[----:B------:R-:W-:Y:S02]  /*2a6c0*/  SEL R20, R64, R91, P0 ;  /* 0x0000005b40147207 */ /* 0x000fe40000000000 */
[----:B------:R-:W-:Y:S02]  /*2a6d0*/  SEL R64, R72, R55, P0 ;  /* 0x0000003748407207 */ /* 0x000fe40000000000 */
[----:B------:R-:W-:Y:S02]  /*2a6e0*/  SEL R26, R55, R72, P0 ;  /* 0x00000048371a7207 */ /* 0x000fe40000000000 */
[----:B------:R-:W-:Y:S02]  /*2a6f0*/  SEL R72, R33, R84, P0 ;  /* 0x0000005421487207 */ /* 0x000fe40000000000 */
[----:B------:R-:W-:-:S02]  /*2a700*/  SEL R28, R84, R33, P0 ;  /* 0x00000021541c7207 */ /* 0x000fc40000000000 */
[----:B------:R-:W-:Y:S01]  /*2a710*/  SEL R142, R120, R111, P0 ;  /* 0x0000006f788e7207 */ /* 0x000fe20000000000 */
[----:B------:R-:W-:Y:S01]  /*2a720*/  IMAD.MOV.U32 R12, RZ, RZ, R5 ;  /* 0x000000ffff0c7224 */ /* 0x000fe200078e0005 */
[----:B------:R-:W-:Y:S02]  /*2a730*/  MOV R13, R2 ;  /* 0x00000002000d7202 */ /* 0x000fe40000000f00 */
        /* <DEDUP_REMOVED lines=9> */
.L_x_686:
        /* <DEDUP_REMOVED lines=18> */
.L_x_687:
        /* <DEDUP_REMOVED lines=18> */
.L_x_688:
        /* <DEDUP_REMOVED lines=11> */
[----:B------:R-:W-:Y:S01]  /*2aac0*/  SEL R97, R44, R97, P0 ;  /* 0x000000612c617207 */ /* 0x000fe20000000000 */
[----:B------:R-:W-:-:S07]  /*2aad0*/  IMAD.MOV.U32 R74, RZ, RZ, R14 ;  /* 0x000000ffff4a7224 */ /* 0x000fce00078e000e */
[----:B------:R-:W-:Y:S05]  /*2aae0*/  WARPSYNC.COLLECTIVE R15, `(.L_x_689) ;  /* 0x000000000f087348 */ /* 0x000fea0003c00000 */
[----:B------:R0:W1:Y:S02]  /*2aaf0*/  SHFL.IDX P6, R14, R13, R12, R11 ;  /* 0x0000000c0d0e7389 */ /* 0x00006400000c000b */
[----:B01----:R-:W-:Y:S01]  /*2ab00*/  ENDCOLLECTIVE ;  /* 0x000000000000791b */ /* 0x003fe20003800000 */
.L_x_689:
[----:B------:R-:W-:Y:S01]  /*2ab10*/  MOV R13, R76 ;  /* 0x0000004c000d7202 */ /* 0x000fe20000000f00 */
[----:B------:R-:W-:Y:S02]  /*2ab20*/  IMAD.MOV.U32 R12, RZ, RZ, R5 ;  /* 0x000000ffff0c7224 */ /* 0x000fe400078e0005 */
[----:B------:R-:W-:-:S07]  /*2ab30*/  IMAD.MOV.U32 R75, RZ, RZ, R14 ;  /* 0x000000ffff4b7224 */ /* 0x000fce00078e000e */
[----:B------:R-:W-:Y:S05]  /*2ab40*/  WARPSYNC.COLLECTIVE R15, `(.L_x_690) ;  /* 0x000000000f087348 */ /* 0x000fea0003c00000 */
[----:B------:R0:W1:Y:S02]  /*2ab50*/  SHFL.IDX P6, R14, R13, R12, R11 ;  /* 0x0000000c0d0e7389 */ /* 0x00006400000c000b */
[----:B01----:R-:W-:Y:S01]  /*2ab60*/  ENDCOLLECTIVE ;  /* 0x000000000000791b */ /* 0x003fe20003800000 */
.L_x_690:
[----:B------:R-:W-:Y:S02]  /*2ab70*/  IMAD.MOV.U32 R13, RZ, RZ, R36 ;  /* 0x000000ffff0d7224 */ /* 0x000fe400078e0024 */
[----:B------:R-:W-:-:S07]  /*2ab80*/  IMAD.MOV.U32 R49, RZ, RZ, R14 ;  /* 0x000000ffff317224 */ /* 0x000fce00078e000e */
[----:B------:R-:W-:Y:S05]  /*2ab90*/  WARPSYNC.COLLECTIVE R15, `(.L_x_691) ;  /* 0x000000000f087348 */ /* 0x000fea0003c00000 */
[----:B------:R0:W1:Y:S02]  /*2aba0*/  SHFL.IDX P6, R14, R13, R12, R11 ;  /* 0x0000000c0d0e7389 */ /* 0x00006400000c000b */
[----:B01----:R-:W-:Y:S01]  /*2abb0*/  ENDCOLLECTIVE ;  /* 0x000000000000791b */ /* 0x003fe20003800000 */
.L_x_691:
[----:B------:R-:W-:Y:S02]  /*2abc0*/  SEL R93, R74, R49, P0 ;  /* 0x000000314a5d7207 */ /* 0x000fe40000000000 */
[----:B------:R-:W-:Y:S02]  /*2abd0*/  SEL R74, R49, R74, P0 ;  /* 0x0000004a314a7207 */ /* 0x000fe40000000000 */
[----:B------:R-:W-:Y:S01]  /*2abe0*/  MOV R13, R154 ;  /* 0x0000009a000d7202 */ /* 0x000fe20000000f00 */
[----:B------:R-:W-:Y:S02]  /*2abf0*/  IMAD.MOV.U32 R12, RZ, RZ, R7 ;  /* 0x000000ffff0c7224 */ /* 0x000fe400078e0007 */
[----:B------:R-:W-:-:S07]  /*2ac00*/  IMAD.MOV.U32 R36, RZ, RZ, R14 ;  /* 0x000000ffff247224 */ /* 0x000fce00078e000e */
[----:B------:R-:W-:Y:S05]  /*2ac10*/  WARPSYNC.COLLECTIVE R15, `(.L_x_692) ;  /* 0x000000000f087348 */ /* 0x000fea0003c00000 */
[----:B------:R0:W1:Y:S02]  /*2ac20*/  SHFL.IDX P6, R14, R13, R12, R11 ;  /* 0x0000000c0d0e7389 */ /* 0x00006400000c000b */
[----:B01----:R-:W-:Y:S01]  /*2ac30*/  ENDCOLLECTIVE ;  /* 0x000000000000791b */ /* 0x003fe20003800000 */
.L_x_692:
[----:B------:R-:W-:Y:S02]  /*2ac40*/  IMAD.MOV.U32 R13, RZ, RZ, R138 ;  /* 0x000000ffff0d7224 */ /* 0x000fe400078e008a */
[----:B------:R-:W-:-:S07]  /*2ac50*/  IMAD.MOV.U32 R0, RZ, RZ, R14 ;  /* 0x000000ffff007224 */ /* 0x000fce00078e000e */
[----:B------:R-:W-:Y:S05]  /*2ac60*/  WARPSYNC.COLLECTIVE R15, `(.L_x_693) ;  /* 0x000000000f087348 */ /* 0x000fea0003c00000 */
[----:B------:R0:W1:Y:S02]  /*2ac70*/  SHFL.IDX P6, R14, R13, R12, R11 ;  /* 0x0000000c0d0e7389 */ /* 0x00006400000c000b */
[----:B01----:R-:W-:Y:S01]  /*2ac80*/  ENDCOLLECTIVE ;  /* 0x000000000000791b */ /* 0x003fe20003800000 */
.L_x_693:
[----:B------:R-:W-:Y:S01]  /*2ac90*/  MOV R13, R94 ;  /* 0x0000005e000d7202 */ /* 0x000fe20000000f00 */
[----:B------:R-:W-:Y:S01]  /*2aca0*/  IMAD.MOV.U32 R12, RZ, RZ, R5 ;  /* 0x000000ffff0c7224 */ /* 0x000fe200078e0005 */
[----:B------:R-:W-:Y:S02]  /*2acb0*/  SEL R94, R75, R36, P0 ;  /* 0x000000244b5e7207 */ /* 0x000fe40000000000 */
[----:B------:R-:W-:Y:S01]  /*2acc0*/  SEL R75, R36, R75, P0 ;  /* 0x0000004b244b7207 */ /* 0x000fe20000000000 */
[----:B------:R-:W-:-:S07]  /*2acd0*/  IMAD.MOV.U32 R3, RZ, RZ, R14 ;  /* 0x000000ffff037224 */ /* 0x000fce00078e000e */
[----:B------:R-:W-:Y:S05]  /*2ace0*/  WARPSYNC.COLLECTIVE R15, `(.L_x_694) ;  /* 0x000000000f087348 */ /* 0x000fea0003c00000 */
[----:B------:R0:W1:Y:S02]  /*2acf0*/  SHFL.IDX P6, R14, R13, R12, R11 ;  /* 0x0000000c0d0e7389 */ /* 0x00006400000c000b */
[----:B01----:R-:W-:Y:S01]  /*2ad00*/  ENDCOLLECTIVE ;  /* 0x000000000000791b */ /* 0x003fe20003800000 */
.L_x_694:
[----:B------:R-:W-:Y:S02]  /*2ad10*/  IMAD.MOV.U32 R13, RZ, RZ, R20 ;  /* 0x000000ffff0d7224 */ /* 0x000fe400078e0014 */
[----:B------:R-:W-:-:S07]  /*2ad20*/  IMAD.MOV.U32 R33, RZ, RZ, R14 ;  /* 0x000000ffff217224 */ /* 0x000fce00078e000e */
[----:B------:R-:W-:Y:S05]  /*2ad30*/  WARPSYNC.COLLECTIVE R15, `(.L_x_695) ;  /* 0x000000000f087348 */ /* 0x000fea0003c00000 */
[----:B------:R0:W1:Y:S02]  /*2ad40*/  SHFL.IDX P6, R14, R13, R12, R11 ;  /* 0x0000000c0d0e7389 */ /* 0x00006400000c000b */
[----:B01----:R-:W-:Y:S01]  /*2ad50*/  ENDCOLLECTIVE ;  /* 0x000000000000791b */ /* 0x003fe20003800000 */
.L_x_695:
        /* <DEDUP_REMOVED lines=8> */
.L_x_696:
[----:B------:R-:W-:Y:S02]  /*2ade0*/  SEL R2, R3, R20, P0 ;  /* 0x0000001403027207 */ /* 0x000fe40000000000 */
[----:B------:R-:W-:Y:S01]  /*2adf0*/  SEL R3, R20, R3, P0 ;  /* 0x0000000314037207 */ /* 0x000fe20000000000 */
[----:B------:R-:W-:Y:S02]  /*2ae00*/  IMAD.MOV.U32 R13, RZ, RZ, R142 ;  /* 0x000000ffff0d7224 */ /* 0x000fe400078e008e */
[----:B------:R-:W-:-:S07]  /*2ae10*/  IMAD.MOV.U32 R21, RZ, RZ, R14 ;  /* 0x000000ffff157224 */ /* 0x000fce00078e000e */
[----:B------:R-:W-:Y:S05]  /*2ae20*/  WARPSYNC.COLLECTIVE R15, `(.L_x_697) ;  /* 0x000000000f087348 */ /* 0x000fea0003c00000 */
[----:B------:R0:W1:Y:S02]  /*2ae30*/  SHFL.IDX P6, R14, R13, R12, R11 ;  /* 0x0000000c0d0e7389 */ /* 0x00006400000c000b */
[----:B01----:R-:W-:Y:S01]  /*2ae40*/  ENDCOLLECTIVE ;  /* 0x000000000000791b */ /* 0x003fe20003800000 */
.L_x_697:
[----:B------:R-:W-:Y:S01]  /*2ae50*/  MOV R13, R38 ;  /* 0x00000026000d7202 */ /* 0x000fe20000000f00 */
[----:B------:R-:W-:Y:S02]  /*2ae60*/  IMAD.MOV.U32 R12, RZ, RZ, R5 ;  /* 0x000000ffff0c7224 */ /* 0x000fe400078e0005 */
[----:B------:R-:W-:-:S07]  /*2ae70*/  IMAD.MOV.U32 R37, RZ, RZ, R14 ;  /* 0x000000ffff257224 */ /* 0x000fce00078e000e */
[----:B------:R-:W-:Y:S05]  /*2ae80*/  WARPSYNC.COLLECTIVE R15, `(.L_x_698) ;  /* 0x000000000f087348 */ /* 0x000fea0003c00000 */
[----:B------:R0:W1:Y:S02]  /*2ae90*/  SHFL.IDX P6, R14, R13, R12, R11 ;  /* 0x0000000c0d0e7389 */ /* 0x00006400000c000b */
[----:B01----:R-:W-:Y:S01]  /*2aea0*/  ENDCOLLECTIVE ;  /* 0x000000000000791b */ /* 0x003fe20003800000 */
.L_x_698:
[----:B------:R-:W-:Y:S02]  /*2aeb0*/  IMAD.MOV.U32 R13, RZ, RZ, R120 ;  /* 0x000000ffff0d7224 */ /* 0x000fe400078e0078 */
[----:B------:R-:W-:-:S07]  /*2aec0*/  IMAD.MOV.U32 R38, RZ, RZ, R14 ;  /* 0x000000ffff267224 */ /* 0x000fce00078e000e */
[----:B------:R-:W-:Y:S05]  /*2aed0*/  WARPSYNC.COLLECTIVE R15, `(.L_x_699) ;  /* 0x000000000f087348 */ /* 0x000fea0003c00000 */
[----:B------:R0:W1:Y:S02]  /*2aee0*/  SHFL.IDX P6, R14, R13, R12, R11 ;  /* 0x0000000c0d0e7389 */ /* 0x00006400000c000b */
[----:B01----:R-:W-:Y:S01]  /*2aef0*/  ENDCOLLECTIVE ;  /* 0x000000000000791b */ /* 0x003fe20003800000 */
.L_x_699:
        /* <DEDUP_REMOVED lines=8> */
.L_x_700:
[----:B------:R-:W-:Y:S02]  /*2af80*/  SEL R36, R37, R120, P0 ;  /* 0x0000007825247207 */ /* 0x000fe40000000000 */
[----:B------:R-:W-:Y:S01]  /*2af90*/  SEL R37, R120, R37, P0 ;  /* 0x0000002578257207 */ /* 0x000fe20000000000 */
[----:B------:R-:W-:Y:S02]  /*2afa0*/  IMAD.MOV.U32 R13, RZ, RZ, R134 ;  /* 0x000000ffff0d7224 */ /* 0x000fe400078e0086 */
[----:B------:R-:W-:-:S07]  /*2afb0*/  IMAD.MOV.U32 R39, RZ, RZ, R14 ;  /* 0x000000ffff277224 */ /* 0x000fce00078e000e */
[----:B------:R-:W-:Y:S05]  /*2afc0*/  WARPSYNC.COLLECTIVE R15, `(.L_x_701) ;  /* 0x000000000f087348 */ /* 0x000fea0003c00000 */
[----:B------:R0:W1:Y:S02]  /*2afd0*/  SHFL.IDX P6, R14, R13, R12, R11 ;  /* 0x0000000c0d0e7389 */ /* 0x00006400000c000b */
[----:B01----:R-:W-:Y:S01]  /*2afe0*/  ENDCOLLECTIVE ;  /* 0x000000000000791b */ /* 0x003fe20003800000 */
.L_x_701:
[----:B------:R-:W-:Y:S01]  /*2aff0*/  MOV R13, R118 ;  /* 0x00000076000d7202 */ /* 0x000fe20000000f00 */
[----:B------:R-:W-:Y:S02]  /*2b000*/  IMAD.MOV.U32 R12, RZ, RZ, R5 ;  /* 0x000000ffff0c7224 */ /* 0x000fe400078e0005 */
[----:B------:R-:W-:-:S07]  /*2b010*/  IMAD.MOV.U32 R41, RZ, RZ, R14 ;  /* 0x000000ffff297224 */ /* 0x000fce00078e000e */
[----:B------:R-:W-:Y:S05]  /*2b020*/  WARPSYNC.COLLECTIVE R15, `(.L_x_702) ;  /* 0x000000000f087348 */ /* 0x000fea0003c00000 */
[----:B------:R0:W1:Y:S02]  /*2b030*/  SHFL.IDX P6, R14, R13, R12, R11 ;  /* 0x0000000c0d0e7389 */ /* 0x00006400000c000b */
[----:B01----:R-:W-:Y:S01]  /*2b040*/  ENDCOLLECTIVE ;  /* 0x000000000000791b */ /* 0x003fe20003800000 */
.L_x_702:
[----:B------:R-:W-:Y:S02]  /*2b050*/  IMAD.MOV.U32 R13, RZ, RZ, R112 ;  /* 0x000000ffff0d7224 */ /* 0x000fe400078e0070 */
[----:B------:R-:W-:-:S07]  /*2b060*/  IMAD.MOV.U32 R118, RZ, RZ, R14 ;  /* 0x000000ffff767224 */ /* 0x000fce00078e000e */
[----:B------:R-:W-:Y:S05]  /*2b070*/  WARPSYNC.COLLECTIVE R15, `(.L_x_703) ;  /* 0x000000000f087348 */ /* 0x000fea0003c00000 */
[----:B------:R0:W1:Y:S02]  /*2b080*/  SHFL.IDX P6, R14, R13, R12, R11 ;  /* 0x0000000c0d0e7389 */ /* 0x00006400000c000b */
[----:B01----:R-:W-:Y:S01]  /*2b090*/  ENDCOLLECTIVE ;  /* 0x000000000000791b */ /* 0x003fe20003800000 */
.L_x_703:
        /* <DEDUP_REMOVED lines=8> */
.L_x_704:
[----:B------:R-:W-:Y:S02]  /*2b120*/  IMAD.MOV.U32 R13, RZ, RZ, R68 ;  /* 0x000000ffff0d7224 */ /* 0x000fe400078e0044 */
[----:B------:R-:W-:-:S07]  /*2b130*/  IMAD.MOV.U32 R43, RZ, RZ, R14 ;  /* 0x000000ffff2b7224 */ /* 0x000fce00078e000e */
[----:B------:R-:W-:Y:S05]  /*2b140*/  WARPSYNC.COLLECTIVE R15, `(.L_x_705) ;  /* 0x000000000f087348 */ /* 0x000fea0003c00000 */
[----:B------:R0:W1:Y:S02]  /*2b150*/  SHFL.IDX P6, R14, R13, R12, R11 ;  /* 0x0000000c0d0e7389 */ /* 0x00006400000c000b */
[----:B01----:R-:W-:Y:S01]  /*2b160*/  ENDCOLLECTIVE ;  /* 0x000000000000791b */ /* 0x003fe20003800000 */
.L_x_705:
[----:B------:R-:W-:Y:S01]  /*2b170*/  MOV R13, R110 ;  /* 0x0000006e000d7202 */ /* 0x000fe20000000f00 */
[----:B------:R-:W-:Y:S02]  /*2b180*/  IMAD.MOV.U32 R12, RZ, RZ, R5 ;  /* 0x000000ffff0c7224 */ /* 0x000fe400078e0005 */
[----:B------:R-:W-:-:S07]  /*2b190*/  IMAD.MOV.U32 R45, RZ, RZ, R14 ;  /* 0x000000ffff2d7224 */ /* 0x000fce00078e000e */
[----:B------:R-:W-:Y:S05]  /*2b1a0*/  WARPSYNC.COLLECTIVE R15, `(.L_x_706) ;  /* 0x000000000f087348 */ /* 0x000fea0003c00000 */
[----:B------:R0:W1:Y:S02]  /*2b1b0*/  SHFL.IDX P6, R14, R13, R12, R11 ;  /* 0x0000000c0d0e7389 */ /* 0x00006400000c000b */
[----:B01----:R-:W-:Y:S01]  /*2b1c0*/  ENDCOLLECTIVE ;  /* 0x000000000000791b */ /* 0x003fe20003800000 */
.L_x_706:
[----:B------:R-:W-:Y:S02]  /*2b1d0*/  IMAD.MOV.U32 R13, RZ, RZ, R108 ;  /* 0x000000ffff0d7224 */ /* 0x000fe400078e006c */
[----:B------:R-:W-:-:S07]  /*2b1e0*/  IMAD.MOV.U32 R110, RZ, RZ, R14 ;  /* 0x000000ffff6e7224 */ /* 0x000fce00078e000e */
[----:B------:R-:W-:Y:S05]  /*2b1f0*/  WARPSYNC.COLLECTIVE R15, `(.L_x_707) ;  /* 0x000000000f087348 */ /* 0x000fea0003c00000 */
[----:B------:R0:W1:Y:S02]  /*2b200*/  SHFL.IDX P6, R14, R13, R12, R11 ;  /* 0x0000000c0d0e7389 */ /* 0x00006400000c000b */
[----:B01----:R-:W-:Y:S01]  /*2b210*/  ENDCOLLECTIVE ;  /* 0x000000000000791b */ /* 0x003fe20003800000 */
.L_x_707:
[----:B------:R-:W-:Y:S01]  /*2b220*/  MOV R13, R128 ;  /* 0x00000080000d7202 */ /* 0x000fe20000000f00 */
[----:B------:R-:W-:Y:S02]  /*2b230*/  IMAD.MOV.U32 R12, RZ, RZ, R7 ;  /* 0x000000ffff0c7224 */ /* 0x000fe400078e0007 */
[----:B------:R-:W-:-:S07]  /*2b240*/  IMAD.MOV.U32 R108, RZ, RZ, R14 ;  /* 0x000000ffff6c7224 */ /* 0x000fce00078e000e */
[----:B------:R-:W-:Y:S05]  /*2b250*/  WARPSYNC.COLLECTIVE R15, `(.L_x_708) ;  /* 0x000000000f087348 */ /* 0x000fea0003c00000 */
[----:B------:R0:W1:Y:S02]  /*2b260*/  SHFL.IDX P6, R14, R13, R12, R11 ;  /* 0x0000000c0d0e7389 */ /* 0x00006400000c000b */
[----:B01----:R-:W-:Y:S01]  /*2b270*/  ENDCOLLECTIVE ;  /* 0x000000000000791b */ /* 0x003fe20003800000 */
.L_x_708:
[----:B------:R-:W-:Y:S02]  /*2b280*/  SEL R44, R45, R108, P0 ;  /* 0x0000006c2d2c7207 */ /* 0x000fe40000000000 */
[----:B------:R-:W-:Y:S01]  /*2b290*/  SEL R45, R108, R45, P0 ;  /* 0x0000002d6c2d7207 */ /* 0x000fe20000000000 */
[----:B------:R-:W-:Y:S02]  /*2b2a0*/  IMAD.MOV.U32 R13, RZ, RZ, R66 ;  /* 0x000000ffff0d7224 */ /* 0x000fe400078e0042 */
[----:B------:R-:W-:-:S07]  /*2b2b0*/  IMAD.MOV.U32 R47, RZ, RZ, R14 ;  /* 0x000000ffff2f7224 */ /* 0x000fce00078e000e */
[----:B------:R-:W-:Y:S05]  /*2b2c0*/  WARPSYNC.COLLECTIVE R15, `(.L_x_709) ;  /* 0x000000000f087348 */ /* 0x000fea0003c00000 */
[----:B------:R0:W1:Y:S02]  /*2b2d0*/  SHFL.IDX P6, R14, R13, R12, R11 ;  /* 0x0000000c0d0e7389 */ /* 0x00006400000c000b */
[----:B01----:R-:W-:Y:S01]  /*2b2e0*/  ENDCOLLECTIVE ;  /* 0x000000000000791b */ /* 0x003fe20003800000 */
.L_x_709:
[----:B------:R-:W-:Y:S01]  /*2b2f0*/  MOV R13, R82 ;  /* 0x00000052000d7202 */ /* 0x000fe20000000f00 */
[----:B------:R-:W-:Y:S02]  /*2b300*/  IMAD.MOV.U32 R12, RZ, RZ, R5 ;  /* 0x000000ffff0c7224 */ /* 0x000fe400078e0005 */
[----:B------:R-:W-:-:S07]  /*2b310*/  IMAD.MOV.U32 R77, RZ, RZ, R14 ;  /* 0x000000ffff4d7224 */ /* 0x000fce00078e000e */
[----:B------:R-:W-:Y:S05]  /*2b320*/  WARPSYNC.COLLECTIVE R15, `(.L_x_710) ;  /* 0x000000000f087348 */ /* 0x000fea0003c00000 */
[----:B------:R0:W1:Y:S02]  /*2b330*/  SHFL.IDX P6, R14, R13, R12, R11 ;  /* 0x0000000c0d0e7389 */ /* 0x00006400000c000b */
[----:B01----:R-:W-:Y:S01]  /*2b340*/  ENDCOLLECTIVE ;  /* 0x000000000000791b */ /* 0x003fe20003800000 */
.L_x_710:
[----:B------:R-:W-:Y:S02]  /*2b350*/  IMAD.MOV.U32 R13, RZ, RZ, R80 ;  /* 0x000000ffff0d7224 */ /* 0x000fe400078e0050 */
[----:B------:R-:W-:-:S07]  /*2b360*/  IMAD.MOV.U32 R82, RZ, RZ, R14 ;  /* 0x000000ffff527224 */ /* 0x000fce00078e000e */
[----:B------:R-:W-:Y:S05]  /*2b370*/  WARPSYNC.COLLECTIVE R15, `(.L_x_711) ;  /* 0x000000000f087348 */ /* 0x000fea0003c00000 */
[----:B------:R0:W1:Y:S02]  /*2b380*/  SHFL.IDX P6, R14, R13, R12, R11 ;  /* 0x0000000c0d0e7389 */ /* 0x00006400000c000b */
[----:B01----:R-:W-:Y:S01]  /*2b390*/  ENDCOLLECTIVE ;  /* 0x000000000000791b */ /* 0x003fe20003800000 */
.L_x_711:
[----:B------:R-:W-:Y:S01]  /*2b3a0*/  MOV R13, R130 ;  /* 0x00000082000d7202 */ /* 0x000fe20000000f00 */
[----:B------:R-:W-:Y:S02]  /*2b3b0*/  IMAD.MOV.U32 R12, RZ, RZ, R7 ;  /* 0x000000ffff0c7224 */ /* 0x000fe400078e0007 */
[----:B------:R-:W-:-:S07]  /*2b3c0*/  IMAD.MOV.U32 R80, RZ, RZ, R14 ;  /* 0x000000ffff507224 */ /* 0x000fce00078e000e */
[----:B------:R-:W-:Y:S05]  /*2b3d0*/  WARPSYNC.COLLECTIVE R15, `(.L_x_712) ;  /* 0x000000000f087348 */ /* 0x000fea0003c00000 */
[----:B------:R0:W1:Y:S02]  /*2b3e0*/  SHFL.IDX P6, R14, R13, R12, R11 ;  /* 0x0000000c0d0e7389 */ /* 0x00006400000c000b */
[----:B01----:R-:W-:Y:S01]  /*2b3f0*/  ENDCOLLECTIVE ;  /* 0x000000000000791b */ /* 0x003fe20003800000 */
.L_x_712:
[----:B------:R-:W-:Y:S02]  /*2b400*/  IMAD.MOV.U32 R13, RZ, RZ, R126 ;  /* 0x000000ffff0d7224 */ /* 0x000fe400078e007e */
[----:B------:R-:W-:-:S07]  /*2b410*/  IMAD.MOV.U32 R79, RZ, RZ, R14 ;  /* 0x000000ffff4f7224 */ /* 0x000fce00078e000e */
[----:B------:R-:W-:Y:S05]  /*2b420*/  WARPSYNC.COLLECTIVE R15, `(.L_x_713) ;  /* 0x000000000f087348 */ /* 0x000fea0003c00000 */
[----:B------:R0:W1:Y:S02]  /*2b430*/  SHFL.IDX P6, R14, R13, R12, R11 ;  /* 0x0000000c0d0e7389 */ /* 0x00006400000c000b */
[----:B01----:R-:W-:Y:S01]  /*2b440*/  ENDCOLLECTIVE ;  /* 0x000000000000791b */ /* 0x003fe20003800000 */
.L_x_713:
[----:B------:R-:W-:Y:S01]  /*2b450*/  MOV R13, R78 ;  /* 0x0000004e000d7202 */ /* 0x000fe20000000f00 */
[----:B------:R-:W-:Y:S02]  /*2b460*/  IMAD.MOV.U32 R12, RZ, RZ, R5 ;  /* 0x000000ffff0c7224 */ /* 0x000fe400078e0005 */
[----:B------:R-:W-:-:S07]  /*2b470*/  IMAD.MOV.U32 R81, RZ, RZ, R14 ;  /* 0x000000ffff517224 */ /* 0x000fce00078e000e */
[----:B------:R-:W-:Y:S05]  /*2b480*/  WARPSYNC.COLLECTIVE R15, `(.L_x_714) ;  /* 0x000000000f087348 */ /* 0x000fea0003c00000 */
[----:B------:R0:W1:Y:S02]  /*2b490*/  SHFL.IDX P6, R14, R13, R12, R11 ;  /* 0x0000000c0d0e7389 */ /* 0x00006400000c000b */
[----:B01----:R-:W-:Y:S01]  /*2b4a0*/  ENDCOLLECTIVE ;  /* 0x000000000000791b */ /* 0x003fe20003800000 */
.L_x_714:
[----:B------:R-:W-:Y:S01]  /*2b4b0*/  IMAD.MOV.U32 R13, RZ, RZ, R48 ;  /* 0x000000ffff0d7224 */ /* 0x000fe200078e0030 */
[----:B------:R-:W-:Y:S02]  /*2b4c0*/  SEL R48, R77, R80, P0 ;  /* 0x000000504d307207 */ /* 0x000fe40000000000 */
[----:B------:R-:W-:Y:S01]  /*2b4d0*/  SEL R77, R80, R77, P0 ;  /* 0x0000004d504d7207 */ /* 0x000fe20000000000 */
[----:B------:R-:W-:-:S07]  /*2b4e0*/  IMAD.MOV.U32 R126, RZ, RZ, R14 ;  /* 0x000000ffff7e7224 */ /* 0x000fce00078e000e */
[----:B------:R-:W-:Y:S05]  /*2b4f0*/  WARPSYNC.COLLECTIVE R15, `(.L_x_715) ;  /* 0x000000000f087348 */ /* 0x000fea0003c00000 */
[----:B------:R0:W1:Y:S02]  /*2b500*/  SHFL.IDX P6, R14, R13, R12, R11 ;  /* 0x0000000c0d0e7389 */ /* 0x00006400000c000b */
[----:B01----:R-:W-:Y:S01]  /*2b510*/  ENDCOLLECTIVE ;  /* 0x000000000000791b */ /* 0x003fe20003800000 */
.L_x_715:
        /* <DEDUP_REMOVED lines=8> */
.L_x_716:
[----:B------:R-:W-:Y:S02]  /*2b5a0*/  SEL R80, R81, R128, P0 ;  /* 0x0000008051507207 */ /* 0x000fe40000000000 */
[----:B------:R-:W-:Y:S01]  /*2b5b0*/  SEL R81, R128, R81, P0 ;  /* 0x0000005180517207 */ /* 0x000fe20000000000 */
[----:B------:R-:W-:Y:S02]  /*2b5c0*/  IMAD.MOV.U32 R13, RZ, RZ, R122 ;  /* 0x000000ffff0d7224 */ /* 0x000fe400078e007a */
[----:B------:R-:W-:-:S07]  /*2b5d0*/  IMAD.MOV.U32 R83, RZ, RZ, R14 ;  /* 0x000000ffff537224 */ /* 0x000fce00078e000e */
[----:B------:R-:W-:Y:S05]  /*2b5e0*/  WARPSYNC.COLLECTIVE R15, `(.L_x_717) ;  /* 0x000000000f087348 */ /* 0x000fea0003c00000 */
[----:B------:R0:W1:Y:S02]  /*2b5f0*/  SHFL.IDX P6, R14, R13, R12, R11 ;  /* 0x0000000c0d0e7389 */ /* 0x00006400000c000b */
[----:B01----:R-:W-:Y:S01]  /*2b600*/  ENDCOLLECTIVE ;  /* 0x000000000000791b */ /* 0x003fe20003800000 */
.L_x_717:
        /* <DEDUP_REMOVED lines=8> */
.L_x_718:
[----:B------:R-:W-:Y:S01]  /*2b690*/  IMAD.MOV.U32 R13, RZ, RZ, R42 ;  /* 0x000000ffff0d7224 */ /* 0x000fe200078e002a */
[----:B------:R-:W-:Y:S02]  /*2b6a0*/  SEL R42, R43, R110, P0 ;  /* 0x0000006e2b2a7207 */ /* 0x000fe40000000000 */
[----:B------:R-:W-:Y:S01]  /*2b6b0*/  SEL R43, R110, R43, P0 ;  /* 0x0000002b6e2b7207 */ /* 0x000fe20000000000 */
[----:B------:R-:W-:-:S07]  /*2b6c0*/  IMAD.MOV.U32 R122, RZ, RZ, R14 ;  /* 0x000000ffff7a7224 */ /* 0x000fce00078e000e */
[----:B------:R-:W-:Y:S05]  /*2b6d0*/  WARPSYNC.COLLECTIVE R15, `(.L_x_719) ;  /* 0x000000000f087348 */ /* 0x000fea0003c00000 */
[----:B------:R0:W1:Y:S02]  /*2b6e0*/  SHFL.IDX P6, R14, R13, R12, R11 ;  /* 0x0000000c0d0e7389 */ /* 0x00006400000c000b */
[----:B01----:R-:W-:Y:S01]  /*2b6f0*/  ENDCOLLECTIVE ;  /* 0x000000000000791b */ /* 0x003fe20003800000 */
.L_x_719:
        /* <DEDUP_REMOVED lines=8> */
.L_x_720:
[----:B------:R-:W-:Y:S01]  /*2b780*/  SEL R49, R31, R124, P0 ;  /* 0x0000007c1f317207 */ /* 0x000fe20000000000 */
[----:B------:R-:W-:Y:S02]  /*2b790*/  IMAD.MOV.U32 R13, RZ, RZ, R114 ;  /* 0x000000ffff0d7224 */ /* 0x000fe400078e0072 */
[----:B------:R-:W-:-:S07]  /*2b7a0*/  IMAD.MOV.U32 R27, RZ, RZ, R14 ;  /* 0x000000ffff1b7224 */ /* 0x000fce00078e000e */
[----:B------:R-:W-:Y:S05]  /*2b7b0*/  WARPSYNC.COLLECTIVE R15, `(.L_x_721) ;  /* 0x000000000f087348 */ /* 0x000fea0003c00000 */
[----:B------:R0:W1:Y:S02]  /*2b7c0*/  SHFL.IDX P6, R14, R13, R12, R11 ;  /* 0x0000000c0d0e7389 */ /* 0x00006400000c000b */
[----:B01----:R-:W-:Y:S01]  /*2b7d0*/  ENDCOLLECTIVE ;  /* 0x000000000000791b */ /* 0x003fe20003800000 */
.L_x_721:
        /* <DEDUP_REMOVED lines=8> */
.L_x_722:
[----:B------:R-:W-:Y:S02]  /*2b860*/  IMAD.MOV.U32 R13, RZ, RZ, R52 ;  /* 0x000000ffff0d7224 */ /* 0x000fe400078e0034 */
[----:B------:R-:W-:-:S07]  /*2b870*/  IMAD.MOV.U32 R114, RZ, RZ, R14 ;  /* 0x000000ffff727224 */ /* 0x000fce00078e000e */
[----:B------:R-:W-:Y:S05]  /*2b880*/  WARPSYNC.COLLECTIVE R15, `(.L_x_723) ;  /* 0x000000000f087348 */ /* 0x000fea0003c00000 */
[----:B------:R0:W1:Y:S02]  /*2b890*/  SHFL.IDX P6, R14, R13, R12, R11 ;  /* 0x0000000c0d0e7389 */ /* 0x00006400000c000b */
[----:B01----:R-:W-:Y:S01]  /*2b8a0*/  ENDCOLLECTIVE ;  /* 0x000000000000791b */ /* 0x003fe20003800000 */
.L_x_723:
        /* <DEDUP_REMOVED lines=8> */
.L_x_724:
[----:B------:R-:W-:Y:S01]  /*2b930*/  SEL R53, R29, R116, P0 ;  /* 0x000000741d357207 */ /* 0x000fe20000000000 */
[----:B------:R-:W-:Y:S02]  /*2b940*/  IMAD.MOV.U32 R13, RZ, RZ, R104 ;  /* 0x000000ffff0d7224 */ /* 0x000fe400078e0068 */
[----:B------:R-:W-:-:S07]  /*2b950*/  IMAD.MOV.U32 R9, RZ, RZ, R14 ;  /* 0x000000ffff097224 */ /* 0x000fce00078e000e */
[----:B------:R-:W-:Y:S05]  /*2b960*/  WARPSYNC.COLLECTIVE R15, `(.L_x_725) ;  /* 0x000000000f087348 */ /* 0x000fea0003c00000 */
[----:B------:R0:W1:Y:S02]  /*2b970*/  SHFL.IDX P6, R14, R13, R12, R11 ;  /* 0x0000000c0d0e7389 */ /* 0x00006400000c000b */
[----:B01----:R-:W-:Y:S01]  /*2b980*/  ENDCOLLECTIVE ;  /* 0x000000000000791b */ /* 0x003fe20003800000 */
.L_x_725:
[----:B------:R-:W-:Y:S01]  /*2b990*/  MOV R13, R58 ;  /* 0x0000003a000d7202 */ /* 0x000fe20000000f00 */
[----:B------:R-:W-:Y:S02]  /*2b9a0*/  IMAD.MOV.U32 R12, RZ, RZ, R5 ;  /* 0x000000ffff0c7224 */ /* 0x000fe400078e0005 */
[----:B------:R-:W-:-:S07]  /*2b9b0*/  IMAD.MOV.U32 R25, RZ, RZ, R14 ;  /* 0x000000ffff197224 */ /* 0x000fce00078e000e */
[----:B------:R-:W-:Y:S05]  /*2b9c0*/  WARPSYNC.COLLECTIVE R15, `(.L_x_726) ;  /* 0x000000000f087348 */ /* 0x000fea0003c00000 */
[----:B------:R0:W1:Y:S02]  /*2b9d0*/  SHFL.IDX P6, R14, R13, R12, R11 ;  /* 0x0000000c0d0e7389 */ /* 0x00006400000c000b */
[----:B01----:R-:W-:Y:S01]  /*2b9e0*/  ENDCOLLECTIVE ;  /* 0x000000000000791b */ /* 0x003fe20003800000 */
.L_x_726:
[----:B------:R-:W-:Y:S01]  /*2b9f0*/  IMAD.MOV.U32 R13, RZ, RZ, R50 ;  /* 0x000000ffff0d7224 */ /* 0x000fe200078e0032 */
[----:B------:R-:W-:Y:S01]  /*2ba00*/  SEL R50, R124, R31, P0 ;  /* 0x0000001f7c327207 */ /* 0x000fe20000000000 */
[----:B------:R-:W-:-:S07]  /*2ba10*/  IMAD.MOV.U32 R58, RZ, RZ, R14 ;  /* 0x000000ffff3a7224 */ /* 0x000fce00078e000e */
[----:B------:R-:W-:Y:S05]  /*2ba20*/  WARPSYNC.COLLECTIVE R15, `(.L_x_727) ;  /* 0x000000000f087348 */ /* 0x000fea0003c00000 */
[----:B------:R0:W1:Y:S02]  /*2ba30*/  SHFL.IDX P6, R14, R13, R12, R11 ;  /* 0x0000000c0d0e7389 */ /* 0x00006400000c000b */
[----:B01----:R-:W-:Y:S01]  /*2ba40*/  ENDCOLLECTIVE ;  /* 0x000000000000791b */ /* 0x003fe20003800000 */
.L_x_727:
[----:B------:R-:W-:Y:S02]  /*2ba50*/  SEL R55, R9, R58, P0 ;  /* 0x0000003a09377207 */ /* 0x000fe40000000000 */
[----:B------:R-:W-:Y:S01]  /*2ba60*/  MOV R13, R64 ;  /* 0x00000040000d7202 */ /* 0x000fe20000000f00 */
[----:B------:R-:W-:Y:S02]  /*2ba70*/  IMAD.MOV.U32 R12, RZ, RZ, R7 ;  /* 0x000000ffff0c7224 */ /* 0x000fe400078e0007 */
[----:B------:R-:W-:-:S07]  /*2ba80*/  IMAD.MOV.U32 R98, RZ, RZ, R14 ;  /* 0x000000ffff627224 */ /* 0x000fce00078e000e */
[----:B------:R-:W-:Y:S05]  /*2ba90*/  WARPSYNC.COLLECTIVE R15, `(.L_x_728) ;  /* 0x000000000f087348 */ /* 0x000fea0003c00000 */
[----:B------:R0:W1:Y:S02]  /*2baa0*/  SHFL.IDX P6, R14, R13, R12, R11 ;  /* 0x0000000c0d0e7389 */ /* 0x00006400000c000b */
[----:B01----:R-:W-:Y:S01]  /*2bab0*/  ENDCOLLECTIVE ;  /* 0x000000000000791b */ /* 0x003fe20003800000 */
.L_x_728:
[----:B------:R-:W-:Y:S02]  /*2bac0*/  SEL R63, R25, R98, P0 ;  /* 0x00000062193f7207 */ /* 0x000fe40000000000 */
[----:B------:R-:W-:Y:S01]  /*2bad0*/  SEL R64, R98, R25, P0 ;  /* 0x0000001962407207 */ /* 0x000fe20000000000 */
[----:B------:R-:W-:Y:S02]  /*2bae0*/  IMAD.MOV.U32 R98, RZ, RZ, RZ ;  /* 0x000000ffff627224 */ /* 0x000fe400078e00ff */
[----:B------:R-:W-:Y:S01]  /*2baf0*/  IMAD.MOV.U32 R13, RZ, RZ, R62 ;  /* 0x000000ffff0d7224 */ /* 0x000fe200078e003e */
[----:B------:R-:W-:Y:S01]  /*2bb00*/  SEL R62, R58, R9, P0 ;  /* 0x000000093a3e7207 */ /* 0x000fe20000000000 */
[----:B------:R-:W-:-:S07]  /*2bb10*/  IMAD.MOV.U32 R66, RZ, RZ, R14 ;  /* 0x000000ffff427224 */ /* 0x000fce00078e000e */
[----:B------:R-:W-:Y:S05]  /*2bb20*/  WARPSYNC.COLLECTIVE R15, `(.L_x_729) ;  /* 0x000000000f087348 */ /* 0x000fea0003c00000 */
[----:B------:R0:W1:Y:S02]  /*2bb30*/  SHFL.IDX P6, R14, R13, R12, R11 ;  /* 0x0000000c0d0e7389 */ /* 0x00006400000c000b */
[----:B01----:R-:W-:Y:S01]  /*2bb40*/  ENDCOLLECTIVE ;  /* 0x000000000000791b */ /* 0x003fe20003800000 */
.L_x_729:
[----:B------:R-:W-:Y:S01]  /*2bb50*/  MOV R13, R26 ;  /* 0x0000001a000d7202 */ /* 0x000fe20000000f00 */
[----:B------:R-:W-:Y:S02]  /*2bb60*/  IMAD.MOV.U32 R12, RZ, RZ, R5 ;  /* 0x000000ffff0c7224 */ /* 0x000fe400078e0005 */
[----:B------:R-:W-:-:S07]  /*2bb70*/  IMAD.MOV.U32 R68, RZ, RZ, R14 ;  /* 0x000000ffff447224 */ /* 0x000fce00078e000e */
[----:B------:R-:W-:Y:S05]  /*2bb80*/  WARPSYNC.COLLECTIVE R15, `(.L_x_730) ;  /* 0x000000000f087348 */ /* 0x000fea0003c00000 */
[----:B------:R0:W1:Y:S02]  /*2bb90*/  SHFL.IDX P6, R14, R13, R12, R11 ;  /* 0x0000000c0d0e7389 */ /* 0x00006400000c000b */
[----:B01----:R-:W-:Y:S01]  /*2bba0*/  ENDCOLLECTIVE ;  /* 0x000000000000791b */ /* 0x003fe20003800000 */
.L_x_730:
[----:B------:R-:W-:Y:S02]  /*2bbb0*/  IMAD.MOV.U32 R13, RZ, RZ, R24 ;  /* 0x000000ffff0d7224 */ /* 0x000fe400078e0018 */
[----:B------:R-:W-:-:S07]  /*2bbc0*/  IMAD.MOV.U32 R59, RZ, RZ, R14 ;  /* 0x000000ffff3b7224 */ /* 0x000fce00078e000e */
[----:B------:R-:W-:Y:S05]  /*2bbd0*/  WARPSYNC.COLLECTIVE R15, `(.L_x_731) ;  /* 0x000000000f087348 */ /* 0x000fea0003c00000 */
[----:B------:R0:W1:Y:S02]  /*2bbe0*/  SHFL.IDX P6, R14, R13, R12, R11 ;  /* 0x0000000c0d0e7389 */ /* 0x00006400000c000b */
[----:B01----:R-:W-:Y:S01]  /*2bbf0*/  ENDCOLLECTIVE ;  /* 0x000000000000791b */ /* 0x003fe20003800000 */
.L_x_731:
        /* <DEDUP_REMOVED lines=8> */
.L_x_732:
[----:B------:R-:W-:Y:S02]  /*2bc80*/  SEL R67, R68, R61, P0 ;  /* 0x0000003d44437207 */ /* 0x000fe40000000000 */
[----:B------:R-:W-:Y:S01]  /*2bc90*/  SEL R68, R61, R68, P0 ;  /* 0x000000443d447207 */ /* 0x000fe20000000000 */
[----:B------:R-:W-:Y:S02]  /*2bca0*/  IMAD.MOV.U32 R13, RZ, RZ, R72 ;  /* 0x000000ffff0d7224 */ /* 0x000fe400078e0048 */
[----:B------:R-:W-:-:S07]  /*2bcb0*/  IMAD.MOV.U32 R70, RZ, RZ, R14 ;  /* 0x000000ffff467224 */ /* 0x000fce00078e000e */
[----:B------:R-:W-:Y:S05]  /*2bcc0*/  WARPSYNC.COLLECTIVE R15, `(.L_x_733) ;  /* 0x000000000f087348 */ /* 0x000fea0003c00000 */
[----:B------:R0:W1:Y:S02]  /*2bcd0*/  SHFL.IDX P6, R14, R13, R12, R11 ;  /* 0x0000000c0d0e7389 */ /* 0x00006400000c000b */
[----:B01----:R-:W-:Y:S01]  /*2bce0*/  ENDCOLLECTIVE ;  /* 0x000000000000791b */ /* 0x003fe20003800000 */
.L_x_733:
[----:B------:R-:W-:Y:S01]  /*2bcf0*/  MOV R13, R30 ;  /* 0x0000001e000d7202 */ /* 0x000fe20000000f00 */
[----:B------:R-:W-:Y:S02]  /*2bd00*/  IMAD.MOV.U32 R12, RZ, RZ, R5 ;  /* 0x000000ffff0c7224 */ /* 0x000fe400078e0005 */
[----:B------:R-:W-:-:S07]  /*2bd10*/  IMAD.MOV.U32 R72, RZ, RZ, R14 ;  /* 0x000000ffff487224 */ /* 0x000fce00078e000e */
[----:B------:R-:W-:Y:S05]  /*2bd20*/  WARPSYNC.COLLECTIVE R15, `(.L_x_734) ;  /* 0x000000000f087348 */ /* 0x000fea0003c00000 */
[----:B------:R0:W1:Y:S02]  /*2bd30*/  SHFL.IDX P6, R14, R13, R12, R11 ;  /* 0x0000000c0d0e7389 */ /* 0x00006400000c000b */
[----:B01----:R-:W-:Y:S01]  /*2bd40*/  ENDCOLLECTIVE ;  /* 0x000000000000791b */ /* 0x003fe20003800000 */
.L_x_734:
[----:B------:R-:W-:Y:S02]  /*2bd50*/  IMAD.MOV.U32 R13, RZ, RZ, R28 ;  /* 0x000000ffff0d7224 */ /* 0x000fe400078e001c */
[----:B------:R-:W-:-:S07]  /*2bd60*/  IMAD.MOV.U32 R73, RZ, RZ, R14 ;  /* 0x000000ffff497224 */ /* 0x000fce00078e000e */
[----:B------:R-:W-:Y:S05]  /*2bd70*/  WARPSYNC.COLLECTIVE R15, `(.L_x_735) ;  /* 0x000000000f087348 */ /* 0x000fea0003c00000 */
[----:B------:R0:W1:Y:S02]  /*2bd80*/  SHFL.IDX P6, R14, R13, R12, R11 ;  /* 0x0000000c0d0e7389 */ /* 0x00006400000c000b */
[----:B01----:R-:W-:Y:S01]  /*2bd90*/  ENDCOLLECTIVE ;  /* 0x000000000000791b */ /* 0x003fe20003800000 */
.L_x_735:
        /* <DEDUP_REMOVED lines=8> */
.L_x_736:
[----:B------:R-:W-:Y:S02]  /*2be20*/  SEL R71, R72, R85, P0 ;  /* 0x0000005548477207 */ /* 0x000fe40000000000 */
[----:B------:R-:W-:Y:S01]  /*2be30*/  SEL R72, R85, R72, P0 ;  /* 0x0000004855487207 */ /* 0x000fe20000000000 */
[----:B------:R-:W-:Y:S02]  /*2be40*/  IMAD.MOV.U32 R13, RZ, RZ, R86 ;  /* 0x000000ffff0d7224 */ /* 0x000fe400078e0056 */
[----:B------:R-:W-:-:S07]  /*2be50*/  IMAD.MOV.U32 R84, RZ, RZ, R14 ;  /* 0x000000ffff547224 */ /* 0x000fce00078e000e */
[----:B------:R-:W-:Y:S05]  /*2be60*/  WARPSYNC.COLLECTIVE R15, `(.L_x_737) ;  /* 0x000000000f087348 */ /* 0x000fea0003c00000 */
[----:B------:R0:W1:Y:S02]  /*2be70*/  SHFL.IDX P6, R14, R13, R12, R11 ;  /* 0x0000000c0d0e7389 */ /* 0x00006400000c000b */
[----:B01----:R-:W-:Y:S01]  /*2be80*/  ENDCOLLECTIVE ;  /* 0x000000000000791b */ /* 0x003fe20003800000 */
.L_x_737:
[----:B------:R-:W-:Y:S01]  /*2be90*/  MOV R13, R34 ;  /* 0x00000022000d7202 */ /* 0x000fe20000000f00 */
[----:B------:R-:W-:Y:S02]  /*2bea0*/  IMAD.MOV.U32 R12, RZ, RZ, R5 ;  /* 0x000000ffff0c7224 */ /* 0x000fe400078e0005 */
[----:B------:R-:W-:-:S07]  /*2beb0*/  IMAD.MOV.U32 R86, RZ, RZ, R14 ;  /* 0x000000ffff567224 */ /* 0x000fce00078e000e */
[----:B------:R-:W-:Y:S05]  /*2bec0*/  WARPSYNC.COLLECTIVE R15, `(.L_x_738) ;  /* 0x000000000f087348 */ /* 0x000fea0003c00000 */
[----:B------:R0:W1:Y:S02]  /*2bed0*/  SHFL.IDX P6, R14, R13, R12, R11 ;  /* 0x0000000c0d0e7389 */ /* 0x00006400000c000b */
[----:B01----:R-:W-:Y:S01]  /*2bee0*/  ENDCOLLECTIVE ;  /* 0x000000000000791b */ /* 0x003fe20003800000 */
.L_x_738:
[----:B------:R-:W-:Y:S02]  /*2bef0*/  IMAD.MOV.U32 R13, RZ, RZ, R32 ;  /* 0x000000ffff0d7224 */ /* 0x000fe400078e0020 */
[----:B------:R-:W-:-:S07]  /*2bf00*/  IMAD.MOV.U32 R87, RZ, RZ, R14 ;  /* 0x000000ffff577224 */ /* 0x000fce00078e000e */
[----:B------:R-:W-:Y:S05]  /*2bf10*/  WARPSYNC.COLLECTIVE R15, `(.L_x_739) ;  /* 0x000000000f087348 */ /* 0x000fea0003c00000 */
[----:B------:R0:W1:Y:S02]  /*2bf20*/  SHFL.IDX P6, R14, R13, R12, R11 ;  /* 0x0000000c0d0e7389 */ /* 0x00006400000c000b */
[----:B01----:R-:W-:Y:S01]  /*2bf30*/  ENDCOLLECTIVE ;  /* 0x000000000000791b */ /* 0x003fe20003800000 */
.L_x_739:
        /* <DEDUP_REMOVED lines=8> */
.L_x_740:
[----:B------:R-:W-:Y:S02]  /*2bfc0*/  SEL R85, R86, R91, P0 ;  /* 0x0000005b56557207 */ /* 0x000fe40000000000 */
[----:B------:R-:W-:Y:S01]  /*2bfd0*/  SEL R86, R91, R86, P0 ;  /* 0x000000565b567207 */ /* 0x000fe20000000000 */
[----:B------:R-:W-:Y:S02]  /*2bfe0*/  IMAD.MOV.U32 R13, RZ, RZ, R92 ;  /* 0x000000ffff0d7224 */ /* 0x000fe400078e005c */
[----:B------:R-:W-:-:S07]  /*2bff0*/  IMAD.MOV.U32 R90, RZ, RZ, R14 ;  /* 0x000000ffff5a7224 */ /* 0x000fce00078e000e */
[----:B------:R-:W-:Y:S05]  /*2c000*/  WARPSYNC.COLLECTIVE R15, `(.L_x_741) ;  /* 0x000000000f087348 */ /* 0x000fea0003c00000 */
[----:B------:R0:W1:Y:S02]  /*2c010*/  SHFL.IDX P6, R14, R13, R12, R11 ;  /* 0x0000000c0d0e7389 */ /* 0x00006400000c000b */
[----:B01----:R-:W-:Y:S01]  /*2c020*/  ENDCOLLECTIVE ;  /* 0x000000000000791b */ /* 0x003fe20003800000 */
.L_x_741:
[----:B------:R-:W-:Y:S01]  /*2c030*/  MOV R13, R54 ;  /* 0x00000036000d7202 */ /* 0x000fe20000000f00 */
[----:B------:R-:W-:Y:S01]  /*2c040*/  IMAD.MOV.U32 R12, RZ, RZ, R5 ;  /* 0x000000ffff0c7224 */ /* 0x000fe200078e0005 */
[----:B------:R-:W-:Y:S01]  /*2c050*/  SEL R54, R116, R29, P0 ;  /* 0x0000001d74367207 */ /* 0x000fe20000000000 */
[----:B------:R-:W-:-:S07]  /*2c060*/  IMAD.MOV.U32 R92, RZ, RZ, R14 ;  /* 0x000000ffff5c7224 */ /* 0x000fce00078e000e */
[----:B------:R-:W-:Y:S05]  /*2c070*/  WARPSYNC.COLLECTIVE R15, `(.L_x_742) ;  /* 0x000000000f087348 */ /* 0x000fea0003c00000 */
[----:B------:R0:W1:Y:S02]  /*2c080*/  SHFL.IDX P6, R14, R13, R12, R11 ;  /* 0x0000000c0d0e7389 */ /* 0x00006400000c000b */
[----:B01----:R-:W-:Y:S01]  /*2c090*/  ENDCOLLECTIVE ;  /* 0x000000000000791b */ /* 0x003fe20003800000 */
.L_x_742:
[----:B------:R-:W-:Y:S02]  /*2c0a0*/  IMAD.MOV.U32 R13, RZ, RZ, R10 ;  /* 0x000000ffff0d7224 */ /* 0x000fe400078e000a */
[----:B------:R-:W-:-:S07]  /*2c0b0*/  IMAD.MOV.U32 R109, RZ, RZ, R14 ;  /* 0x000000ffff6d7224 */ /* 0x000fce00078e000e */
[----:B------:R-:W-:Y:S05]  /*2c0c0*/  WARPSYNC.COLLECTIVE R15, `(.L_x_743) ;  /* 0x000000000f087348 */ /* 0x000fea0003c00000 */
[----:B------:R0:W1:Y:S02]  /*2c0d0*/  SHFL.IDX P6, R14, R13, R12, R11 ;  /* 0x0000000c0d0e7389 */ /* 0x00006400000c000b */
[----:B01----:R-:W-:Y:S01]  /*2c0e0*/  ENDCOLLECTIVE ;  /* 0x000000000000791b */ /* 0x003fe20003800000 */
.L_x_743:
        /* <DEDUP_REMOVED lines=8> */
.L_x_744:
[----:B------:R-:W-:Y:S02]  /*2c170*/  SEL R91, R92, R111, P0 ;  /* 0x0000006f5c5b7207 */ /* 0x000fe40000000000 */
[----:B------:R-:W-:Y:S01]  /*2c180*/  SEL R92, R111, R92, P0 ;  /* 0x0000005c6f5c7207 */ /* 0x000fe20000000000 */
[----:B------:R-:W-:Y:S02]  /*2c190*/  IMAD.MOV.U32 R13, RZ, RZ, R60 ;  /* 0x000000ffff0d7224 */ /* 0x000fe400078e003c */
[----:B------:R-:W-:-:S07]  /*2c1a0*/  IMAD.MOV.U32 R4, RZ, RZ, R14 ;  /* 0x000000ffff047224 */ /* 0x000fce00078e000e */
[----:B------:R-:W-:Y:S05]  /*2c1b0*/  WARPSYNC.COLLECTIVE R15, `(.L_x_745) ;  /* 0x000000000f087348 */ /* 0x000fea0003c00000 */
[----:B------:R0:W1:Y:S02]  /*2c1c0*/  SHFL.IDX P6, R14, R13, R12, R11 ;  /* 0x0000000c0d0e7389 */ /* 0x00006400000c000b */
[----:B01----:R-:W-:Y:S01]  /*2c1d0*/  ENDCOLLECTIVE ;  /* 0x000000000000791b */ /* 0x003fe20003800000 */
.L_x_745:
[----:B------:R-:W-:Y:S01]  /*2c1e0*/  MOV R13, R8 ;  /* 0x00000008000d7202 */ /* 0x000fe20000000f00 */
[----:B------:R-:W-:Y:S02]  /*2c1f0*/  IMAD.MOV.U32 R12, RZ, RZ, R5 ;  /* 0x000000ffff0c7224 */ /* 0x000fe400078e0005 */
[----:B------:R-:W-:-:S07]  /*2c200*/  IMAD.MOV.U32 R60, RZ, RZ, R14 ;  /* 0x000000ffff3c7224 */ /* 0x000fce00078e000e */
[----:B------:R-:W-:Y:S05]  /*2c210*/  WARPSYNC.COLLECTIVE R15, `(.L_x_746) ;  /* 0x000000000f087348 */ /* 0x000fea0003c00000 */
[----:B------:R0:W1:Y:S02]  /*2c220*/  SHFL.IDX P6, R14, R13, R12, R11 ;  /* 0x0000000c0d0e7389 */ /* 0x00006400000c000b */
[----:B01----:R-:W-:Y:S01]  /*2c230*/  ENDCOLLECTIVE ;  /* 0x000000000000791b */ /* 0x003fe20003800000 */
.L_x_746:
[----:B------:R-:W-:Y:S02]  /*2c240*/  IMAD.MOV.U32 R13, RZ, RZ, R6 ;  /* 0x000000ffff0d7224 */ /* 0x000fe400078e0006 */
[----:B------:R-:W-:-:S07]  /*2c250*/  IMAD.MOV.U32 R7, RZ, RZ, R14 ;  /* 0x000000ffff077224 */ /* 0x000fce00078e000e */
[----:B------:R-:W-:Y:S05]  /*2c260*/  WARPSYNC.COLLECTIVE R15, `(.L_x_747) ;  /* 0x000000000f087348 */ /* 0x000fea0003c00000 */
[----:B------:R0:W1:Y:S02]  /*2c270*/  SHFL.IDX P6, R14, R13, R12, R11 ;  /* 0x0000000c0d0e7389 */ /* 0x00006400000c000b */
[----:B01----:R-:W-:Y:S01]  /*2c280*/  ENDCOLLECTIVE ;  /* 0x000000000000791b */ /* 0x003fe20003800000 */
.L_x_747:
[----:B------:R-:W-:Y:S05]  /*2c290*/  BRA `(.L_x_748) ;  /* 0xffffff3800507947 */ /* 0x000fea000383ffff */
.L_x_500:
[----:B------:R-:W-:Y:S01]  /*2c2a0*/  MOV R13, R3 ;  /* 0x00000003000d7202 */ /* 0x000fe20000000f00 */
[----:B------:R-:W-:Y:S02]  /*2c2b0*/  IMAD.MOV.U32 R12, RZ, RZ, RZ ;  /* 0x000000ffff0c7224 */ /* 0x000fe400078e00ff */
[----:B------:R-:W-:Y:S02]  /*2c2c0*/  IMAD.MOV.U32 R11, RZ, RZ, 0x181f ;  /* 0x0000181fff0b7424 */ /* 0x000fe400078e00ff */
[----:B------:R-:W-:-:S07]  /*2c2d0*/  IMAD.MOV.U32 R15, RZ, RZ, -0x1 ;  /* 0xffffffffff0f7424 */ /* 0x000fce00078e00ff */
[----:B-----5:R-:W-:Y:S05]  /*2c2e0*/  WARPSYNC.COLLECTIVE R15, `(.L_x_749) ;  /* 0x000000000f087348 */ /* 0x020fea0003c00000 */
[----:B------:R0:W1:Y:S02]  /*2c2f0*/  SHFL.IDX P6, R14, R13, R12, R11 ;  /* 0x0000000c0d0e7389 */ /* 0x00006400000c000b */
[----:B01---5:R-:W-:Y:S01]  /*2c300*/  ENDCOLLECTIVE ;  /* 0x000000000000791b */ /* 0x023fe20003800000 */
.L_x_749:
[----:B------:R-:W-:Y:S01]  /*2c310*/  MOV R13, R2 ;  /* 0x00000002000d7202 */ /* 0x000fe20000000f00 */
[----:B------:R-:W-:-:S07]  /*2c320*/  IMAD.MOV.U32 R0, RZ, RZ, R14 ;  /* 0x000000ffff007224 */ /* 0x000fce00078e000e */
[----:B------:R-:W-:Y:S05]  /*2c330*/  WARPSYNC.COLLECTIVE R15, `(.L_x_750) ;  /* 0x000000000f087348 */ /* 0x000fea0003c00000 */
[----:B------:R0:W1:Y:S02]  /*2c340*/  SHFL.IDX P6, R14, R13, R12, R11 ;  /* 0x0000000c0d0e7389 */ /* 0x00006400000c000b */
[----:B01----:R-:W-:Y:S01]  /*2c350*/  ENDCOLLECTIVE ;  /* 0x000000000000791b */ /* 0x003fe20003800000 */
.L_x_750:
[----:B------:R-:W-:Y:S05]  /*2c360*/  BRA `(.L_x_751) ;  /* 0xffffff4400c47947 */ /* 0x000fea000383ffff */
.L_x_503:
[----:B------:R-:W-:Y:S01]  /*2c370*/  BSSY B1, `(.L_x_752) ;  /* 0x0000008000017945 */ /* 0x000fe20003800000 */
[----:B------:R-:W-:Y:S02]  /*2c380*/  IMAD.MOV.U32 R13, RZ, RZ, R3 ;  /* 0x000000ffff0d7224 */ /* 0x000fe400078e0003 */
[----:B------:R-:W-:Y:S02]  /*2c390*/  IMAD.MOV.U32 R12, RZ, RZ, 0x1 ;  /* 0x00000001ff0c7424 */ /* 0x000fe400078e00ff */
[----:B------:R-:W-:Y:S02]  /*2c3a0*/  IMAD.MOV.U32 R11, RZ, RZ, 0x181f ;  /* 0x0000181fff0b7424 */ /* 0x000fe400078e00ff */
[----:B---3--:R-:W-:-:S07]  /*2c3b0*/  IMAD.MOV.U32 R15, RZ, RZ, -0x1 ;  /* 0xffffffffff0f7424 */ /* 0x008fce00078e00ff */
[----:B012--5:R-:W-:Y:S05]  /*2c3c0*/  WARPSYNC.COLLECTIVE R15, `(.L_x_753) ;  /* 0x000000000f087348 */ /* 0x027fea0003c00000 */
[----:B--2---:R2:W3:Y:S02]  /*2c3d0*/  SHFL.IDX P6, R14, R13, R12, R11 ;  /* 0x0000000c0d0e7389 */ /* 0x0044e400000c000b */
[----:B0123-5:R-:W-:Y:S01]  /*2c3e0*/  ENDCOLLECTIVE ;  /* 0x000000000000791b */ /* 0x02ffe20003800000 */
.L_x_753:
[----:B------:R-:W-:Y:S05]  /*2c3f0*/  BSYNC B1 ;  /* 0x0000000000017941 */ /* 0x000fea0003800000 */
.L_x_752:
[----:B------:R-:W-:Y:S01]  /*2c400*/  IMAD.MOV.U32 R13, RZ, RZ, R2 ;  /* 0x000000ffff0d7224 */ /* 0x000fe200078e0002 */
[----:B------:R-:W-:Y:S01]  /*2c410*/  MOV R0, R14 ;  /* 0x0000000e00007202 */ /* 0x000fe20000000f00 */
[----:B------:R-:W-:Y:S02]  /*2c420*/  IMAD.MOV.U32 R12, RZ, RZ, 0x1 ;  /* 0x00000001ff0c7424 */ /* 0x000fe400078e00ff */
[----:B------:R-:W-:Y:S02]  /*2c430*/  IMAD.MOV.U32 R11, RZ, RZ, 0x181f ;  /* 0x0000181fff0b7424 */ /* 0x000fe400078e00ff */
[----:B------:R-:W-:-:S07]  /*2c440*/  IMAD.MOV.U32 R15, RZ, RZ, -0x1 ;  /* 0xffffffffff0f7424 */ /* 0x000fce00078e00ff */
[----:B------:R-:W-:Y:S05]  /*2c450*/  WARPSYNC.COLLECTIVE R15, `(.L_x_754) ;  /* 0x000000000f087348 */ /* 0x000fea0003c00000 */
[----:B------:R0:W1:Y:S02]  /*2c460*/  SHFL.IDX P6, R14, R13, R12, R11 ;  /* 0x0000000c0d0e7389 */ /* 0x00006400000c000b */
[----:B01----:R-:W-:Y:S01]  /*2c470*/  ENDCOLLECTIVE ;  /* 0x000000000000791b */ /* 0x003fe20003800000 */
.L_x_754:
[----:B------:R-:W-:Y:S05]  /*2c480*/  BRA `(.L_x_755) ;  /* 0xffffff4400cc7947 */ /* 0x000fea000383ffff */
.L_x_506:
[----:B------:R-:W-:Y:S01]  /*2c490*/  BSSY B1, `(.L_x_756) ;  /* 0x0000008000017945 */ /* 0x000fe20003800000 */
[----:B------:R-:W-:Y:S01]  /*2c4a0*/  MOV R13, R3 ;  /* 0x00000003000d7202 */ /* 0x000fe20000000f00 */
[----:B------:R-:W-:Y:S02]  /*2c4b0*/  IMAD.MOV.U32 R12, RZ, RZ, 0x2 ;  /* 0x00000002ff0c7424 */ /* 0x000fe400078e00ff */
[----:B------:R-:W-:Y:S02]  /*2c4c0*/  IMAD.MOV.U32 R11, RZ, RZ, 0x181f ;  /* 0x0000181fff0b7424 */ /* 0x000fe400078e00ff */
[----:B---3--:R-:W-:-:S07]  /*2c4d0*/  IMAD.MOV.U32 R15, RZ, RZ, -0x1 ;  /* 0xffffffffff0f7424 */ /* 0x008fce00078e00ff */
[----:B012-4-:R-:W-:Y:S05]  /*2c4e0*/  WARPSYNC.COLLECTIVE R15, `(.L_x_757) ;  /* 0x000000000f087348 */ /* 0x017fea0003c00000 */
[----:B--2---:R2:W3:Y:S02]  /*2c4f0*/  SHFL.IDX P6, R14, R13, R12, R11 ;  /* 0x0000000c0d0e7389 */ /* 0x0044e400000c000b */
[----:B01234-:R-:W-:Y:S01]  /*2c500*/  ENDCOLLECTIVE ;  /* 0x000000000000791b */ /* 0x01ffe20003800000 */
.L_x_757:
[----:B------:R-:W-:Y:S05]  /*2c510*/  BSYNC B1 ;  /* 0x0000000000017941 */ /* 0x000fea0003800000 */
.L_x_756:
[----:B------:R-:W-:Y:S01]  /*2c520*/  MOV R13, R2 ;  /* 0x00000002000d7202 */ /* 0x000fe20000000f00 */
[----:B------:R-:W-:Y:S02]  /*2c530*/  IMAD.MOV.U32 R12, RZ, RZ, 0x2 ;  /* 0x00000002ff0c7424 */ /* 0x000fe400078e00ff */
[----:B------:R-:W-:Y:S02]  /*2c540*/  IMAD.MOV.U32 R11, RZ, RZ, 0x181f ;  /* 0x0000181fff0b7424 */ /* 0x000fe400078e00ff */
[----:B------:R-:W-:Y:S02]  /*2c550*/  IMAD.MOV.U32 R15, RZ, RZ, -0x1 ;  /* 0xffffffffff0f7424 */ /* 0x000fe400078e00ff */
[----:B------:R-:W-:-:S07]  /*2c560*/  IMAD.MOV.U32 R0, RZ, RZ, R14 ;  /* 0x000000ffff007224 */ /* 0x000fce00078e000e */
[----:B------:R-:W-:Y:S05]  /*2c570*/  WARPSYNC.COLLECTIVE R15, `(.L_x_758) ;  /* 0x000000000f087348 */ /* 0x000fea0003c00000 */
[----:B------:R0:W1:Y:S02]  /*2c580*/  SHFL.IDX P6, R14, R13, R12, R11 ;  /* 0x0000000c0d0e7389 */ /* 0x00006400000c000b */
[----:B01----:R-:W-:Y:S01]  /*2c590*/  ENDCOLLECTIVE ;  /* 0x000000000000791b */ /* 0x003fe20003800000 */
.L_x_758:
[----:B------:R-:W-:Y:S05]  /*2c5a0*/  BRA `(.L_x_759) ;  /* 0xffffff4400d47947 */ /* 0x000fea000383ffff */
.L_x_509:
[----:B------:R-:W-:Y:S01]  /*2c5b0*/  BSSY B1, `(.L_x_760) ;  /* 0x0000008000017945 */ /* 0x000fe20003800000 */
[----:B------:R-:W-:Y:S01]  /*2c5c0*/  IMAD.MOV.U32 R13, RZ, RZ, R3 ;  /* 0x000000ffff0d7224 */ /* 0x000fe200078e0003 */
[----:B------:R-:W-:Y:S01]  /*2c5d0*/  MOV R12, 0x3 ;  /* 0x00000003000c7802 */ /* 0x000fe20000000f00 */
[----:B------:R-:W-:Y:S02]  /*2c5e0*/  IMAD.MOV.U32 R11, RZ, RZ, 0x181f ;  /* 0x0000181fff0b7424 */ /* 0x000fe400078e00ff */
[----:B---3--:R-:W-:-:S07]  /*2c5f0*/  IMAD.MOV.U32 R15, RZ, RZ, -0x1 ;  /* 0xffffffffff0f7424 */ /* 0x008fce00078e00ff */
[----:B012-4-:R-:W-:Y:S05]  /*2c600*/  WARPSYNC.COLLECTIVE R15, `(.L_x_761) ;  /* 0x000000000f087348 */ /* 0x017fea0003c00000 */
[----:B--2---:R2:W3:Y:S02]  /*2c610*/  SHFL.IDX P6, R14, R13, R12, R11 ;  /* 0x0000000c0d0e7389 */ /* 0x0044e400000c000b */
[----:B01234-:R-:W-:Y:S01]  /*2c620*/  ENDCOLLECTIVE ;  /* 0x000000000000791b */ /* 0x01ffe20003800000 */
.L_x_761:
[----:B------:R-:W-:Y:S05]  /*2c630*/  BSYNC B1 ;  /* 0x0000000000017941 */ /* 0x000fea0003800000 */
.L_x_760:
[----:B------:R-:W-:Y:S01]  /*2c640*/  IMAD.MOV.U32 R13, RZ, RZ, R2 ;  /* 0x000000ffff0d7224 */ /* 0x000fe200078e0002 */
[----:B------:R-:W-:Y:S01]  /*2c650*/  MOV R12, 0x3 ;  /* 0x00000003000c7802 */ /* 0x000fe20000000f00 */
[----:B------:R-:W-:Y:S02]  /*2c660*/  IMAD.MOV.U32 R11, RZ, RZ, 0x181f ;  /* 0x0000181fff0b7424 */ /* 0x000fe400078e00ff */
[----:B------:R-:W-:Y:S02]  /*2c670*/  IMAD.MOV.U32 R15, RZ, RZ, -0x1 ;  /* 0xffffffffff0f7424 */ /* 0x000fe400078e00ff */
[----:B------:R-:W-:-:S07]  /*2c680*/  IMAD.MOV.U32 R0, RZ, RZ, R14 ;  /* 0x000000ffff007224 */ /* 0x000fce00078e000e */
[----:B------:R-:W-:Y:S05]  /*2c690*/  WARPSYNC.COLLECTIVE R15, `(.L_x_762) ;  /* 0x000000000f087348 */ /* 0x000fea0003c00000 */
[----:B------:R0:W1:Y:S02]  /*2c6a0*/  SHFL.IDX P6, R14, R13, R12, R11 ;  /* 0x0000000c0d0e7389 */ /* 0x00006400000c000b */
[----:B01----:R-:W-:Y:S01]  /*2c6b0*/  ENDCOLLECTIVE ;  /* 0x000000000000791b */ /* 0x003fe20003800000 */
.L_x_762:
[----:B------:R-:W-:Y:S05]  /*2c6c0*/  BRA `(.L_x_763) ;  /* 0xffffff4400dc7947 */ /* 0x000fea000383ffff */
.L_x_511:
[----:B------:R-:W-:Y:S01]  /*2c6d0*/  IMAD.MOV.U32 R13, RZ, RZ, R27 ;  /* 0x000000ffff0d7224 */ /* 0x000fe200078e001b */
[----:B------:R-:W-:Y:S01]  /*2c6e0*/  MOV R11, 0x1c1f ;  /* 0x00001c1f000b7802 */ /* 0x000fe20000000f00 */
[----:B------:R-:W-:Y:S02]  /*2c6f0*/  IMAD.MOV.U32 R12, RZ, RZ, RZ ;  /* 0x000000ffff0c7224 */ /* 0x000fe400078e00ff */
[----:B------:R-:W-:-:S07]  /*2c700*/  IMAD.MOV.U32 R15, RZ, RZ, -0x1 ;  /* 0xffffffffff0f7424 */ /* 0x000fce00078e00ff */
[----:B------:R-:W-:Y:S05]  /*2c710*/  WARPSYNC.COLLECTIVE R15, `(.L_x_764) ;  /* 0x000000000f087348 */ /* 0x000fea0003c00000 */
[----:B------:R0:W1:Y:S02]  /*2c720*/  SHFL.IDX P6, R14, R13, R12, R11 ;  /* 0x0000000c0d0e7389 */ /* 0x00006400000c000b */
[----:B01----:R-:W-:Y:S01]  /*2c730*/  ENDCOLLECTIVE ;  /* 0x000000000000791b */ /* 0x003fe20003800000 */
.L_x_764:
[----:B------:R-:W-:Y:S02]  /*2c740*/  IMAD.MOV.U32 R13, RZ, RZ, R26 ;  /* 0x000000ffff0d7224 */ /* 0x000fe400078e001a */
[----:B------:R-:W-:-:S07]  /*2c750*/  IMAD.MOV.U32 R25, RZ, RZ, R14 ;  /* 0x000000ffff197224 */ /* 0x000fce00078e000e */
[----:B------:R-:W-:Y:S05]  /*2c760*/  WARPSYNC.COLLECTIVE R15, `(.L_x_765) ;  /* 0x000000000f087348 */ /* 0x000fea0003c00000 */
[----:B------:R0:W1:Y:S02]  /*2c770*/  SHFL.IDX P6, R14, R13, R12, R11 ;  /* 0x0000000c0d0e7389 */ /* 0x00006400000c000b */
[----:B01----:R-:W-:Y:S01]  /*2c780*/  ENDCOLLECTIVE ;  /* 0x000000000000791b */ /* 0x003fe20003800000 */
.L_x_765:
[----:B------:R-:W-:Y:S05]  /*2c790*/  BRA `(.L_x_766) ;  /* 0xffffff4800a47947 */ /* 0x000fea000383ffff */
.L_x_514:
[----:B------:R-:W-:Y:S01]  /*2c7a0*/  BSSY B1, `(.L_x_767) ;  /* 0x0000008000017945 */ /* 0x000fe20003800000 */
[----:B------:R-:W-:Y:S01]  /*2c7b0*/  IMAD.MOV.U32 R13, RZ, RZ, R27 ;  /* 0x000000ffff0d7224 */ /* 0x000fe200078e001b */
[----:B------:R-:W-:Y:S01]  /*2c7c0*/  MOV R12, 0x1 ;  /* 0x00000001000c7802 */ /* 0x000fe20000000f00 */
[----:B------:R-:W-:Y:S02]  /*2c7d0*/  IMAD.MOV.U32 R11, RZ, RZ, 0x1c1f ;  /* 0x00001c1fff0b7424 */ /* 0x000fe400078e00ff */
[----:B------:R-:W-:-:S07]  /*2c7e0*/  IMAD.MOV.U32 R15, RZ, RZ, -0x1 ;  /* 0xffffffffff0f7424 */ /* 0x000fce00078e00ff */
[----:B0123--:R-:W-:Y:S05]  /*2c7f0*/  WARPSYNC.COLLECTIVE R15, `(.L_x_768) ;  /* 0x000000000f087348 */ /* 0x00ffea0003c00000 */
[----:B--2---:R2:W4:Y:S02]  /*2c800*/  SHFL.IDX P6, R14, R13, R12, R11 ;  /* 0x0000000c0d0e7389 */ /* 0x00452400000c000b */
[----:B01234-:R-:W-:Y:S01]  /*2c810*/  ENDCOLLECTIVE ;  /* 0x000000000000791b */ /* 0x01ffe20003800000 */
.L_x_768:
[----:B------:R-:W-:Y:S05]  /*2c820*/  BSYNC B1 ;  /* 0x0000000000017941 */ /* 0x000fea0003800000 */
.L_x_767:
        /* <DEDUP_REMOVED lines=8> */
.L_x_769:
[----:B------:R-:W-:Y:S05]  /*2c8b0*/  BRA `(.L_x_770) ;  /* 0xffffff50003c7947 */ /* 0x000fea000383ffff */
.L_x_518:
[----:B------:R-:W-:Y:S01]  /*2c8c0*/  IMAD.MOV.U32 R13, RZ, RZ, R3 ;  /* 0x000000ffff0d7224 */ /* 0x000fe200078e0003 */
[----:B------:R-:W-:Y:S01]  /*2c8d0*/  MOV R11, 0x181f ;  /* 0x0000181f000b7802 */ /* 0x000fe20000000f00 */
[----:B------:R-:W-:Y:S02]  /*2c8e0*/  IMAD.MOV.U32 R12, RZ, RZ, RZ ;  /* 0x000000ffff0c7224 */ /* 0x000fe400078e00ff */
[----:B------:R-:W-:-:S07]  /*2c8f0*/  IMAD.MOV.U32 R15, RZ, RZ, -0x1 ;  /* 0xffffffffff0f7424 */ /* 0x000fce00078e00ff */
[----:B0-2---:R-:W-:Y:S05]  /*2c900*/  WARPSYNC.COLLECTIVE R15, `(.L_x_771) ;  /* 0x000000000f087348 */ /* 0x005fea0003c00000 */
[----:B------:R1:W3:Y:S02]  /*2c910*/  SHFL.IDX P6, R14, R13, R12, R11 ;  /* 0x0000000c0d0e7389 */ /* 0x0002e400000c000b */
[----:B0123--:R-:W-:Y:S01]  /*2c920*/  ENDCOLLECTIVE ;  /* 0x000000000000791b */ /* 0x00ffe20003800000 */
.L_x_771:
[----:B------:R-:W-:Y:S02]  /*2c930*/  IMAD.MOV.U32 R13, RZ, RZ, R2 ;  /* 0x000000ffff0d7224 */ /* 0x000fe400078e0002 */
[----:B------:R-:W-:-:S07]  /*2c940*/  IMAD.MOV.U32 R0, RZ, RZ, R14 ;  /* 0x000000ffff007224 */ /* 0x000fce00078e000e */
[----:B------:R-:W-:Y:S05]  /*2c950*/  WARPSYNC.COLLECTIVE R15, `(.L_x_772) ;  /* 0x000000000f087348 */ /* 0x000fea0003c00000 */
[----:B------:R0:W1:Y:S02]  /*2c960*/  SHFL.IDX P6, R14, R13, R12, R11 ;  /* 0x0000000c0d0e7389 */ /* 0x00006400000c000b */
[----:B01----:R-:W-:Y:S01]  /*2c970*/  ENDCOLLECTIVE ;  /* 0x000000000000791b */ /* 0x003fe20003800000 */
.L_x_772:
[----:B------:R-:W-:Y:S05]  /*2c980*/  BRA `(.L_x_773) ;  /* 0xffffff5c00947947 */ /* 0x000fea000383ffff */
.L_x_521:
[----:B------:R-:W-:Y:S01]  /*2c990*/  BSSY B1, `(.L_x_774) ;  /* 0x0000008000017945 */ /* 0x000fe20003800000 */
[----:B------:R-:W-:Y:S01]  /*2c9a0*/  IMAD.MOV.U32 R13, RZ, RZ, R3 ;  /* 0x000000ffff0d7224 */ /* 0x000fe200078e0003 */
[----:B------:R-:W-:Y:S01]  /*2c9b0*/  MOV R12, 0x1 ;  /* 0x00000001000c7802 */ /* 0x000fe20000000f00 */
[----:B------:R-:W-:Y:S02]  /*2c9c0*/  IMAD.MOV.U32 R11, RZ, RZ, 0x181f ;  /* 0x0000181fff0b7424 */ /* 0x000fe400078e00ff */
[----:B---3--:R-:W-:-:S07]  /*2c9d0*/  IMAD.MOV.U32 R15, RZ, RZ, -0x1 ;  /* 0xffffffffff0f7424 */ /* 0x008fce00078e00ff */
[----:B012-4-:R-:W-:Y:S05]  /*2c9e0*/  WARPSYNC.COLLECTIVE R15, `(.L_x_775) ;  /* 0x000000000f087348 */ /* 0x017fea0003c00000 */
[----:B----4-:R3:W4:Y:S02]  /*2c9f0*/  SHFL.IDX P6, R14, R13, R12, R11 ;  /* 0x0000000c0d0e7389 */ /* 0x01072400000c000b */
[----:B01234-:R-:W-:Y:S01]  /*2ca00*/  ENDCOLLECTIVE ;  /* 0x000000000000791b */ /* 0x01ffe20003800000 */
.L_x_775:
[----:B------:R-:W-:Y:S05]  /*2ca10*/  BSYNC B1 ;  /* 0x0000000000017941 */ /* 0x000fea0003800000 */
.L_x_774:
        /* <DEDUP_REMOVED lines=8> */
.L_x_776:
[----:B------:R-:W-:Y:S05]  /*2caa0*/  BRA `(.L_x_777) ;  /* 0xffffff5c00a07947 */ /* 0x000fea000383ffff */
.L_x_524:
[----:B------:R-:W-:Y:S01]  /*2cab0*/  BSSY B1, `(.L_x_778) ;  /* 0x0000008000017945 */ /* 0x000fe20003800000 */
[----:B------:R-:W-:Y:S01]  /*2cac0*/  IMAD.MOV.U32 R13, RZ, RZ, R3 ;  /* 0x000000ffff0d7224 */ /* 0x000fe200078e0003 */
[----:B------:R-:W-:Y:S01]  /*2cad0*/  MOV R11, 0x181f ;  /* 0x0000181f000b7802 */ /* 0x000fe20000000f00 */
[----:B------:R-:W-:Y:S02]  /*2cae0*/  IMAD.MOV.U32 R12, RZ, RZ, 0x2 ;  /* 0x00000002ff0c7424 */ /* 0x000fe400078e00ff */
[----:B0-----:R-:W-:-:S07]  /*2caf0*/  IMAD.MOV.U32 R15, RZ, RZ, -0x1 ;  /* 0xffffffffff0f7424 */ /* 0x001fce00078e00ff */
[----:B-1234-:R-:W-:Y:S05]  /*2cb00*/  WARPSYNC.COLLECTIVE R15, `(.L_x_779) ;  /* 0x000000000f087348 */ /* 0x01efea0003c00000 */
[----:B----4-:R0:W4:Y:S02]  /*2cb10*/  SHFL.IDX P6, R14, R13, R12, R11 ;  /* 0x0000000c0d0e7389 */ /* 0x01012400000c000b */
[----:B01234-:R-:W-:Y:S01]  /*2cb20*/  ENDCOLLECTIVE ;  /* 0x000000000000791b */ /* 0x01ffe20003800000 */
.L_x_779:
[----:B------:R-:W-:Y:S05]  /*2cb30*/  BSYNC B1 ;  /* 0x0000000000017941 */ /* 0x000fea0003800000 */
.L_x_778:
        /* <DEDUP_REMOVED lines=8> */
.L_x_780:
[----:B------:R-:W-:Y:S05]  /*2cbc0*/  BRA `(.L_x_781) ;  /* 0xffffff5c00a87947 */ /* 0x000fea000383ffff */
.L_x_527:
[----:B------:R-:W-:Y:S01]  /*2cbd0*/  BSSY B1, `(.L_x_782) ;  /* 0x0000008000017945 */ /* 0x000fe20003800000 */
[----:B------:R-:W-:Y:S01]  /*2cbe0*/  IMAD.MOV.U32 R13, RZ, RZ, R3 ;  /* 0x000000ffff0d7224 */ /* 0x000fe200078e0003 */
[----:B0-----:R-:W-:Y:S01]  /*2cbf0*/  MOV R15, 0xffffffff ;  /* 0xffffffff000f7802 */ /* 0x001fe20000000f00 */
[----:B------:R-:W-:Y:S02]  /*2cc00*/  IMAD.MOV.U32 R12, RZ, RZ, 0x3 ;  /* 0x00000003ff0c7424 */ /* 0x000fe400078e00ff */
[----:B------:R-:W-:-:S07]  /*2cc10*/  IMAD.MOV.U32 R11, RZ, RZ, 0x181f ;  /* 0x0000181fff0b7424 */ /* 0x000fce00078e00ff */
[----:B-1234-:R-:W-:Y:S05]  /*2cc20*/  WARPSYNC.COLLECTIVE R15, `(.L_x_783) ;  /* 0x000000000f087348 */ /* 0x01efea0003c00000 */
[----:B------:R0:W0:Y:S02]  /*2cc30*/  SHFL.IDX P6, R14, R13, R12, R11 ;  /* 0x0000000c0d0e7389 */ /* 0x00002400000c000b */
[----:B01234-:R-:W-:Y:S01]  /*2cc40*/  ENDCOLLECTIVE ;  /* 0x000000000000791b */ /* 0x01ffe20003800000 */
.L_x_783:
[----:B------:R-:W-:Y:S05]  /*2cc50*/  BSYNC B1 ;  /* 0x0000000000017941 */ /* 0x000fea0003800000 */
.L_x_782:
[----:B------:R-:W-:Y:S01]  /*2cc60*/  IMAD.MOV.U32 R13, RZ, RZ, R2 ;  /* 0x000000ffff0d7224 */ /* 0x000fe200078e0002 */
[----:B------:R-:W-:Y:S01]  /*2cc70*/  MOV R15, 0xffffffff ;  /* 0xffffffff000f7802 */ /* 0x000fe20000000f00 */
[----:B------:R-:W-:Y:S02]  /*2cc80*/  IMAD.MOV.U32 R12, RZ, RZ, 0x3 ;  /* 0x00000003ff0c7424 */ /* 0x000fe400078e00ff */
[----:B------:R-:W-:Y:S02]  /*2cc90*/  IMAD.MOV.U32 R11, RZ, RZ, 0x181f ;  /* 0x0000181fff0b7424 */ /* 0x000fe400078e00ff */
[----:B------:R-:W-:-:S07]  /*2cca0*/  IMAD.MOV.U32 R0, RZ, RZ, R14 ;  /* 0x000000ffff007224 */ /* 0x000fce00078e000e */
[----:B------:R-:W-:Y:S05]  /*2ccb0*/  WARPSYNC.COLLECTIVE R15, `(.L_x_784) ;  /* 0x000000000f087348 */ /* 0x000fea0003c00000 */
[----:B------:R0:W1:Y:S02]  /*2ccc0*/  SHFL.IDX P6, R14, R13, R12, R11 ;  /* 0x0000000c0d0e7389 */ /* 0x00006400000c000b */
[----:B01----:R-:W-:Y:S01]  /*2ccd0*/  ENDCOLLECTIVE ;  /* 0x000000000000791b */ /* 0x003fe20003800000 */
.L_x_784:
[----:B------:R-:W-:Y:S05]  /*2cce0*/  BRA `(.L_x_785) ;  /* 0xffffff5c00b07947 */ /* 0x000fea000383ffff */
.L_x_544:
[----:B------:R-:W0:Y:S01]  /*2ccf0*/  S2R R5, SR_TID.X ;  /* 0x0000000000057919 */ /* 0x000e220000002100 */
[----:B------:R-:W-:Y:S01]  /*2cd00*/  BSSY B1, `(.L_x_786) ;  /* 0x000000a000017945 */ /* 0x000fe20003800000 */
[----:B------:R-:W-:Y:S02]  /*2cd10*/  IMAD.MOV.U32 R12, RZ, RZ, RZ ;  /* 0x000000ffff0c7224 */ /* 0x000fe400078e00ff */
[----:B------:R-:W-:Y:S02]  /*2cd20*/  IMAD.MOV.U32 R11, RZ, RZ, 0x1f ;  /* 0x0000001fff0b7424 */ /* 0x000fe400078e00ff */
[----:B------:R-:W-:Y:S01]  /*2cd30*/  IMAD.MOV.U32 R15, RZ, RZ, -0x1 ;  /* 0xffffffffff0f7424 */ /* 0x000fe200078e00ff */
[----:B0-----:R-:W-:-:S04]  /*2cd40*/  SHF.R.U32.HI R5, RZ, 0x5, R5 ;  /* 0x00000005ff057819 */ /* 0x001fc80000011605 */
[----:B------:R-:W-:-:S05]  /*2cd50*/  LOP3.LUT R5, R5, 0x3, RZ, 0xc0, !PT ;  /* 0x0000000305057812 */ /* 0x000fca00078ec0ff */
[----:B------:R-:W-:-:S07]  /*2cd60*/  IMAD.MOV.U32 R13, RZ, RZ, R5 ;  /* 0x000000ffff0d7224 */ /* 0x000fce00078e0005 */
[----:B------:R-:W-:Y:S05]  /*2cd70*/  WARPSYNC.COLLECTIVE R15, `(.L_x_787) ;  /* 0x000000000f087348 */ /* 0x000fea0003c00000 */
[----:B------:R0:W1:Y:S02]  /*2cd80*/  SHFL.IDX P6, R14, R13, R12, R11 ;  /* 0x0000000c0d0e7389 */ /* 0x00006400000c000b */
[----:B01----:R-:W-:Y:S01]  /*2cd90*/  ENDCOLLECTIVE ;  /* 0x000000000000791b */ /* 0x003fe20003800000 */
.L_x_787:
[----:B------:R-:W-:Y:S05]  /*2cda0*/  BSYNC B1 ;  /* 0x0000000000017941 */ /* 0x000fea0003800000 */
.L_x_786:
[----:B------:R-:W-:Y:S05]  /*2cdb0*/  BRA `(.L_x_788) ;  /* 0xffffff7800287947 */ /* 0x000fea000383ffff */
.L_x_546:
[----:B------:R-:W-:Y:S01]  /*2cdc0*/  BSSY B1, `(.L_x_789) ;  /* 0x0000006000017945 */ /* 0x000fe20003800000 */
[----:B------:R-:W-:-:S07]  /*2cdd0*/  MOV R15, 0xffffffff ;  /* 0xffffffff000f7802 */ /* 0x000fce0000000f00 */
[----:B0-----:R-:W-:Y:S05]  /*2cde0*/  WARPSYNC.COLLECTIVE R15, `(.L_x_790) ;  /* 0x000000000f0c7348 */ /* 0x001fea0003c00000 */
[----:B------:R-:W-:Y:S02]  /*2cdf0*/  ELECT P6, UR62, PT ;  /* 0x00000000003e782f */ /* 0x000fe400038c0000 */
[----:B------:R-:W-:Y:S01]  /*2ce00*/  MOV R14, UR62 ;  /* 0x0000003e000e7c02 */ /* 0x000fe20008000f00 */
[----:B0-----:R-:W-:Y:S10]  /*2ce10*/  ENDCOLLECTIVE ;  /* 0x000000000000791b */ /* 0x001ff40003800000 */
.L_x_790:
[----:B------:R-:W-:Y:S05]  /*2ce20*/  BSYNC B1 ;  /* 0x0000000000017941 */ /* 0x000fea0003800000 */
.L_x_789:
[----:B------:R-:W-:Y:S05]  /*2ce30*/  BRA `(.L_x_545) ;  /* 0xffffff7800207947 */ /* 0x000fea000383ffff */
.L_x_548:
[----:B0-----:R0:W1:Y:S02]  /*2ce40*/  SYNCS.PHASECHK.TRANS64.TRYWAIT P0, [R18+URZ+0x29820], R4 ;  /* 0x02982004120075a7 */ /* 0x001064000800017f */
[----:B-1----:R-:W-:Y:S05]  /*2ce50*/  @!P0 NANOSLEEP.SYNCS 0x989680 ;  /* 0x009896800000895d */ /* 0x002fea0003900000 */
[----:B------:R-:W1:Y:S02]  /*2ce60*/  @!P0 SYNCS.PHASECHK.TRANS64 P0, [R18+URZ+0x29820], R4 ;  /* 0x02982004120085a7 */ /* 0x000e64000800007f */
[----:B-1----:R-:W-:Y:S05]  /*2ce70*/  @!P0 BRA `(.L_x_548) ;  /* 0xfffffffc00f08947 */ /* 0x002fea000383ffff */
[----:B------:R-:W-:Y:S05]  /*2ce80*/  BRA `(.L_x_791) ;  /* 0xffffff7800307947 */ /* 0x000fea000383ffff */
.L_x_552:
[----:B-1----:R1:W2:Y:S02]  /*2ce90*/  SYNCS.PHASECHK.TRANS64.TRYWAIT P0, [R7+URZ+0x298a0], R10 ;  /* 0x0298a00a070075a7 */ /* 0x0022a4000800017f */
[----:B--2---:R-:W-:Y:S05]  /*2cea0*/  @!P0 NANOSLEEP.SYNCS 0x989680 ;  /* 0x009896800000895d */ /* 0x004fea0003900000 */
[----:B------:R-:W2:Y:S02]  /*2ceb0*/  @!P0 SYNCS.PHASECHK.TRANS64 P0, [R7+URZ+0x298a0], R10 ;  /* 0x0298a00a070085a7 */ /* 0x000ea4000800007f */
[----:B--2---:R-:W-:Y:S05]  /*2cec0*/  @!P0 BRA `(.L_x_552) ;  /* 0xfffffffc00f08947 */ /* 0x004fea000383ffff */
[----:B------:R-:W-:Y:S05]  /*2ced0*/  BRA `(.L_x_792) ;  /* 0xffffff7800507947 */ /* 0x000fea000383ffff */
.L_x_559:
[----:B0-----:R0:W2:Y:S02]  /*2cee0*/  SYNCS.PHASECHK.TRANS64.TRYWAIT P0, [R7+URZ+0x298c0], R10 ;  /* 0x0298c00a070075a7 */ /* 0x0010a4000800017f */
[----:B--2---:R-:W-:Y:S05]  /*2cef0*/  @!P0 NANOSLEEP.SYNCS 0x989680 ;  /* 0x009896800000895d */ /* 0x004fea0003900000 */
[----:B------:R-:W2:Y:S02]  /*2cf00*/  @!P0 SYNCS.PHASECHK.TRANS64 P0, [R7+URZ+0x298c0], R10 ;  /* 0x0298c00a070085a7 */ /* 0x000ea4000800007f */
[----:B--2---:R-:W-:Y:S05]  /*2cf10*/  @!P0 BRA `(.L_x_559) ;  /* 0xfffffffc00f08947 */ /* 0x004fea000383ffff */
[----:B------:R-:W-:Y:S05]  /*2cf20*/  BRA `(.L_x_793) ;  /* 0xffffff7c00487947 */ /* 0x000fea000383ffff */
.L_x_566:
[----:B0-----:R0:W1:Y:S02]  /*2cf30*/  SYNCS.PHASECHK.TRANS64.TRYWAIT P2, [R8+URZ+0x298a0], R7 ;  /* 0x0298a007080075a7 */ /* 0x001064000804017f */
[----:B-1----:R-:W-:Y:S05]  /*2cf40*/  @!P2 NANOSLEEP.SYNCS 0x989680 ;  /* 0x009896800000a95d */ /* 0x002fea0003900000 */
[----:B------:R-:W1:Y:S02]  /*2cf50*/  @!P2 SYNCS.PHASECHK.TRANS64 P2, [R8+URZ+0x298a0], R7 ;  /* 0x0298a0070800a5a7 */ /* 0x000e64000804007f */
[----:B-1----:R-:W-:Y:S05]  /*2cf60*/  @!P2 BRA `(.L_x_566) ;  /* 0xfffffffc00f0a947 */ /* 0x002fea000383ffff */
[----:B------:R-:W-:Y:S05]  /*2cf70*/  BRA `(.L_x_794) ;  /* 0xffffff8000247947 */ /* 0x000fea000383ffff */
.L_x_573:
[----:B-1----:R1:W2:Y:S02]  /*2cf80*/  SYNCS.PHASECHK.TRANS64.TRYWAIT P2, [R8+URZ+0x298c0], R7 ;  /* 0x0298c007080075a7 */ /* 0x0022a4000804017f */
[----:B--2---:R-:W-:Y:S05]  /*2cf90*/  @!P2 NANOSLEEP.SYNCS 0x989680 ;  /* 0x009896800000a95d */ /* 0x004fea0003900000 */
[----:B------:R-:W2:Y:S02]  /*2cfa0*/  @!P2 SYNCS.PHASECHK.TRANS64 P2, [R8+URZ+0x298c0], R7 ;  /* 0x0298c0070800a5a7 */ /* 0x000ea4000804007f */
[----:B--2---:R-:W-:Y:S05]  /*2cfb0*/  @!P2 BRA `(.L_x_573) ;  /* 0xfffffffc00f0a947 */ /* 0x004fea000383ffff */
[----:B------:R-:W-:Y:S05]  /*2cfc0*/  BRA `(.L_x_795) ;  /* 0xffffff8400187947 */ /* 0x000fea000383ffff */
.L_x_590:
[----:B------:R-:W2:Y:S01]  /*2cfd0*/  S2R R0, SR_TID.X ;  /* 0x0000000000007919 */ /* 0x000ea20000002100 */
[----:B------:R-:W-:Y:S01]  /*2cfe0*/  BSSY B0, `(.L_x_796) ;  /* 0x000000a000007945 */ /* 0x000fe20003800000 */
[----:B------:R-:W-:Y:S02]  /*2cff0*/  IMAD.MOV.U32 R12, RZ, RZ, RZ ;  /* 0x000000ffff0c7224 */ /* 0x000fe400078e00ff */
[----:B------:R-:W-:Y:S02]  /*2d000*/  IMAD.MOV.U32 R11, RZ, RZ, 0x1f ;  /* 0x0000001fff0b7424 */ /* 0x000fe400078e00ff */
[----:B------:R-:W-:Y:S01]  /*2d010*/  IMAD.MOV.U32 R15, RZ, RZ, -0x1 ;  /* 0xffffffffff0f7424 */ /* 0x000fe200078e00ff */
[----:B--2---:R-:W-:-:S04]  /*2d020*/  SHF.R.U32.HI R0, RZ, 0x5, R0 ;  /* 0x00000005ff007819 */ /* 0x004fc80000011600 */
[----:B------:R-:W-:-:S05]  /*2d030*/  LOP3.LUT R0, R0, 0x3, RZ, 0xc0, !PT ;  /* 0x0000000300007812 */ /* 0x000fca00078ec0ff */
[----:B------:R-:W-:-:S07]  /*2d040*/  IMAD.MOV.U32 R13, RZ, RZ, R0 ;  /* 0x000000ffff0d7224 */ /* 0x000fce00078e0000 */
[----:B01-3--:R-:W-:Y:S05]  /*2d050*/  WARPSYNC.COLLECTIVE R15, `(.L_x_797) ;  /* 0x000000000f087348 */ /* 0x00bfea0003c00000 */
[----:B------:R2:W4:Y:S02]  /*2d060*/  SHFL.IDX P6, R14, R13, R12, R11 ;  /* 0x0000000c0d0e7389 */ /* 0x00052400000c000b */
[----:B01234-:R-:W-:Y:S01]  /*2d070*/  ENDCOLLECTIVE ;  /* 0x000000000000791b */ /* 0x01ffe20003800000 */
.L_x_797:
[----:B------:R-:W-:Y:S05]  /*2d080*/  BSYNC B0 ;  /* 0x0000000000007941 */ /* 0x000fea0003800000 */
.L_x_796:
[----:B------:R-:W-:Y:S05]  /*2d090*/  BRA `(.L_x_798) ;  /* 0xffffff9000407947 */ /* 0x000fea000383ffff */
.L_x_592:
[----:B------:R-:W-:Y:S01]  /*2d0a0*/  BSSY B0, `(.L_x_799) ;  /* 0x0000006000007945 */ /* 0x000fe20003800000 */
[----:B------:R-:W-:-:S07]  /*2d0b0*/  MOV R15, 0xffffffff ;  /* 0xffffffff000f7802 */ /* 0x000fce0000000f00 */
[----:B0123--:R-:W-:Y:S05]  /*2d0c0*/  WARPSYNC.COLLECTIVE R15, `(.L_x_800) ;  /* 0x000000000f0c7348 */ /* 0x00ffea0003c00000 */
[----:B------:R-:W-:Y:S02]  /*2d0d0*/  ELECT P6, UR62, PT ;  /* 0x00000000003e782f */ /* 0x000fe400038c0000 */
[----:B------:R-:W-:Y:S01]  /*2d0e0*/  MOV R14, UR62 ;  /* 0x0000003e000e7c02 */ /* 0x000fe20008000f00 */
[----:B0123--:R-:W-:Y:S10]  /*2d0f0*/  ENDCOLLECTIVE ;  /* 0x000000000000791b */ /* 0x00fff40003800000 */
.L_x_800:
[----:B------:R-:W-:Y:S05]  /*2d100*/  BSYNC B0 ;  /* 0x0000000000007941 */ /* 0x000fea0003800000 */
.L_x_799:
[----:B------:R-:W-:Y:S05]  /*2d110*/  BRA `(.L_x_801) ;  /* 0xffffff9000487947 */ /* 0x000fea000383ffff */
.L_x_594:
[----:B--2---:R2:W3:Y:S02]  /*2d120*/  SYNCS.PHASECHK.TRANS64.TRYWAIT P0, [R2+URZ+0x29880], R3 ;  /* 0x02988003020075a7 */ /* 0x0044e4000800017f */
[----:B---3--:R-:W-:Y:S05]  /*2d130*/  @!P0 NANOSLEEP.SYNCS 0x989680 ;  /* 0x009896800000895d */ /* 0x008fea0003900000 */
[----:B------:R-:W3:Y:S02]  /*2d140*/  @!P0 SYNCS.PHASECHK.TRANS64 P0, [R2+URZ+0x29880], R3 ;  /* 0x02988003020085a7 */ /* 0x000ee4000800007f */
[----:B---3--:R-:W-:Y:S05]  /*2d150*/  @!P0 BRA `(.L_x_594) ;  /* 0xfffffffc00f08947 */ /* 0x008fea000383ffff */
[----:B------:R-:W-:Y:S05]  /*2d160*/  BRA `(.L_x_802) ;  /* 0xffffff9000b07947 */ /* 0x000fea000383ffff */
.L_x_596:
[----:B0-----:R0:W1:Y:S02]  /*2d170*/  SYNCS.PHASECHK.TRANS64.TRYWAIT P0, [R2+URZ+0x29840], R3 ;  /* 0x02984003020075a7 */ /* 0x001064000800017f */
[----:B-1----:R-:W-:Y:S05]  /*2d180*/  @!P0 NANOSLEEP.SYNCS 0x989680 ;  /* 0x009896800000895d */ /* 0x002fea0003900000 */
[----:B------:R-:W1:Y:S02]  /*2d190*/  @!P0 SYNCS.PHASECHK.TRANS64 P0, [R2+URZ+0x29840], R3 ;  /* 0x02984003020085a7 */ /* 0x000e64000800007f */
[----:B-1----:R-:W-:Y:S05]  /*2d1a0*/  @!P0 BRA `(.L_x_596) ;  /* 0xfffffffc00f08947 */ /* 0x002fea000383ffff */
[----:B------:R-:W-:Y:S05]  /*2d1b0*/  BRA `(.L_x_803) ;  /* 0xffffff9400047947 */ /* 0x000fea000383ffff */
.L_x_600:
[----:B------:R-:W2:Y:S01]  /*2d1c0*/  LDL.LU R11, [R1+0x58] ;  /* 0x00005800010b7983 */ /* 0x000ea20000300800 */
[----:B------:R-:W-:Y:S01]  /*2d1d0*/  IMAD.MOV.U32 R13, RZ, RZ, R3 ;  /* 0x000000ffff0d7224 */ /* 0x000fe200078e0003 */
[----:B------:R-:W-:Y:S01]  /*2d1e0*/  LOP3.LUT R7, R7, 0x7f, RZ, 0xc0, !PT ;  /* 0x0000007f07077812 */ /* 0x000fe200078ec0ff */
[----:B------:R-:W-:Y:S02]  /*2d1f0*/  IMAD.MOV.U32 R12, RZ, RZ, RZ ;  /* 0x000000ffff0c7224 */ /* 0x000fe400078e00ff */
[----:B------:R-:W-:Y:S01]  /*2d200*/  IMAD.MOV.U32 R15, RZ, RZ, -0x1 ;  /* 0xffffffffff0f7424 */ /* 0x000fe200078e00ff */
[----:B------:R-:W-:-:S05]  /*2d210*/  SHF.R.U32.HI R0, RZ, 0x2, R7 ;  /* 0x00000002ff007819 */ /* 0x000fca0000011607 */
[----:B------:R-:W-:-:S05]  /*2d220*/  IMAD.IADD R0, R0, 0x1, R5 ;  /* 0x0000000100007824 */ /* 0x000fca00078e0205 */
[----:B------:R-:W-:Y:S01]  /*2d230*/  IADD3 R5, R0, 0x20, RZ ;  /* 0x0000002000057810 */ /* 0x000fe20007ffe0ff */
[----:B--2---:R-:W-:Y:S02]  /*2d240*/  IMAD R2, R11, R8, RZ ;  /* 0x000000080b027224 */ /* 0x004fe400078e02ff */
[----:B------:R-:W-:-:S03]  /*2d250*/  IMAD.MOV.U32 R11, RZ, RZ, 0x1c1f ;  /* 0x00001c1fff0b7424 */ /* 0x000fc600078e00ff */
[----:B------:R-:W-:-:S13]  /*2d260*/  ISETP.GE.AND P4, PT, R0, R2, PT ;  /* 0x000000020000720c */ /* 0x000fda0003f86270 */
[----:B-----5:R-:W-:Y:S05]  /*2d270*/  WARPSYNC.COLLECTIVE R15, `(.L_x_804) ;  /* 0x000000000f087348 */ /* 0x020fea0003c00000 */
[----:B------:R0:W1:Y:S02]  /*2d280*/  SHFL.IDX P6, R14, R13, R12, R11 ;  /* 0x0000000c0d0e7389 */ /* 0x00006400000c000b */
[----:B01---5:R-:W-:Y:S01]  /*2d290*/  ENDCOLLECTIVE ;  /* 0x000000000000791b */ /* 0x023fe20003800000 */
.L_x_804:
[----:B------:R-:W-:Y:S01]  /*2d2a0*/  IMAD.MOV.U32 R13, RZ, RZ, R4 ;  /* 0x000000ffff0d7224 */ /* 0x000fe200078e0004 */
[----:B------:R-:W-:-:S07]  /*2d2b0*/  MOV R6, R14 ;  /* 0x0000000e00067202 */ /* 0x000fce0000000f00 */
[----:B------:R-:W-:Y:S05]  /*2d2c0*/  WARPSYNC.COLLECTIVE R15, `(.L_x_805) ;  /* 0x000000000f087348 */ /* 0x000fea0003c00000 */
[----:B------:R0:W1:Y:S02]  /*2d2d0*/  SHFL.IDX P6, R14, R13, R12, R11 ;  /* 0x0000000c0d0e7389 */ /* 0x00006400000c000b */
[----:B01----:R-:W-:Y:S01]  /*2d2e0*/  ENDCOLLECTIVE ;  /* 0x000000000000791b */ /* 0x003fe20003800000 */
.L_x_805:
[----:B------:R-:W-:Y:S02]  /*2d2f0*/  IMAD.MOV.U32 R13, RZ, RZ, R3 ;  /* 0x000000ffff0d7224 */ /* 0x000fe400078e0003 */
[----:B------:R-:W-:Y:S02]  /*2d300*/  IMAD.MOV.U32 R12, RZ, RZ, 0x1 ;  /* 0x00000001ff0c7424 */ /* 0x000fe400078e00ff */
[----:B------:R-:W-:-:S07]  /*2d310*/  IMAD.MOV.U32 R7, RZ, RZ, R14 ;  /* 0x000000ffff077224 */ /* 0x000fce00078e000e */
[----:B------:R-:W-:Y:S05]  /*2d320*/  WARPSYNC.COLLECTIVE R15, `(.L_x_806) ;  /* 0x000000000f087348 */ /* 0x000fea0003c00000 */
[----:B------:R0:W1:Y:S02]  /*2d330*/  SHFL.IDX P6, R14, R13, R12, R11 ;  /* 0x0000000c0d0e7389 */ /* 0x00006400000c000b */
[----:B01----:R-:W-:Y:S01]  /*2d340*/  ENDCOLLECTIVE ;  /* 0x000000000000791b */ /* 0x003fe20003800000 */
.L_x_806:
[----:B------:R-:W-:-:S05]  /*2d350*/  @!P4 IADD3 R7, P3, R10, R7, RZ ;  /* 0x000000070a07c210 */ /* 0x000fca0007f7e0ff */
[----:B------:R-:W-:Y:S01]  /*2d360*/  @!P4 IMAD.X R6, RZ, RZ, R6, P3 ;  /* 0x000000ffff06c224 */ /* 0x000fe200018e0606 */
[----:B------:R-:W-:-:S04]  /*2d370*/  ISETP.GE.AND P3, PT, R5, R2, PT ;  /* 0x000000020500720c */ /* 0x000fc80003f66270 */
[----:B------:R-:W-:Y:S01]  /*2d380*/  @!P4 LOP3.LUT R7, R7, R6, RZ, 0x3c, !PT ;  /* 0x000000060707c212 */ /* 0x000fe200078e3cff */
[----:B------:R-:W-:-:S03]  /*2d390*/  IMAD.MOV.U32 R13, RZ, RZ, R4 ;  /* 0x000000ffff0d7224 */ /* 0x000fc600078e0004 */
[----:B------:R-:W-:-:S04]  /*2d3a0*/  @!P4 LOP3.LUT R6, R7, R6, RZ, 0x3c, !PT ;  /* 0x000000060706c212 */ /* 0x000fc800078e3cff */
[----:B------:R-:W-:-:S05]  /*2d3b0*/  @!P4 LOP3.LUT R7, R7, R6, RZ, 0x3c, !PT ;  /* 0x000000060707c212 */ /* 0x000fca00078e3cff */
[----:B------:R-:W-:Y:S01]  /*2d3c0*/  @!PT LDS RZ, [RZ] ;  /* 0x00000000fffff984 */ /* 0x000fe20000000800 */
[----:B------:R-:W-:Y:S01]  /*2d3d0*/  @!PT LDS RZ, [RZ] ;  /* 0x00000000fffff984 */ /* 0x000fe20000000800 */
[----:B------:R-:W-:Y:S01]  /*2d3e0*/  @!PT LDS RZ, [RZ] ;  /* 0x00000000fffff984 */ /* 0x000fe20000000800 */
[----:B------:R-:W-:Y:S04]  /*2d3f0*/  @!P4 LDGSTS.E.BYPASS.LTC128B.128 [R9+0x14400], desc[UR54][R6.64], !P0 ;  /* 0x144000000609cfae */ /* 0x000fe8000c101d76 */
[----:B------:R-:W-:Y:S04]  /*2d400*/  @!P4 LDGSTS.E.BYPASS.LTC128B.128 [R9+0x16400], desc[UR54][R6.64+0x40], !P1 ;  /* 0x164000400609cfae */ /* 0x000fe8000c901d76 */
[----:B------:R0:W-:Y:S02]  /*2d410*/  @!P4 LDGSTS.E.BYPASS.LTC128B.128 [R9+0x18400], desc[UR54][R6.64+0x80], !P2 ;  /* 0x184000800609cfae */ /* 0x0001e4000d101d76 */
[----:B0-----:R-:W-:-:S07]  /*2d420*/  IMAD.MOV.U32 R6, RZ, RZ, R14 ;  /* 0x000000ffff067224 */ /* 0x001fce00078e000e */
[----:B------:R-:W-:Y:S05]  /*2d430*/  WARPSYNC.COLLECTIVE R15, `(.L_x_807) ;  /* 0x000000000f087348 */ /* 0x000fea0003c00000 */
[----:B------:R0:W1:Y:S02]  /*2d440*/  SHFL.IDX P6, R14, R13, R12, R11 ;  /* 0x0000000c0d0e7389 */ /* 0x00006400000c000b */
[----:B01----:R-:W-:Y:S01]  /*2d450*/  ENDCOLLECTIVE ;  /* 0x000000000000791b */ /* 0x003fe20003800000 */
.L_x_807:
[----:B------:R-:W-:Y:S01]  /*2d460*/  MOV R13, R3 ;  /* 0x00000003000d7202 */ /* 0x000fe20000000f00 */
[----:B------:R-:W-:Y:S01]  /*2d470*/  IMAD.MOV.U32 R12, RZ, RZ, 0x2 ;  /* 0x00000002ff0c7424 */ /* 0x000fe200078e00ff */
[----:B------:R-:W-:-:S07]  /*2d480*/  MOV R5, R14 ;  /* 0x0000000e00057202 */ /* 0x000fce0000000f00 */
[----:B------:R-:W-:Y:S05]  /*2d490*/  WARPSYNC.COLLECTIVE R15, `(.L_x_808) ;  /* 0x000000000f087348 */ /* 0x000fea0003c00000 */
[----:B------:R0:W1:Y:S02]  /*2d4a0*/  SHFL.IDX P6, R14, R13, R12, R11 ;  /* 0x0000000c0d0e7389 */ /* 0x00006400000c000b */
[----:B01----:R-:W-:Y:S01]  /*2d4b0*/  ENDCOLLECTIVE ;  /* 0x000000000000791b */ /* 0x003fe20003800000 */
.L_x_808:
[----:B------:R-:W-:-:S05]  /*2d4c0*/  @!P3 IADD3 R5, P4, R10, R5, RZ ;  /* 0x000000050a05b210 */ /* 0x000fca0007f9e0ff */
[----:B------:R-:W-:-:S04]  /*2d4d0*/  @!P3 IMAD.X R6, RZ, RZ, R6, P4 ;  /* 0x000000ffff06b224 */ /* 0x000fc800020e0606 */
[----:B------:R-:W-:Y:S02]  /*2d4e0*/  @!P3 IMAD.MOV.U32 R7, RZ, RZ, R6 ;  /* 0x000000ffff07b224 */ /* 0x000fe400078e0006 */
[----:B------:R-:W-:Y:S02]  /*2d4f0*/  @!P3 IMAD.MOV.U32 R6, RZ, RZ, R5 ;  /* 0x000000ffff06b224 */ /* 0x000fe400078e0005 */
[----:B------:R-:W-:Y:S02]  /*2d500*/  IMAD.MOV.U32 R13, RZ, RZ, R4 ;  /* 0x000000ffff0d7224 */ /* 0x000fe400078e0004 */
[----:B------:R-:W-:Y:S01]  /*2d510*/  VIADD R5, R0, 0x40 ;  /* 0x0000004000057836 */ /* 0x000fe20000000000 */
        /* <DEDUP_REMOVED lines=11> */
.L_x_809:
[----:B------:R-:W-:Y:S02]  /*2d5d0*/  IMAD.MOV.U32 R13, RZ, RZ, R3 ;  /* 0x000000ffff0d7224 */ /* 0x000fe400078e0003 */
[----:B------:R-:W-:Y:S02]  /*2d5e0*/  IMAD.MOV.U32 R12, RZ, RZ, 0x3 ;  /* 0x00000003ff0c7424 */ /* 0x000fe400078e00ff */
[----:B------:R-:W-:-:S07]  /*2d5f0*/  IMAD.MOV.U32 R5, RZ, RZ, R14 ;  /* 0x000000ffff057224 */ /* 0x000fce00078e000e */
[----:B------:R-:W-:Y:S05]  /*2d600*/  WARPSYNC.COLLECTIVE R15, `(.L_x_810) ;  /* 0x000000000f087348 */ /* 0x000fea0003c00000 */
[----:B------:R0:W1:Y:S02]  /*2d610*/  SHFL.IDX P6, R14, R13, R12, R11 ;  /* 0x0000000c0d0e7389 */ /* 0x00006400000c000b */
[----:B01----:R-:W-:Y:S01]  /*2d620*/  ENDCOLLECTIVE ;  /* 0x000000000000791b */ /* 0x003fe20003800000 */
.L_x_810:
[----:B------:R-:W-:-:S04]  /*2d630*/  @!P3 IADD3 R5, P4, R10, R5, RZ ;  /* 0x000000050a05b210 */ /* 0x000fc80007f9e0ff */
[----:B------:R-:W-:-:S05]  /*2d640*/  @!P3 IADD3.X R6, RZ, R6, RZ, P4, !PT ;  /* 0x00000006ff06b210 */ /* 0x000fca00027fe4ff */
[----:B------:R-:W-:Y:S02]  /*2d650*/  @!P3 IMAD.MOV.U32 R7, RZ, RZ, R6 ;  /* 0x000000ffff07b224 */ /* 0x000fe400078e0006 */
[----:B------:R-:W-:Y:S02]  /*2d660*/  IMAD.MOV.U32 R13, RZ, RZ, R4 ;  /* 0x000000ffff0d7224 */ /* 0x000fe400078e0004 */
[----:B------:R-:W-:-:S05]  /*2d670*/  @!P3 IMAD.MOV.U32 R6, RZ, RZ, R5 ;  /* 0x000000ffff06b224 */ /* 0x000fca00078e0005 */
[----:B------:R-:W-:Y:S01]  /*2d680*/  @!PT LDS RZ, [RZ] ;  /* 0x00000000fffff984 */ /* 0x000fe20000000800 */
[----:B------:R-:W-:Y:S01]  /*2d690*/  @!PT LDS RZ, [RZ] ;  /* 0x00000000fffff984 */ /* 0x000fe20000000800 */
[----:B------:R-:W-:Y:S01]  /*2d6a0*/  @!PT LDS RZ, [RZ] ;  /* 0x00000000fffff984 */ /* 0x000fe20000000800 */
[----:B------:R0:W-:Y:S01]  /*2d6b0*/  @!P3 LDGSTS.E.BYPASS.LTC128B.128 [R9+0x15400], desc[UR54][R6.64], !P0 ;  /* 0x154000000609bfae */ /* 0x0001e2000c101d76 */
[----:B------:R-:W-:-:S03]  /*2d6c0*/  MOV R5, R14 ;  /* 0x0000000e00057202 */ /* 0x000fc60000000f00 */
[----:B------:R0:W-:Y:S04]  /*2d6d0*/  @!P3 LDGSTS.E.BYPASS.LTC128B.128 [R9+0x17400], desc[UR54][R6.64+0x40], !P1 ;  /* 0x174000400609bfae */ /* 0x0001e8000c901d76 */
[----:B0-----:R-:W-:Y:S05]  /*2d6e0*/  WARPSYNC.COLLECTIVE R15, `(.L_x_811) ;  /* 0x000000000f087348 */ /* 0x001fea0003c00000 */
[----:B------:R1:W2:Y:S02]  /*2d6f0*/  SHFL.IDX P6, R14, R13, R12, R11 ;  /* 0x0000000c0d0e7389 */ /* 0x0002a400000c000b */
[----:B012---:R-:W-:Y:S01]  /*2d700*/  ENDCOLLECTIVE ;  /* 0x000000000000791b */ /* 0x007fe20003800000 */
.L_x_811:
[----:B------:R-:W-:Y:S01]  /*2d710*/  @!PT LDS RZ, [RZ] ;  /* 0x00000000fffff984 */ /* 0x000fe20000000800 */
[----:B------:R-:W-:Y:S01]  /*2d720*/  @!PT LDS RZ, [RZ] ;  /* 0x00000000fffff984 */ /* 0x000fe20000000800 */
[----:B------:R-:W-:Y:S01]  /*2d730*/  @!PT LDS RZ, [RZ] ;  /* 0x00000000fffff984 */ /* 0x000fe20000000800 */
[----:B------:R0:W-:Y:S01]  /*2d740*/  @!P3 LDGSTS.E.BYPASS.LTC128B.128 [R9+0x19400], desc[UR54][R6.64+0x80], !P2 ;  /* 0x194000800609bfae */ /* 0x0001e2000d101d76 */
[----:B------:R-:W-:Y:S01]  /*2d750*/  IMAD.MOV.U32 R3, RZ, RZ, R14 ;  /* 0x000000ffff037224 */ /* 0x000fe200078e000e */
[----:B------:R-:W-:Y:S06]  /*2d760*/  BRA `(.L_x_812) ;  /* 0xffffff9800687947 */ /* 0x000fec000383ffff */
.L_x_605:
[----:B----4-:R4:W0:Y:S02]  /*2d770*/  SYNCS.PHASECHK.TRANS64.TRYWAIT P0, [R18+URZ+0x29820], R0 ;  /* 0x02982000120075a7 */ /* 0x010824000800017f */
[----:B0-----:R-:W-:Y:S05]  /*2d780*/  @!P0 NANOSLEEP.SYNCS 0x989680 ;  /* 0x009896800000895d */ /* 0x001fea0003900000 */
[----:B------:R-:W0:Y:S02]  /*2d790*/  @!P0 SYNCS.PHASECHK.TRANS64 P0, [R18+URZ+0x29820], R0 ;  /* 0x02982000120085a7 */ /* 0x000e24000800007f */
[----:B0-----:R-:W-:Y:S05]  /*2d7a0*/  @!P0 BRA `(.L_x_605) ;  /* 0xfffffffc00f08947 */ /* 0x001fea000383ffff */
[----:B------:R-:W-:Y:S05]  /*2d7b0*/  BRA `(.L_x_813) ;  /* 0xffffff9800d87947 */ /* 0x000fea000383ffff */
.L_x_611:
[----:B--2---:R2:W3:Y:S02]  /*2d7c0*/  SYNCS.PHASECHK.TRANS64.TRYWAIT P0, [R5+URZ+0x29880], R4 ;  /* 0x02988004050075a7 */ /* 0x0044e4000800017f */
[----:B---3--:R-:W-:Y:S05]  /*2d7d0*/  @!P0 NANOSLEEP.SYNCS 0x989680 ;  /* 0x009896800000895d */ /* 0x008fea0003900000 */
[----:B------:R-:W3:Y:S02]  /*2d7e0*/  @!P0 SYNCS.PHASECHK.TRANS64 P0, [R5+URZ+0x29880], R4 ;  /* 0x02988004050085a7 */ /* 0x000ee4000800007f */
[----:B---3--:R-:W-:Y:S05]  /*2d7f0*/  @!P0 BRA `(.L_x_611) ;  /* 0xfffffffc00f08947 */ /* 0x008fea000383ffff */
[----:B------:R-:W-:Y:S05]  /*2d800*/  BRA `(.L_x_814) ;  /* 0xffffff9c00907947 */ /* 0x000fea000383ffff */
.L_x_616:
[----:B---3--:R3:W4:Y:S02]  /*2d810*/  SYNCS.PHASECHK.TRANS64.TRYWAIT P0, [R5+URZ+0x29840], R4 ;  /* 0x02984004050075a7 */ /* 0x008724000800017f */
[----:B----4-:R-:W-:Y:S05]  /*2d820*/  @!P0 NANOSLEEP.SYNCS 0x989680 ;  /* 0x009896800000895d */ /* 0x010fea0003900000 */
[----:B------:R-:W4:Y:S02]  /*2d830*/  @!P0 SYNCS.PHASECHK.TRANS64 P0, [R5+URZ+0x29840], R4 ;  /* 0x02984004050085a7 */ /* 0x000f24000800007f */
[----:B----4-:R-:W-:Y:S05]  /*2d840*/  @!P0 BRA `(.L_x_616) ;  /* 0xfffffffc00f08947 */ /* 0x010fea000383ffff */
[----:B------:R-:W-:Y:S05]  /*2d850*/  BRA `(.L_x_815) ;  /* 0xffffffa0000c7947 */ /* 0x000fea000383ffff */
.L_x_624:
[----:B---3--:R3:W4:Y:S02]  /*2d860*/  SYNCS.PHASECHK.TRANS64.TRYWAIT P0, [R20+URZ+0x29870], R4 ;  /* 0x02987004140075a7 */ /* 0x008724000800017f */
[----:B----4-:R-:W-:Y:S05]  /*2d870*/  @!P0 NANOSLEEP.SYNCS 0x989680 ;  /* 0x009896800000895d */ /* 0x010fea0003900000 */
[----:B------:R-:W4:Y:S02]  /*2d880*/  @!P0 SYNCS.PHASECHK.TRANS64 P0, [R20+URZ+0x29870], R4 ;  /* 0x02987004140085a7 */ /* 0x000f24000800007f */
[----:B----4-:R-:W-:Y:S05]  /*2d890*/  @!P0 BRA `(.L_x_624) ;  /* 0xfffffffc00f08947 */ /* 0x010fea000383ffff */
[----:B------:R-:W-:Y:S05]  /*2d8a0*/  BRA `(.L_x_816) ;  /* 0xffffffa400247947 */ /* 0x000fea000383ffff */
.L_x_626:
[----:B----4-:R4:W0:Y:S02]  /*2d8b0*/  SYNCS.PHASECHK.TRANS64.TRYWAIT P0, [R20+URZ+0x29860], R3 ;  /* 0x02986003140075a7 */ /* 0x010824000800017f */
[----:B0-----:R-:W-:Y:S05]  /*2d8c0*/  @!P0 NANOSLEEP.SYNCS 0x989680 ;  /* 0x009896800000895d */ /* 0x001fea0003900000 */
[----:B------:R-:W0:Y:S02]  /*2d8d0*/  @!P0 SYNCS.PHASECHK.TRANS64 P0, [R20+URZ+0x29860], R3 ;  /* 0x02986003140085a7 */ /* 0x000e24000800007f */
[----:B0-----:R-:W-:Y:S05]  /*2d8e0*/  @!P0 BRA `(.L_x_626) ;  /* 0xfffffffc00f08947 */ /* 0x001fea000383ffff */
[----:B------:R-:W-:Y:S05]  /*2d8f0*/  BRA `(.L_x_817) ;  /* 0xffffffa4002c7947 */ /* 0x000fea000383ffff */
.L_x_633:
[----:B--2---:R2:W3:Y:S02]  /*2d900*/  SYNCS.PHASECHK.TRANS64.TRYWAIT P1, [R16+URZ+0x29870], R0 ;  /* 0x02987000100075a7 */ /* 0x0044e4000802017f */
[----:B---3--:R-:W-:Y:S05]  /*2d910*/  @!P1 NANOSLEEP.SYNCS 0x989680 ;  /* 0x009896800000995d */ /* 0x008fea0003900000 */
[----:B------:R-:W3:Y:S02]  /*2d920*/  @!P1 SYNCS.PHASECHK.TRANS64 P1, [R16+URZ+0x29870], R0 ;  /* 0x02987000100095a7 */ /* 0x000ee4000802007f */
[----:B---3--:R-:W-:Y:S05]  /*2d930*/  @!P1 BRA `(.L_x_633) ;  /* 0xfffffffc00f09947 */ /* 0x008fea000383ffff */
[----:B------:R-:W-:Y:S05]  /*2d940*/  BRA `(.L_x_818) ;  /* 0xffffffac00047947 */ /* 0x000fea000383ffff */
.L_x_635:
[----:B--2---:R2:W3:Y:S02]  /*2d950*/  SYNCS.PHASECHK.TRANS64.TRYWAIT P1, [R16+URZ+0x29860], R0 ;  /* 0x02986000100075a7 */ /* 0x0044e4000802017f */
[----:B---3--:R-:W-:Y:S05]  /*2d960*/  @!P1 NANOSLEEP.SYNCS 0x989680 ;  /* 0x009896800000995d */ /* 0x008fea0003900000 */
[----:B------:R-:W3:Y:S02]  /*2d970*/  @!P1 SYNCS.PHASECHK.TRANS64 P1, [R16+URZ+0x29860], R0 ;  /* 0x02986000100095a7 */ /* 0x000ee4000802007f */
[----:B---3--:R-:W-:Y:S05]  /*2d980*/  @!P1 BRA `(.L_x_635) ;  /* 0xfffffffc00f09947 */ /* 0x008fea000383ffff */
[----:B------:R-:W-:Y:S05]  /*2d990*/  BRA `(.L_x_819) ;  /* 0xffffffac000c7947 */ /* 0x000fea000383ffff */
.L_x_639:
[----:B------:R-:W2:Y:S01]  /*2d9a0*/  LDL R0, [R1] ;  /* 0x0000000001007983 */ /* 0x000ea20000100800 */
[----:B------:R-:W-:Y:S01]  /*2d9b0*/  BSSY B0, `(.L_x_820) ;  /* 0x0000008000007945 */ /* 0x000fe20003800000 */
[----:B------:R-:W-:Y:S01]  /*2d9c0*/  IMAD.MOV.U32 R12, RZ, RZ, RZ ;  /* 0x000000ffff0c7224 */ /* 0x000fe200078e00ff */
[----:B------:R-:W-:Y:S01]  /*2d9d0*/  MOV R11, 0x1f ;  /* 0x0000001f000b7802 */ /* 0x000fe20000000f00 */
[----:B------:R-:W-:Y:S02]  /*2d9e0*/  IMAD.MOV.U32 R15, RZ, RZ, -0x1 ;  /* 0xffffffffff0f7424 */ /* 0x000fe400078e00ff */
[----:B--2---:R-:W-:-:S07]  /*2d9f0*/  IMAD.MOV.U32 R13, RZ, RZ, R0 ;  /* 0x000000ffff0d7224 */ /* 0x004fce00078e0000 */
[----:B-1----:R-:W-:Y:S05]  /*2da00*/  WARPSYNC.COLLECTIVE R15, `(.L_x_821) ;  /* 0x000000000f087348 */ /* 0x002fea0003c00000 */
[----:B------:R0:W2:Y:S02]  /*2da10*/  SHFL.IDX P6, R14, R13, R12, R11 ;  /* 0x0000000c0d0e7389 */ /* 0x0000a400000c000b */
[----:B012---:R-:W-:Y:S01]  /*2da20*/  ENDCOLLECTIVE ;  /* 0x000000000000791b */ /* 0x007fe20003800000 */
.L_x_821:
[----:B------:R-:W-:Y:S05]  /*2da30*/  BSYNC B0 ;  /* 0x0000000000007941 */ /* 0x000fea0003800000 */
.L_x_820:
[----:B------:R0:W5:Y:S01]  /*2da40*/  LDL R2, [R1+0xc] ;  /* 0x00000c0001027983 */ /* 0x0001620000100800 */
[----:B------:R-:W-:Y:S01]  /*2da50*/  IMAD.MOV.U32 R13, RZ, RZ, R0 ;  /* 0x000000ffff0d7224 */ /* 0x000fe200078e0000 */
[----:B------:R-:W-:Y:S01]  /*2da60*/  MOV R11, 0x1f ;  /* 0x0000001f000b7802 */ /* 0x000fe20000000f00 */
[----:B------:R-:W-:Y:S02]  /*2da70*/  IMAD.MOV.U32 R12, RZ, RZ, 0x1 ;  /* 0x00000001ff0c7424 */ /* 0x000fe400078e00ff */
[----:B------:R-:W-:Y:S02]  /*2da80*/  IMAD.MOV.U32 R15, RZ, RZ, -0x1 ;  /* 0xffffffffff0f7424 */ /* 0x000fe400078e00ff */
[----:B------:R-:W-:-:S07]  /*2da90*/  IMAD.MOV.U32 R5, RZ, RZ, R14 ;  /* 0x000000ffff057224 */ /* 0x000fce00078e000e */
[----:B0----5:R-:W-:Y:S05]  /*2daa0*/  WARPSYNC.COLLECTIVE R15, `(.L_x_822) ;  /* 0x000000000f087348 */ /* 0x021fea0003c00000 */
[----:B------:R1:W2:Y:S02]  /*2dab0*/  SHFL.IDX P6, R14, R13, R12, R11 ;  /* 0x0000000c0d0e7389 */ /* 0x0002a400000c000b */
[----:B012--5:R-:W-:Y:S01]  /*2dac0*/  ENDCOLLECTIVE ;  /* 0x000000000000791b */ /* 0x027fe20003800000 */
.L_x_822:
[----:B------:R-:W-:Y:S01]  /*2dad0*/  ULDC UR4, c[0x0][0xc3c] ;  /* 0x00030f0000047ab9 */ /* 0x000fe20000000800 */
[----:B------:R-:W-:Y:S02]  /*2dae0*/  IMAD.IADD R4, R2, 0x1, R16 ;  /* 0x0000000102047824 */ /* 0x000fe400078e0210 */
[----:B------:R-:W-:Y:S02]  /*2daf0*/  IMAD.MOV.U32 R11, RZ, RZ, RZ ;  /* 0x000000ffff0b7224 */ /* 0x000fe400078e00ff */
[----:B------:R-:W-:Y:S01]  /*2db00*/  IMAD.MOV.U32 R0, RZ, RZ, R14 ;  /* 0x000000ffff007224 */ /* 0x000fe200078e000e */
[----:B------:R-:W-:-:S13]  /*2db10*/  ISETP.GE.OR P1, PT, R4, UR4, !P0 ;  /* 0x0000000404007c0c */ /* 0x000fda000c726670 */
[----:B------:R-:W0:Y:S08]  /*2db20*/  @!P1 LDC.64 R2, c[0x0][0xc80] ;  /* 0x00032000ff029b82 */ /* 0x000e300000000a00 */
[----:B------:R-:W1:Y:S01]  /*2db30*/  @!P1 LDC.64 R6, c[0x0][0xc78] ;  /* 0x00031e00ff069b82 */ /* 0x000e620000000a00 */
[----:B0-----:R-:W-:-:S05]  /*2db40*/  @!P1 IMAD.WIDE R2, R4, 0x4, R2 ;  /* 0x0000000404029825 */ /* 0x001fca00078e0202 */
[----:B------:R1:W2:Y:S02]  /*2db50*/  @!P1 LDG.E R8, desc[UR54][R2.64] ;  /* 0x0000003602089981 */ /* 0x0002a4000c1e1900 */
[----:B-1----:R-:W-:-:S06]  /*2db60*/  @!P1 IMAD.WIDE R2, R4, 0x4, R6 ;  /* 0x0000000404029825 */ /* 0x002fcc00078e0206 */
[----:B------:R-:W3:Y:S01]  /*2db70*/  @!P1 LDG.E R2, desc[UR54][R2.64] ;  /* 0x0000003602029981 */ /* 0x000ee2000c1e1900 */
[----:B------:R-:W-:Y:S01]  /*2db80*/  IMAD.MOV.U32 R4, RZ, RZ, RZ ;  /* 0x000000ffff047224 */ /* 0x000fe200078e00ff */
[C---:B------:R-:W-:Y:S01]  /*2db90*/  ISETP.GE.U32.AND P2, PT, R16.reuse, 0x2, PT ;  /* 0x000000021000780c */ /* 0x040fe20003f46070 */
[----:B------:R-:W-:Y:S01]  /*2dba0*/  IMAD.MOV.U32 R6, RZ, RZ, RZ ;  /* 0x000000ffff067224 */ /* 0x000fe200078e00ff */
[C---:B------:R-:W-:Y:S02]  /*2dbb0*/  ISETP.GE.U32.AND P3, PT, R16.reuse, 0x4, PT ;  /* 0x000000041000780c */ /* 0x040fe40003f66070 */
[C---:B------:R-:W-:Y:S02]  /*2dbc0*/  ISETP.GE.U32.AND P4, PT, R16.reuse, 0x8, PT ;  /* 0x000000081000780c */ /* 0x040fe40003f86070 */
[----:B------:R-:W-:Y:S02]  /*2dbd0*/  ISETP.GE.U32.AND P5, PT, R16, 0x10, PT ;  /* 0x000000101000780c */ /* 0x000fe40003fa6070 */
[----:B--2---:R-:W-:Y:S01]  /*2dbe0*/  @!P1 MOV R4, R8 ;  /* 0x0000000800049202 */ /* 0x004fe20000000f00 */
[----:B------:R-:W-:-:S02]  /*2dbf0*/  IMAD.MOV.U32 R8, RZ, RZ, RZ ;  /* 0x000000ffff087224 */ /* 0x000fc400078e00ff */
[----:B---3--:R-:W-:Y:S01]  /*2dc00*/  @!P1 IMAD.MOV.U32 R6, RZ, RZ, R2 ;  /* 0x000000ffff069224 */ /* 0x008fe200078e0002 */
[----:B------:R-:W-:-:S03]  /*2dc10*/  ISETP.NE.AND P1, PT, R16, RZ, PT ;  /* 0x000000ff1000720c */ /* 0x000fc60003f25270 */
[----:B------:R-:W-:-:S04]  /*2dc20*/  IMAD R2, R6, R4, RZ ;  /* 0x0000000406027224 */ /* 0x000fc800078e02ff */
[----:B------:R-:W-:-:S07]  /*2dc30*/  IMAD.MOV.U32 R13, RZ, RZ, R2 ;  /* 0x000000ffff0d7224 */ /* 0x000fce00078e0002 */
[----:B------:R-:W-:Y:S05]  /*2dc40*/  WARPSYNC.COLLECTIVE R15, `(.L_x_823) ;  /* 0x000000000f087348 */ /* 0x000fea0003c00000 */
[----:B------:R0:W1:Y:S02]  /*2dc50*/  SHFL.UP P6, R14, R13, R12, R11 ;  /* 0x0400000c0d0e7389 */ /* 0x00006400000c000b */
[----:B01----:R-:W-:Y:S01]  /*2dc60*/  ENDCOLLECTIVE ;  /* 0x000000000000791b */ /* 0x003fe20003800000 */
.L_x_823:
[----:B------:R-:W-:Y:S01]  /*2dc70*/  IMAD.MOV.U32 R12, RZ, RZ, 0x2 ;  /* 0x00000002ff0c7424 */ /* 0x000fe200078e00ff */
[----:B------:R-:W-:-:S04]  /*2dc80*/  MOV R3, R14 ;  /* 0x0000000e00037202 */ /* 0x000fc80000000f00 */
[----:B------:R-:W-:-:S05]  /*2dc90*/  SEL R3, R3, RZ, P1 ;  /* 0x000000ff03037207 */ /* 0x000fca0000800000 */
[----:B------:R-:W-:-:S04]  /*2dca0*/  IMAD.IADD R2, R2, 0x1, R3 ;  /* 0x0000000102027824 */ /* 0x000fc800078e0203 */
[----:B------:R-:W-:-:S07]  /*2dcb0*/  IMAD.MOV.U32 R13, RZ, RZ, R2 ;  /* 0x000000ffff0d7224 */ /* 0x000fce00078e0002 */
[----:B------:R-:W-:Y:S05]  /*2dcc0*/  WARPSYNC.COLLECTIVE R15, `(.L_x_824) ;  /* 0x000000000f087348 */ /* 0x000fea0003c00000 */
[----:B------:R0:W1:Y:S02]  /*2dcd0*/  SHFL.UP P6, R14, R13, R12, R11 ;  /* 0x0400000c0d0e7389 */ /* 0x00006400000c000b */
[----:B01----:R-:W-:Y:S01]  /*2dce0*/  ENDCOLLECTIVE ;  /* 0x000000000000791b */ /* 0x003fe20003800000 */
.L_x_824:
[----:B------:R-:W-:Y:S02]  /*2dcf0*/  IMAD.MOV.U32 R12, RZ, RZ, 0x4 ;  /* 0x00000004ff0c7424 */ /* 0x000fe400078e00ff */
[----:B------:R-:W-:-:S05]  /*2dd00*/  IMAD.MOV.U32 R3, RZ, RZ, R14 ;  /* 0x000000ffff037224 */ /* 0x000fca00078e000e */
[----:B------:R-:W-:-:S04]  /*2dd10*/  SEL R3, R3, RZ, P2 ;  /* 0x000000ff03037207 */ /* 0x000fc80001000000 */
[----:B------:R-:W-:-:S05]  /*2dd20*/  IADD3 R2, R2, R3, RZ ;  /* 0x0000000302027210 */ /* 0x000fca0007ffe0ff */
[----:B------:R-:W-:-:S07]  /*2dd30*/  IMAD.MOV.U32 R13, RZ, RZ, R2 ;  /* 0x000000ffff0d7224 */ /* 0x000fce00078e0002 */
[----:B------:R-:W-:Y:S05]  /*2dd40*/  WARPSYNC.COLLECTIVE R15, `(.L_x_825) ;  /* 0x000000000f087348 */ /* 0x000fea0003c00000 */
[----:B------:R0:W1:Y:S02]  /*2dd50*/  SHFL.UP P6, R14, R13, R12, R11 ;  /* 0x0400000c0d0e7389 */ /* 0x00006400000c000b */
[----:B01----:R-:W-:Y:S01]  /*2dd60*/  ENDCOLLECTIVE ;  /* 0x000000000000791b */ /* 0x003fe20003800000 */
.L_x_825:
[----:B------:R-:W-:Y:S02]  /*2dd70*/  IMAD.MOV.U32 R12, RZ, RZ, 0x8 ;  /* 0x00000008ff0c7424 */ /* 0x000fe400078e00ff */
[----:B------:R-:W-:-:S05]  /*2dd80*/  IMAD.MOV.U32 R3, RZ, RZ, R14 ;  /* 0x000000ffff037224 */ /* 0x000fca00078e000e */
[----:B------:R-:W-:-:S05]  /*2dd90*/  SEL R3, R3, RZ, P3 ;  /* 0x000000ff03037207 */ /* 0x000fca0001800000 */
[----:B------:R-:W-:-:S05]  /*2dda0*/  IMAD.IADD R2, R2, 0x1, R3 ;  /* 0x0000000102027824 */ /* 0x000fca00078e0203 */
[----:B------:R-:W-:-:S07]  /*2ddb0*/  MOV R13, R2 ;  /* 0x00000002000d7202 */ /* 0x000fce0000000f00 */
[----:B------:R-:W-:Y:S05]  /*2ddc0*/  WARPSYNC.COLLECTIVE R15, `(.L_x_826) ;  /* 0x000000000f087348 */ /* 0x000fea0003c00000 */
[----:B------:R0:W1:Y:S02]  /*2ddd0*/  SHFL.UP P6, R14, R13, R12, R11 ;  /* 0x0400000c0d0e7389 */ /* 0x00006400000c000b */
[----:B01----:R-:W-:Y:S01]  /*2dde0*/  ENDCOLLECTIVE ;  /* 0x000000000000791b */ /* 0x003fe20003800000 */
.L_x_826:
[----:B------:R-:W-:Y:S01]  /*2ddf0*/  MOV R12, 0x10 ;  /* 0x00000010000c7802 */ /* 0x000fe20000000f00 */
[----:B------:R-:W-:-:S05]  /*2de00*/  IMAD.MOV.U32 R3, RZ, RZ, R14 ;  /* 0x000000ffff037224 */ /* 0x000fca00078e000e */
[----:B------:R-:W-:-:S05]  /*2de10*/  SEL R3, R3, RZ, P4 ;  /* 0x000000ff03037207 */ /* 0x000fca0002000000 */
[----:B------:R-:W-:-:S04]  /*2de20*/  IMAD.IADD R2, R2, 0x1, R3 ;  /* 0x0000000102027824 */ /* 0x000fc800078e0203 */
[----:B------:R-:W-:-:S07]  /*2de30*/  IMAD.MOV.U32 R13, RZ, RZ, R2 ;  /* 0x000000ffff0d7224 */ /* 0x000fce00078e0002 */
[----:B------:R-:W-:Y:S05]  /*2de40*/  WARPSYNC.COLLECTIVE R15, `(.L_x_827) ;  /* 0x000000000f087348 */ /* 0x000fea0003c00000 */
[----:B------:R0:W1:Y:S02]  /*2de50*/  SHFL.UP P6, R14, R13, R12, R11 ;  /* 0x0400000c0d0e7389 */ /* 0x00006400000c000b */
[----:B01----:R-:W-:Y:S01]  /*2de60*/  ENDCOLLECTIVE ;  /* 0x000000000000791b */ /* 0x003fe20003800000 */
.L_x_827:
[----:B------:R-:W-:Y:S01]  /*2de70*/  IMAD.MOV.U32 R12, RZ, RZ, 0x1f ;  /* 0x0000001fff0c7424 */ /* 0x000fe200078e00ff */
[----:B------:R-:W-:Y:S01]  /*2de80*/  MOV R11, 0x1f ;  /* 0x0000001f000b7802 */ /* 0x000fe20000000f00 */
[----:B------:R-:W-:-:S05]  /*2de90*/  IMAD.MOV.U32 R3, RZ, RZ, R14 ;  /* 0x000000ffff037224 */ /* 0x000fca00078e000e */
[----:B------:R-:W-:-:S05]  /*2dea0*/  SEL R3, R3, RZ, P5 ;  /* 0x000000ff03037207 */ /* 0x000fca0002800000 */
[----:B------:R-:W-:-:S04]  /*2deb0*/  IMAD.IADD R3, R2, 0x1, R3 ;  /* 0x0000000102037824 */ /* 0x000fc800078e0203 */
[----:B------:R-:W-:-:S07]  /*2dec0*/  IMAD.MOV.U32 R13, RZ, RZ, R3 ;  /* 0x000000ffff0d7224 */ /* 0x000fce00078e0003 */
[----:B------:R-:W-:Y:S05]  /*2ded0*/  WARPSYNC.COLLECTIVE R15, `(.L_x_828) ;  /* 0x000000000f087348 */ /* 0x000fea0003c00000 */
[----:B------:R0:W1:Y:S02]  /*2dee0*/  SHFL.IDX P6, R14, R13, R12, R11 ;  /* 0x0000000c0d0e7389 */ /* 0x00006400000c000b */
[----:B01----:R-:W-:Y:S01]  /*2def0*/  ENDCOLLECTIVE ;  /* 0x000000000000791b */ /* 0x003fe20003800000 */
.L_x_828:
[----:B------:R-:W-:Y:S01]  /*2df00*/  IMAD.MOV.U32 R9, RZ, RZ, R14 ;  /* 0x000000ffff097224 */ /* 0x000fe200078e000e */
[----:B------:R-:W-:Y:S06]  /*2df10*/  BRA `(.L_x_829) ;  /* 0xffffffb000047947 */ /* 0x000fec000383ffff */
.L_x_642:
[----:B------:R-:W-:Y:S01]  /*2df20*/  BSSY B0, `(.L_x_830) ;  /* 0x0000008000007945 */ /* 0x000fe20003800000 */
[----:B------:R-:W-:Y:S01]  /*2df30*/  IMAD.MOV.U32 R13, RZ, RZ, R2 ;  /* 0x000000ffff0d7224 */ /* 0x000fe200078e0002 */
[----:B------:R-:W-:Y:S01]  /*2df40*/  MOV R11, RZ ;  /* 0x000000ff000b7202 */ /* 0x000fe20000000f00 */
[----:B------:R-:W-:Y:S02]  /*2df50*/  IMAD.MOV.U32 R12, RZ, RZ, 0x1 ;  /* 0x00000001ff0c7424 */ /* 0x000fe400078e00ff */
[----:B------:R-:W-:-:S07]  /*2df60*/  IMAD.MOV.U32 R15, RZ, RZ, -0x1 ;  /* 0xffffffffff0f7424 */ /* 0x000fce00078e00ff */
[----:B------:R-:W-:Y:S05]  /*2df70*/  WARPSYNC.COLLECTIVE R15, `(.L_x_831) ;  /* 0x000000000f087348 */ /* 0x000fea0003c00000 */
[----:B------:R0:W1:Y:S02]  /*2df80*/  SHFL.UP P6, R14, R13, R12, R11 ;  /* 0x0400000c0d0e7389 */ /* 0x00006400000c000b */
[----:B01----:R-:W-:Y:S01]  /*2df90*/  ENDCOLLECTIVE ;  /* 0x000000000000791b */ /* 0x003fe20003800000 */
.L_x_831:
[----:B------:R-:W-:Y:S05]  /*2dfa0*/  BSYNC B0 ;  /* 0x0000000000007941 */ /* 0x000fea0003800000 */
.L_x_830:
[----:B------:R-:W-:Y:S01]  /*2dfb0*/  IMAD.MOV.U32 R3, RZ, RZ, R14 ;  /* 0x000000ffff037224 */ /* 0x000fe200078e000e */
[----:B------:R-:W-:Y:S01]  /*2dfc0*/  MOV R12, 0x2 ;  /* 0x00000002000c7802 */ /* 0x000fe20000000f00 */
[----:B------:R-:W-:Y:S02]  /*2dfd0*/  IMAD.MOV.U32 R11, RZ, RZ, RZ ;  /* 0x000000ffff0b7224 */ /* 0x000fe400078e00ff */
[----:B------:R-:W-:Y:S01]  /*2dfe0*/  IMAD.MOV.U32 R15, RZ, RZ, -0x1 ;  /* 0xffffffffff0f7424 */ /* 0x000fe200078e00ff */
[----:B------:R-:W-:-:S05]  /*2dff0*/  SEL R3, R3, RZ, P1 ;  /* 0x000000ff03037207 */ /* 0x000fca0000800000 */
[----:B------:R-:W-:-:S04]  /*2e000*/  IMAD.IADD R2, R2, 0x1, R3 ;  /* 0x0000000102027824 */ /* 0x000fc800078e0203 */
[----:B------:R-:W-:-:S07]  /*2e010*/  IMAD.MOV.U32 R13, RZ, RZ, R2 ;  /* 0x000000ffff0d7224 */ /* 0x000fce00078e0002 */
[----:B------:R-:W-:Y:S05]  /*2e020*/  WARPSYNC.COLLECTIVE R15, `(.L_x_832) ;  /* 0x000000000f087348 */ /* 0x000fea0003c00000 */
[----:B------:R0:W1:Y:S02]  /*2e030*/  SHFL.UP P6, R14, R13, R12, R11 ;  /* 0x0400000c0d0e7389 */ /* 0x00006400000c000b */
[----:B01----:R-:W-:Y:S01]  /*2e040*/  ENDCOLLECTIVE ;  /* 0x000000000000791b */ /* 0x003fe20003800000 */
.L_x_832:
        /* <DEDUP_REMOVED lines=8> */
.L_x_833:
        /* <DEDUP_REMOVED lines=8> */
.L_x_834:
[----:B------:R-:W-:Y:S02]  /*2e150*/  IMAD.MOV.U32 R12, RZ, RZ, 0x10 ;  /* 0x00000010ff0c7424 */ /* 0x000fe400078e00ff */
[----:B------:R-:W-:-:S05]  /*2e160*/  IMAD.MOV.U32 R3, RZ, RZ, R14 ;  /* 0x000000ffff037224 */ /* 0x000fca00078e000e */
[----:B------:R-:W-:-:S05]  /*2e170*/  SEL R3, R3, RZ, P4 ;  /* 0x000000ff03037207 */ /* 0x000fca0002000000 */
[----:B------:R-:W-:-:S04]  /*2e180*/  IMAD.IADD R2, R2, 0x1, R3 ;  /* 0x0000000102027824 */ /* 0x000fc800078e0203 */
[----:B------:R-:W-:-:S07]  /*2e190*/  IMAD.MOV.U32 R13, RZ, RZ, R2 ;  /* 0x000000ffff0d7224 */ /* 0x000fce00078e0002 */
[----:B------:R-:W-:Y:S05]  /*2e1a0*/  WARPSYNC.COLLECTIVE R15, `(.L_x_835) ;  /* 0x000000000f087348 */ /* 0x000fea0003c00000 */
[----:B------:R0:W1:Y:S02]  /*2e1b0*/  SHFL.UP P6, R14, R13, R12, R11 ;  /* 0x0400000c0d0e7389 */ /* 0x00006400000c000b */
[----:B01----:R-:W-:Y:S01]  /*2e1c0*/  ENDCOLLECTIVE ;  /* 0x000000000000791b */ /* 0x003fe20003800000 */
.L_x_835:
[----:B------:R-:W-:Y:S02]  /*2e1d0*/  IMAD.MOV.U32 R12, RZ, RZ, 0x1f ;  /* 0x0000001fff0c7424 */ /* 0x000fe400078e00ff */
[----:B------:R-:W-:Y:S01]  /*2e1e0*/  IMAD.MOV.U32 R11, RZ, RZ, 0x1f ;  /* 0x0000001fff0b7424 */ /* 0x000fe200078e00ff */
[----:B------:R-:W-:-:S04]  /*2e1f0*/  MOV R3, R14 ;  /* 0x0000000e00037202 */ /* 0x000fc80000000f00 */
[----:B------:R-:W-:-:S05]  /*2e200*/  SEL R3, R3, RZ, P5 ;  /* 0x000000ff03037207 */ /* 0x000fca0002800000 */
[----:B------:R-:W-:-:S04]  /*2e210*/  IMAD.IADD R7, R2, 0x1, R3 ;  /* 0x0000000102077824 */ /* 0x000fc800078e0203 */
[----:B------:R-:W-:-:S07]  /*2e220*/  IMAD.MOV.U32 R13, RZ, RZ, R7 ;  /* 0x000000ffff0d7224 */ /* 0x000fce00078e0007 */
[----:B------:R-:W-:Y:S05]  /*2e230*/  WARPSYNC.COLLECTIVE R15, `(.L_x_836) ;  /* 0x000000000f087348 */ /* 0x000fea0003c00000 */
[----:B------:R0:W1:Y:S02]  /*2e240*/  SHFL.IDX P6, R14, R13, R12, R11 ;  /* 0x0000000c0d0e7389 */ /* 0x00006400000c000b */
[----:B01----:R-:W-:Y:S01]  /*2e250*/  ENDCOLLECTIVE ;  /* 0x000000000000791b */ /* 0x003fe20003800000 */
.L_x_836:
[----:B------:R-:W-:Y:S01]  /*2e260*/  MOV R9, R14 ;  /* 0x0000000e00097202 */ /* 0x000fe20000000f00 */
[----:B------:R-:W-:Y:S06]  /*2e270*/  BRA `(.L_x_837) ;  /* 0xffffffac00dc7947 */ /* 0x000fec000383ffff */
.L_x_644:
[----:B------:R-:W-:Y:S01]  /*2e280*/  BSSY B0, `(.L_x_838) ;  /* 0x0000006000007945 */ /* 0x000fe20003800000 */
[----:B------:R-:W-:Y:S01]  /*2e290*/  PLOP3.LUT P6, PT, P6, PT, PT, 0x8, 0x0 ;  /* 0x000000000000781c */ /* 0x000fe200037ce170 */
[----:B------:R-:W-:-:S12]  /*2e2a0*/  IMAD.MOV.U32 R15, RZ, RZ, -0x1 ;  /* 0xffffffffff0f7424 */ /* 0x000fd800078e00ff */
[----:B0-----:R-:W-:Y:S05]  /*2e2b0*/  WARPSYNC.COLLECTIVE R15, `(.L_x_839) ;  /* 0x000000000f087348 */ /* 0x001fea0003c00000 */
[----:B------:R-:W-:Y:S01]  /*2e2c0*/  VOTE.ANY R14, PT, P6 ;  /* 0x00000000000e7806 */ /* 0x000fe200030e0100 */
[----:B0-----:R-:W-:Y:S06]  /*2e2d0*/  ENDCOLLECTIVE ;  /* 0x000000000000791b */ /* 0x001fec0003800000 */
.L_x_839:
[----:B------:R-:W-:Y:S05]  /*2e2e0*/  BSYNC B0 ;  /* 0x0000000000007941 */ /* 0x000fea0003800000 */
.L_x_838:
[----:B------:R-:W-:Y:S01]  /*2e2f0*/  IMAD.MOV.U32 R3, RZ, RZ, R14 ;  /* 0x000000ffff037224 */ /* 0x000fe200078e000e */
[----:B------:R-:W-:Y:S01]  /*2e300*/  MOV R11, 0x1f ;  /* 0x0000001f000b7802 */ /* 0x000fe20000000f00 */
[----:B------:R-:W-:Y:S02]  /*2e310*/  IMAD.MOV.U32 R13, RZ, RZ, R4 ;  /* 0x000000ffff0d7224 */ /* 0x000fe400078e0004 */
[----:B------:R-:W0:Y:S01]  /*2e320*/  POPC R0, R3 ;  /* 0x0000000300007309 */ /* 0x000e220000000000 */
[----:B------:R-:W-:Y:S02]  /*2e330*/  IMAD.MOV.U32 R15, RZ, RZ, -0x1 ;  /* 0xffffffffff0f7424 */ /* 0x000fe400078e00ff */
[----:B0-----:R-:W-:-:S07]  /*2e340*/  IMAD.MOV.U32 R12, RZ, RZ, R0 ;  /* 0x000000ffff0c7224 */ /* 0x001fce00078e0000 */
[----:B------:R-:W-:Y:S05]  /*2e350*/  WARPSYNC.COLLECTIVE R15, `(.L_x_840) ;  /* 0x000000000f087348 */ /* 0x000fea0003c00000 */
[----:B------:R0:W1:Y:S02]  /*2e360*/  SHFL.IDX P6, R14, R13, R12, R11 ;  /* 0x0000000c0d0e7389 */ /* 0x00006400000c000b */
[----:B01----:R-:W-:Y:S01]  /*2e370*/  ENDCOLLECTIVE ;  /* 0x000000000000791b */ /* 0x003fe20003800000 */
.L_x_840:
[----:B------:R-:W-:Y:S02]  /*2e380*/  IMAD.MOV.U32 R13, RZ, RZ, R6 ;  /* 0x000000ffff0d7224 */ /* 0x000fe400078e0006 */
[----:B------:R-:W-:-:S07]  /*2e390*/  IMAD.MOV.U32 R4, RZ, RZ, R14 ;  /* 0x000000ffff047224 */ /* 0x000fce00078e000e */
[----:B------:R-:W-:Y:S05]  /*2e3a0*/  WARPSYNC.COLLECTIVE R15, `(.L_x_841) ;  /* 0x000000000f087348 */ /* 0x000fea0003c00000 */
[----:B------:R0:W1:Y:S02]  /*2e3b0*/  SHFL.IDX P6, R14, R13, R12, R11 ;  /* 0x0000000c0d0e7389 */ /* 0x00006400000c000b */
[----:B01----:R-:W-:Y:S01]  /*2e3c0*/  ENDCOLLECTIVE ;  /* 0x000000000000791b */ /* 0x003fe20003800000 */
.L_x_841:
[----:B------:R-:W-:Y:S01]  /*2e3d0*/  IMAD.MOV.U32 R6, RZ, RZ, R14 ;  /* 0x000000ffff067224 */ /* 0x000fe200078e000e */
[----:B------:R-:W-:Y:S06]  /*2e3e0*/  BRA `(.L_x_842) ;  /* 0xffffffac00bc7947 */ /* 0x000fec000383ffff */
.L_x_646:
[----:B------:R-:W-:Y:S01]  /*2e3f0*/  BSSY B0, `(.L_x_843) ;  /* 0x0000007000007945 */ /* 0x000fe20003800000 */
[----:B------:R-:W-:Y:S01]  /*2e400*/  MOV R13, R7 ;  /* 0x00000007000d7202 */ /* 0x000fe20000000f00 */
[----:B------:R-:W-:Y:S02]  /*2e410*/  IMAD.MOV.U32 R11, RZ, RZ, 0x1f ;  /* 0x0000001fff0b7424 */ /* 0x000fe400078e00ff */
[----:B------:R-:W-:-:S07]  /*2e420*/  IMAD.MOV.U32 R15, RZ, RZ, -0x1 ;  /* 0xffffffffff0f7424 */ /* 0x000fce00078e00ff */
[----:B012---:R-:W-:Y:S05]  /*2e430*/  WARPSYNC.COLLECTIVE R15, `(.L_x_844) ;  /* 0x000000000f087348 */ /* 0x007fea0003c00000 */
[----:B------:R3:W4:Y:S02]  /*2e440*/  SHFL.IDX P6, R14, R13, R12, R11 ;  /* 0x0000000c0d0e7389 */ /* 0x00072400000c000b */
[----:B01234-:R-:W-:Y:S01]  /*2e450*/  ENDCOLLECTIVE ;  /* 0x000000000000791b */ /* 0x01ffe20003800000 */
.L_x_844:
[----:B------:R-:W-:Y:S05]  /*2e460*/  BSYNC B0 ;  /* 0x0000000000007941 */ /* 0x000fea0003800000 */
.L_x_843:
[----:B------:R-:W-:Y:S01]  /*2e470*/  IMAD.MOV.U32 R7, RZ, RZ, R14 ;  /* 0x000000ffff077224 */ /* 0x000fe200078e000e */
[----:B------:R-:W-:Y:S06]  /*2e480*/  BRA `(.L_x_845) ;  /* 0xffffffac00ac7947 */ /* 0x000fec000383ffff */
.L_x_650:
[----:B0-----:R0:W1:Y:S02]  /*2e490*/  SYNCS.PHASECHK.TRANS64.TRYWAIT P0, [R0+URZ+0x29820], R3 ;  /* 0x02982003000075a7 */ /* 0x001064000800017f */
[----:B-1----:R-:W-:Y:S05]  /*2e4a0*/  @!P0 NANOSLEEP.SYNCS 0x989680 ;  /* 0x009896800000895d */ /* 0x002fea0003900000 */
[----:B------:R-:W1:Y:S02]  /*2e4b0*/  @!P0 SYNCS.PHASECHK.TRANS64 P0, [R0+URZ+0x29820], R3 ;  /* 0x02982003000085a7 */ /* 0x000e64000800007f */
[----:B-1----:R-:W-:Y:S05]  /*2e4c0*/  @!P0 BRA `(.L_x_650) ;  /* 0xfffffffc00f08947 */ /* 0x002fea000383ffff */
[----:B------:R-:W-:Y:S05]  /*2e4d0*/  BRA `(.L_x_846) ;  /* 0xffffffb400447947 */ /* 0x000fea000383ffff */
.L_x_651:
[----:B------:R-:W1:Y:S01]  /*2e4e0*/  S2R R2, SR_TID.X ;  /* 0x0000000000027919 */ /* 0x000e620000002100 */
[----:B------:R-:W-:Y:S01]  /*2e4f0*/  BSSY B0, `(.L_x_847) ;  /* 0x000000a000007945 */ /* 0x000fe20003800000 */
[----:B---3--:R-:W-:Y:S01]  /*2e500*/  MOV R12, RZ ;  /* 0x000000ff000c7202 */ /* 0x008fe20000000f00 */
        /* <DEDUP_REMOVED lines=8> */
.L_x_848:
[----:B------:R-:W-:Y:S05]  /*2e590*/  BSYNC B0 ;  /* 0x0000000000007941 */ /* 0x000fea0003800000 */
.L_x_847:
[----:B------:R-:W-:Y:S05]  /*2e5a0*/  BRA `(.L_x_849) ;  /* 0xffffffb4002c7947 */ /* 0x000fea000383ffff */
.L_x_652:
[----:B------:R-:W-:Y:S01]  /*2e5b0*/  BSSY B0, `(.L_x_850) ;  /* 0x0000006000007945 */ /* 0x000fe20003800000 */
[----:B------:R-:W-:-:S07]  /*2e5c0*/  IMAD.MOV.U32 R15, RZ, RZ, -0x1 ;  /* 0xffffffffff0f7424 */ /* 0x000fce00078e00ff */
[----:B01-3--:R-:W-:Y:S05]  /*2e5d0*/  WARPSYNC.COLLECTIVE R15, `(.L_x_851) ;  /* 0x000000000f0c7348 */ /* 0x00bfea0003c00000 */
[----:B------:R-:W-:Y:S02]  /*2e5e0*/  ELECT P6, UR62, PT ;  /* 0x00000000003e782f */ /* 0x000fe400038c0000 */
[----:B------:R-:W-:Y:S01]  /*2e5f0*/  MOV R14, UR62 ;  /* 0x0000003e000e7c02 */ /* 0x000fe20008000f00 */
[----:B01-3--:R-:W-:Y:S10]  /*2e600*/  ENDCOLLECTIVE ;  /* 0x000000000000791b */ /* 0x00bff40003800000 */
.L_x_851:
[----:B------:R-:W-:Y:S05]  /*2e610*/  BSYNC B0 ;  /* 0x0000000000007941 */ /* 0x000fea0003800000 */
.L_x_850:
[----:B------:R-:W-:Y:S05]  /*2e620*/  BRA `(.L_x_852) ;  /* 0xffffffb400207947 */ /* 0x000fea000383ffff */
.L_x_654:
[----:B0-----:R0:W1:Y:S02]  /*2e630*/  SYNCS.PHASECHK.TRANS64.TRYWAIT P1, [R6+URZ], R5 ;  /* 0x00000005060075a7 */ /* 0x001064000802017f */
[----:B-1----:R-:W-:Y:S05]  /*2e640*/  @!P1 NANOSLEEP.SYNCS 0x989680 ;  /* 0x009896800000995d */ /* 0x002fea0003900000 */
[----:B------:R-:W1:Y:S02]  /*2e650*/  @!P1 SYNCS.PHASECHK.TRANS64 P1, [R6+URZ], R5 ;  /* 0x00000005060095a7 */ /* 0x000e64000802007f */
[----:B-1----:R-:W-:Y:S05]  /*2e660*/  @!P1 BRA `(.L_x_654) ;  /* 0xfffffffc00f09947 */ /* 0x002fea000383ffff */
[----:B------:R-:W-:Y:S05]  /*2e670*/  BRA `(.L_x_853) ;  /* 0xffffffb400587947 */ /* 0x000fea000383ffff */
.L_x_655:
[----:B-1----:R1:W2:Y:S02]  /*2e680*/  SYNCS.PHASECHK.TRANS64.TRYWAIT P1, [R7+URZ], R2 ;  /* 0x00000002070075a7 */ /* 0x0022a4000802017f */
[----:B--2---:R-:W-:Y:S05]  /*2e690*/  @!P1 NANOSLEEP.SYNCS 0x989680 ;  /* 0x009896800000995d */ /* 0x004fea0003900000 */
[----:B------:R-:W2:Y:S02]  /*2e6a0*/  @!P1 SYNCS.PHASECHK.TRANS64 P1, [R7+URZ], R2 ;  /* 0x00000002070095a7 */ /* 0x000ea4000802007f */
[----:B--2---:R-:W-:Y:S05]  /*2e6b0*/  @!P1 BRA `(.L_x_655) ;  /* 0xfffffffc00f09947 */ /* 0x004fea000383ffff */
[----:B------:R-:W-:Y:S05]  /*2e6c0*/  BRA `(.L_x_854) ;  /* 0xffffffb4004c7947 */ /* 0x000fea000383ffff */
.L_x_657:
[----:B--2---:R2:W4:Y:S02]  /*2e6d0*/  SYNCS.PHASECHK.TRANS64.TRYWAIT P1, [R4+URZ+0x29860], R5 ;  /* 0x02986005040075a7 */ /* 0x004524000802017f */
[----:B----4-:R-:W-:Y:S05]  /*2e6e0*/  @!P1 NANOSLEEP.SYNCS 0x989680 ;  /* 0x009896800000995d */ /* 0x010fea0003900000 */
[----:B------:R-:W4:Y:S02]  /*2e6f0*/  @!P1 SYNCS.PHASECHK.TRANS64 P1, [R4+URZ+0x29860], R5 ;  /* 0x02986005040095a7 */ /* 0x000f24000802007f */
[----:B----4-:R-:W-:Y:S05]  /*2e700*/  @!P1 BRA `(.L_x_657) ;  /* 0xfffffffc00f09947 */ /* 0x010fea000383ffff */
[----:B------:R-:W-:Y:S05]  /*2e710*/  BRA `(.L_x_855) ;  /* 0xffffffb4004c7947 */ /* 0x000fea000383ffff */
.L_x_659:
[----:B----4-:R4:W0:Y:S02]  /*2e720*/  SYNCS.PHASECHK.TRANS64.TRYWAIT P1, [R3+URZ+0x29860], R2 ;  /* 0x02986002030075a7 */ /* 0x010824000802017f */
[----:B0-----:R-:W-:Y:S05]  /*2e730*/  @!P1 NANOSLEEP.SYNCS 0x989680 ;  /* 0x009896800000995d */ /* 0x001fea0003900000 */
[----:B------:R-:W0:Y:S02]  /*2e740*/  @!P1 SYNCS.PHASECHK.TRANS64 P1, [R3+URZ+0x29860], R2 ;  /* 0x02986002030095a7 */ /* 0x000e24000802007f */
[----:B0-----:R-:W-:Y:S05]  /*2e750*/  @!P1 BRA `(.L_x_659) ;  /* 0xfffffffc00f09947 */ /* 0x001fea000383ffff */
[----:B------:R-:W-:Y:S05]  /*2e760*/  BRA `(.L_x_856) ;  /* 0xffffffb4004c7947 */ /* 0x000fea000383ffff */
.L_x_661:
[----:B------:R0:W0:Y:S02]  /*2e770*/  SYNCS.PHASECHK.TRANS64.TRYWAIT P0, [R4+URZ+0x29880], R5 ;  /* 0x02988005040075a7 */ /* 0x000024000800017f */
[----:B0-----:R-:W-:Y:S05]  /*2e780*/  @!P0 NANOSLEEP.SYNCS 0x989680 ;  /* 0x009896800000895d */ /* 0x001fea0003900000 */
[----:B------:R-:W0:Y:S02]  /*2e790*/  @!P0 SYNCS.PHASECHK.TRANS64 P0, [R4+URZ+0x29880], R5 ;  /* 0x02988005040085a7 */ /* 0x000e24000800007f */
[----:B0-----:R-:W-:Y:S05]  /*2e7a0*/  @!P0 BRA `(.L_x_661) ;  /* 0xfffffffc00f08947 */ /* 0x001fea000383ffff */
[----:B------:R-:W-:Y:S05]  /*2e7b0*/  BRA `(.L_x_662) ;  /* 0xffffffb400487947 */ /* 0x000fea000383ffff */
.L_x_857:
        /* <DEDUP_REMOVED lines=12> */
.L_x_2846:


//--------------------- .text._ZN7cutlass13device_kernelIN5flash11enable_sm90INS1_16FlashAttnFwdSm90INS1_25CollectiveMainloopFwdSm90ILi2EN4cute5tupleIJNS5_1CILi1EEES8_S8_EEENS6_IJNS7_ILi128EEENS7_ILi160EEENS7_ILi192EEEEEELi128ENS_12float_e4m3_tEfNS_4arch4Sm90ELb0ELb1ELb0ELb0ELb0ELb0ELb0ELb1ELb1ELb1ELb1ELb0EEENS1_21CollectiveEpilogueFwdINS6_IJSA_SA_SB_EEES9_NS_10bfloat16_tESG_Li256ELb0ELb1ELb1ELb1EEENS1_19SingleTileSchedulerILb0ELb1ELb1ELi128EEEEEEEEEvNT_6ParamsE --------------------------
	.section	.text._ZN7cutlass13device_kernelIN5flash11enable_sm90INS1_16FlashAttnFwdSm90INS1_25CollectiveMainloopFwdSm90ILi2EN4cute5tupleIJNS5_1CILi1EEES8_S8_EEENS6_IJNS7_ILi128EEENS7_ILi160EEENS7_ILi192EEEEEELi128ENS_12float_e4m3_tEfNS_4arch4Sm90ELb0ELb1ELb0ELb0ELb0ELb0ELb0ELb1ELb1ELb1ELb1ELb0EEENS1_21CollectiveEpilogueFwdINS6_IJSA_SA_SB_EEES9_NS_10bfloat16_tESG_Li256ELb0ELb1ELb1ELb1EEENS1_19SingleTileSchedulerILb0ELb1ELb1ELi128EEEEEEEEEvNT_6ParamsE,"ax",@progbits
	.align	128
.text._ZN7cutlass13device_kernelIN5flash11enable_sm90INS1_16FlashAttnFwdSm90INS1_25CollectiveMainloopFwdSm90ILi2EN4cute5tupleIJNS5_1CILi1EEES8_S8_EEENS6_IJNS7_ILi128EEENS7_ILi160EEENS7_ILi192EEEEEELi128ENS_12float_e4m3_tEfNS_4arch4Sm90ELb0ELb1ELb0ELb0ELb0ELb0ELb0ELb1ELb1ELb1ELb1ELb0EEENS1_21CollectiveEpilogueFwdINS6_IJSA_SA_SB_EEES9_NS_10bfloat16_tESG_Li256ELb0ELb1ELb1ELb1EEENS1_19SingleTileSchedulerILb0ELb1ELb1ELi128EEEEEEEEEvNT_6ParamsE:
        .type           _ZN7cutlass13device_kernelIN5flash11enable_sm90INS1_16FlashAttnFwdSm90INS1_25CollectiveMainloopFwdSm90ILi2EN4cute5tupleIJNS5_1CILi1EEES8_S8_EEENS6_IJNS7_ILi128EEENS7_ILi160EEENS7_ILi192EEEEEELi128ENS_12float_e4m3_tEfNS_4arch4Sm90ELb0ELb1ELb0ELb0ELb0ELb0ELb0ELb1ELb1ELb1ELb1ELb0EEENS1_21CollectiveEpilogueFwdINS6_IJSA_SA_SB_EEES9_NS_10bfloat16_tESG_Li256ELb0ELb1ELb1ELb1EEENS1_19SingleTileSchedulerILb0ELb1ELb1ELi128EEEEEEEEEvNT_6ParamsE,@function
        .size           _ZN7cutlass13device_kernelIN5flash11enable_sm90INS1_16FlashAttnFwdSm90INS1_25CollectiveMainloopFwdSm90ILi2EN4cute5tupleIJNS5_1CILi1EEES8_S8_EEENS6_IJNS7_ILi128EEENS7_ILi160EEENS7_ILi192EEEEEELi128ENS_12float_e4m3_tEfNS_4arch4Sm90ELb0ELb1ELb0ELb0ELb0ELb0ELb0ELb1ELb1ELb1ELb1ELb0EEENS1_21CollectiveEpilogueFwdINS6_IJSA_SA_SB_EEES9_NS_10bfloat16_tESG_Li256ELb0ELb1ELb1ELb1EEENS1_19SingleTileSchedulerILb0ELb1ELb1ELi128EEEEEEEEEvNT_6ParamsE,(.L_x_2847 - _ZN7cutlass13device_kernelIN5flash11enable_sm90INS1_16FlashAttnFwdSm90INS1_25CollectiveMainloopFwdSm90ILi2EN4cute5tupleIJNS5_1CILi1EEES8_S8_EEENS6_IJNS7_ILi128EEENS7_ILi160EEENS7_ILi192EEEEEELi128ENS_12float_e4m3_tEfNS_4arch4Sm90ELb0ELb1ELb0ELb0ELb0ELb0ELb0ELb1ELb1ELb1ELb1ELb0EEENS1_21CollectiveEpilogueFwdINS6_IJSA_SA_SB_EEES9_NS_10bfloat16_tESG_Li256ELb0ELb1ELb1ELb1EEENS1_19SingleTileSchedulerILb0ELb1ELb1ELi128EEEEEEEEEvNT_6ParamsE)
        .other          _ZN7cutlass13device_kernelIN5flash11enable_sm90INS1_16FlashAttnFwdSm90INS1_25CollectiveMainloopFwdSm90ILi2EN4cute5tupleIJNS5_1CILi1EEES8_S8_EEENS6_IJNS7_ILi128EEENS7_ILi160EEENS7_ILi192EEEEEELi128ENS_12float_e4m3_tEfNS_4arch4Sm90ELb0ELb1ELb0ELb0ELb0ELb0ELb0ELb1ELb1ELb1ELb1ELb0EEENS1_21CollectiveEpilogueFwdINS6_IJSA_SA_SB_EEES9_NS_10bfloat16_tESG_Li256ELb0ELb1ELb1ELb1EEENS1_19SingleTileSchedulerILb0ELb1ELb1ELi128EEEEEEEEEvNT_6ParamsE,@"STO_CUDA_ENTRY STV_DEFAULT"
_ZN7cutlass13device_kernelIN5flash11enable_sm90INS1_16FlashAttnFwdSm90INS1_25CollectiveMainloopFwdSm90ILi2EN4cute5tupleIJNS5_1CILi1EEES8_S8_EEENS6_IJNS7_ILi128EEENS7_ILi160EEENS7_ILi192EEEEEELi128ENS_12float_e4m3_tEfNS_4arch4Sm90ELb0ELb1ELb0ELb0ELb0ELb0ELb0ELb1ELb1ELb1ELb1ELb0EEENS1_21CollectiveEpilogueFwdINS6_IJSA_SA_SB_EEES9_NS_10bfloat16_tESG_Li256ELb0ELb1ELb1ELb1EEENS1_19SingleTileSchedulerILb0ELb1ELb1ELi128EEEEEEEEEvNT_6ParamsE:
        /* <DEDUP_REMOVED lines=18> */
.L_x_859:
[----:B------:R-:W-:Y:S05]  /*0120*/  BSYNC B0 ;  /* 0x0000000000007941 */ /* 0x000fea0003800000 */
.L_x_858:
        /* <DEDUP_REMOVED lines=41> */
.L_x_860:
        /* <DEDUP_REMOVED lines=22> */
.L_x_861:
        /* <DEDUP_REMOVED lines=18> */
.L_x_862:
        /* <DEDUP_REMOVED lines=22> */
.L_x_863:
        /* <DEDUP_REMOVED lines=22> */
.L_x_864:
[----:B0-----:R-:W-:Y:S01]  /*0900*/  UMOV UR4, 0x1 ;  /* 0x0000000100047882 */ /* 0x001fe20000000000 */
[----:B------:R-:W-:Y:S01]  /*0910*/  PLOP3.LUT P0, PT, PT, PT, UP0, 0x80, 0x0 ;  /* 0x000000000000781c */ /* 0x000fe20003f0f008 */
[----:B------:R-:W-:Y:S01]  /*0920*/  USEL UR4, UR4, 0x2, !UP0 ;  /* 0x0000000204047887 */ /* 0x000fe2000c000000 */
[----:B------:R-:W-:Y:S01]  /*0930*/  NOP ;  /* 0x0000000000007918 */ /* 0x000fe20000000000 */
[----:B------:R-:W-:Y:S01]  /*0940*/  ULDC.64 UR58, c[0x0][0x208] ;  /* 0x00008200003a7ab9 */ /* 0x000fe20000000a00 */
[----:B------:R-:W-:Y:S03]  /*0950*/  BSSY B6, `(.L_x_865) ;  /* 0x0001877000067945 */ /* 0x000fe60003800000 */
[----:B------:R-:W-:-:S05]  /*0960*/  IMAD.U32 R2, RZ, RZ, UR4 ;  /* 0x00000004ff027e24 */ /* 0x000fca000f8e00ff */
[----:B------:R0:W-:Y:S01]  /*0970*/  STL [R1+0x18], R2 ;  /* 0x0000180201007387 */ /* 0x0001e20000100800 */
[----:B-12-4-:R-:W-:Y:S06]  /*0980*/  BAR.SYNC.DEFER_BLOCKING 0x0 ;  /* 0x0000000000007b1d */ /* 0x016fec0000010000 */
[----:B------:R-:W-:Y:S05]  /*0990*/  @!P0 BRA `(.L_x_866) ;  /* 0x0000014800cc8947 */ /* 0x000fea0003800000 */
.L_x_867:
[----:B------:R-:W-:-:S08]  /*09a0*/  NOP ;  /* 0x0000000000007918 */ /* 0x000fd00000000000 */
[----:B------:R-:W1:Y:S02]  /*09b0*/  USETMAXREG.TRY_ALLOC.CTAPOOL UP0, 0xf0 ;  /* 0x000000f0000079c8 */ /* 0x000e640008000600 */
[----:B-1----:R-:W-:-:S13]  /*09c0*/  PLOP3.LUT P0, PT, PT, PT, UP0, 0x80, 0x0 ;  /* 0x000000000000781c */ /* 0x002fda0003f0f008 */
[----:B------:R-:W-:Y:S05]  /*09d0*/  @!P0 BRA `(.L_x_867) ;  /* 0xfffffffc00f08947 */ /* 0x000fea000383ffff */
[----:B------:R-:W1:Y:S01]  /*09e0*/  S2R R6, SR_TID.X ;  /* 0x0000000000067919 */ /* 0x000e620000002100 */
[----:B------:R-:W2:Y:S01]  /*09f0*/  S2UR UR6, SR_CTAID.Y ;  /* 0x00000000000679c3 */ /* 0x000ea20000002600 */
[----:B------:R-:W-:Y:S02]  /*0a00*/  ULDC UR7, c[0x0][0xc50] ;  /* 0x0003140000077ab9 */ /* 0x000fe40000000800 */
[----:B------:R-:W-:-:S05]  /*0a10*/  UISETP.NE.AND UP0, UPT, UR7, 0x1, UPT ;  /* 0x000000010700788c */ /* 0x000fca000bf05270 */
[----:B------:R-:W3:Y:S06]  /*0a20*/  S2UR UR9, SR_CTAID.Z ;  /* 0x00000000000979c3 */ /* 0x000eec0000002700 */
[----:B------:R-:W-:Y:S01]  /*0a30*/  @UP0 ULDC UR4, c[0x0][0xc54] ;  /* 0x0003150000040ab9 */ /* 0x000fe20000000800 */
[----:B------:R-:W-:Y:S01]  /*0a40*/  @UP0 ULDC UR8, c[0x0][0xc58] ;  /* 0x0003160000080ab9 */ /* 0x000fe20000000800 */
[----:B--2---:R-:W-:Y:S02]  /*0a50*/  UIMAD.WIDE.U32 UR4, UR6, UR4, URZ ;  /* 0x00000004060472a5 */ /* 0x004fe4000f8e003f */
[----:B------:R-:W-:-:S02]  /*0a60*/  UMOV UR55, UR6 ;  /* 0x0000000600377c82 */ /* 0x000fc40008000000 */
[----:B------:R-:W-:Y:S01]  /*0a70*/  @UP0 USHF.R.U32.HI UR55, URZ, UR8, UR5 ;  /* 0x000000083f370299 */ /* 0x000fe20008011605 */
[----:B-1----:R-:W-:-:S03]  /*0a80*/  LOP3.LUT R0, R6, 0xffffff80, RZ, 0xc0, !PT ;  /* 0xffffff8006007812 */ /* 0x002fc600078ec0ff */
[----:B------:R-:W-:Y:S01]  /*0a90*/  UIADD3 UR4, -UR55, URZ, URZ ;  /* 0x0000003f37047290 */ /* 0x000fe2000fffe13f */
[----:B------:R-:W-:Y:S06]  /*0aa0*/  BAR.ARV 0x8, 0x180 ;  /* 0x0206000000007b1d */ /* 0x000fec0000002000 */
[----:B------:R-:W-:Y:S01]  /*0ab0*/  ISETP.NE.AND P0, PT, R0, 0x80, PT ;  /* 0x000000800000780c */ /* 0x000fe20003f05270 */
[----:B------:R-:W-:-:S12]  /*0ac0*/  UIMAD UR4, UR7, UR4, UR6 ;  /* 0x00000004070472a4 */ /* 0x000fd8000f8e0206 */
[----:B------:R-:W-:Y:S06]  /*0ad0*/  @!P0 BAR.ARV 0x9, 0x100 ;  /* 0x0244000000008b1d */ /* 0x000fec0000002000 */
[----:B---3--:R-:W-:-:S13]  /*0ae0*/  ISETP.LE.AND P0, PT, RZ, UR9, PT ;  /* 0x00000009ff007c0c */ /* 0x008fda000bf03270 */
[----:B------:R-:W-:Y:S05]  /*0af0*/  @!P0 BRA `(.L_x_868) ;  /* 0x0000018400708947 */ /* 0x000fea0003800000 */
[----:B------:R-:W1:Y:S01]  /*0b00*/  S2UR UR18, SR_CTAID.Z ;  /* 0x00000000001279c3 */ /* 0x000e620000002700 */
[----:B------:R-:W-:Y:S01]  /*0b10*/  ULDC.64 UR6, c[0x0][0x990] ;  /* 0x0002640000067ab9 */ /* 0x000fe20000000a00 */
[----:B------:R-:W-:Y:S01]  /*0b20*/  ULDC.64 UR8, c[0x0][0x998] ;  /* 0x0002660000087ab9 */ /* 0x000fe20000000a00 */
[----:B------:R-:W-:Y:S01]  /*0b30*/  UISETP.NE.U32.AND UP0, UPT, UR6, URZ, UPT ;  /* 0x0000003f0600728c */ /* 0x000fe2000bf05070 */
[----:B------:R-:W-:Y:S01]  /*0b40*/  IMAD.MOV.U32 R7, RZ, RZ, 0x3f800000 ;  /* 0x3f800000ff077424 */ /* 0x000fe200078e00ff */
[----:B------:R-:W-:Y:S01]  /*0b50*/  UISETP.NE.U32.AND UP1, UPT, UR8, URZ, UPT ;  /* 0x0000003f0800728c */ /* 0x000fe2000bf25070 */
[----:B------:R-:W-:Y:S01]  /*0b60*/  IMAD.MOV.U32 R0, RZ, RZ, 0x3f800000 ;  /* 0x3f800000ff007424 */ /* 0x000fe200078e00ff */
[----:B------:R-:W-:Y:S01]  /*0b70*/  UISETP.NE.AND.EX UP0, UPT, UR7, URZ, UPT, UP0 ;  /* 0x0000003f0700728c */ /* 0x000fe2000bf05300 */
[----:B------:R-:W2:Y:S01]  /*0b80*/  LDC.64 R8, c[0x0][0x418] ;  /* 0x00010600ff087b82 */ /* 0x000ea20000000a00 */
[----:B------:R-:W-:-:S04]  /*0b90*/  UISETP.NE.AND.EX UP1, UPT, UR9, URZ, UPT, UP1 ;  /* 0x0000003f0900728c */ /* 0x000fc8000bf25310 */
[----:B------:R-:W-:Y:S02]  /*0ba0*/  PLOP3.LUT P0, PT, PT, PT, UP0, 0x80, 0x0 ;  /* 0x000000000000781c */ /* 0x000fe40003f0f008 */
[----:B------:R-:W-:Y:S01]  /*0bb0*/  PLOP3.LUT P1, PT, PT, PT, UP1, 0x80, 0x0 ;  /* 0x000000000000781c */ /* 0x000fe20003f2f018 */
[----:B------:R-:W3:Y:S02]  /*0bc0*/  LDC R22, c[0x0][0x288] ;  /* 0x0000a200ff167b82 */ /* 0x000ee40000000800 */
[----:B------:R-:W-:Y:S02]  /*0bd0*/  @UP0 ULDC.64 UR12, c[0x0][0x9a8] ;  /* 0x00026a00000c0ab9 */ /* 0x000fe40000000a00 */
[----:B------:R-:W-:Y:S01]  /*0be0*/  @UP1 ULDC.64 UR16, c[0x0][0x9b8] ;  /* 0x00026e0000101ab9 */ /* 0x000fe20000000a00 */
[----:B------:R-:W-:Y:S02]  /*0bf0*/  @UP1 USHF.R.S32.HI UR20, URZ, 0x1f, UR55 ;  /* 0x0000001f3f141899 */ /* 0x000fe40008011437 */
[----:B-1----:R-:W-:Y:S01]  /*0c00*/  USHF.R.S32.HI UR14, URZ, 0x1f, UR18 ;  /* 0x0000001f3f0e7899 */ /* 0x002fe20008011412 */
[----:B------:R-:W1:Y:S01]  /*0c10*/  LDC R16, c[0x0][0x424] ;  /* 0x00010900ff107b82 */ /* 0x000e620000000800 */
[----:B------:R-:W-:-:S02]  /*0c20*/  @UP0 UIMAD.WIDE.U32 UR10, UR18, UR12, URZ ;  /* 0x0000000c120a02a5 */ /* 0x000fc4000f8e003f */
[----:B------:R-:W-:Y:S02]  /*0c30*/  @UP0 UIMAD UR5, UR14, UR12, URZ ;  /* 0x0000000c0e0502a4 */ /* 0x000fe4000f8e023f */
[----:B------:R-:W-:Y:S02]  /*0c40*/  @UP1 UIMAD UR15, UR14, UR16, URZ ;  /* 0x000000100e0f12a4 */ /* 0x000fe4000f8e023f */
[----:B------:R-:W-:Y:S01]  /*0c50*/  IMAD.U32 R19, RZ, RZ, UR14 ;  /* 0x0000000eff137e24 */ /* 0x000fe2000f8e00ff */
[----:B------:R-:W-:Y:S01]  /*0c60*/  @UP0 UIMAD UR14, UR18, UR13, UR5 ;  /* 0x0000000d120e02a4 */ /* 0x000fe2000f8e0205 */
[----:B------:R-:W4:Y:S01]  /*0c70*/  LDC R11, c[0x0][0x2f0] ;  /* 0x0000bc00ff0b7b82 */ /* 0x000f220000000800 */
[----:B------:R-:W-:Y:S02]  /*0c80*/  @UP0 USHF.R.S32.HI UR5, URZ, 0x1f, UR55 ;  /* 0x0000001f3f050899 */ /* 0x000fe40008011437 */
[----:B------:R-:W-:Y:S02]  /*0c90*/  @UP1 UIMAD.WIDE.U32 UR12, UR18, UR16, URZ ;  /* 0x00000010120c12a5 */ /* 0x000fe4000f8e003f */
[----:B------:R-:W-:-:S02]  /*0ca0*/  @UP1 UIMAD UR15, UR18, UR17, UR15 ;  /* 0x00000011120f12a4 */ /* 0x000fc4000f8e020f */
[----:B------:R-:W-:Y:S01]  /*0cb0*/  @UP0 UIADD3 UR11, UR11, UR14, URZ ;  /* 0x0000000e0b0b0290 */ /* 0x000fe2000fffe03f */
[----:B------:R-:W-:Y:S01]  /*0cc0*/  @UP0 ULDC.64 UR16, c[0x0][0x9b0] ;  /* 0x00026c0000100ab9 */ /* 0x000fe20000000a00 */
[----:B------:R-:W-:Y:S01]  /*0cd0*/  @UP1 ULDC.64 UR18, c[0x0][0x9c0] ;  /* 0x0002700000121ab9 */ /* 0x000fe20000000a00 */
[----:B------:R-:W-:Y:S02]  /*0ce0*/  @UP0 UIMAD UR5, UR5, UR16, URZ ;  /* 0x00000010050502a4 */ /* 0x000fe4000f8e023f */
[----:B------:R-:W-:Y:S02]  /*0cf0*/  @UP1 UIMAD UR14, UR20, UR18, URZ ;  /* 0x00000012140e12a4 */ /* 0x000fe4000f8e023f */
[----:B------:R-:W-:Y:S02]  /*0d00*/  @UP1 UIADD3 UR13, UR13, UR15, URZ ;  /* 0x0000000f0d0d1290 */ /* 0x000fe4000fffe03f */
[----:B------:R-:W-:Y:S02]  /*0d10*/  @UP0 UIMAD UR5, UR55, UR17, UR5 ;  /* 0x00000011370502a4 */ /* 0x000fe4000f8e0205 */
[----:B------:R-:W-:-:S02]  /*0d20*/  @UP0 UIMAD.WIDE.U32 UR10, UR55, UR16, UR10 ;  /* 0x00000010370a02a5 */ /* 0x000fc4000f8e000a */
[----:B------:R-:W-:Y:S02]  /*0d30*/  @UP1 UIMAD UR14, UR55, UR19, UR14 ;  /* 0x00000013370e12a4 */ /* 0x000fe4000f8e020e */
[----:B------:R-:W-:Y:S02]  /*0d40*/  @UP1 UIMAD.WIDE.U32 UR12, UR55, UR18, UR12 ;  /* 0x00000012370c12a5 */ /* 0x000fe4000f8e000c */
[----:B------:R-:W-:Y:S02]  /*0d50*/  @UP0 UIADD3 UR11, UR11, UR5, URZ ;  /* 0x000000050b0b0290 */ /* 0x000fe4000fffe03f */
[----:B------:R-:W-:Y:S02]  /*0d60*/  @UP0 ULEA UR6, UP2, UR10, UR6, 0x2 ;  /* 0x000000060a060291 */ /* 0x000fe4000f84103f */
[----:B------:R-:W-:Y:S02]  /*0d70*/  @UP1 UIADD3 UR5, UR13, UR14, URZ ;  /* 0x0000000e0d051290 */ /* 0x000fe4000fffe03f */
[----:B------:R-:W-:-:S02]  /*0d80*/  @UP1 ULEA UR8, UP3, UR12, UR8, 0x2 ;  /* 0x000000080c081291 */ /* 0x000fc4000f86103f */
[----:B------:R-:W-:Y:S01]  /*0d90*/  @UP0 ULEA.HI.X UR7, UR10, UR7, UR11, 0x2, UP2 ;  /* 0x000000070a070291 */ /* 0x000fe200090f140b */
[----:B0-----:R-:W-:Y:S01]  /*0da0*/  IMAD.U32 R2, RZ, RZ, UR6 ;  /* 0x00000006ff027e24 */ /* 0x001fe2000f8e00ff */
[----:B------:R-:W-:Y:S02]  /*0db0*/  @UP1 ULEA.HI.X UR9, UR12, UR9, UR5, 0x2, UP3 ;  /* 0x000000090c091291 */ /* 0x000fe400098f1405 */
[----:B------:R-:W-:Y:S01]  /*0dc0*/  IMAD.U32 R4, RZ, RZ, UR8 ;  /* 0x00000008ff047e24 */ /* 0x000fe2000f8e00ff */
[----:B------:R-:W0:Y:S01]  /*0dd0*/  S2UR UR40, SR_CTAID.X ;  /* 0x00000000002879c3 */ /* 0x000e220000002500 */
[----:B------:R-:W-:Y:S01]  /*0de0*/  IMAD.U32 R3, RZ, RZ, UR7 ;  /* 0x00000007ff037e24 */ /* 0x000fe2000f8e00ff */
[----:B------:R-:W-:Y:S01]  /*0df0*/  ULDC UR5, c[0x0][0x448] ;  /* 0x0001120000057ab9 */ /* 0x000fe20000000800 */
[----:B------:R-:W-:Y:S01]  /*0e00*/  IMAD.U32 R5, RZ, RZ, UR9 ;  /* 0x00000009ff057e24 */ /* 0x000fe2000f8e00ff */
[----:B------:R-:W-:Y:S01]  /*0e10*/  ULDC.64 UR6, c[0x0][0x9e0] ;  /* 0x0002780000067ab9 */ /* 0x000fe20000000a00 */
[----:B------:R-:W-:Y:S01]  /*0e20*/  ULDC UR11, c[0x0][0x988] ;  /* 0x00026200000b7ab9 */ /* 0x000fe20000000800 */
[----:B------:R3:W5:Y:S04]  /*0e30*/  @P0 LDG.E R7, desc[UR58][R2.64] ;  /* 0x0000003a02070981 */ /* 0x000768000c1e1900 */
[----:B------:R-:W5:Y:S01]  /*0e40*/  @P1 LDG.E R0, desc[UR58][R4.64] ;  /* 0x0000003a04001981 */ /* 0x000f62000c1e1900 */
[----:B--2---:R-:W-:Y:S01]  /*0e50*/  ISETP.NE.U32.AND P0, PT, R8, RZ, PT ;  /* 0x000000ff0800720c */ /* 0x004fe20003f05070 */
[----:B------:R-:W-:Y:S01]  /*0e60*/  UISETP.NE.AND UP1, UPT, UR5, 0x1, UPT ;  /* 0x000000010500788c */ /* 0x000fe2000bf25270 */
[----:B------:R-:W-:Y:S01]  /*0e70*/  VIADD R104, R6, 0xffffff80 ;  /* 0xffffff8006687836 */ /* 0x000fe20000000000 */
[----:B------:R-:W-:Y:S01]  /*0e80*/  UISETP.GE.AND UP0, UPT, UR7, 0x1, UPT ;  /* 0x000000010700788c */ /* 0x000fe2000bf06270 */
[----:B------:R-:W-:-:S02]  /*0e90*/  ISETP.NE.AND.EX P0, PT, R9, RZ, PT, P0 ;  /* 0x000000ff0900720c */ /* 0x000fc40003f05300 */
[----:B---3--:R-:W-:Y:S02]  /*0ea0*/  IADD3 R3, -R22, 0x1, RZ ;  /* 0x0000000116037810 */ /* 0x008fe40007ffe1ff */
[----:B-1----:R-:W-:Y:S02]  /*0eb0*/  SEL R16, R16, 0x1, P0 ;  /* 0x0000000110107807 */ /* 0x002fe40000000000 */
[----:B------:R-:W-:Y:S02]  /*0ec0*/  PLOP3.LUT P1, PT, PT, PT, UP0, 0x80, 0x0 ;  /* 0x000000000000781c */ /* 0x000fe40003f2f008 */
[----:B------:R-:W-:Y:S01]  /*0ed0*/  @UP1 ULDC UR9, c[0x0][0x44c] ;  /* 0x0001130000091ab9 */ /* 0x000fe20000000800 */
[CC--:B----4-:R-:W-:Y:S01]  /*0ee0*/  IMAD R3, R16.reuse, R11.reuse, R3 ;  /* 0x0000000b10037224 */ /* 0x0d0fe200078e0203 */
[----:B0-----:R-:W-:Y:S01]  /*0ef0*/  USHF.L.U32 UR40, UR40, 0x7, URZ ;  /* 0x0000000728287899 */ /* 0x001fe2000800063f */
[----:B------:R-:W-:Y:S01]  /*0f00*/  IMAD R18, R16, R11, RZ ;  /* 0x0000000b10127224 */ /* 0x000fe200078e02ff */
[----:B------:R-:W-:-:S02]  /*0f10*/  @UP1 ULDC UR12, c[0x0][0x450] ;  /* 0x00011400000c1ab9 */ /* 0x000fc40000000800 */
[----:B------:R-:W-:Y:S01]  /*0f20*/  R2UR UR10, R3 ;  /* 0x00000000030a72ca */ /* 0x000fe200000e0000 */
[----:B------:R-:W-:Y:S02]  /*0f30*/  @UP1 UIADD3 UR8, UR40, 0x7f, URZ ;  /* 0x0000007f28081890 */ /* 0x000fe4000fffe03f */
[----:B------:R-:W-:Y:S02]  /*0f40*/  UIADD3 UR5, UR40, 0x7f, URZ ;  /* 0x0000007f28057890 */ /* 0x000fe4000fffe03f */
[----:B------:R-:W-:-:S04]  /*0f50*/  UIMAD.WIDE.U32 UR8, UR8, UR9, URZ ;  /* 0x00000009080872a5 */ /* 0x000fc8000f8e003f */
[----:B------:R-:W-:-:S04]  /*0f60*/  @UP1 USHF.R.U32.HI UR5, URZ, UR12, UR9 ;  /* 0x0000000c3f051299 */ /* 0x000fc80008011609 */
[----:B------:R-:W-:-:S04]  /*0f70*/  UIADD3 UR8, UR10, UR5, URZ ;  /* 0x000000050a087290 */ /* 0x000fc8000fffe03f */
[----:B------:R-:W-:Y:S01]  /*0f80*/  UIADD3 UR6, UR8, UR6, URZ ;  /* 0x0000000608067290 */ /* 0x000fe2000fffe03f */
[----:B-----5:R-:W-:-:S04]  /*0f90*/  FMUL.FTZ R0, R7, R0 ;  /* 0x0000000007007220 */ /* 0x020fc80000410000 */
[----:B------:R-:W-:-:S05]  /*0fa0*/  FMUL.FTZ R0, R0, UR11 ;  /* 0x0000000b00007c20 */ /* 0x000fca0008410000 */
[----:B------:R-:W-:Y:S01]  /*0fb0*/  R2UR UR36, R0 ;  /* 0x00000000002472ca */ /* 0x000fe200000e0000 */
[----:B------:R-:W-:Y:S01]  /*0fc0*/  IMAD.U32 R0, RZ, RZ, UR6 ;  /* 0x00000006ff007e24 */ /* 0x000fe2000f8e00ff */
[----:B------:R-:W-:-:S13]  /*0fd0*/  @!P1 BRA `(.L_x_869) ;  /* 0x0000000000409947 */ /* 0x000fda0003800000 */
[----:B------:R-:W-:Y:S01]  /*0fe0*/  ISETP.LT.AND P0, PT, RZ, UR8, PT ;  /* 0x00000008ff007c0c */ /* 0x000fe2000bf01270 */
[----:B------:R-:W-:-:S12]  /*0ff0*/  UIADD3 UR5, UR8, -0x1, URZ ;  /* 0xffffffff08057890 */ /* 0x000fd8000fffe03f */
[----:B------:R-:W-:Y:S05]  /*1000*/  @P0 BRA `(.L_x_870) ;  /* 0x00000000001c0947 */ /* 0x000fea0003800000 */
[----:B------:R-:W-:Y:S02]  /*1010*/  UISETP.NE.AND UP0, UPT, UR7, 0x1, UPT ;  /* 0x000000010700788c */ /* 0x000fe4000bf05270 */
[----:B------:R-:W-:-:S09]  /*1020*/  UIADD3 UR5, -UR8, URZ, URZ ;  /* 0x0000003f08057290 */ /* 0x000fd2000fffe13f */
[----:B------:R-:W-:Y:S02]  /*1030*/  @UP0 ULDC.64 UR10, c[0x0][0x9e8] ;  /* 0x00027a00000a0ab9 */ /* 0x000fe40000000a00 */
[----:B------:R-:W-:-:S04]  /*1040*/  UIMAD.WIDE.U32 UR8, UR5, UR10, URZ ;  /* 0x0000000a050872a5 */ /* 0x000fc8000f8e003f */
[----:B------:R-:W-:-:S04]  /*1050*/  @UP0 USHF.R.U32.HI UR5, URZ, UR11, UR9 ;  /* 0x0000000b3f050299 */ /* 0x000fc80008011609 */
[----:B------:R-:W-:Y:S01]  /*1060*/  ULOP3.LUT UR5, URZ, UR5, URZ, 0x33, !UPT ;  /* 0x000000053f057292 */ /* 0x000fe2000f8e333f */
[----:B------:R-:W-:Y:S11]  /*1070*/  BRA `(.L_x_871) ;  /* 0x0000000000107947 */ /* 0x000ff60003800000 */
.L_x_870:
[----:B------:R-:W-:-:S11]  /*1080*/  UISETP.NE.AND UP0, UPT, UR7, 0x1, UPT ;  /* 0x000000010700788c */ /* 0x000fd6000bf05270 */
[----:B------:R-:W-:Y:S02]  /*1090*/  @UP0 ULDC.64 UR10, c[0x0][0x9e8] ;  /* 0x00027a00000a0ab9 */ /* 0x000fe40000000a00 */
[----:B------:R-:W-:-:S04]  /*10a0*/  UIMAD.WIDE.U32 UR8, UR5, UR10, URZ ;  /* 0x0000000a050872a5 */ /* 0x000fc8000f8e003f */
[----:B------:R-:W-:-:S12]  /*10b0*/  @UP0 USHF.R.U32.HI UR5, URZ, UR11, UR9 ;  /* 0x0000000b3f050299 */ /* 0x000fd80008011609 */
.L_x_871:
[----:B------:R-:W-:-:S06]  /*10c0*/  UIMAD UR5, UR5, UR7, UR7 ;  /* 0x00000007050572a4 */ /* 0x000fcc000f8e0207 */
[----:B------:R-:W-:-:S07]  /*10d0*/  VIMNMX R0, R0, UR5, PT ;  /* 0x0000000500007c48 */ /* 0x000fce000bfe0100 */
.L_x_869:
[-C--:B------:R-:W-:Y:S01]  /*10e0*/  IMAD R22, R16, R11.reuse, -R22 ;  /* 0x0000000b10167224 */ /* 0x080fe200078e0a16 */
[----:B------:R-:W-:Y:S01]  /*10f0*/  @UP1 ULDC UR8, c[0x0][0x44c] ;  /* 0x0001130000081ab9 */ /* 0x000fe20000000800 */
[----:B------:R-:W-:Y:S01]  /*1100*/  VIADD R2, R0, 0x9f ;  /* 0x0000009f00027836 */ /* 0x000fe20000000000 */
[----:B------:R-:W-:Y:S01]  /*1110*/  UIMAD.WIDE.U32 UR8, UR40, UR8, URZ ;  /* 0x00000008280872a5 */ /* 0x000fe2000f8e003f */
[----:B------:R-:W-:Y:S01]  /*1120*/  IMAD R0, R16, R11, 0x9f ;  /* 0x0000009f10007424 */ /* 0x000fe200078e020b */
[----:B------:R-:W-:Y:S01]  /*1130*/  R2UR UR6, R22 ;  /* 0x00000000160672ca */ /* 0x000fe200000e0000 */
[----:B------:R-:W-:Y:S01]  /*1140*/  @UP1 ULDC UR10, c[0x0][0x450] ;  /* 0x00011400000a1ab9 */ /* 0x000fe20000000800 */
[----:B------:R-:W-:Y:S01]  /*1150*/  IMAD.HI R2, R2, 0x66666667, RZ ;  /* 0x6666666702027827 */ /* 0x000fe200078e02ff */
[----:B------:R-:W-:Y:S01]  /*1160*/  UMOV UR5, UR40 ;  /* 0x0000002800057c82 */ /* 0x000fe20008000000 */
[----:B------:R-:W-:Y:S02]  /*1170*/  @UP1 USHF.R.U32.HI UR5, URZ, UR10, UR9 ;  /* 0x0000000a3f051299 */ /* 0x000fe40008011609 */
[----:B------:R-:W-:Y:S01]  /*1180*/  IMAD.HI R0, R0, 0x66666667, RZ ;  /* 0x6666666700007827 */ /* 0x000fe200078e02ff */
[----:B------:R-:W-:-:S04]  /*1190*/  SHF.R.U32.HI R5, RZ, 0x1f, R2 ;  /* 0x0000001fff057819 */ /* 0x000fc80000011602 */
[----:B------:R-:W-:Y:S02]  /*11a0*/  SHF.R.U32.HI R3, RZ, 0x1f, R0 ;  /* 0x0000001fff037819 */ /* 0x000fe40000011600 */
[----:B------:R-:W-:Y:S01]  /*11b0*/  UIADD3 UR5, UR6, UR5, URZ ;  /* 0x0000000506057290 */ /* 0x000fe2000fffe03f */
[----:B------:R-:W-:Y:S02]  /*11c0*/  LEA.HI.SX32 R2, R2, R5, 0x1a ;  /* 0x0000000502027211 */ /* 0x000fe400078fd2ff */
[----:B------:R-:W-:Y:S01]  /*11d0*/  ULDC UR6, c[0x0][0x9dc] ;  /* 0x0002770000067ab9 */ /* 0x000fe20000000800 */
[----:B------:R-:W-:Y:S01]  /*11e0*/  LEA.HI.SX32 R3, R0, R3, 0x1a ;  /* 0x0000000300037211 */ /* 0x000fe200078fd2ff */
[----:B------:R-:W-:-:S03]  /*11f0*/  UIADD3 UR6, UR5, -UR6, URZ ;  /* 0x8000000605067290 */ /* 0x000fc6000fffe03f */
[----:B------:R-:W-:Y:S01]  /*1200*/  VIMNMX R23, R3, R2, PT ;  /* 0x0000000203177248 */ /* 0x000fe20003fe0100 */
[----:B------:R-:W-:Y:S08]  /*1210*/  @!P1 BRA `(.L_x_872) ;  /* 0x0000000000449947 */ /* 0x000ff00003800000 */
[----:B------:R-:W-:-:S06]  /*1220*/  UISETP.GT.AND UP0, UPT, UR5, -0x1, UPT ;  /* 0xffffffff0500788c */ /* 0x000fcc000bf04270 */
[----:B------:R-:W-:-:S13]  /*1230*/  PLOP3.LUT P0, PT, PT, PT, UP0, 0x80, 0x0 ;  /* 0x000000000000781c */ /* 0x000fda0003f0f008 */
[----:B------:R-:W-:Y:S05]  /*1240*/  @P0 BRA `(.L_x_873) ;  /* 0x00000000001c0947 */ /* 0x000fea0003800000 */
[----:B------:R-:W-:Y:S02]  /*1250*/  UISETP.NE.AND UP0, UPT, UR7, 0x1, UPT ;  /* 0x000000010700788c */ /* 0x000fe4000bf05270 */
[----:B------:R-:W-:-:S09]  /*1260*/  ULOP3.LUT UR5, URZ, UR5, URZ, 0x33, !UPT ;  /* 0x000000053f057292 */ /* 0x000fd2000f8e333f */
[----:B------:R-:W-:Y:S02]  /*1270*/  @UP0 ULDC.64 UR10, c[0x0][0x9e8] ;  /* 0x00027a00000a0ab9 */ /* 0x000fe40000000a00 */
[----:B------:R-:W-:-:S04]  /*1280*/  UIMAD.WIDE.U32 UR8, UR5, UR10, URZ ;  /* 0x0000000a050872a5 */ /* 0x000fc8000f8e003f */
[----:B------:R-:W-:-:S04]  /*1290*/  @UP0 USHF.R.U32.HI UR5, URZ, UR11, UR9 ;  /* 0x0000000b3f050299 */ /* 0x000fc80008011609 */
[----:B------:R-:W-:Y:S01]  /*12a0*/  ULOP3.LUT UR5, URZ, UR5, URZ, 0x33, !UPT ;  /* 0x000000053f057292 */ /* 0x000fe2000f8e333f */
[----:B------:R-:W-:Y:S11]  /*12b0*/  BRA `(.L_x_874) ;  /* 0x0000000000107947 */ /* 0x000ff60003800000 */
.L_x_873:
[----:B------:R-:W-:-:S11]  /*12c0*/  UISETP.NE.AND UP0, UPT, UR7, 0x1, UPT ;  /* 0x000000010700788c */ /* 0x000fd6000bf05270 */
[----:B------:R-:W-:Y:S02]  /*12d0*/  @UP0 ULDC.64 UR10, c[0x0][0x9e8] ;  /* 0x00027a00000a0ab9 */ /* 0x000fe40000000a00 */
[----:B------:R-:W-:-:S04]  /*12e0*/  UIMAD.WIDE.U32 UR8, UR5, UR10, URZ ;  /* 0x0000000a050872a5 */ /* 0x000fc8000f8e003f */
[----:B------:R-:W-:-:S12]  /*12f0*/  @UP0 USHF.R.U32.HI UR5, URZ, UR11, UR9 ;  /* 0x0000000b3f050299 */ /* 0x000fd80008011609 */
.L_x_874:
[----:B------:R-:W-:-:S04]  /*1300*/  UIMAD UR5, UR5, UR7, URZ ;  /* 0x00000007050572a4 */ /* 0x000fc8000f8e023f */
[----:B------:R-:W-:-:S04]  /*1310*/  UISETP.LT.AND UP0, UPT, UR6, UR5, UPT ;  /* 0x000000050600728c */ /* 0x000fc8000bf01270 */
[----:B------:R-:W-:-:S12]  /*1320*/  USEL UR6, UR6, UR5, !UP0 ;  /* 0x0000000506067287 */ /* 0x000fd8000c000000 */
.L_x_872:
[----:B------:R-:W-:Y:S02]  /*1330*/  UIMAD.WIDE UR6, UR6, 0x66666667, URZ ;  /* 0x66666667060678a5 */ /* 0x000fe4000f8e023f */
[----:B------:R-:W-:Y:S02]  /*1340*/  USHF.R.U32.HI UR10, URZ, 0x10, UR4 ;  /* 0x000000103f0a7899 */ /* 0x000fe40008011604 */
[----:B------:R-:W-:Y:S02]  /*1350*/  USHF.R.U32.HI UR5, URZ, 0x1f, UR7 ;  /* 0x0000001f3f057899 */ /* 0x000fe40008011607 */
[----:B------:R-:W-:Y:S02]  /*1360*/  ULOP3.LUT UR56, UR4, 0xffff, URZ, 0xc0, !UPT ;  /* 0x0000ffff04387892 */ /* 0x000fe4000f8ec03f */
[----:B------:R-:W-:Y:S01]  /*1370*/  ULEA.HI.SX32 UR5, UR7, UR5, 0x1a ;  /* 0x0000000507057291 */ /* 0x000fe2000f8fd23f */
[----:B------:R-:W-:-:S03]  /*1380*/  UMOV UR4, URZ ;  /* 0x0000003f00047c82 */ /* 0x000fc60008000000 */
[----:B------:R-:W-:-:S04]  /*1390*/  UISETP.LT.AND UP0, UPT, URZ, UR5, UPT ;  /* 0x000000053f00728c */ /* 0x000fc8000bf01270 */
[----:B------:R-:W-:Y:S02]  /*13a0*/  USEL UR9, URZ, UR5, !UP0 ;  /* 0x000000053f097287 */ /* 0x000fe4000c000000 */
[----:B------:R-:W-:-:S04]  /*13b0*/  UISETP.NE.AND UP0, UPT, UR10, URZ, UPT ;  /* 0x0000003f0a00728c */ /* 0x000fc8000bf05270 */
[----:B------:R-:W-:-:S07]  /*13c0*/  ISETP.GT.AND P0, PT, R23, UR9, PT ;  /* 0x0000000917007c0c */ /* 0x000fce000bf04270 */
[----:B------:R-:W-:-:S06]  /*13d0*/  @!UP0 ULDC UR10, c[0x0][0x9f0] ;  /* 0x00027c00000a8ab9 */ /* 0x000fcc0000000800 */
[----:B------:R-:W-:Y:S05]  /*13e0*/  @!P0 BRA `(.L_x_875) ;  /* 0x00000000008c8947 */ /* 0x000fea0003800000 */
[----:B------:R-:W-:Y:S01]  /*13f0*/  IMAD.U32 R4, RZ, RZ, UR10 ;  /* 0x0000000aff047e24 */ /* 0x000fe2000f8e00ff */
[----:B------:R-:W-:-:S04]  /*1400*/  UMOV UR4, URZ ;  /* 0x0000003f00047c82 */ /* 0x000fc80008000000 */
[----:B------:R-:W-:-:S04]  /*1410*/  IABS R0, R4 ;  /* 0x0000000400007213 */ /* 0x000fc80000000000 */
[----:B------:R-:W-:Y:S02]  /*1420*/  R2UR UR11, R0 ;  /* 0x00000000000b72ca */ /* 0x000fe400000e0000 */
[----:B------:R-:W-:Y:S02]  /*1430*/  IADD3 R0, R4, -0x1, R23 ;  /* 0xffffffff04007810 */ /* 0x000fe40007ffe017 */
[----:B------:R-:W-:Y:S02]  /*1440*/  IABS R4, R4 ;  /* 0x0000000400047213 */ /* 0x000fe40000000000 */
[----:B------:R-:W-:-:S03]  /*1450*/  R2UR UR6, R0 ;  /* 0x00000000000672ca */ /* 0x000fc600000e0000 */
[----:B------:R-:W-:-:S04]  /*1460*/  IMAD.MOV R4, RZ, RZ, -R4 ;  /* 0x000000ffff047224 */ /* 0x000fc800078e0a04 */
[----:B------:R-:W0:Y:S06]  /*1470*/  I2F.RP R2, UR11 ;  /* 0x0000000b00027d06 */ /* 0x000e2c0008209400 */
[----:B------:R-:W-:-:S06]  /*1480*/  UIADD3 UR6, -UR9, UR6, URZ ;  /* 0x0000000609067290 */ /* 0x000fcc000fffe13f */
[----:B------:R-:W-:Y:S01]  /*1490*/  IMAD.U32 R0, RZ, RZ, UR6 ;  /* 0x00000006ff007e24 */ /* 0x000fe2000f8e00ff */
[----:B------:R-:W-:Y:S01]  /*14a0*/  ULOP3.LUT UR6, UR6, UR10, URZ, 0x3c, !UPT ;  /* 0x0000000a06067292 */ /* 0x000fe2000f8e3c3f */
[----:B0-----:R-:W0:Y:S03]  /*14b0*/  MUFU.RCP R2, R2 ;  /* 0x0000000200027308 */ /* 0x001e260000001000 */
[----:B------:R-:W-:-:S04]  /*14c0*/  IABS R0, R0 ;  /* 0x0000000000007213 */ /* 0x000fc80000000000 */
[----:B------:R-:W-:Y:S01]  /*14d0*/  R2UR UR8, R0 ;  /* 0x00000000000872ca */ /* 0x000fe200000e0000 */
[----:B------:R-:W-:Y:S02]  /*14e0*/  IMAD.MOV.U32 R0, RZ, RZ, R4 ;  /* 0x000000ffff007224 */ /* 0x000fe400078e0004 */
[----:B0-----:R-:W-:-:S06]  /*14f0*/  VIADD R3, R2, 0xffffffe ;  /* 0x0ffffffe02037836 */ /* 0x001fcc0000000000 */
        /* <DEDUP_REMOVED lines=18> */
.L_x_875:
[----:B------:R-:W-:Y:S02]  /*1620*/  UIMAD UR56, UR56, UR4, UR9 ;  /* 0x00000004383872a4 */ /* 0x000fe4000f8e0209 */
[----:B------:R-:W-:Y:S01]  /*1630*/  IMAD.U32 R0, RZ, RZ, UR4 ;  /* 0x00000004ff007e24 */ /* 0x000fe2000f8e00ff */
[----:B------:R-:W-:Y:S02]  /*1640*/  PLOP3.LUT P0, PT, PT, PT, PT, 0x80, 0x0 ;  /* 0x000000000000781c */ /* 0x000fe40003f0f070 */
[----:B------:R-:W-:Y:S02]  /*1650*/  CS2R R28, SRZ ;  /* 0x00000000001c7805 */ /* 0x000fe4000001ff00 */
[----:B------:R-:W-:Y:S02]  /*1660*/  CS2R R2, SRZ ;  /* 0x0000000000027805 */ /* 0x000fe4000001ff00 */
[----:B------:R-:W-:Y:S02]  /*1670*/  CS2R R24, SRZ ;  /* 0x0000000000187805 */ /* 0x000fe4000001ff00 */
[----:B------:R-:W-:-:S02]  /*1680*/  VIADDMNMX R23, R0, UR56, R23, PT ;  /* 0x0000003800177c46 */ /* 0x000fc4000b800117 */
[----:B------:R-:W-:Y:S02]  /*1690*/  CS2R R30, SRZ ;  /* 0x00000000001e7805 */ /* 0x000fe4000001ff00 */
[----:B------:R-:W-:Y:S02]  /*16a0*/  CS2R R26, SRZ ;  /* 0x00000000001a7805 */ /* 0x000fe4000001ff00 */
[----:B------:R-:W-:Y:S02]  /*16b0*/  CS2R R36, SRZ ;  /* 0x0000000000247805 */ /* 0x000fe4000001ff00 */
[----:B------:R-:W-:Y:S02]  /*16c0*/  ISETP.GT.AND P1, PT, R23, UR56, PT ;  /* 0x0000003817007c0c */ /* 0x000fe4000bf24270 */
        /* <DEDUP_REMOVED lines=27> */
[----:B------:R-:W-:Y:S06]  /*1880*/  @!P1 BRA `(.L_x_876) ;  /* 0x0000011400a09947 */ /* 0x000fec0003800000 */
[----:B------:R-:W-:Y:S01]  /*1890*/  SHF.R.S32.HI R105, RZ, 0x1f, R104 ;  /* 0x0000001fff697819 */ /* 0x000fe20000011468 */
[----:B------:R-:W0:Y:S01]  /*18a0*/  S2UR UR5, SR_CgaCtaId ;  /* 0x00000000000579c3 */ /* 0x000e220000008800 */
[----:B------:R-:W-:Y:S02]  /*18b0*/  UMOV UR37, 0x400 ;  /* 0x0000040000257882 */ /* 0x000fe40000000000 */
[----:B------:R-:W-:-:S04]  /*18c0*/  LEA.HI R106, R105, R104, RZ, 0x7 ;  /* 0x00000068696a7211 */ /* 0x000fc800078f38ff */
[----:B------:R-:W-:-:S05]  /*18d0*/  SHF.R.S32.HI R107, RZ, 0x7, R106 ;  /* 0x00000007ff6b7819 */ /* 0x000fca000001146a */
        /* <DEDUP_REMOVED lines=29> */
.L_x_877:
[----:B------:R-:W-:-:S04]  /*1ab0*/  SHF.L.U32 R0, RZ, 0x1f, RZ ;  /* 0x0000001fff007819 */ /* 0x000fc800000006ff */
[----:B------:R-:W0:Y:S02]  /*1ac0*/  SYNCS.PHASECHK.TRANS64.TRYWAIT P0, [UR37+0x29800], R0 ;  /* 0x02980000ff0075a7 */ /* 0x000e240008000165 */
[----:B0-----:R-:W-:Y:S05]  /*1ad0*/  @!P0 BRA `(.L_x_878) ;  /* 0x0000017400808947 */ /* 0x001fea0003800000 */
.L_x_1019:
[----:B------:R-:W2:Y:S02]  /*1ae0*/  LDL R2, [R1+0x18] ;  /* 0x0000180001027983 */ /* 0x000ea40000100800 */
[----:B--2---:R-:W-:-:S13]  /*1af0*/  R2UR UR4, R2 ;  /* 0x00000000020472ca */ /* 0x004fda00000e0000 */
[----:B------:R-:W-:-:S06]  /*1b00*/  ULOP3.LUT UR4, UR4, 0x1, URZ, 0xfc, !UPT ;  /* 0x0000000104047892 */ /* 0x000fcc000f8efc3f */
[----:B------:R-:W-:-:S05]  /*1b10*/  IMAD.U32 R2, RZ, RZ, UR4 ;  /* 0x00000004ff027e24 */ /* 0x000fca000f8e00ff */
[----:B------:R-:W-:-:S13]  /*1b20*/  ISETP.NE.AND P0, PT, R2, 0x3, PT ;  /* 0x000000030200780c */ /* 0x000fda0003f05270 */
[----:B------:R-:W-:Y:S05]  /*1b30*/  @!P0 BRA `(.L_x_879) ;  /* 0x0000000000048947 */ /* 0x000fea0003800000 */
[----:B------:R-:W-:Y:S01]  /*1b40*/  BPT.TRAP 0x1 ;  /* 0x000000040000795c */ /* 0x000fe20000300000 */
.L_x_879:
[----:B------:R1:W2:Y:S01]  /*1b50*/  SYNCS.PHASECHK.TRANS64.TRYWAIT P2, [UR37+0x29830], R0 ;  /* 0x02983000ff0075a7 */ /* 0x0002a20008040165 */
[----:B------:R-:W-:Y:S05]  /*1b60*/  @!P0 BRA `(.L_x_880) ;  /* 0x0000000000048947 */ /* 0x000fea0003800000 */
[----:B------:R-:W-:Y:S01]  /*1b70*/  BPT.TRAP 0x1 ;  /* 0x000000040000795c */ /* 0x000fe20000300000 */
.L_x_880:
[----:B------:R-:W3:Y:S02]  /*1b80*/  S2R R2, SR_TID.X ;  /* 0x0000000000027919 */ /* 0x000ee40000002100 */
[----:B---3--:R-:W-:-:S04]  /*1b90*/  LOP3.LUT R2, R2, 0x7f, RZ, 0xc0, !PT ;  /* 0x0000007f02027812 */ /* 0x008fc800078ec0ff */
[----:B------:R-:W-:Y:S01]  /*1ba0*/  ISETP.NE.AND P1, PT, R2, RZ, PT ;  /* 0x000000ff0200720c */ /* 0x000fe20003f25270 */
[----:B------:R-:W-:-:S05]  /*1bb0*/  IMAD.U32 R2, RZ, RZ, UR38 ;  /* 0x00000026ff027e24 */ /* 0x000fca000f8e00ff */
[----:B------:R-:W-:Y:S01]  /*1bc0*/  LOP3.LUT R2, R2, 0x10000, RZ, 0xfc, !PT ;  /* 0x0001000002027812 */ /* 0x000fe200078efcff */
[----:B--2---:R-:W-:Y:S06]  /*1bd0*/  @P2 BRA `(.L_x_881) ;  /* 0x0000000000082947 */ /* 0x004fec0003800000 */
[----:B------:R-:W2:Y:S02]  /*1be0*/  SYNCS.PHASECHK.TRANS64.TRYWAIT P2, [UR37+0x29830], R0 ;  /* 0x02983000ff0075a7 */ /* 0x000ea40008040165 */
[----:B--2---:R-:W-:Y:S05]  /*1bf0*/  @!P2 BRA `(.L_x_882) ;  /* 0x000001740050a947 */ /* 0x004fea0003800000 */
.L_x_881:
[----:B------:R-:W-:Y:S05]  /*1c00*/  WARPSYNC.ALL ;  /* 0x0000000000007948 */ /* 0x000fea0003800000 */
[----:B0-----:R-:W-:Y:S01]  /*1c10*/  IMAD.MOV.U32 R3, RZ, RZ, -0x7fffffe0 ;  /* 0x80000020ff037424 */ /* 0x001fe200078e00ff */
[----:B------:R-:W-:Y:S01]  /*1c20*/  UIADD3 UR4, UR37, 0x1a400, URZ ;  /* 0x0001a40025047890 */ /* 0x000fe2000fffe03f */
[C---:B------:R-:W-:Y:S01]  /*1c30*/  R2UR UR16, R2.reuse ;  /* 0x00000000021072ca */ /* 0x040fe200000e0000 */
[----:B------:R-:W-:Y:S02]  /*1c40*/  WARPGROUP.ARRIVE ;  /* 0x00000000000079c5 */ /* 0x000fe40000000000 */
        /* <DEDUP_REMOVED lines=10> */
[----:B------:R-:W-:Y:S01]  /*1cf0*/  R2UR UR5, R3 ;  /* 0x00000000030572ca */ /* 0x000fe200000e0000 */
[----:B------:R-:W-:Y:S01]  /*1d00*/  UMOV UR11, 0x80000020 ;  /* 0x80000020000b7882 */ /* 0x000fe20000000000 */
[----:B------:R-:W-:Y:S01]  /*1d10*/  R2UR UR4, R2 ;  /* 0x00000000020472ca */ /* 0x000fe200000e0000 */
[----:B------:R-:W-:Y:S01]  /*1d20*/  UIADD3 UR14, UR38, 0x80, URZ ;  /* 0x00000080260e7890 */ /* 0x000fe2000fffe03f */
[----:B--2---:R-:W-:Y:S01]  /*1d30*/  LOP3.LUT R5, R106, 0xffffff80, RZ, 0xc0, !PT ;  /* 0xffffff806a057812 */ /* 0x004fe200078ec0ff */
[----:B------:R-:W-:Y:S01]  /*1d40*/  UIADD3 UR10, UR38, 0x100, URZ ;  /* 0x00000100260a7890 */ /* 0x000fe2000fffe03f */
[----:B------:R-:W-:Y:S01]  /*1d50*/  LEA.HI R4, R107, R107, RZ, 0x1 ;  /* 0x0000006b6b047211 */ /* 0x000fe200078f08ff */
[----:B------:R-:W-:Y:S01]  /*1d60*/  UMOV UR18, UR38 ;  /* 0x0000002600127c82 */ /* 0x000fe20008000000 */
[----:B------:R-:W-:Y:S01]  /*1d70*/  UIADD3 UR6, UR38, 0x180, URZ ;  /* 0x0000018026067890 */ /* 0x000fe2000fffe03f */
[----:B------:R-:W-:Y:S01]  /*1d80*/  QGMMA.64x32x32.F32.E4M3.E4M3 R88, gdesc[UR16], RZ, !UPT, gsb0 ;  /* 0x00600000105879f3 */ /* 0x000fe2000c0008ff */
[----:B------:R-:W-:Y:S01]  /*1d90*/  UMOV UR7, 0x80000020 ;  /* 0x8000002000077882 */ /* 0x000fe20000000000 */
[----:B------:R-:W-:Y:S01]  /*1da0*/  R2UR UR16, R2 ;  /* 0x00000000021072ca */ /* 0x000fe200000e0000 */
[----:B------:R-:W-:Y:S01]  /*1db0*/  UIADD3 UR18, UR38, 0x200, URZ ;  /* 0x0000020026127890 */ /* 0x000fe2000fffe03f */
[----:B------:R-:W-:Y:S01]  /*1dc0*/  R2UR UR17, R3 ;  /* 0x00000000031172ca */ /* 0x000fe200000e0000 */
[----:B------:R-:W-:Y:S01]  /*1dd0*/  UMOV UR19, 0x80000020 ;  /* 0x8000002000137882 */ /* 0x000fe20000000000 */
[----:B------:R-:W-:Y:S01]  /*1de0*/  UMOV UR21, 0x80000020 ;  /* 0x8000002000157882 */ /* 0x000fe20000000000 */
[----:B------:R-:W-:Y:S01]  /*1df0*/  UMOV UR25, 0x80000020 ;  /* 0x8000002000197882 */ /* 0x000fe20000000000 */
[----:B------:R-:W-:Y:S01]  /*1e00*/  UIADD3 UR26, UR38, 0x582, URZ ;  /* 0x00000582261a7890 */ /* 0x000fe2000fffe03f */
[----:B------:R-:W-:Y:S01]  /*1e10*/  IMAD.IADD R5, R104, 0x1, -R5 ;  /* 0x0000000168057824 */ /* 0x000fe200078e0a05 */
[----:B------:R-:W-:Y:S01]  /*1e20*/  UMOV UR27, 0x80000020 ;  /* 0x80000020001b7882 */ /* 0x000fe20000000000 */
[----:B------:R-:W-:Y:S01]  /*1e30*/  UIADD3 UR30, UR38, 0x602, URZ ;  /* 0x00000602261e7890 */ /* 0x000fe2000fffe03f */
[----:B------:R-:W-:Y:S01]  /*1e40*/  LEA.HI R105, R105, R104, RZ, 0x2 ;  /* 0x0000006869697211 */ /* 0x000fe200078f10ff */
[----:B------:R-:W-:Y:S01]  /*1e50*/  UMOV UR29, UR25 ;  /* 0x00000019001d7c82 */ /* 0x000fe20008000000 */
[----:B------:R-:W-:Y:S01]  /*1e60*/  UMOV UR31, 0x80000020 ;  /* 0x80000020001f7882 */ /* 0x000fe20000000000 */
[----:B------:R-:W-:Y:S01]  /*1e70*/  UIADD3 UR34, UR38, 0x682, URZ ;  /* 0x0000068226227890 */ /* 0x000fe2000fffe03f */
[----:B-1----:R-:W-:Y:S01]  /*1e80*/  SHF.R.S32.HI R0, RZ, 0x1f, R5 ;  /* 0x0000001fff007819 */ /* 0x002fe20000011405 */
[----:B------:R-:W-:Y:S01]  /*1e90*/  UMOV UR33, UR25 ;  /* 0x0000001900217c82 */ /* 0x000fe20008000000 */
[----:B------:R-:W-:Y:S01]  /*1ea0*/  UMOV UR35, 0x80000020 ;  /* 0x8000002000237882 */ /* 0x000fe20000000000 */
[----:B------:R-:W-:Y:S01]  /*1eb0*/  UIADD3 UR46, UR38, 0x702, URZ ;  /* 0x00000702262e7890 */ /* 0x000fe2000fffe03f */
[----:B------:R-:W-:Y:S01]  /*1ec0*/  LOP3.LUT R8, R4, 0x3fffffe, RZ, 0xc0, !PT ;  /* 0x03fffffe04087812 */ /* 0x000fe200078ec0ff */
[----:B------:R-:W-:Y:S01]  /*1ed0*/  UMOV UR45, UR25 ;  /* 0x00000019002d7c82 */ /* 0x000fe20008000000 */
[----:B------:R-:W-:Y:S01]  /*1ee0*/  UMOV UR47, 0x80000020 ;  /* 0x80000020002f7882 */ /* 0x000fe20000000000 */
[CC--:B------:R-:W-:Y:S01]  /*1ef0*/  LEA.HI R4, R0.reuse, R5.reuse, RZ, 0x2 ;  /* 0x0000000500047211 */ /* 0x0c0fe200078f10ff */
[----:B------:R-:W-:Y:S01]  /*1f00*/  IMAD.MOV.U32 R10, RZ, RZ, -0xa0 ;  /* 0xffffff60ff0a7424 */ /* 0x000fe200078e00ff */
[----:B------:R-:W-:Y:S01]  /*1f10*/  LOP3.LUT R105, R105, 0xfffffffc, RZ, 0xc0, !PT ;  /* 0xfffffffc69697812 */ /* 0x000fe200078ec0ff */
[----:B------:R-:W-:Y:S01]  /*1f20*/  IMAD.IADD R8, R107, 0x1, -R8 ;  /* 0x000000016b087824 */ /* 0x000fe200078e0a08 */
[----:B------:R-:W-:Y:S01]  /*1f30*/  LEA.HI R6, R0, R5, RZ, 0x5 ;  /* 0x0000000500067211 */ /* 0x000fe200078f28ff */
[----:B------:R-:W-:Y:S01]  /*1f40*/  ULDC UR61, c[0x0][0x288] ;  /* 0x0000a200003d7ab9 */ /* 0x000fe20000000800 */
[--C-:B------:R-:W-:Y:S01]  /*1f50*/  SHF.R.S32.HI R0, RZ, 0x2, R4.reuse ;  /* 0x00000002ff007819 */ /* 0x100fe20000011404 */
[----:B------:R-:W-:Y:S01]  /*1f60*/  IMAD.IADD R105, R104, 0x1, -R105 ;  /* 0x0000000168697824 */ /* 0x000fe200078e0a69 */
[----:B------:R-:W-:Y:S01]  /*1f70*/  SHF.R.S32.HI R7, RZ, 0x1f, R4 ;  /* 0x0000001fff077819 */ /* 0x000fe20000011404 */
[----:B------:R-:W-:Y:S01]  /*1f80*/  ULDC UR57, c[0x0][0x9dc] ;  /* 0x0002770000397ab9 */ /* 0x000fe20000000800 */
[----:B------:R-:W-:Y:S01]  /*1f90*/  SHF.R.S32.HI R6, RZ, 0x5, R6 ;  /* 0x00000005ff067819 */ /* 0x000fe20000011406 */
[----:B------:R-:W-:Y:S01]  /*1fa0*/  ULOP3.LUT UR57, URZ, UR57, URZ, 0x33, !UPT ;  /* 0x000000393f397292 */ /* 0x000fe2000f8e333f */
[----:B------:R-:W-:-:S02]  /*1fb0*/  LEA.HI R7, R7, R0, RZ, 0x3 ;  /* 0x0000000007077211 */ /* 0x000fc400078f18ff */
[----:B------:R-:W-:Y:S02]  /*1fc0*/  LEA R6, R6, UR40, 0x4 ;  /* 0x0000002806067c11 */ /* 0x000fe4000f8e20ff */
[----:B------:R-:W-:Y:S02]  /*1fd0*/  LOP3.LUT R7, R7, 0xfffffff8, RZ, 0xc0, !PT ;  /* 0xfffffff807077812 */ /* 0x000fe400078ec0ff */
[----:B------:R-:W-:Y:S02]  /*1fe0*/  LEA.HI R9, R105, R105, RZ, 0x1 ;  /* 0x0000006969097211 */ /* 0x000fe400078f08ff */
[----:B------:R-:W-:Y:S02]  /*1ff0*/  IADD3 R7, R6, R0, -R7 ;  /* 0x0000000006077210 */ /* 0x000fe40007ffe807 */
[----:B------:R-:W-:Y:S02]  /*2000*/  LOP3.LUT R0, R9, 0x1ffffffe, RZ, 0xc0, !PT ;  /* 0x1ffffffe09007812 */ /* 0x000fe400078ec0ff */
[----:B------:R-:W-:Y:S01]  /*2010*/  LOP3.LUT R4, R4, 0x7ffffffc, RZ, 0xc0, !PT ;  /* 0x7ffffffc04047812 */ /* 0x000fe200078ec0ff */
[----:B------:R-:W-:-:S02]  /*2020*/  IMAD R7, R8, 0x40, R7 ;  /* 0x0000004008077824 */ /* 0x000fc400078e0207 */
[----:B------:R-:W-:Y:S02]  /*2030*/  IMAD.IADD R0, R105, 0x1, -R0 ;  /* 0x0000000169007824 */ /* 0x000fe400078e0a00 */
[----:B------:R-:W-:Y:S02]  /*2040*/  IMAD.IADD R9, R5, 0x1, -R4 ;  /* 0x0000000105097824 */ /* 0x000fe400078e0a04 */
[----:B------:R-:W-:Y:S02]  /*2050*/  IMAD R8, R0, 0x8, R7 ;  /* 0x0000000800087824 */ /* 0x000fe400078e0207 */
[----:B------:R-:W-:Y:S02]  /*2060*/  IMAD.U32 R0, RZ, RZ, UR37 ;  /* 0x00000025ff007e24 */ /* 0x000fe4000f8e00ff */
[----:B------:R-:W-:Y:S01]  /*2070*/  IMAD.MOV.U32 R6, RZ, RZ, R8 ;  /* 0x000000ffff067224 */ /* 0x000fe200078e0008 */
[----:B------:R-:W-:Y:S02]  /*2080*/  WARPGROUP.DEPBAR.LE gsb0, 0x0 ;  /* 0x00008000000079c5 */ /* 0x000fe40000010000 */
[----:B------:R-:W-:Y:S01]  /*2090*/  WARPGROUP.ARRIVE ;  /* 0x00000000000079c5 */ /* 0x000fe20000000000 */
[----:B------:R-:W-:-:S02]  /*20a0*/  @!P1 VIADD R0, R0, 0x29840 ;  /* 0x0002984000009836 */ /* 0x000fc40000000000 */
[----:B------:R-:W-:-:S03]  /*20b0*/  IMAD R4, R23, R10, 0xa1 ;  /* 0x000000a117047424 */ /* 0x000fc600078e020a */
[----:B------:R-:W-:Y:S01]  /*20c0*/  QGMMA.64x32x32.F32.E4M3.E4M3 R72, gdesc[UR12], RZ, !UPT, gsb0 ;  /* 0x006000000c4879f3 */ /* 0x000fe2000c0008ff */
[----:B------:R-:W-:Y:S01]  /*20d0*/  UIADD3 UR12, UR38, 0x102, URZ ;  /* 0x00000102260c7890 */ /* 0x000fe2000fffe03f */
[----:B------:R-:W-:Y:S01]  /*20e0*/  @!P1 PRMT R0, RZ, 0x654, R0 ;  /* 0x00000654ff009816 */ /* 0x000fe20000000000 */
[----:B------:R-:W-:Y:S01]  /*20f0*/  UIADD3 UR14, UR38, 0x280, URZ ;  /* 0x00000280260e7890 */ /* 0x000fe2000fffe03f */
[----:B------:R-:W-:Y:S01]  /*2100*/  IMAD R5, R9, -0x2, R4 ;  /* 0xfffffffe09057824 */ /* 0x000fe200078e0204 */
[----:B------:R-:W-:Y:S01]  /*2110*/  UMOV UR13, 0x80000020 ;  /* 0x80000020000d7882 */ /* 0x000fe20000000000 */
[----:B------:R-:W-:Y:S01]  /*2120*/  UMOV UR15, 0x80000020 ;  /* 0x80000020000f7882 */ /* 0x000fe20000000000 */
[----:B------:R-:W-:Y:S02]  /*2130*/  VIADD R12, R4, 0xffffffff ;  /* 0xffffffff040c7836 */ /* 0x000fe40000000000 */
[----:B------:R-:W-:Y:S01]  /*2140*/  VIADD R13, R5, 0xffffffff ;  /* 0xffffffff050d7836 */ /* 0x000fe20000000000 */
[----:B------:R-:W-:-:S02]  /*2150*/  WARPGROUP.DEPBAR.LE gsb0, 0x0 ;  /* 0x00008000000079c5 */ /* 0x000fc40000010000 */
[----:B------:R-:W-:-:S06]  /*2160*/  WARPGROUP.ARRIVE ;  /* 0x00000000000079c5 */ /* 0x000fcc0000000000 */
[----:B------:R-:W-:Y:S01]  /*2170*/  QGMMA.64x32x32.F32.E4M3.E4M3 R56, gdesc[UR8], RZ, !UPT, gsb0 ;  /* 0x00600000083879f3 */ /* 0x000fe2000c0008ff */
[----:B------:R-:W-:Y:S01]  /*2180*/  R2UR UR10, R2 ;  /* 0x00000000020a72ca */ /* 0x000fe200000e0000 */
[----:B------:R-:W-:Y:S01]  /*2190*/  UMOV UR9, 0x80000020 ;  /* 0x8000002000097882 */ /* 0x000fe20000000000 */
[----:B------:R-:W-:-:S11]  /*21a0*/  UIADD3 UR11, UR38, 0x82, URZ ;  /* 0x00000082260b7890 */ /* 0x000fd6000fffe03f */
[----:B------:R-:W-:Y:S02]  /*21b0*/  UIADD3 UR8, UR10, 0x2, URZ ;  /* 0x000000020a087890 */ /* 0x000fe4000fffe03f */
[----:B------:R-:W-:Y:S02]  /*21c0*/  UIADD3 UR20, UR10, 0x400, URZ ;  /* 0x000004000a147890 */ /* 0x000fe4000fffe03f */
[----:B------:R-:W-:-:S07]  /*21d0*/  UIADD3 UR24, UR10, 0x402, URZ ;  /* 0x000004020a187890 */ /* 0x000fce000fffe03f */
[----:B------:R-:W-:Y:S01]  /*21e0*/  UMOV UR28, UR24 ;  /* 0x00000018001c7c82 */ /* 0x000fe20008000000 */
[----:B------:R-:W-:Y:S01]  /*21f0*/  UMOV UR32, UR24 ;  /* 0x0000001800207c82 */ /* 0x000fe20008000000 */
[----:B------:R-:W-:Y:S01]  /*2200*/  UMOV UR44, UR24 ;  /* 0x00000018002c7c82 */ /* 0x000fe20008000000 */
        /* <DEDUP_REMOVED lines=11> */
[----:B------:R-:W-:Y:S01]  /*22c0*/  UMOV UR17, 0x80000020 ;  /* 0x8000002000117882 */ /* 0x000fe20000000000 */
[----:B------:R-:W-:Y:S02]  /*22d0*/  WARPGROUP.DEPBAR.LE gsb0, 0x0 ;  /* 0x00008000000079c5 */ /* 0x000fe40000010000 */
[----:B------:R-:W-:-:S06]  /*22e0*/  WARPGROUP.ARRIVE ;  /* 0x00000000000079c5 */ /* 0x000fcc0000000000 */
[----:B------:R-:W-:Y:S01]  /*22f0*/  QGMMA.64x32x32.F32.E4M3.E4M3 R88, gdesc[UR4], R88, gsb0 ;  /* 0x00600000045879f3 */ /* 0x000fe20008000858 */
[----:B------:R-:W-:Y:S01]  /*2300*/  UMOV UR4, UR8 ;  /* 0x0000000800047c82 */ /* 0x000fe20008000000 */
        /* <DEDUP_REMOVED lines=31> */
[----:B------:R-:W-:Y:S02]  /*2500*/  UIADD3 UR4, UR38, 0x300, URZ ;  /* 0x0000030026047890 */ /* 0x000fe4000fffe03f */
[----:B------:R-:W-:Y:S02]  /*2510*/  UIADD3 UR5, UR38, 0x380, URZ ;  /* 0x0000038026057890 */ /* 0x000fe4000fffe03f */
        /* <DEDUP_REMOVED lines=29> */
[----:B------:R-:W-:Y:S02]  /*26f0*/  UIADD3 UR14, UR38, 0x382, URZ ;  /* 0x00000382260e7890 */ /* 0x000fe4000fffe03f */
        /* <DEDUP_REMOVED lines=72> */
[----:B------:R-:W-:Y:S01]  /*2b80*/  UIADD3 UR6, UR38, 0x502, URZ ;  /* 0x0000050226067890 */ /* 0x000fe2000fffe03f */
[----:B------:R-:W-:Y:S01]  /*2b90*/  ULDC UR4, c[0x0][0x448] ;  /* 0x0001120000047ab9 */ /* 0x000fe20000000800 */
[----:B------:R-:W-:Y:S01]  /*2ba0*/  UMOV UR5, UR25 ;  /* 0x0000001900057c82 */ /* 0x000fe20008000000 */
[----:B------:R-:W-:Y:S01]  /*2bb0*/  UISETP.NE.AND UP0, UPT, UR4, 0x1, UPT ;  /* 0x000000010400788c */ /* 0x000fe2000bf05270 */
[----:B------:R-:W-:Y:S02]  /*2bc0*/  UMOV UR7, 0x80000020 ;  /* 0x8000002000077882 */ /* 0x000fe40000000000 */
[----:B------:R-:W-:-:S03]  /*2bd0*/  UMOV UR4, UR24 ;  /* 0x0000001800047c82 */ /* 0x000fc60008000000 */
[----:B------:R-:W-:Y:S02]  /*2be0*/  PLOP3.LUT P2, PT, PT, PT, UP0, 0x80, 0x0 ;  /* 0x000000000000781c */ /* 0x000fe40003f4f008 */
[----:B------:R-:W-:Y:S01]  /*2bf0*/  PLOP3.LUT P3, PT, PT, PT, UP0, 0x80, 0x0 ;  /* 0x000000000000781c */ /* 0x000fe20003f6f008 */
[----:B------:R-:W-:Y:S02]  /*2c00*/  WARPGROUP.DEPBAR.LE gsb0, 0x0 ;  /* 0x00008000000079c5 */ /* 0x000fe40000010000 */
[----:B------:R-:W-:-:S06]  /*2c10*/  WARPGROUP.ARRIVE ;  /* 0x00000000000079c5 */ /* 0x000fcc0000000000 */
[----:B------:R-:W-:Y:S01]  /*2c20*/  QGMMA.64x32x32.F32.E4M3.E4M3 R88, gdesc[UR4], R88, gsb0 ;  /* 0x00600000045879f3 */ /* 0x000fe20008000858 */
[----:B------:R-:W-:Y:S02]  /*2c30*/  @UP0 ULDC UR4, c[0x0][0x44c] ;  /* 0x0001130000040ab9 */ /* 0x000fe40000000800 */
[----:B------:R-:W-:Y:S01]  /*2c40*/  @P2 IMAD.HI.U32 R7, R8, UR4, RZ ;  /* 0x0000000408072c27 */ /* 0x000fe2000f8e00ff */
[----:B------:R-:W-:-:S04]  /*2c50*/  @UP0 ULDC UR4, c[0x0][0x450] ;  /* 0x0001140000040ab9 */ /* 0x000fc80000000800 */
[----:B------:R-:W-:Y:S01]  /*2c60*/  @P3 SHF.R.U32.HI R6, RZ, UR4, R7 ;  /* 0x00000004ff063c19 */ /* 0x000fe20008011607 */
[----:B------:R-:W-:Y:S01]  /*2c70*/  ULDC.64 UR4, c[0x0][0x9e0] ;  /* 0x0002780000047ab9 */ /* 0x000fe20000000a00 */
[----:B------:R-:W-:Y:S01]  /*2c80*/  IADD3 R7, R5, -UR61, R18 ;  /* 0x8000003d05077c10 */ /* 0x000fe2000fffe012 */
[----:B------:R-:W-:Y:S02]  /*2c90*/  UISETP.GE.AND UP1, UPT, UR5, 0x1, UPT ;  /* 0x000000010500788c */ /* 0x000fe4000bf26270 */
[----:B------:R-:W0:Y:S02]  /*2ca0*/  SHFL.IDX PT, R14, R6, RZ, 0x1c1f ;  /* 0x001c1fff060e7589 */ /* 0x000e2400000e0000 */
[C---:B------:R-:W-:Y:S02]  /*2cb0*/  VIADD R11, R7.reuse, UR4 ;  /* 0x00000004070b7c36 */ /* 0x040fe40008000000 */
[----:B------:R-:W-:Y:S01]  /*2cc0*/  PLOP3.LUT P2, PT, PT, PT, UP1, 0x40, 0x0 ;  /* 0x000000000000781c */ /* 0x000fe20003f4e818 */
[----:B------:R-:W-:-:S04]  /*2cd0*/  VIADD R7, R7, UR57 ;  /* 0x0000003907077c36 */ /* 0x000fc80008000000 */
[----:B0-----:R-:W-:Y:S01]  /*2ce0*/  IMAD.IADD R4, R7, 0x1, R14 ;  /* 0x0000000107047824 */ /* 0x001fe200078e020e */
        /* <DEDUP_REMOVED lines=13> */
[----:B------:R0:W-:Y:S02]  /*2dc0*/  @!P1 SYNCS.ARRIVE.TRANS64.RED.A1T0 RZ, [R0+URZ], RZ ;  /* 0x000000ff00ff99a7 */ /* 0x0001e4000810043f */
[----:B0-----:R-:W-:-:S04]  /*2dd0*/  IMAD R0, R23, -0xa0, R18 ;  /* 0xffffff6017007824 */ /* 0x001fc800078e0212 */
[----:B------:R-:W-:-:S04]  /*2de0*/  VIADD R0, R0, 0xa0 ;  /* 0x000000a000007836 */ /* 0x000fc80000000000 */
[----:B------:R-:W-:-:S05]  /*2df0*/  IMAD R10, R9, -0x2, R0 ;  /* 0xfffffffe090a7824 */ /* 0x000fca00078e0200 */
[----:B------:R-:W-:Y:S01]  /*2e00*/  VIADDMNMX R0, R14, R11, R10, PT ;  /* 0x0000000b0e007246 */ /* 0x000fe2000380010a */
[----:B------:R-:W-:Y:S06]  /*2e10*/  @P2 BRA `(.L_x_883) ;  /* 0x0000000000542947 */ /* 0x000fec0003800000 */
[----:B------:R-:W-:Y:S01]  /*2e20*/  IADD3 R5, R18, -UR61, R14 ;  /* 0x8000003d12057c10 */ /* 0x000fe2000fffe00e */
[----:B------:R-:W-:Y:S03]  /*2e30*/  BSSY B0, `(.L_x_884) ;  /* 0x0000010000007945 */ /* 0x000fe60003800000 */
[----:B------:R-:W-:-:S13]  /*2e40*/  ISETP.GT.AND P2, PT, R5, -0x1, PT ;  /* 0xffffffff0500780c */ /* 0x000fda0003f44270 */
[----:B------:R-:W-:Y:S05]  /*2e50*/  @P2 BRA `(.L_x_885) ;  /* 0x0000000000202947 */ /* 0x000fea0003800000 */
[----:B------:R-:W-:Y:S01]  /*2e60*/  UISETP.NE.AND UP2, UPT, UR5, 0x1, UPT ;  /* 0x000000010500788c */ /* 0x000fe2000bf45270 */
[----:B------:R-:W-:-:S05]  /*2e70*/  LOP3.LUT R5, RZ, R5, RZ, 0x33, !PT ;  /* 0x00000005ff057212 */ /* 0x000fca00078e33ff */
[----:B------:R-:W-:-:S05]  /*2e80*/  PLOP3.LUT P2, PT, PT, PT, UP2, 0x80, 0x0 ;  /* 0x000000000000781c */ /* 0x000fca0003f4f028 */
[----:B------:R-:W-:-:S08]  /*2e90*/  @UP2 ULDC.64 UR6, c[0x0][0x9e8] ;  /* 0x00027a0000062ab9 */ /* 0x000fd00000000a00 */
[----:B------:R-:W-:-:S05]  /*2ea0*/  @P2 IMAD.HI.U32 R14, R5, UR6, RZ ;  /* 0x00000006050e2c27 */ /* 0x000fca000f8e00ff */
[----:B------:R-:W-:-:S04]  /*2eb0*/  @P2 SHF.R.U32.HI R5, RZ, UR7, R14 ;  /* 0x00000007ff052c19 */ /* 0x000fc8000801160e */
[----:B------:R-:W-:Y:S01]  /*2ec0*/  LOP3.LUT R5, RZ, R5, RZ, 0x33, !PT ;  /* 0x00000005ff057212 */ /* 0x000fe200078e33ff */
[----:B------:R-:W-:Y:S06]  /*2ed0*/  BRA `(.L_x_886) ;  /* 0x0000000000147947 */ /* 0x000fec0003800000 */
.L_x_885:
[----:B------:R-:W-:-:S06]  /*2ee0*/  UISETP.NE.AND UP2, UPT, UR5, 0x1, UPT ;  /* 0x000000010500788c */ /* 0x000fcc000bf45270 */
[----:B------:R-:W-:-:S05]  /*2ef0*/  PLOP3.LUT P2, PT, PT, PT, UP2, 0x80, 0x0 ;  /* 0x000000000000781c */ /* 0x000fca0003f4f028 */
[----:B------:R-:W-:-:S08]  /*2f00*/  @UP2 ULDC.64 UR6, c[0x0][0x9e8] ;  /* 0x00027a0000062ab9 */ /* 0x000fd00000000a00 */
[----:B------:R-:W-:-:S05]  /*2f10*/  @P2 IMAD.HI.U32 R14, R5, UR6, RZ ;  /* 0x00000006050e2c27 */ /* 0x000fca000f8e00ff */
[----:B------:R-:W-:-:S07]  /*2f20*/  @P2 SHF.R.U32.HI R5, RZ, UR7, R14 ;  /* 0x00000007ff052c19 */ /* 0x000fce000801160e */
.L_x_886:
[----:B------:R-:W-:Y:S05]  /*2f30*/  BSYNC B0 ;  /* 0x0000000000007941 */ /* 0x000fea0003800000 */
.L_x_884:
[----:B------:R-:W-:-:S05]  /*2f40*/  IMAD R5, R5, UR5, R13 ;  /* 0x0000000505057c24 */ /* 0x000fca000f8e020d */
[----:B------:R-:W-:Y:S02]  /*2f50*/  VIMNMX R4, R4, R5, !PT ;  /* 0x0000000504047248 */ /* 0x000fe40007fe0100 */
[----:B------:R-:W-:-:S07]  /*2f60*/  VIADDMNMX R0, R5, UR5, R0, PT ;  /* 0x0000000505007c46 */ /* 0x000fce000b800100 */
.L_x_883:
[C---:B------:R-:W-:Y:S02]  /*2f70*/  ISETP.GE.AND P2, PT, R12.reuse, 0x2, PT ;  /* 0x000000020c00780c */ /* 0x040fe40003f46270 */
[----:B------:R-:W-:Y:S02]  /*2f80*/  ISETP.GE.AND P4, PT, R12, 0xa, PT ;  /* 0x0000000a0c00780c */ /* 0x000fe40003f86270 */
[----:B------:R-:W-:Y:S02]  /*2f90*/  P2R R20, PR, RZ, 0x4 ;  /* 0x00000004ff147803 */ /* 0x000fe40000000000 */
[----:B------:R-:W-:Y:S02]  /*2fa0*/  ISETP.GT.AND P2, PT, R4, 0x1, !P2 ;  /* 0x000000010400780c */ /* 0x000fe40005744270 */
[----:B------:R-:W-:Y:S02]  /*2fb0*/  ISETP.GE.AND P3, PT, R12, 0x9, PT ;  /* 0x000000090c00780c */ /* 0x000fe40003f66270 */
[----:B------:R-:W-:-:S02]  /*2fc0*/  ISETP.LT.OR P2, PT, R0, 0x2, P2 ;  /* 0x000000020000780c */ /* 0x000fc40001741670 */
[----:B------:R-:W-:Y:S02]  /*2fd0*/  P2R R21, PR, RZ, 0x8 ;  /* 0x00000008ff157803 */ /* 0x000fe40000000000 */
[----:B------:R-:W-:Y:S02]  /*2fe0*/  FSEL R89, R89, -INF , !P2 ;  /* 0xff80000059597808 */ /* 0x000fe40005000000 */
[----:B------:R-:W-:Y:S02]  /*2ff0*/  ISETP.GT.AND P2, PT, R4, 0x9, !P4 ;  /* 0x000000090400780c */ /* 0x000fe40006744270 */
[----:B------:R-:W-:Y:S02]  /*3000*/  P2R R104, PR, RZ, 0x10 ;  /* 0x00000010ff687803 */ /* 0x000fe40000000000 */
[----:B------:R-:W-:Y:S02]  /*3010*/  ISETP.LT.OR P2, PT, R0, 0xa, P2 ;  /* 0x0000000a0000780c */ /* 0x000fe40001741670 */
[----:B------:R-:W-:-:S02]  /*3020*/  ISETP.GT.AND P3, PT, R4, 0x8, !P3 ;  /* 0x000000080400780c */ /* 0x000fc40005f64270 */
[----:B------:R-:W-:Y:S02]  /*3030*/  ISETP.GE.AND P4, PT, R12, 0x11, PT ;  /* 0x000000110c00780c */ /* 0x000fe40003f86270 */
[----:B------:R-:W-:Y:S02]  /*3040*/  FSEL R93, R93, -INF , !P2 ;  /* 0xff8000005d5d7808 */ /* 0x000fe40005000000 */
[----:B------:R-:W-:Y:S02]  /*3050*/  ISETP.LT.OR P3, PT, R0, 0x9, P3 ;  /* 0x000000090000780c */ /* 0x000fe40001f61670 */
[----:B------:R-:W-:Y:S02]  /*3060*/  ISETP.GT.AND P2, PT, R4, 0x10, !P4 ;  /* 0x000000100400780c */ /* 0x000fe40006744270 */
[----:B------:R-:W-:Y:S02]  /*3070*/  FSEL R92, R92, -INF , !P3 ;  /* 0xff8000005c5c7808 */ /* 0x000fe40005800000 */
[----:B------:R-:W-:-:S02]  /*3080*/  ISETP.LT.OR P2, PT, R0, 0x11, P2 ;  /* 0x000000110000780c */ /* 0x000fc40001741670 */
[----:B------:R-:W-:Y:S02]  /*3090*/  ISETP.GE.AND P3, PT, R12, 0x12, PT ;  /* 0x000000120c00780c */ /* 0x000fe40003f66270 */
[----:B------:R-:W-:Y:S02]  /*30a0*/  FSEL R96, R96, -INF , !P2 ;  /* 0xff80000060607808 */ /* 0x000fe40005000000 */
[----:B------:R-:W-:Y:S02]  /*30b0*/  ISETP.GT.AND P2, PT, R4, 0x11, !P3 ;  /* 0x000000110400780c */ /* 0x000fe40005f44270 */
[----:B------:R-:W-:Y:S02]  /*30c0*/  P2R R106, PR, RZ, 0x8 ;  /* 0x00000008ff6a7803 */ /* 0x000fe40000000000 */
[----:B------:R-:W-:Y:S02]  /*30d0*/  ISETP.LT.OR P2, PT, R0, 0x12, P2 ;  /* 0x000000120000780c */ /* 0x000fe40001741670 */
[----:B------:R-:W-:-:S02]  /*30e0*/  ISETP.GE.AND P3, PT, R12, 0x19, PT ;  /* 0x000000190c00780c */ /* 0x000fc40003f66270 */
[----:B------:R-:W-:Y:S02]  /*30f0*/  FSEL R97, R97, -INF , !P2 ;  /* 0xff80000061617808 */ /* 0x000fe40005000000 */
[----:B------:R-:W-:Y:S02]  /*3100*/  ISETP.GT.AND P2, PT, R4, 0x18, !P3 ;  /* 0x000000180400780c */ /* 0x000fe40005f44270 */
[----:B------:R-:W-:Y:S02]  /*3110*/  P2R R107, PR, RZ, 0x8 ;  /* 0x00000008ff6b7803 */ /* 0x000fe40000000000 */
[----:B------:R-:W-:Y:S02]  /*3120*/  ISETP.LT.OR P2, PT, R0, 0x19, P2 ;  /* 0x000000190000780c */ /* 0x000fe40001741670 */
[----:B------:R-:W-:Y:S02]  /*3130*/  ISETP.GE.AND P3, PT, R12, 0x1a, PT ;  /* 0x0000001a0c00780c */ /* 0x000fe40003f66270 */
[----:B------:R-:W-:-:S02]  /*3140*/  FSEL R100, R100, -INF , !P2 ;  /* 0xff80000064647808 */ /* 0x000fc40005000000 */
[----:B------:R-:W-:Y:S02]  /*3150*/  ISETP.GT.AND P2, PT, R4, 0x19, !P3 ;  /* 0x000000190400780c */ /* 0x000fe40005f44270 */
[----:B------:R-:W-:Y:S02]  /*3160*/  P2R R108, PR, RZ, 0x8 ;  /* 0x00000008ff6c7803 */ /* 0x000fe40000000000 */
[----:B------:R-:W-:Y:S02]  /*3170*/  ISETP.LT.OR P2, PT, R0, 0x1a, P2 ;  /* 0x0000001a0000780c */ /* 0x000fe40001741670 */
[----:B------:R-:W-:Y:S02]  /*3180*/  P2R R105, PR, RZ, 0x10 ;  /* 0x00000010ff697803 */ /* 0x000fe40000000000 */
[----:B------:R-:W-:Y:S02]  /*3190*/  FSEL R101, R101, -INF , !P2 ;  /* 0xff80000065657808 */ /* 0x000fe40005000000 */
[----:B------:R-:W-:-:S02]  /*31a0*/  ISETP.GE.AND P2, PT, R12, 0x21, PT ;  /* 0x000000210c00780c */ /* 0x000fc40003f46270 */
[----:B------:R-:W-:Y:S02]  /*31b0*/  ISETP.GE.AND P4, PT, R12, 0x22, PT ;  /* 0x000000220c00780c */ /* 0x000fe40003f86270 */
[----:B------:R-:W-:Y:S02]  /*31c0*/  ISETP.GT.AND P3, PT, R4, 0x20, !P2 ;  /* 0x000000200400780c */ /* 0x000fe40005764270 */
[----:B------:R-:W-:Y:S02]  /*31d0*/  P2R R109, PR, RZ, 0x10 ;  /* 0x00000010ff6d7803 */ /* 0x000fe40000000000 */
[----:B------:R-:W-:-:S04]  /*31e0*/  ISETP.LT.OR P3, PT, R0, 0x21, P3 ;  /* 0x000000210000780c */ /* 0x000fc80001f61670 */
[----:B------:R-:W-:Y:S02]  /*31f0*/  FSEL R72, R72, -INF , !P3 ;  /* 0xff80000048487808 */ /* 0x000fe40005800000 */
[----:B------:R-:W-:Y:S02]  /*3200*/  ISETP.GT.AND P3, PT, R4, 0x21, !P4 ;  /* 0x000000210400780c */ /* 0x000fe40006764270 */
[----:B------:R-:W-:Y:S02]  /*3210*/  ISETP.GE.AND P4, PT, R12, 0x29, PT ;  /* 0x000000290c00780c */ /* 0x000fe40003f86270 */
[----:B------:R-:W-:Y:S02]  /*3220*/  ISETP.LT.OR P3, PT, R0, 0x22, P3 ;  /* 0x000000220000780c */ /* 0x000fe40001f61670 */
[----:B------:R-:W-:Y:S02]  /*3230*/  P2R R110, PR, RZ, 0x10 ;  /* 0x00000010ff6e7803 */ /* 0x000fe40000000000 */
[----:B------:R-:W-:-:S02]  /*3240*/  FSEL R73, R73, -INF , !P3 ;  /* 0xff80000049497808 */ /* 0x000fc40005800000 */
[----:B------:R-:W-:Y:S02]  /*3250*/  ISETP.GT.AND P3, PT, R4, 0x28, !P4 ;  /* 0x000000280400780c */ /* 0x000fe40006764270 */
[----:B------:R-:W-:Y:S02]  /*3260*/  ISETP.GE.AND P4, PT, R12, 0x2a, PT ;  /* 0x0000002a0c00780c */ /* 0x000fe40003f86270 */
[----:B------:R-:W-:Y:S02]  /*3270*/  ISETP.LT.OR P3, PT, R0, 0x29, P3 ;  /* 0x000000290000780c */ /* 0x000fe40001f61670 */
[----:B------:R-:W-:Y:S02]  /*3280*/  P2R R111, PR, RZ, 0x10 ;  /* 0x00000010ff6f7803 */ /* 0x000fe40000000000 */
[----:B------:R-:W-:Y:S02]  /*3290*/  FSEL R76, R76, -INF , !P3 ;  /* 0xff8000004c4c7808 */ /* 0x000fe40005800000 */
[----:B------:R-:W-:-:S02]  /*32a0*/  ISETP.GT.AND P3, PT, R4, 0x29, !P4 ;  /* 0x000000290400780c */ /* 0x000fc40006764270 */
[----:B------:R-:W-:Y:S02]  /*32b0*/  ISETP.GE.AND P4, PT, R12, 0x31, PT ;  /* 0x000000310c00780c */ /* 0x000fe40003f86270 */
[----:B------:R-:W-:Y:S02]  /*32c0*/  ISETP.LT.OR P3, PT, R0, 0x2a, P3 ;  /* 0x0000002a0000780c */ /* 0x000fe40001f61670 */
[----:B------:R-:W-:Y:S02]  /*32d0*/  P2R R112, PR, RZ, 0x10 ;  /* 0x00000010ff707803 */ /* 0x000fe40000000000 */
[----:B------:R-:W-:Y:S02]  /*32e0*/  FSEL R77, R77, -INF , !P3 ;  /* 0xff8000004d4d7808 */ /* 0x000fe40005800000 */
[----:B------:R-:W-:Y:S02]  /*32f0*/  ISETP.GT.AND P3, PT, R4, 0x30, !P4 ;  /* 0x000000300400780c */ /* 0x000fe40006764270 */
[----:B------:R-:W-:-:S02]  /*3300*/  ISETP.GE.AND P4, PT, R12, 0x32, PT ;  /* 0x000000320c00780c */ /* 0x000fc40003f86270 */
[----:B------:R-:W-:Y:S02]  /*3310*/  ISETP.LT.OR P3, PT, R0, 0x31, P3 ;  /* 0x000000310000780c */ /* 0x000fe40001f61670 */
[----:B------:R-:W-:Y:S02]  /*3320*/  P2R R113, PR, RZ, 0x10 ;  /* 0x00000010ff717803 */ /* 0x000fe40000000000 */
[----:B------:R-:W-:Y:S02]  /*3330*/  FSEL R80, R80, -INF , !P3 ;  /* 0xff80000050507808 */ /* 0x000fe40005800000 */
[----:B------:R-:W-:Y:S02]  /*3340*/  ISETP.GT.AND P3, PT, R4, 0x31, !P4 ;  /* 0x000000310400780c */ /* 0x000fe40006764270 */
[----:B------:R-:W-:Y:S02]  /*3350*/  ISETP.GE.AND P4, PT, R12, 0x39, PT ;  /* 0x000000390c00780c */ /* 0x000fe40003f86270 */
[----:B------:R-:W-:-:S02]  /*3360*/  ISETP.LT.OR P3, PT, R0, 0x32, P3 ;  /* 0x000000320000780c */ /* 0x000fc40001f61670 */
[----:B------:R-:W-:Y:S02]  /*3370*/  P2R R114, PR, RZ, 0x10 ;  /* 0x00000010ff727803 */ /* 0x000fe40000000000 */
[----:B------:R-:W-:Y:S02]  /*3380*/  FSEL R81, R81, -INF , !P3 ;  /* 0xff80000051517808 */ /* 0x000fe40005800000 */
[----:B------:R-:W-:Y:S02]  /*3390*/  ISETP.GT.AND P3, PT, R4, 0x38, !P4 ;  /* 0x000000380400780c */ /* 0x000fe40006764270 */
[----:B------:R-:W-:Y:S02]  /*33a0*/  ISETP.GE.AND P4, PT, R12, 0x3a, PT ;  /* 0x0000003a0c00780c */ /* 0x000fe40003f86270 */
[----:B------:R-:W-:Y:S02]  /*33b0*/  ISETP.LT.OR P3, PT, R0, 0x39, P3 ;  /* 0x000000390000780c */ /* 0x000fe40001f61670 */
[----:B------:R-:W-:-:S02]  /*33c0*/  P2R R115, PR, RZ, 0x10 ;  /* 0x00000010ff737803 */ /* 0x000fc40000000000 */
        /* <DEDUP_REMOVED lines=101> */
[----:B------:R-:W-:-:S04]  /*3a20*/  ISETP.GT.AND P3, PT, R4, 0x89, !P4 ;  /* 0x000000890400780c */ /* 0x000fc80006764270 */
[----:B------:R-:W-:-:S04]  /*3a30*/  ISETP.LT.OR P3, PT, R0, 0x8a, P3 ;  /* 0x0000008a0000780c */ /* 0x000fc80001f61670 */
[----:B------:R-:W-:Y:S02]  /*3a40*/  FSEL R29, R29, -INF , !P3 ;  /* 0xff8000001d1d7808 */ /* 0x000fe40005800000 */
[----:B------:R-:W-:-:S04]  /*3a50*/  ISETP.GE.AND P3, PT, R12, 0x91, PT ;  /* 0x000000910c00780c */ /* 0x000fc80003f66270 */
        /* <DEDUP_REMOVED lines=12> */
[----:B------:R-:W-:Y:S02]  /*3b20*/  P2R R14, PR, RZ, 0x40 ;  /* 0x00000040ff0e7803 */ /* 0x000fe40000000000 */
[----:B------:R-:W-:-:S04]  /*3b30*/  ISETP.GT.AND P6, PT, R4, RZ, !P6 ;  /* 0x000000ff0400720c */ /* 0x000fc800077c4270 */
[----:B------:R-:W-:-:S04]  /*3b40*/  ISETP.LT.OR P6, PT, R0, 0x1, P6 ;  /* 0x000000010000780c */ /* 0x000fc800037c1670 */
[----:B------:R-:W-:Y:S02]  /*3b50*/  FSEL R15, R88, -INF , !P6 ;  /* 0xff800000580f7808 */ /* 0x000fe40007000000 */
[----:B------:R-:W-:-:S04]  /*3b60*/  ISETP.GE.AND P6, PT, R12, 0x9a, PT ;  /* 0x0000009a0c00780c */ /* 0x000fc80003fc6270 */
[----:B------:R-:W-:Y:S02]  /*3b70*/  P2R R12, PR, RZ, 0x40 ;  /* 0x00000040ff0c7803 */ /* 0x000fe40000000000 */
[----:B------:R-:W-:Y:S02]  /*3b80*/  ISETP.GT.AND P6, PT, R4, 0x99, !P6 ;  /* 0x000000990400780c */ /* 0x000fe400077c4270 */
[----:B------:R-:W0:Y:S02]  /*3b90*/  SHFL.IDX PT, R4, R6, 0x1, 0x1c1f ;  /* 0x003c1f0006047f89 */ /* 0x000e2400000e0000 */
[----:B------:R-:W-:-:S04]  /*3ba0*/  ISETP.LT.OR P6, PT, R0, 0x9a, P6 ;  /* 0x0000009a0000780c */ /* 0x000fc800037c1670 */
[----:B------:R-:W-:Y:S02]  /*3bb0*/  FSEL R37, R37, -INF , !P6 ;  /* 0xff80000025257808 */ /* 0x000fe40007000000 */
[----:B------:R-:W-:Y:S02]  /*3bc0*/  PLOP3.LUT P6, PT, PT, PT, UP1, 0x40, 0x0 ;  /* 0x000000000000781c */ /* 0x000fe40003fce818 */
[----:B0-----:R-:W-:Y:S01]  /*3bd0*/  VIADDMNMX R0, R4, R11, R10, PT ;  /* 0x0000000b04007246 */ /* 0x001fe2000380010a */
[----:B------:R-:W-:-:S10]  /*3be0*/  IMAD.IADD R5, R7, 0x1, R4 ;  /* 0x0000000107057824 */ /* 0x000fd400078e0204 */
[----:B------:R-:W-:Y:S05]  /*3bf0*/  @P6 BRA `(.L_x_887) ;  /* 0x00000000005c6947 */ /* 0x000fea0003800000 */
        /* <DEDUP_REMOVED lines=8> */
[----:B------:R-:W-:Y:S01]  /*3c80*/  @P6 IMAD.HI.U32 R6, R4, UR6, RZ ;  /* 0x0000000604066c27 */ /* 0x000fe2000f8e00ff */
[----:B------:R-:W-:-:S13]  /*3c90*/  PLOP3.LUT P6, PT, PT, PT, UP2, 0x80, 0x0 ;  /* 0x000000000000781c */ /* 0x000fda0003fcf028 */
[----:B------:R-:W-:-:S04]  /*3ca0*/  @P6 SHF.R.U32.HI R4, RZ, UR7, R6 ;  /* 0x00000007ff046c19 */ /* 0x000fc80008011606 */
[----:B------:R-:W-:Y:S01]  /*3cb0*/  LOP3.LUT R4, RZ, R4, RZ, 0x33, !PT ;  /* 0x00000004ff047212 */ /* 0x000fe200078e33ff */
[----:B------:R-:W-:Y:S06]  /*3cc0*/  BRA `(.L_x_890) ;  /* 0x0000000000187947 */ /* 0x000fec0003800000 */
.L_x_889:
[----:B------:R-:W-:-:S06]  /*3cd0*/  UISETP.NE.AND UP2, UPT, UR5, 0x1, UPT ;  /* 0x000000010500788c */ /* 0x000fcc000bf45270 */
[----:B------:R-:W-:-:S05]  /*3ce0*/  PLOP3.LUT P6, PT, PT, PT, UP2, 0x80, 0x0 ;  /* 0x000000000000781c */ /* 0x000fca0003fcf028 */
[----:B------:R-:W-:-:S08]  /*3cf0*/  @UP2 ULDC.64 UR6, c[0x0][0x9e8] ;  /* 0x00027a0000062ab9 */ /* 0x000fd00000000a00 */
[----:B------:R-:W-:Y:S01]  /*3d00*/  @P6 IMAD.HI.U32 R6, R4, UR6, RZ ;  /* 0x0000000604066c27 */ /* 0x000fe2000f8e00ff */
[----:B------:R-:W-:-:S13]  /*3d10*/  PLOP3.LUT P6, PT, PT, PT, UP2, 0x80, 0x0 ;  /* 0x000000000000781c */ /* 0x000fda0003fcf028 */
[----:B------:R-:W-:-:S07]  /*3d20*/  @P6 SHF.R.U32.HI R4, RZ, UR7, R6 ;  /* 0x00000007ff046c19 */ /* 0x000fce0008011606 */
.L_x_890:
[----:B------:R-:W-:Y:S05]  /*3d30*/  BSYNC B0 ;  /* 0x0000000000007941 */ /* 0x000fea0003800000 */
.L_x_888:
[----:B------:R-:W-:-:S05]  /*3d40*/  IMAD R4, R4, UR5, R13 ;  /* 0x0000000504047c24 */ /* 0x000fca000f8e020d */
[----:B------:R-:W-:Y:S02]  /*3d50*/  VIMNMX R5, R5, R4, !PT ;  /* 0x0000000405057248 */ /* 0x000fe40007fe0100 */
[----:B------:R-:W-:-:S07]  /*3d60*/  VIADDMNMX R0, R4, UR5, R0, PT ;  /* 0x0000000504007c46 */ /* 0x000fce000b800100 */
.L_x_887:
[----:B------:R-:W-:Y:S01]  /*3d70*/  ISETP.GT.AND P2, PT, R5, 0x20, !P2 ;  /* 0x000000200500780c */ /* 0x000fe20005744270 */
[----:B------:R-:W-:Y:S01]  /*3d80*/  IMAD.U32 R11, RZ, RZ, UR36 ;  /* 0x00000024ff0b7e24 */ /* 0x000fe2000f8e00ff */
[----:B------:R-:W-:Y:S01]  /*3d90*/  ISETP.NE.AND P6, PT, R119, RZ, PT ;  /* 0x000000ff7700720c */ /* 0x000fe20003fc5270 */
[----:B------:R-:W-:Y:S01]  /*3da0*/  @UP0 ULDC UR6, c[0x0][0x44c] ;  /* 0x0001130000060ab9 */ /* 0x000fe20000000800 */
[----:B------:R-:W-:Y:S01]  /*3db0*/  ISETP.LT.OR P2, PT, R0, 0x21, P2 ;  /* 0x000000210000780c */ /* 0x000fe20001741670 */
[----:B------:R-:W-:Y:S01]  /*3dc0*/  UIMAD.WIDE.U32 UR6, UR40, UR6, URZ ;  /* 0x00000006280672a5 */ /* 0x000fe2000f8e003f */
[----:B------:R-:W-:Y:S01]  /*3dd0*/  FMNMX.FTZ R7, R15, R89, !PT ;  /* 0x000000590f077209 */ /* 0x000fe20007810000 */
[----:B------:R-:W-:Y:S01]  /*3de0*/  @UP0 ULDC UR11, c[0x0][0x450] ;  /* 0x00011400000b0ab9 */ /* 0x000fe20000000800 */
[----:B------:R-:W-:Y:S01]  /*3df0*/  FSEL R74, R74, -INF , !P2 ;  /* 0xff8000004a4a7808 */ /* 0x000fe20005000000 */
[----:B------:R-:W-:Y:S01]  /*3e00*/  @UP0 USHF.R.U32.HI UR40, URZ, UR11, UR7 ;  /* 0x0000000b3f280299 */ /* 0x000fe20008011607 */
[----:B------:R-:W-:-:S02]  /*3e10*/  ISETP.NE.AND P2, PT, R109, RZ, PT ;  /* 0x000000ff6d00720c */ /* 0x000fc40003f45270 */
[----:B------:R-:W-:Y:S02]  /*3e20*/  FMNMX.FTZ R4, R92, R7, !PT ;  /* 0x000000075c047209 */ /* 0x000fe40007810000 */
[----:B------:R-:W-:Y:S02]  /*3e30*/  ISETP.GT.AND P2, PT, R5, 0x21, !P2 ;  /* 0x000000210500780c */ /* 0x000fe40005744270 */
[----:B------:R-:W-:Y:S02]  /*3e40*/  FMNMX.FTZ R7, R93, R4, !PT ;  /* 0x000000045d077209 */ /* 0x000fe40007810000 */
[----:B------:R-:W-:Y:S02]  /*3e50*/  ISETP.LT.OR P2, PT, R0, 0x22, P2 ;  /* 0x000000220000780c */ /* 0x000fe40001741670 */
[----:B------:R-:W-:Y:S02]  /*3e60*/  FMNMX.FTZ R4, R96, R7, !PT ;  /* 0x0000000760047209 */ /* 0x000fe40007810000 */
[----:B------:R-:W-:-:S02]  /*3e70*/  FSEL R75, R75, -INF , !P2 ;  /* 0xff8000004b4b7808 */ /* 0x000fc40005000000 */
[----:B------:R-:W-:Y:S02]  /*3e80*/  ISETP.NE.AND P2, PT, R110, RZ, PT ;  /* 0x000000ff6e00720c */ /* 0x000fe40003f45270 */
[----:B------:R-:W-:Y:S02]  /*3e90*/  FMNMX.FTZ R7, R97, R4, !PT ;  /* 0x0000000461077209 */ /* 0x000fe40007810000 */
[----:B------:R-:W-:Y:S02]  /*3ea0*/  ISETP.GT.AND P2, PT, R5, 0x28, !P2 ;  /* 0x000000280500780c */ /* 0x000fe40005744270 */
[----:B------:R-:W-:Y:S02]  /*3eb0*/  FMNMX.FTZ R4, R100, R7, !PT ;  /* 0x0000000764047209 */ /* 0x000fe40007810000 */
[----:B------:R-:W-:Y:S02]  /*3ec0*/  ISETP.LT.OR P2, PT, R0, 0x29, P2 ;  /* 0x000000290000780c */ /* 0x000fe40001741670 */
[----:B------:R-:W-:-:S02]  /*3ed0*/  FMNMX.FTZ R7, R101, R4, !PT ;  /* 0x0000000465077209 */ /* 0x000fc40007810000 */
[----:B------:R-:W-:Y:S02]  /*3ee0*/  FSEL R78, R78, -INF , !P2 ;  /* 0xff8000004e4e7808 */ /* 0x000fe40005000000 */
[----:B------:R-:W-:Y:S02]  /*3ef0*/  ISETP.NE.AND P2, PT, R111, RZ, PT ;  /* 0x000000ff6f00720c */ /* 0x000fe40003f45270 */
[----:B------:R-:W-:Y:S02]  /*3f00*/  FMNMX.FTZ R4, R72, R7, !PT ;  /* 0x0000000748047209 */ /* 0x000fe40007810000 */
[----:B------:R-:W-:Y:S02]  /*3f10*/  ISETP.GT.AND P2, PT, R5, 0x29, !P2 ;  /* 0x000000290500780c */ /* 0x000fe40005744270 */
[----:B------:R-:W-:Y:S02]  /*3f20*/  FMNMX.FTZ R7, R73, R4, !PT ;  /* 0x0000000449077209 */ /* 0x000fe40007810000 */
[----:B------:R-:W-:-:S02]  /*3f30*/  ISETP.LT.OR P2, PT, R0, 0x2a, P2 ;  /* 0x0000002a0000780c */ /* 0x000fc40001741670 */
[----:B------:R-:W-:Y:S02]  /*3f40*/  FMNMX.FTZ R4, R76, R7, !PT ;  /* 0x000000074c047209 */ /* 0x000fe40007810000 */
[----:B------:R-:W-:Y:S02]  /*3f50*/  FSEL R79, R79, -INF , !P2 ;  /* 0xff8000004f4f7808 */ /* 0x000fe40005000000 */
[----:B------:R-:W-:Y:S02]  /*3f60*/  ISETP.NE.AND P2, PT, R112, RZ, PT ;  /* 0x000000ff7000720c */ /* 0x000fe40003f45270 */
[----:B------:R-:W-:Y:S02]  /*3f70*/  FMNMX.FTZ R7, R77, R4, !PT ;  /* 0x000000044d077209 */ /* 0x000fe40007810000 */
[----:B------:R-:W-:Y:S02]  /*3f80*/  ISETP.GT.AND P2, PT, R5, 0x30, !P2 ;  /* 0x000000300500780c */ /* 0x000fe40005744270 */
[----:B------:R-:W-:-:S02]  /*3f90*/  FMNMX.FTZ R4, R80, R7, !PT ;  /* 0x0000000750047209 */ /* 0x000fc40007810000 */
[----:B------:R-:W-:Y:S02]  /*3fa0*/  ISETP.LT.OR P2, PT, R0, 0x31, P2 ;  /* 0x000000310000780c */ /* 0x000fe40001741670 */
[----:B------:R-:W-:Y:S02]  /*3fb0*/  FMNMX.FTZ R7, R81, R4, !PT ;  /* 0x0000000451077209 */ /* 0x000fe40007810000 */
[----:B------:R-:W-:Y:S02]  /*3fc0*/  FSEL R82, R82, -INF , !P2 ;  /* 0xff80000052527808 */ /* 0x000fe40005000000 */
[----:B------:R-:W-:Y:S02]  /*3fd0*/  ISETP.NE.AND P2, PT, R113, RZ, PT ;  /* 0x000000ff7100720c */ /* 0x000fe40003f45270 */
[----:B------:R-:W-:Y:S02]  /*3fe0*/  FMNMX.FTZ R4, R84, R7, !PT ;  /* 0x0000000754047209 */ /* 0x000fe40007810000 */
[----:B------:R-:W-:-:S02]  /*3ff0*/  ISETP.GT.AND P2, PT, R5, 0x31, !P2 ;  /* 0x000000310500780c */ /* 0x000fc40005744270 */
[----:B------:R-:W-:Y:S02]  /*4000*/  FMNMX.FTZ R7, R85, R4, !PT ;  /* 0x0000000455077209 */ /* 0x000fe40007810000 */
[----:B------:R-:W-:Y:S02]  /*4010*/  ISETP.LT.OR P2, PT, R0, 0x32, P2 ;  /* 0x000000320000780c */ /* 0x000fe40001741670 */
[----:B------:R-:W-:Y:S02]  /*4020*/  FMNMX.FTZ R4, R56, R7, !PT ;  /* 0x0000000738047209 */ /* 0x000fe40007810000 */
[----:B------:R-:W-:Y:S02]  /*4030*/  FSEL R83, R83, -INF , !P2 ;  /* 0xff80000053537808 */ /* 0x000fe40005000000 */
[----:B------:R-:W-:Y:S02]  /*4040*/  ISETP.NE.AND P2, PT, R114, RZ, PT ;  /* 0x000000ff7200720c */ /* 0x000fe40003f45270 */
[----:B------:R-:W-:-:S02]  /*4050*/  FMNMX.FTZ R7, R57, R4, !PT ;  /* 0x0000000439077209 */ /* 0x000fc40007810000 */
[----:B------:R-:W-:Y:S02]  /*4060*/  ISETP.GT.AND P2, PT, R5, 0x38, !P2 ;  /* 0x000000380500780c */ /* 0x000fe40005744270 */
[----:B------:R-:W-:Y:S02]  /*4070*/  FMNMX.FTZ R4, R60, R7, !PT ;  /* 0x000000073c047209 */ /* 0x000fe40007810000 */
[----:B------:R-:W-:Y:S02]  /*4080*/  ISETP.LT.OR P2, PT, R0, 0x39, P2 ;  /* 0x000000390000780c */ /* 0x000fe40001741670 */
[----:B------:R-:W-:Y:S02]  /*4090*/  FMNMX.FTZ R7, R61, R4, !PT ;  /* 0x000000043d077209 */ /* 0x000fe40007810000 */
[----:B------:R-:W-:Y:S02]  /*40a0*/  FSEL R86, R86, -INF , !P2 ;  /* 0xff80000056567808 */ /* 0x000fe40005000000 */
        /* <DEDUP_REMOVED lines=28> */
[----:B------:R-:W-:Y:S02]  /*4270*/  ISETP.GT.AND P2, PT, R5, 0x49, !P6 ;  /* 0x000000490500780c */ /* 0x000fe40007744270 */
[----:B------:R-:W-:Y:S02]  /*4280*/  ISETP.NE.AND P6, PT, R130, RZ, PT ;  /* 0x000000ff8200720c */ /* 0x000fe40003fc5270 */
        /* <DEDUP_REMOVED lines=19> */
[C---:B------:R-:W-:Y:S02]  /*43c0*/  ISETP.GT.AND P2, PT, R5.reuse, 0x58, !P2 ;  /* 0x000000580500780c */ /* 0x040fe40005744270 */
[C---:B------:R-:W-:Y:S01]  /*43d0*/  ISETP.GT.AND P3, PT, R5.reuse, 0x90, !P3 ;  /* 0x000000900500780c */ /* 0x040fe20005f64270 */
[----:B------:R-:W0:Y:S01]  /*43e0*/  SHFL.BFLY PT, R7, R6, 0x2, 0x1f ;  /* 0x0c401f0006077f89 */ /* 0x000e2200000e0000 */
[----:B------:R-:W-:Y:S02]  /*43f0*/  ISETP.LT.OR P2, PT, R0, 0x59, P2 ;  /* 0x000000590000780c */ /* 0x000fe40001741670 */
[----:B------:R-:W-:Y:S02]  /*4400*/  ISETP.GT.AND P4, PT, R5, 0x91, !P4 ;  /* 0x000000910500780c */ /* 0x000fe40006784270 */
[----:B------:R-:W-:Y:S02]  /*4410*/  FSEL R70, R70, -INF , !P2 ;  /* 0xff80000046467808 */ /* 0x000fe40005000000 */
[----:B------:R-:W-:-:S02]  /*4420*/  ISETP.NE.AND P2, PT, R123, RZ, PT ;  /* 0x000000ff7b00720c */ /* 0x000fc40003f45270 */
[C---:B------:R-:W-:Y:S02]  /*4430*/  ISETP.LT.OR P3, PT, R0.reuse, 0x91, P3 ;  /* 0x000000910000780c */ /* 0x040fe40001f61670 */
[C---:B------:R-:W-:Y:S02]  /*4440*/  ISETP.GT.AND P2, PT, R5.reuse, 0x59, !P2 ;  /* 0x000000590500780c */ /* 0x040fe40005744270 */
[----:B------:R-:W-:Y:S02]  /*4450*/  ISETP.GT.AND P5, PT, R5, 0x98, !P5 ;  /* 0x000000980500780c */ /* 0x000fe40006fa4270 */
[C---:B------:R-:W-:Y:S02]  /*4460*/  ISETP.LT.OR P2, PT, R0.reuse, 0x5a, P2 ;  /* 0x0000005a0000780c */ /* 0x040fe40001741670 */
[----:B------:R-:W-:Y:S02]  /*4470*/  ISETP.LT.OR P4, PT, R0, 0x92, P4 ;  /* 0x000000920000780c */ /* 0x000fe40002781670 */
[----:B------:R-:W-:-:S02]  /*4480*/  FSEL R71, R71, -INF , !P2 ;  /* 0xff80000047477808 */ /* 0x000fc40005000000 */
[----:B------:R-:W-:Y:S02]  /*4490*/  ISETP.NE.AND P2, PT, R124, RZ, PT ;  /* 0x000000ff7c00720c */ /* 0x000fe40003f45270 */
[----:B------:R-:W-:Y:S02]  /*44a0*/  FSEL R34, R34, -INF , !P3 ;  /* 0xff80000022227808 */ /* 0x000fe40005800000 */
[----:B------:R-:W-:Y:S02]  /*44b0*/  ISETP.GT.AND P2, PT, R5, 0x60, !P2 ;  /* 0x000000600500780c */ /* 0x000fe40005744270 */
[----:B0-----:R-:W-:Y:S02]  /*44c0*/  FMNMX.FTZ R7, R6, R7, !PT ;  /* 0x0000000706077209 */ /* 0x001fe40007810000 */
[C---:B------:R-:W-:Y:S02]  /*44d0*/  ISETP.LT.OR P2, PT, R0.reuse, 0x61, P2 ;  /* 0x000000610000780c */ /* 0x040fe40001741670 */
[----:B------:R-:W-:Y:S01]  /*44e0*/  ISETP.LT.OR P5, PT, R0, 0x99, P5 ;  /* 0x000000990000780c */ /* 0x000fe20002fa1670 */
[----:B------:R-:W0:Y:S01]  /*44f0*/  SHFL.BFLY PT, R4, R7, 0x1, 0x1f ;  /* 0x0c201f0007047f89 */ /* 0x000e2200000e0000 */
[----:B------:R-:W-:-:S02]  /*4500*/  FSEL R42, R42, -INF , !P2 ;  /* 0xff8000002a2a7808 */ /* 0x000fc40005000000 */
[----:B------:R-:W-:Y:S02]  /*4510*/  ISETP.NE.AND P2, PT, R125, RZ, PT ;  /* 0x000000ff7d00720c */ /* 0x000fe40003f45270 */
[----:B------:R-:W-:Y:S02]  /*4520*/  FSEL R35, R35, -INF , !P4 ;  /* 0xff80000023237808 */ /* 0x000fe40006000000 */
[----:B------:R-:W-:Y:S02]  /*4530*/  ISETP.GT.AND P2, PT, R5, 0x61, !P2 ;  /* 0x000000610500780c */ /* 0x000fe40005744270 */
[----:B------:R-:W-:Y:S02]  /*4540*/  R2UR UR10, R22 ;  /* 0x00000000160a72ca */ /* 0x000fe400000e0000 */
[----:B------:R-:W-:-:S04]  /*4550*/  ISETP.LT.OR P2, PT, R0, 0x62, P2 ;  /* 0x000000620000780c */ /* 0x000fc80001741670 */
[----:B------:R-:W-:Y:S02]  /*4560*/  FSEL R43, R43, -INF , !P2 ;  /* 0xff8000002b2b7808 */ /* 0x000fe40005000000 */
[----:B------:R-:W-:-:S04]  /*4570*/  ISETP.NE.AND P2, PT, R126, RZ, PT ;  /* 0x000000ff7e00720c */ /* 0x000fc80003f45270 */
[----:B------:R-:W-:Y:S01]  /*4580*/  ISETP.GT.AND P2, PT, R5, 0x68, !P2 ;  /* 0x000000680500780c */ /* 0x000fe20005744270 */
[----:B------:R-:W-:Y:S01]  /*4590*/  UIADD3 UR40, UR10, UR40, URZ ;  /* 0x000000280a287290 */ /* 0x000fe2000fffe03f */
[----:B0-----:R-:W-:Y:S02]  /*45a0*/  FMNMX.FTZ R4, R7, R4, !PT ;  /* 0x0000000407047209 */ /* 0x001fe40007810000 */
[----:B------:R-:W-:Y:S01]  /*45b0*/  ISETP.LT.OR P2, PT, R0, 0x69, P2 ;  /* 0x000000690000780c */ /* 0x000fe20001741670 */
[----:B------:R-:W-:Y:S02]  /*45c0*/  UIADD3 UR4, UR40, UR4, URZ ;  /* 0x0000000428047290 */ /* 0x000fe4000fffe03f */
[----:B------:R-:W-:Y:S01]  /*45d0*/  FFMA.FTZ R10, R4, R11, -8 ;  /* 0xc1000000040a7423 */ /* 0x000fe2000001000b */
[----:B------:R-:W-:Y:S02]  /*45e0*/  FSEL R46, R46, -INF , !P2 ;  /* 0xff8000002e2e7808 */ /* 0x000fe40005000000 */
[----:B------:R-:W-:-:S04]  /*45f0*/  ISETP.NE.AND P2, PT, R127, RZ, PT ;  /* 0x000000ff7f00720c */ /* 0x000fc80003f45270 */
[----:B------:R-:W-:-:S04]  /*4600*/  ISETP.GT.AND P2, PT, R5, 0x69, !P2 ;  /* 0x000000690500780c */ /* 0x000fc80005744270 */
[----:B------:R-:W-:-:S04]  /*4610*/  ISETP.LT.OR P2, PT, R0, 0x6a, P2 ;  /* 0x0000006a0000780c */ /* 0x000fc80001741670 */
        /* <DEDUP_REMOVED lines=9> */
[----:B------:R-:W-:Y:S02]  /*46b0*/  ISETP.GT.AND P2, PT, R5, 0x78, !P6 ;  /* 0x000000780500780c */ /* 0x000fe40007744270 */
[----:B------:R-:W-:Y:S02]  /*46c0*/  ISETP.NE.AND P6, PT, R133, RZ, PT ;  /* 0x000000ff8500720c */ /* 0x000fe40003fc5270 */
        /* <DEDUP_REMOVED lines=35> */
[----:B------:R-:W-:-:S04]  /*4900*/  ISETP.GT.AND P2, PT, R5, RZ, !P2 ;  /* 0x000000ff0500720c */ /* 0x000fc80005744270 */
[----:B------:R-:W-:-:S04]  /*4910*/  ISETP.LT.OR P2, PT, R0, 0x1, P2 ;  /* 0x000000010000780c */ /* 0x000fc80001741670 */
[----:B------:R-:W-:Y:S02]  /*4920*/  FSEL R90, R90, -INF , !P2 ;  /* 0xff8000005a5a7808 */ /* 0x000fe40005000000 */
[----:B------:R-:W-:Y:S02]  /*4930*/  ISETP.NE.AND P2, PT, R132, RZ, PT ;  /* 0x000000ff8400720c */ /* 0x000fe40003f45270 */
[----:B------:R-:W-:Y:S02]  /*4940*/  FMNMX.FTZ R21, R90, R91, !PT ;  /* 0x0000005b5a157209 */ /* 0x000fe40007810000 */
[----:B------:R-:W-:-:S04]  /*4950*/  ISETP.GT.AND P2, PT, R5, 0x80, !P2 ;  /* 0x000000800500780c */ /* 0x000fc80005744270 */
[----:B------:R-:W-:-:S04]  /*4960*/  ISETP.LT.OR P2, PT, R0, 0x81, P2 ;  /* 0x000000810000780c */ /* 0x000fc80001741670 */
[----:B------:R-:W-:Y:S02]  /*4970*/  FSEL R26, R26, -INF , !P2 ;  /* 0xff8000001a1a7808 */ /* 0x000fe40005000000 */
[----:B------:R-:W-:Y:S02]  /*4980*/  ISETP.GT.AND P2, PT, R5, 0x81, !P6 ;  /* 0x000000810500780c */ /* 0x000fe40007744270 */
[----:B------:R-:W-:Y:S02]  /*4990*/  ISETP.NE.AND P6, PT, R134, RZ, PT ;  /* 0x000000ff8600720c */ /* 0x000fe40003fc5270 */
[----:B------:R-:W-:-:S04]  /*49a0*/  ISETP.LT.OR P2, PT, R0, 0x82, P2 ;  /* 0x000000820000780c */ /* 0x000fc80001741670 */
[----:B------:R-:W-:Y:S02]  /*49b0*/  FSEL R27, R27, -INF , !P2 ;  /* 0xff8000001b1b7808 */ /* 0x000fe40005000000 */
[----:B------:R-:W-:-:S04]  /*49c0*/  FSETP.NEU.FTZ.AND P2, PT, R4, -INF , PT ;  /* 0xff8000000400780b */ /* 0x000fc80003f5d000 */
[----:B------:R-:W-:Y:S02]  /*49d0*/  FSEL R88, R10, RZ, P2 ;  /* 0x000000ff0a587208 */ /* 0x000fe40001000000 */
[----:B------:R-:W-:Y:S02]  /*49e0*/  ISETP.GT.AND P2, PT, R5, 0x88, !P6 ;  /* 0x000000880500780c */ /* 0x000fe40007744270 */
[----:B------:R-:W-:Y:S01]  /*49f0*/  ISETP.NE.AND P6, PT, R12, RZ, PT ;  /* 0x000000ff0c00720c */ /* 0x000fe20003fc5270 */
[--C-:B------:R-:W-:Y:S01]  /*4a00*/  FFMA.FTZ R20, R72, UR36, -R88.reuse ;  /* 0x0000002448147c23 */ /* 0x100fe20008010858 */
[----:B------:R-:W-:Y:S01]  /*4a10*/  FMNMX.FTZ R72, R94, R21, !PT ;  /* 0x000000155e487209 */ /* 0x000fe20007810000 */
[--C-:B------:R-:W-:Y:S01]  /*4a20*/  FFMA.FTZ R7, R89, UR36, -R88.reuse ;  /* 0x0000002459077c23 */ /* 0x100fe20008010858 */
[--C-:B------:R-:W-:Y:S01]  /*4a30*/  FFMA.FTZ R89, R73, UR36, -R88.reuse ;  /* 0x0000002449597c23 */ /* 0x100fe20008010858 */
[--C-:B------:R-:W-:Y:S01]  /*4a40*/  FFMA.FTZ R10, R92, UR36, -R88.reuse ;  /* 0x000000245c0a7c23 */ /* 0x100fe20008010858 */
[----:B------:R-:W-:Y:S01]  /*4a50*/  FMNMX.FTZ R21, R95, R72, !PT ;  /* 0x000000485f157209 */ /* 0x000fe20007810000 */
[--C-:B------:R-:W-:Y:S01]  /*4a60*/  FFMA.FTZ R92, R77, UR36, -R88.reuse ;  /* 0x000000244d5c7c23 */ /* 0x100fe20008010858 */
[----:B------:R-:W-:Y:S01]  /*4a70*/  ISETP.LT.OR P2, PT, R0, 0x89, P2 ;  /* 0x000000890000780c */ /* 0x000fe20001741670 */
[--C-:B------:R-:W-:Y:S01]  /*4a80*/  FFMA.FTZ R6, R15, UR36, -R88.reuse ;  /* 0x000000240f067c23 */ /* 0x100fe20008010858 */
[----:B------:R-:W-:Y:S01]  /*4a90*/  FMNMX.FTZ R72, R98, R21, !PT ;  /* 0x0000001562487209 */ /* 0x000fe20007810000 */
[----:B------:R-:W-:Y:S01]  /*4aa0*/  MUFU.EX2 R7, R7 ;  /* 0x0000000700077308 */ /* 0x000fe20000000800 */
[----:B------:R-:W-:Y:S01]  /*4ab0*/  FSEL R30, R30, -INF , !P2 ;  /* 0xff8000001e1e7808 */ /* 0x000fe20005000000 */
[--C-:B------:R-:W-:Y:S01]  /*4ac0*/  FFMA.FTZ R11, R93, UR36, -R88.reuse ;  /* 0x000000245d0b7c23 */ /* 0x100fe20008010858 */
[----:B------:R-:W-:Y:S01]  /*4ad0*/  FMNMX.FTZ R73, R99, R72, !PT ;  /* 0x0000004863497209 */ /* 0x000fe20007810000 */
[--C-:B------:R-:W-:Y:S01]  /*4ae0*/  FFMA.FTZ R72, R76, UR36, -R88.reuse ;  /* 0x000000244c487c23 */ /* 0x100fe20008010858 */
[----:B------:R-:W-:Y:S01]  /*4af0*/  ISETP.NE.AND P2, PT, R135, RZ, PT ;  /* 0x000000ff8700720c */ /* 0x000fe20003f45270 */
[--C-:B------:R-:W-:Y:S01]  /*4b00*/  FFMA.FTZ R12, R96, UR36, -R88.reuse ;  /* 0x00000024600c7c23 */ /* 0x100fe20008010858 */
[----:B------:R-:W-:Y:S01]  /*4b10*/  FMNMX.FTZ R76, R102, R73, !PT ;  /* 0x00000049664c7209 */ /* 0x000fe20007810000 */
[----:B------:R0:W-:Y:S01]  /*4b20*/  MUFU.EX2 R21, R89 ;  /* 0x0000005900157308 */ /* 0x0001e20000000800 */
[----:B------:R-:W-:Y:S01]  /*4b30*/  ISETP.GT.AND P2, PT, R5, 0x89, !P2 ;  /* 0x000000890500780c */ /* 0x000fe20005744270 */
[--C-:B------:R-:W-:Y:S01]  /*4b40*/  FFMA.FTZ R13, R97, UR36, -R88.reuse ;  /* 0x00000024610d7c23 */ /* 0x100fe20008010858 */
[----:B------:R-:W-:Y:S01]  /*4b50*/  FMNMX.FTZ R73, R103, R76, !PT ;  /* 0x0000004c67497209 */ /* 0x000fe20007810000 */
[--C-:B------:R-:W-:Y:S01]  /*4b60*/  FFMA.FTZ R14, R100, UR36, -R88.reuse ;  /* 0x00000024640e7c23 */ /* 0x100fe20008010858 */
[----:B------:R-:W-:Y:S01]  /*4b70*/  ISETP.LT.OR P2, PT, R0, 0x8a, P2 ;  /* 0x0000008a0000780c */ /* 0x000fe20001741670 */
[--C-:B------:R-:W-:Y:S01]  /*4b80*/  FFMA.FTZ R15, R101, UR36, -R88.reuse ;  /* 0x00000024650f7c23 */ /* 0x100fe20008010858 */
[----:B------:R-:W-:Y:S01]  /*4b90*/  FMNMX.FTZ R76, R74, R73, !PT ;  /* 0x000000494a4c7209 */ /* 0x000fe20007810000 */
[----:B------:R-:W1:Y:S01]  /*4ba0*/  MUFU.EX2 R6, R6 ;  /* 0x0000000600067308 */ /* 0x000e620000000800 */
[--C-:B0-----:R-:W-:Y:S01]  /*4bb0*/  FFMA.FTZ R89, R81, UR36, -R88.reuse ;  /* 0x0000002451597c23 */ /* 0x101fe20008010858 */
[----:B------:R-:W-:Y:S01]  /*4bc0*/  ISETP.GT.AND P6, PT, R5, 0x99, !P6 ;  /* 0x000000990500780c */ /* 0x000fe200077c4270 */
[--C-:B------:R-:W-:Y:S01]  /*4bd0*/  FFMA.FTZ R56, R56, UR36, -R88.reuse ;  /* 0x0000002438387c23 */ /* 0x100fe20008010858 */
[----:B------:R-:W-:Y:S01]  /*4be0*/  FMNMX.FTZ R77, R75, R76, !PT ;  /* 0x0000004c4b4d7209 */ /* 0x000fe20007810000 */
[--C-:B------:R-:W-:Y:S01]  /*4bf0*/  FFMA.FTZ R76, R80, UR36, -R88.reuse ;  /* 0x00000024504c7c23 */ /* 0x100fe20008010858 */
[----:B------:R-:W-:Y:S01]  /*4c00*/  ISETP.LT.OR P6, PT, R0, 0x9a, P6 ;  /* 0x0000009a0000780c */ /* 0x000fe200037c1670 */
[--C-:B------:R-:W-:Y:S01]  /*4c10*/  FFMA.FTZ R57, R57, UR36, -R88.reuse ;  /* 0x0000002439397c23 */ /* 0x100fe20008010858 */
[----:B------:R-:W-:Y:S01]  /*4c20*/  FMNMX.FTZ R80, R78, R77, !PT ;  /* 0x0000004d4e507209 */ /* 0x000fe20007810000 */
[----:B------:R0:W-:Y:S01]  /*4c30*/  MUFU.EX2 R73, R92 ;  /* 0x0000005c00497308 */ /* 0x0001e20000000800 */
[--C-:B------:R-:W-:Y:S01]  /*4c40*/  FFMA.FTZ R61, R61, UR36, -R88.reuse ;  /* 0x000000243d3d7c23 */ /* 0x100fe20008010858 */
[--C-:B------:R-:W-:Y:S01]  /*4c50*/  FFMA.FTZ R24, R24, UR36, -R88.reuse ;  /* 0x0000002418187c23 */ /* 0x100fe20008010858 */
[----:B------:R-:W-:Y:S01]  /*4c60*/  FMNMX.FTZ R77, R79, R80, !PT ;  /* 0x000000504f4d7209 */ /* 0x000fe20007810000 */
[--C-:B------:R-:W-:Y:S01]  /*4c70*/  FFMA.FTZ R25, R25, UR36, -R88.reuse ;  /* 0x0000002419197c23 */ /* 0x100fe20008010858 */
[--C-:B------:R-:W-:Y:S01]  /*4c80*/  FFMA.FTZ R28, R28, UR36, -R88.reuse ;  /* 0x000000241c1c7c23 */ /* 0x100fe20008010858 */
[--C-:B------:R-:W-:Y:S01]  /*4c90*/  FFMA.FTZ R29, R29, UR36, -R88.reuse ;  /* 0x000000241d1d7c23 */ /* 0x100fe20008010858 */
[----:B------:R-:W-:Y:S01]  /*4ca0*/  FMNMX.FTZ R80, R82, R77, !PT ;  /* 0x0000004d52507209 */ /* 0x000fe20007810000 */
[----:B------:R-:W2:Y:S01]  /*4cb0*/  MUFU.EX2 R10, R10 ;  /* 0x0000000a000a7308 */ /* 0x000ea20000000800 */
[--C-:B0-----:R-:W-:Y:S01]  /*4cc0*/  FFMA.FTZ R92, R85, UR36, -R88.reuse ;  /* 0x00000024555c7c23 */ /* 0x101fe20008010858 */
[--C-:B------:R-:W-:Y:S01]  /*4cd0*/  FFMA.FTZ R32, R32, UR36, -R88.reuse ;  /* 0x0000002420207c23 */ /* 0x100fe20008010858 */
[----:B------:R-:W-:Y:S01]  /*4ce0*/  FMNMX.FTZ R81, R83, R80, !PT ;  /* 0x0000005053517209 */ /* 0x000fe20007810000 */
[--C-:B------:R-:W-:Y:S01]  /*4cf0*/  FFMA.FTZ R80, R84, UR36, -R88.reuse ;  /* 0x0000002454507c23 */ /* 0x100fe20008010858 */
[--C-:B------:R-:W-:Y:S01]  /*4d00*/  FFMA.FTZ R33, R33, UR36, -R88.reuse ;  /* 0x0000002421217c23 */ /* 0x100fe20008010858 */
[--C-:B------:R-:W-:Y:S01]  /*4d10*/  FFMA.FTZ R36, R36, UR36, -R88.reuse ;  /* 0x0000002424247c23 */ /* 0x100fe20008010858 */
[----:B------:R-:W-:Y:S01]  /*4d20*/  FMNMX.FTZ R84, R86, R81, !PT ;  /* 0x0000005156547209 */ /* 0x000fe20007810000 */
[----:B------:R-:W-:Y:S01]  /*4d30*/  MUFU.EX2 R77, R89 ;  /* 0x00000059004d7308 */ /* 0x000fe20000000800 */
[----:B------:R-:W-:-:S02]  /*4d40*/  FFMA.FTZ R37, R37, UR36, -R88 ;  /* 0x0000002425257c23 */ /* 0x000fc40008010858 */
[----:B------:R-:W-:-:S04]  /*4d50*/  FMNMX.FTZ R81, R87, R84, !PT ;  /* 0x0000005457517209 */ /* 0x000fc80007810000 */
[----:B------:R-:W-:Y:S01]  /*4d60*/  FMNMX.FTZ R84, R58, R81, !PT ;  /* 0x000000513a547209 */ /* 0x000fe20007810000 */
[----:B------:R-:W0:Y:S03]  /*4d70*/  MUFU.EX2 R11, R11 ;  /* 0x0000000b000b7308 */ /* 0x000e260000000800 */
[----:B------:R-:W-:-:S04]  /*4d80*/  FMNMX.FTZ R85, R59, R84, !PT ;  /* 0x000000543b557209 */ /* 0x000fc80007810000 */
[----:B------:R-:W-:Y:S01]  /*4d90*/  FMNMX.FTZ R84, R62, R85, !PT ;  /* 0x000000553e547209 */ /* 0x000fe20007810000 */
[----:B------:R3:W-:Y:S03]  /*4da0*/  MUFU.EX2 R81, R92 ;  /* 0x0000005c00517308 */ /* 0x0007e60000000800 */
[----:B------:R-:W-:-:S04]  /*4db0*/  FMNMX.FTZ R85, R63, R84, !PT ;  /* 0x000000543f557209 */ /* 0x000fc80007810000 */
[----:B------:R-:W-:Y:S01]  /*4dc0*/  FMNMX.FTZ R84, R66, R85, !PT ;  /* 0x0000005542547209 */ /* 0x000fe20007810000 */
[----:B------:R-:W4:Y:S01]  /*4dd0*/  MUFU.EX2 R12, R12 ;  /* 0x0000000c000c7308 */ /* 0x000f220000000800 */
[--C-:B---3--:R-:W-:Y:S02]  /*4de0*/  FFMA.FTZ R92, R64, UR36, -R88.reuse ;  /* 0x00000024405c7c23 */ /* 0x108fe40008010858 */
[----:B------:R-:W-:Y:S01]  /*4df0*/  FMNMX.FTZ R85, R67, R84, !PT ;  /* 0x0000005443557209 */ /* 0x000fe20007810000 */
[----:B------:R-:W-:-:S03]  /*4e00*/  FFMA.FTZ R84, R60, UR36, -R88 ;  /* 0x000000243c547c23 */ /* 0x000fc60008010858 */
[----:B------:R-:W-:Y:S01]  /*4e10*/  FMNMX.FTZ R60, R70, R85, !PT ;  /* 0x00000055463c7209 */ /* 0x000fe20007810000 */
[----:B------:R-:W3:Y:S03]  /*4e20*/  MUFU.EX2 R13, R13 ;  /* 0x0000000d000d7308 */ /* 0x000ee60000000800 */
[----:B------:R-:W-:-:S04]  /*4e30*/  FMNMX.FTZ R85, R71, R60, !PT ;  /* 0x0000003c47557209 */ /* 0x000fc80007810000 */
[----:B------:R-:W-:Y:S01]  /*4e40*/  FMNMX.FTZ R60, R42, R85, !PT ;  /* 0x000000552a3c7209 */ /* 0x000fe20007810000 */
[----:B------:R-:W5:Y:S03]  /*4e50*/  MUFU.EX2 R14, R14 ;  /* 0x0000000e000e7308 */ /* 0x000f660000000800 */
[----:B------:R-:W-:-:S04]  /*4e60*/  FMNMX.FTZ R85, R43, R60, !PT ;  /* 0x0000003c2b557209 */ /* 0x000fc80007810000 */
[----:B------:R-:W-:Y:S01]  /*4e70*/  FMNMX.FTZ R60, R46, R85, !PT ;  /* 0x000000552e3c7209 */ /* 0x000fe20007810000 */
[----:B------:R-:W5:Y:S03]  /*4e80*/  MUFU.EX2 R15, R15 ;  /* 0x0000000f000f7308 */ /* 0x000f660000000800 */
[----:B------:R-:W-:Y:S01]  /*4e90*/  FMNMX.FTZ R89, R47, R60, !PT ;  /* 0x0000003c2f597209 */ /* 0x000fe20007810000 */
[----:B------:R-:W-:-:S03]  /*4ea0*/  FFMA.FTZ R60, R65, UR36, -R88 ;  /* 0x00000024413c7c23 */ /* 0x000fc60008010858 */
[----:B------:R-:W-:Y:S01]  /*4eb0*/  FMNMX.FTZ R64, R50, R89, !PT ;  /* 0x0000005932407209 */ /* 0x000fe20007810000 */
[--C-:B------:R-:W-:Y:S01]  /*4ec0*/  FFMA.FTZ R89, R69, UR36, -R88.reuse ;  /* 0x0000002445597c23 */ /* 0x100fe20008010858 */
[----:B------:R-:W-:Y:S02]  /*4ed0*/  MUFU.EX2 R20, R20 ;  /* 0x0000001400147308 */ /* 0x000fe40000000800 */
[----:B------:R-:W-:Y:S01]  /*4ee0*/  FMNMX.FTZ R65, R51, R64, !PT ;  /* 0x0000004033417209 */ /* 0x000fe20007810000 */
[----:B------:R-:W-:-:S03]  /*4ef0*/  FFMA.FTZ R64, R68, UR36, -R88 ;  /* 0x0000002444407c23 */ /* 0x000fc60008010858 */
[----:B------:R-:W-:Y:S02]  /*4f00*/  FMNMX.FTZ R68, R54, R65, !PT ;  /* 0x0000004136447209 */ /* 0x000fe40007810000 */
[----:B------:R1:W-:Y:S02]  /*4f10*/  MUFU.EX2 R5, R89 ;  /* 0x0000005900057308 */ /* 0x0003e40000000800 */
[----:B------:R-:W-:-:S04]  /*4f20*/  FMNMX.FTZ R65, R55, R68, !PT ;  /* 0x0000004437417209 */ /* 0x000fc80007810000 */
[----:B------:R-:W-:Y:S02]  /*4f30*/  FMNMX.FTZ R68, R26, R65, !PT ;  /* 0x000000411a447209 */ /* 0x000fe40007810000 */
[----:B------:R-:W-:Y:S01]  /*4f40*/  FSEL R65, R31, -INF , !P2 ;  /* 0xff8000001f417808 */ /* 0x000fe20005000000 */
[--C-:B------:R-:W-:Y:S01]  /*4f50*/  FFMA.FTZ R31, R40, UR36, -R88.reuse ;  /* 0x00000024281f7c23 */ /* 0x100fe20008010858 */
[----:B------:R-:W-:Y:S01]  /*4f60*/  FMNMX.FTZ R69, R27, R68, !PT ;  /* 0x000000441b457209 */ /* 0x000fe20007810000 */
[--C-:B-1----:R-:W-:Y:S01]  /*4f70*/  FFMA.FTZ R89, R41, UR36, -R88.reuse ;  /* 0x0000002429597c23 */ /* 0x102fe20008010858 */
[----:B------:R-:W-:Y:S01]  /*4f80*/  FSEL R41, R39, -INF , !P6 ;  /* 0xff80000027297808 */ /* 0x000fe20007000000 */
[--C-:B------:R-:W-:Y:S01]  /*4f90*/  FFMA.FTZ R39, R44, UR36, -R88.reuse ;  /* 0x000000242c277c23 */ /* 0x100fe20008010858 */
[----:B------:R-:W-:Y:S01]  /*4fa0*/  FMNMX.FTZ R40, R30, R69, !PT ;  /* 0x000000451e287209 */ /* 0x000fe20007810000 */
[--C-:B------:R-:W-:Y:S01]  /*4fb0*/  FFMA.FTZ R44, R45, UR36, -R88.reuse ;  /* 0x000000242d2c7c23 */ /* 0x100fe20008010858 */
[--C-:B------:R-:W-:Y:S01]  /*4fc0*/  FFMA.FTZ R45, R48, UR36, -R88.reuse ;  /* 0x00000024302d7c23 */ /* 0x100fe20008010858 */
[--C-:B------:R-:W-:Y:S01]  /*4fd0*/  FFMA.FTZ R48, R49, UR36, -R88.reuse ;  /* 0x0000002431307c23 */ /* 0x100fe20008010858 */
[----:B------:R-:W-:Y:S01]  /*4fe0*/  FMNMX.FTZ R69, R65, R40, !PT ;  /* 0x0000002841457209 */ /* 0x000fe20007810000 */
[--C-:B------:R-:W-:Y:S01]  /*4ff0*/  FFMA.FTZ R49, R52, UR36, -R88.reuse ;  /* 0x0000002434317c23 */ /* 0x100fe20008010858 */
[----:B------:R-:W-:Y:S01]  /*5000*/  FSEL R40, R38, -INF , !P5 ;  /* 0xff80000026287808 */ /* 0x000fe20006800000 */
[----:B------:R-:W-:Y:S01]  /*5010*/  FFMA.FTZ R52, R53, UR36, -R88 ;  /* 0x0000002435347c23 */ /* 0x000fe20008010858 */
[----:B------:R-:W-:Y:S01]  /*5020*/  FMNMX.FTZ R68, R34, R69, !PT ;  /* 0x0000004522447209 */ /* 0x000fe20007810000 */
[----:B------:R-:W-:Y:S01]  /*5030*/  IMAD.U32 R53, RZ, RZ, UR36 ;  /* 0x00000024ff357e24 */ /* 0x000fe2000f8e00ff */
[----:B------:R1:W-:Y:S02]  /*5040*/  MUFU.EX2 R38, R89 ;  /* 0x0000005900267308 */ /* 0x0003e40000000800 */
[----:B------:R-:W-:-:S04]  /*5050*/  FMNMX.FTZ R69, R35, R68, !PT ;  /* 0x0000004423457209 */ /* 0x000fc80007810000 */
[----:B------:R-:W-:Y:S02]  /*5060*/  FMNMX.FTZ R0, R40, R69, !PT ;  /* 0x0000004528007209 */ /* 0x000fe40007810000 */
[----:B------:R-:W-:Y:S02]  /*5070*/  MUFU.EX2 R72, R72 ;  /* 0x0000004800487308 */ /* 0x000fe40000000800 */
[----:B------:R-:W-:-:S05]  /*5080*/  FMNMX.FTZ R0, R41, R0, !PT ;  /* 0x0000000029007209 */ /* 0x000fca0007810000 */
[----:B------:R-:W2:Y:S01]  /*5090*/  SHFL.BFLY PT, R69, R0, 0x2, 0x1f ;  /* 0x0c401f0000457f89 */ /* 0x000ea200000e0000 */
[----:B------:R5:W-:Y:S08]  /*50a0*/  MUFU.EX2 R85, R92 ;  /* 0x0000005c00557308 */ /* 0x000bf00000000800 */
[----:B------:R-:W-:Y:S08]  /*50b0*/  MUFU.EX2 R76, R76 ;  /* 0x0000004c004c7308 */ /* 0x000ff00000000800 */
[----:B------:R-:W-:Y:S01]  /*50c0*/  MUFU.EX2 R80, R80 ;  /* 0x0000005000507308 */ /* 0x000fe20000000800 */
[----:B--2---:R-:W-:-:S07]  /*50d0*/  FMNMX.FTZ R69, R0, R69, !PT ;  /* 0x0000004500457209 */ /* 0x004fce0007810000 */
[----:B------:R-:W-:Y:S01]  /*50e0*/  MUFU.EX2 R56, R56 ;  /* 0x0000003800387308 */ /* 0x000fe20000000800 */
[----:B------:R-:W2:Y:S07]  /*50f0*/  SHFL.BFLY PT, R0, R69, 0x1, 0x1f ;  /* 0x0c201f0045007f89 */ /* 0x000eae00000e0000 */
[----:B------:R-:W-:Y:S08]  /*5100*/  MUFU.EX2 R57, R57 ;  /* 0x0000003900397308 */ /* 0x000ff00000000800 */
[----:B------:R-:W-:Y:S08]  /*5110*/  MUFU.EX2 R84, R84 ;  /* 0x0000005400547308 */ /* 0x000ff00000000800 */
[----:B------:R-:W-:Y:S01]  /*5120*/  MUFU.EX2 R61, R61 ;  /* 0x0000003d003d7308 */ /* 0x000fe20000000800 */
[----:B--2---:R-:W-:-:S04]  /*5130*/  FMNMX.FTZ R0, R69, R0, !PT ;  /* 0x0000000045007209 */ /* 0x004fc80007810000 */
[C---:B------:R-:W-:Y:S01]  /*5140*/  FSETP.NEU.FTZ.AND P2, PT, R0.reuse, -INF , PT ;  /* 0xff8000000000780b */ /* 0x040fe20003f5d000 */
[----:B------:R-:W-:Y:S02]  /*5150*/  FFMA.FTZ R53, R0, R53, -8 ;  /* 0xc100000000357423 */ /* 0x000fe40000010035 */
[----:B------:R-:W-:Y:S03]  /*5160*/  MUFU.EX2 R64, R64 ;  /* 0x0000004000407308 */ /* 0x000fe60000000800 */
[----:B-1----:R-:W-:Y:S02]  /*5170*/  FSEL R89, R53, RZ, P2 ;  /* 0x000000ff35597208 */ /* 0x002fe40001000000 */
[----:B------:R-:W-:-:S03]  /*5180*/  PLOP3.LUT P2, PT, PT, PT, UP1, 0x40, 0x0 ;  /* 0x000000000000781c */ /* 0x000fc60003f4e818 */
[----:B------:R-:W-:Y:S01]  /*5190*/  MUFU.EX2 R60, R60 ;  /* 0x0000003c003c7308 */ /* 0x000fe20000000800 */
[--C-:B------:R-:W-:Y:S01]  /*51a0*/  FFMA.FTZ R53, R90, UR36, -R89.reuse ;  /* 0x000000245a357c23 */ /* 0x100fe20008010859 */
[--C-:B------:R-:W-:Y:S01]  /*51b0*/  FFMA.FTZ R88, R91, UR36, -R89.reuse ;  /* 0x000000245b587c23 */ /* 0x100fe20008010859 */
[--C-:B------:R-:W-:Y:S01]  /*51c0*/  FFMA.FTZ R94, R94, UR36, -R89.reuse ;  /* 0x000000245e5e7c23 */ /* 0x100fe20008010859 */
[----:B------:R-:W-:Y:S01]  /*51d0*/  FFMA.FTZ R95, R95, UR36, -R89 ;  /* 0x000000245f5f7c23 */ /* 0x000fe20008010859 */
[----:B------:R-:W-:Y:S01]  /*51e0*/  FADD.FTZ R91, R6, R7 ;  /* 0x00000007065b7221 */ /* 0x000fe20000010000 */
[--C-:B------:R-:W-:Y:S01]  /*51f0*/  FFMA.FTZ R68, R98, UR36, -R89.reuse ;  /* 0x0000002462447c23 */ /* 0x100fe20008010859 */
[----:B------:R-:W-:Y:S01]  /*5200*/  FFMA.FTZ R69, R99, UR36, -R89 ;  /* 0x0000002463457c23 */ /* 0x000fe20008010859 */
[----:B------:R-:W-:Y:S01]  /*5210*/  MUFU.EX2 R53, R53 ;  /* 0x0000003500357308 */ /* 0x000fe20000000800 */
[----:B------:R-:W-:Y:S01]  /*5220*/  FADD.FTZ R90, R10, R91 ;  /* 0x0000005b0a5a7221 */ /* 0x000fe20000010000 */
[--C-:B------:R-:W-:Y:S01]  /*5230*/  FFMA.FTZ R102, R102, UR36, -R89.reuse ;  /* 0x0000002466667c23 */ /* 0x100fe20008010859 */
[--C-:B------:R-:W-:Y:S01]  /*5240*/  FFMA.FTZ R103, R103, UR36, -R89.reuse ;  /* 0x0000002467677c23 */ /* 0x100fe20008010859 */
[--C-:B------:R-:W-:Y:S01]  /*5250*/  FFMA.FTZ R74, R74, UR36, -R89.reuse ;  /* 0x000000244a4a7c23 */ /* 0x100fe20008010859 */
[----:B0-----:R-:W-:Y:S01]  /*5260*/  FADD.FTZ R91, R11, R90 ;  /* 0x0000005a0b5b7221 */ /* 0x001fe20000010000 */
[--C-:B------:R-:W-:Y:S01]  /*5270*/  FFMA.FTZ R75, R75, UR36, -R89.reuse ;  /* 0x000000244b4b7c23 */ /* 0x100fe20008010859 */
[----:B------:R-:W-:Y:S01]  /*5280*/  FFMA.FTZ R78, R78, UR36, -R89 ;  /* 0x000000244e4e7c23 */ /* 0x000fe20008010859 */
[----:B------:R-:W0:Y:S01]  /*5290*/  MUFU.EX2 R88, R88 ;  /* 0x0000005800587308 */ /* 0x000e220000000800 */
[----:B----4-:R-:W-:Y:S01]  /*52a0*/  FADD.FTZ R90, R12, R91 ;  /* 0x0000005b0c5a7221 */ /* 0x010fe20000010000 */
[--C-:B------:R-:W-:Y:S01]  /*52b0*/  FFMA.FTZ R79, R79, UR36, -R89.reuse ;  /* 0x000000244f4f7c23 */ /* 0x100fe20008010859 */
[--C-:B------:R-:W-:Y:S01]  /*52c0*/  FFMA.FTZ R82, R82, UR36, -R89.reuse ;  /* 0x0000002452527c23 */ /* 0x100fe20008010859 */
[--C-:B------:R-:W-:Y:S01]  /*52d0*/  FFMA.FTZ R83, R83, UR36, -R89.reuse ;  /* 0x0000002453537c23 */ /* 0x100fe20008010859 */
[----:B---3--:R-:W-:Y:S01]  /*52e0*/  FADD.FTZ R93, R13, R90 ;  /* 0x0000005a0d5d7221 */ /* 0x008fe20000010000 */
[--C-:B------:R-:W-:Y:S01]  /*52f0*/  FFMA.FTZ R86, R86, UR36, -R89.reuse ;  /* 0x0000002456567c23 */ /* 0x100fe20008010859 */
[----:B------:R-:W-:Y:S01]  /*5300*/  FFMA.FTZ R87, R87, UR36, -R89 ;  /* 0x0000002457577c23 */ /* 0x000fe20008010859 */
[----:B------:R-:W1:Y:S01]  /*5310*/  MUFU.EX2 R94, R94 ;  /* 0x0000005e005e7308 */ /* 0x000e620000000800 */
[----:B-----5:R-:W-:Y:S01]  /*5320*/  FADD.FTZ R92, R14, R93 ;  /* 0x0000005d0e5c7221 */ /* 0x020fe20000010000 */
[--C-:B------:R-:W-:Y:S01]  /*5330*/  FFMA.FTZ R58, R58, UR36, -R89.reuse ;  /* 0x000000243a3a7c23 */ /* 0x100fe20008010859 */
[--C-:B------:R-:W-:Y:S01]  /*5340*/  FFMA.FTZ R59, R59, UR36, -R89.reuse ;  /* 0x000000243b3b7c23 */ /* 0x100fe20008010859 */
[--C-:B------:R-:W-:Y:S01]  /*5350*/  FFMA.FTZ R62, R62, UR36, -R89.reuse ;  /* 0x000000243e3e7c23 */ /* 0x100fe20008010859 */
[C---:B------:R-:W-:Y:S01]  /*5360*/  FADD.FTZ R93, R15.reuse, R92 ;  /* 0x0000005c0f5d7221 */ /* 0x040fe20000010000 */
[----:B------:R-:W-:Y:S01]  /*5370*/  F2FP.SATFINITE.E4M3.F32.PACK_AB_MERGE_C R15, R15, R14, RZ ;  /* 0x0000000e0f0f723e */ /* 0x000fe200048070ff */
[----:B------:R-:W-:Y:S01]  /*5380*/  FFMA.FTZ R63, R63, UR36, -R89 ;  /* 0x000000243f3f7c23 */ /* 0x000fe20008010859 */
[----:B------:R-:W2:Y:S01]  /*5390*/  MUFU.EX2 R95, R95 ;  /* 0x0000005f005f7308 */ /* 0x000ea20000000800 */
[----:B0-----:R-:W-:Y:S01]  /*53a0*/  FADD.FTZ R91, R53, R88 ;  /* 0x00000058355b7221 */ /* 0x001fe20000010000 */
[----:B------:R-:W-:Y:S01]  /*53b0*/  FADD.FTZ R22, R20, R93 ;  /* 0x0000005d14167221 */ /* 0x000fe20000010000 */
[--C-:B------:R-:W-:Y:S01]  /*53c0*/  FFMA.FTZ R66, R66, UR36, -R89.reuse ;  /* 0x0000002442427c23 */ /* 0x100fe20008010859 */
[--C-:B------:R-:W-:Y:S01]  /*53d0*/  FFMA.FTZ R67, R67, UR36, -R89.reuse ;  /* 0x0000002443437c23 */ /* 0x100fe20008010859 */
[--C-:B------:R-:W-:Y:S01]  /*53e0*/  FFMA.FTZ R70, R70, UR36, -R89.reuse ;  /* 0x0000002446467c23 */ /* 0x100fe20008010859 */
[----:B------:R-:W-:Y:S01]  /*53f0*/  FFMA.FTZ R71, R71, UR36, -R89 ;  /* 0x0000002447477c23 */ /* 0x000fe20008010859 */
[----:B------:R-:W-:Y:S01]  /*5400*/  F2FP.SATFINITE.E4M3.F32.PACK_AB_MERGE_C R186, R13, R12, R15 ;  /* 0x0000000c0dba723e */ /* 0x000fe2000480700f */
[----:B------:R-:W0:Y:S01]  /*5410*/  MUFU.EX2 R68, R68 ;  /* 0x0000004400447308 */ /* 0x000e220000000800 */
[----:B-1----:R-:W-:Y:S01]  /*5420*/  FADD.FTZ R90, R94, R91 ;  /* 0x0000005b5e5a7221 */ /* 0x002fe20000010000 */
[----:B------:R-:W-:Y:S01]  /*5430*/  F2FP.SATFINITE.E4M3.F32.PACK_AB_MERGE_C R12, R61, R84, RZ ;  /* 0x000000543d0c723e */ /* 0x000fe200048070ff */
[--C-:B------:R-:W-:Y:S01]  /*5440*/  FFMA.FTZ R42, R42, UR36, -R89.reuse ;  /* 0x000000242a2a7c23 */ /* 0x100fe20008010859 */
[--C-:B------:R-:W-:Y:S01]  /*5450*/  FFMA.FTZ R43, R43, UR36, -R89.reuse ;  /* 0x000000242b2b7c23 */ /* 0x100fe20008010859 */
[--C-:B------:R-:W-:Y:S01]  /*5460*/  FFMA.FTZ R46, R46, UR36, -R89.reuse ;  /* 0x000000242e2e7c23 */ /* 0x100fe20008010859 */
[--C-:B------:R-:W-:Y:S01]  /*5470*/  FFMA.FTZ R47, R47, UR36, -R89.reuse ;  /* 0x000000242f2f7c23 */ /* 0x100fe20008010859 */
[--C-:B------:R-:W-:Y:S01]  /*5480*/  FFMA.FTZ R50, R50, UR36, -R89.reuse ;  /* 0x0000002432327c23 */ /* 0x100fe20008010859 */
[----:B------:R-:W1:Y:S01]  /*5490*/  MUFU.EX2 R69, R69 ;  /* 0x0000004500457308 */ /* 0x000e620000000800 */
[----:B--2---:R-:W-:Y:S01]  /*54a0*/  FADD.FTZ R91, R95, R90 ;  /* 0x0000005a5f5b7221 */ /* 0x004fe20000010000 */
[----:B------:R-:W-:Y:S01]  /*54b0*/  F2FP.SATFINITE.E4M3.F32.PACK_AB_MERGE_C R90, R11, R10, RZ ;  /* 0x0000000a0b5a723e */ /* 0x000fe200048070ff */
[--C-:B------:R-:W-:Y:S01]  /*54c0*/  FFMA.FTZ R51, R51, UR36, -R89.reuse ;  /* 0x0000002433337c23 */ /* 0x100fe20008010859 */
[--C-:B------:R-:W-:Y:S01]  /*54d0*/  FFMA.FTZ R54, R54, UR36, -R89.reuse ;  /* 0x0000002436367c23 */ /* 0x100fe20008010859 */
[--C-:B------:R-:W-:Y:S01]  /*54e0*/  FFMA.FTZ R55, R55, UR36, -R89.reuse ;  /* 0x0000002437377c23 */ /* 0x100fe20008010859 */
[----:B------:R-:W-:Y:S01]  /*54f0*/  F2FP.SATFINITE.E4M3.F32.PACK_AB_MERGE_C R184, R7, R6, R90 ;  /* 0x0000000607b8723e */ /* 0x000fe2000480705a */
[----:B------:R-:W-:Y:S01]  /*5500*/  FFMA.FTZ R26, R26, UR36, -R89 ;  /* 0x000000241a1a7c23 */ /* 0x000fe20008010859 */
[----:B------:R-:W2:Y:S01]  /*5510*/  MUFU.EX2 R102, R102 ;  /* 0x0000006600667308 */ /* 0x000ea20000000800 */
[----:B0-----:R-:W-:Y:S01]  /*5520*/  FADD.FTZ R10, R68, R91 ;  /* 0x0000005b440a7221 */ /* 0x001fe20000010000 */
[----:B------:R-:W-:Y:S01]  /*5530*/  FADD.FTZ R91, R21, R22 ;  /* 0x00000016155b7221 */ /* 0x000fe20000010000 */
[--C-:B------:R-:W-:Y:S01]  /*5540*/  FFMA.FTZ R27, R27, UR36, -R89.reuse ;  /* 0x000000241b1b7c23 */ /* 0x100fe20008010859 */
[--C-:B------:R-:W-:Y:S01]  /*5550*/  FFMA.FTZ R30, R30, UR36, -R89.reuse ;  /* 0x000000241e1e7c23 */ /* 0x100fe20008010859 */
[----:B------:R-:W-:Y:S01]  /*5560*/  FFMA.FTZ R65, R65, UR36, -R89 ;  /* 0x0000002441417c23 */ /* 0x000fe20008010859 */
[----:B------:R-:W-:Y:S01]  /*5570*/  FADD.FTZ R14, R72, R91 ;  /* 0x0000005b480e7221 */ /* 0x000fe20000010000 */
[----:B------:R-:W-:Y:S01]  /*5580*/  F2FP.SATFINITE.E4M3.F32.PACK_AB_MERGE_C R72, R73, R72, RZ ;  /* 0x000000484948723e */ /* 0x000fe200048070ff */
[----:B------:R-:W0:Y:S01]  /*5590*/  MUFU.EX2 R103, R103 ;  /* 0x0000006700677308 */ /* 0x000e220000000800 */
[----:B-1----:R-:W-:Y:S01]  /*55a0*/  FADD.FTZ R11, R69, R10 ;  /* 0x0000000a450b7221 */ /* 0x002fe20000010000 */
[----:B------:R-:W-:Y:S01]  /*55b0*/  FADD.FTZ R73, R73, R14 ;  /* 0x0000000e49497221 */ /* 0x000fe20000010000 */
[--C-:B------:R-:W-:Y:S01]  /*55c0*/  FFMA.FTZ R34, R34, UR36, -R89.reuse ;  /* 0x0000002422227c23 */ /* 0x100fe20008010859 */
[--C-:B------:R-:W-:Y:S01]  /*55d0*/  FFMA.FTZ R35, R35, UR36, -R89.reuse ;  /* 0x0000002423237c23 */ /* 0x100fe20008010859 */
[--C-:B------:R-:W-:Y:S01]  /*55e0*/  FFMA.FTZ R40, R40, UR36, -R89.reuse ;  /* 0x0000002428287c23 */ /* 0x100fe20008010859 */
[----:B------:R-:W-:Y:S01]  /*55f0*/  FFMA.FTZ R41, R41, UR36, -R89 ;  /* 0x0000002429297c23 */ /* 0x000fe20008010859 */
[----:B------:R-:W-:Y:S01]  /*5600*/  F2FP.SATFINITE.E4M3.F32.PACK_AB_MERGE_C R94, R95, R94, RZ ;  /* 0x0000005e5f5e723e */ /* 0x000fe200048070ff */
[----:B------:R-:W1:Y:S01]  /*5610*/  MUFU.EX2 R74, R74 ;  /* 0x0000004a004a7308 */ /* 0x000e620000000800 */
[----:B--2---:R-:W-:Y:S01]  /*5620*/  FADD.FTZ R10, R102, R11 ;  /* 0x0000000b660a7221 */ /* 0x004fe20000010000 */
[----:B------:R-:W-:-:S02]  /*5630*/  F2FP.SATFINITE.E4M3.F32.PACK_AB_MERGE_C R180, R21, R20, R72 ;  /* 0x0000001415b4723e */ /* 0x000fc40004807048 */
[----:B------:R-:W-:Y:S02]  /*5640*/  F2FP.SATFINITE.E4M3.F32.PACK_AB_MERGE_C R176, R57, R56, R12 ;  /* 0x0000003839b0723e */ /* 0x000fe4000480700c */
[----:B------:R-:W-:Y:S02]  /*5650*/  F2FP.SATFINITE.E4M3.F32.PACK_AB_MERGE_C R185, R88, R53, R94 ;  /* 0x0000003558b9723e */ /* 0x000fe4000480705e */
[----:B------:R-:W2:Y:S01]  /*5660*/  MUFU.EX2 R75, R75 ;  /* 0x0000004b004b7308 */ /* 0x000ea20000000800 */
[C---:B0-----:R-:W-:Y:S01]  /*5670*/  FADD.FTZ R7, R103.reuse, R10 ;  /* 0x0000000a67077221 */ /* 0x041fe20000010000 */
[----:B------:R-:W-:Y:S01]  /*5680*/  FADD.FTZ R10, R76, R73 ;  /* 0x000000494c0a7221 */ /* 0x000fe20000010000 */
[----:B------:R-:W-:-:S03]  /*5690*/  F2FP.SATFINITE.E4M3.F32.PACK_AB_MERGE_C R102, R103, R102, RZ ;  /* 0x000000666766723e */ /* 0x000fc600048070ff */
[----:B------:R-:W-:Y:S01]  /*56a0*/  FADD.FTZ R11, R77, R10 ;  /* 0x0000000a4d0b7221 */ /* 0x000fe20000010000 */
[----:B------:R-:W-:Y:S01]  /*56b0*/  F2FP.SATFINITE.E4M3.F32.PACK_AB_MERGE_C R187, R69, R68, R102 ;  /* 0x0000004445bb723e */ /* 0x000fe20004807066 */
[----:B------:R-:W0:Y:S01]  /*56c0*/  MUFU.EX2 R78, R78 ;  /* 0x0000004e004e7308 */ /* 0x000e220000000800 */
[----:B-1----:R-:W-:Y:S01]  /*56d0*/  FADD.FTZ R6, R74, R7 ;  /* 0x000000074a067221 */ /* 0x002fe20000010000 */
[----:B------:R-:W-:Y:S01]  /*56e0*/  FADD.FTZ R10, R80, R11 ;  /* 0x0000000b500a7221 */ /* 0x000fe20000010000 */
[----:B------:R-:W-:-:S03]  /*56f0*/  F2FP.SATFINITE.E4M3.F32.PACK_AB_MERGE_C R80, R81, R80, RZ ;  /* 0x000000505150723e */ /* 0x000fc600048070ff */
[----:B------:R-:W-:Y:S01]  /*5700*/  FADD.FTZ R81, R81, R10 ;  /* 0x0000000a51517221 */ /* 0x000fe20000010000 */
[----:B------:R-:W-:Y:S01]  /*5710*/  F2FP.SATFINITE.E4M3.F32.PACK_AB_MERGE_C R182, R77, R76, R80 ;  /* 0x0000004c4db6723e */ /* 0x000fe20004807050 */
[----:B------:R-:W1:Y:S01]  /*5720*/  MUFU.EX2 R79, R79 ;  /* 0x0000004f004f7308 */ /* 0x000e620000000800 */
[----:B--2---:R-:W-:Y:S01]  /*5730*/  FADD.FTZ R7, R75, R6 ;  /* 0x000000064b077221 */ /* 0x004fe20000010000 */
[----:B------:R-:W-:-:S04]  /*5740*/  FADD.FTZ R10, R56, R81 ;  /* 0x00000051380a7221 */ /* 0x000fc80000010000 */
[----:B------:R-:W-:Y:S01]  /*5750*/  FADD.FTZ R11, R57, R10 ;  /* 0x0000000a390b7221 */ /* 0x000fe20000010000 */
[----:B------:R-:W-:Y:S01]  /*5760*/  F2FP.SATFINITE.E4M3.F32.PACK_AB_MERGE_C R10, R5, R64, RZ ;  /* 0x00000040050a723e */ /* 0x000fe200048070ff */
[----:B------:R-:W2:Y:S01]  /*5770*/  MUFU.EX2 R82, R82 ;  /* 0x0000005200527308 */ /* 0x000ea20000000800 */
[----:B0-----:R-:W-:Y:S01]  /*5780*/  FADD.FTZ R6, R78, R7 ;  /* 0x000000074e067221 */ /* 0x001fe20000010000 */
[----:B------:R-:W-:Y:S01]  /*5790*/  FADD.FTZ R84, R84, R11 ;  /* 0x0000000b54547221 */ /* 0x000fe20000010000 */
[----:B------:R-:W-:-:S03]  /*57a0*/  F2FP.SATFINITE.E4M3.F32.PACK_AB_MERGE_C R178, R60, R85, R10 ;  /* 0x000000553cb2723e */ /* 0x000fc6000480700a */
[----:B------:R-:W-:Y:S02]  /*57b0*/  FADD.FTZ R84, R61, R84 ;  /* 0x000000543d547221 */ /* 0x000fe40000010000 */
        /* <DEDUP_REMOVED lines=9> */
[----:B------:R-:W-:Y:S02]  /*5850*/  FADD.FTZ R64, R5, R64 ;  /* 0x0000004005407221 */ /* 0x000fe40000010000 */
[----:B------:R-:W2:Y:S01]  /*5860*/  MUFU.EX2 R87, R87 ;  /* 0x0000005700577308 */ /* 0x000ea20000000800 */
[----:B0-----:R-:W-:-:S07]  /*5870*/  FADD.FTZ R7, R83, R6 ;  /* 0x0000000653077221 */ /* 0x001fce0000010000 */
[----:B------:R-:W0:Y:S01]  /*5880*/  MUFU.EX2 R58, R58 ;  /* 0x0000003a003a7308 */ /* 0x000e220000000800 */
[----:B-1----:R-:W-:-:S07]  /*5890*/  FADD.FTZ R6, R86, R7 ;  /* 0x0000000756067221 */ /* 0x002fce0000010000 */
[----:B------:R-:W1:Y:S01]  /*58a0*/  MUFU.EX2 R59, R59 ;  /* 0x0000003b003b7308 */ /* 0x000e620000000800 */
[C---:B--2---:R-:W-:Y:S01]  /*58b0*/  FADD.FTZ R7, R87.reuse, R6 ;  /* 0x0000000657077221 */ /* 0x044fe20000010000 */
[----:B------:R-:W-:-:S04]  /*58c0*/  F2FP.SATFINITE.E4M3.F32.PACK_AB_MERGE_C R86, R87, R86, RZ ;  /* 0x000000565756723e */ /* 0x000fc800048070ff */
[----:B------:R-:W-:Y:S02]  /*58d0*/  F2FP.SATFINITE.E4M3.F32.PACK_AB_MERGE_C R183, R83, R82, R86 ;  /* 0x0000005253b7723e */ /* 0x000fe40004807056 */
[----:B------:R-:W2:Y:S01]  /*58e0*/  MUFU.EX2 R62, R62 ;  /* 0x0000003e003e7308 */ /* 0x000ea20000000800 */
[----:B0-----:R-:W-:-:S07]  /*58f0*/  FADD.FTZ R6, R58, R7 ;  /* 0x000000073a067221 */ /* 0x001fce0000010000 */
[----:B------:R-:W0:Y:S01]  /*5900*/  MUFU.EX2 R63, R63 ;  /* 0x0000003f003f7308 */ /* 0x000e220000000800 */
[----:B-1----:R-:W-:-:S07]  /*5910*/  FADD.FTZ R7, R59, R6 ;  /* 0x000000063b077221 */ /* 0x002fce0000010000 */
[----:B------:R-:W1:Y:S01]  /*5920*/  MUFU.EX2 R66, R66 ;  /* 0x0000004200427308 */ /* 0x000e620000000800 */
[----:B--2---:R-:W-:-:S07]  /*5930*/  FADD.FTZ R6, R62, R7 ;  /* 0x000000073e067221 */ /* 0x004fce0000010000 */
[----:B------:R-:W2:Y:S01]  /*5940*/  MUFU.EX2 R67, R67 ;  /* 0x0000004300437308 */ /* 0x000ea20000000800 */
[C---:B0-----:R-:W-:Y:S01]  /*5950*/  FADD.FTZ R7, R63.reuse, R6 ;  /* 0x000000063f077221 */ /* 0x041fe20000010000 */
[----:B------:R-:W-:-:S04]  /*5960*/  F2FP.SATFINITE.E4M3.F32.PACK_AB_MERGE_C R62, R63, R62, RZ ;  /* 0x0000003e3f3e723e */ /* 0x000fc800048070ff */
[----:B------:R-:W-:Y:S02]  /*5970*/  F2FP.SATFINITE.E4M3.F32.PACK_AB_MERGE_C R177, R59, R58, R62 ;  /* 0x0000003a3bb1723e */ /* 0x000fe4000480703e */
[----:B------:R-:W0:Y:S01]  /*5980*/  MUFU.EX2 R70, R70 ;  /* 0x0000004600467308 */ /* 0x000e220000000800 */
[----:B-1----:R-:W-:-:S07]  /*5990*/  FADD.FTZ R6, R66, R7 ;  /* 0x0000000742067221 */ /* 0x002fce0000010000 */
[----:B------:R-:W-:Y:S01]  /*59a0*/  MUFU.EX2 R39, R39 ;  /* 0x0000002700277308 */ /* 0x000fe20000000800 */
[----:B--2---:R-:W-:-:S07]  /*59b0*/  FADD.FTZ R7, R67, R6 ;  /* 0x0000000643077221 */ /* 0x004fce0000010000 */
[----:B------:R-:W1:Y:S01]  /*59c0*/  MUFU.EX2 R44, R44 ;  /* 0x0000002c002c7308 */ /* 0x000e620000000800 */
[----:B0-----:R-:W-:-:S07]  /*59d0*/  FADD.FTZ R6, R70, R7 ;  /* 0x0000000746067221 */ /* 0x001fce0000010000 */
[----:B------:R-:W0:Y:S08]  /*59e0*/  MUFU.EX2 R71, R71 ;  /* 0x0000004700477308 */ /* 0x000e300000000800 */
[----:B------:R-:W2:Y:S01]  /*59f0*/  MUFU.EX2 R31, R31 ;  /* 0x0000001f001f7308 */ /* 0x000ea20000000800 */
[----:B-1----:R-:W-:-:S07]  /*5a00*/  F2FP.SATFINITE.E4M3.F32.PACK_AB_MERGE_C R10, R44, R39, RZ ;  /* 0x000000272c0a723e */ /* 0x002fce00048070ff */
[----:B------:R-:W1:Y:S01]  /*5a10*/  MUFU.EX2 R42, R42 ;  /* 0x0000002a002a7308 */ /* 0x000e620000000800 */
[C---:B0-----:R-:W-:Y:S01]  /*5a20*/  FADD.FTZ R5, R71.reuse, R6 ;  /* 0x0000000647057221 */ /* 0x041fe20000010000 */
[----:B------:R-:W-:-:S04]  /*5a30*/  F2FP.SATFINITE.E4M3.F32.PACK_AB_MERGE_C R70, R71, R70, RZ ;  /* 0x000000464746723e */ /* 0x000fc800048070ff */
[----:B------:R-:W-:Y:S02]  /*5a40*/  F2FP.SATFINITE.E4M3.F32.PACK_AB_MERGE_C R179, R67, R66, R70 ;  /* 0x0000004243b3723e */ /* 0x000fe40004807046 */
[----:B------:R-:W0:Y:S01]  /*5a50*/  MUFU.EX2 R43, R43 ;  /* 0x0000002b002b7308 */ /* 0x000e220000000800 */
[----:B--2---:R-:W-:Y:S01]  /*5a60*/  F2FP.SATFINITE.E4M3.F32.PACK_AB_MERGE_C R172, R38, R31, R10 ;  /* 0x0000001f26ac723e */ /* 0x004fe2000480700a */
[----:B------:R-:W-:-:S04]  /*5a70*/  FADD.FTZ R31, R31, R64 ;  /* 0x000000401f1f7221 */ /* 0x000fc80000010000 */
[----:B------:R-:W-:Y:S02]  /*5a80*/  FADD.FTZ R38, R38, R31 ;  /* 0x0000001f26267221 */ /* 0x000fe40000010000 */
[----:B------:R-:W2:Y:S01]  /*5a90*/  MUFU.EX2 R46, R46 ;  /* 0x0000002e002e7308 */ /* 0x000ea20000000800 */
[----:B-1----:R-:W-:Y:S01]  /*5aa0*/  FADD.FTZ R6, R42, R5 ;  /* 0x000000052a067221 */ /* 0x002fe20000010000 */
[----:B------:R-:W-:-:S04]  /*5ab0*/  FADD.FTZ R39, R39, R38 ;  /* 0x0000002627277221 */ /* 0x000fc80000010000 */
[----:B------:R-:W-:Y:S02]  /*5ac0*/  FADD.FTZ R44, R44, R39 ;  /* 0x000000272c2c7221 */ /* 0x000fe40000010000 */
[----:B------:R-:W-:Y:S01]  /*5ad0*/  MUFU.EX2 R49, R49 ;  /* 0x0000003100317308 */ /* 0x000fe20000000800 */
[----:B0-----:R-:W-:-:S07]  /*5ae0*/  FADD.FTZ R5, R43, R6 ;  /* 0x000000062b057221 */ /* 0x001fce0000010000 */
[----:B------:R-:W0:Y:S01]  /*5af0*/  MUFU.EX2 R52, R52 ;  /* 0x0000003400347308 */ /* 0x000e220000000800 */
[----:B--2---:R-:W-:-:S07]  /*5b00*/  FADD.FTZ R6, R46, R5 ;  /* 0x000000052e067221 */ /* 0x004fce0000010000 */
[----:B------:R-:W1:Y:S08]  /*5b10*/  MUFU.EX2 R47, R47 ;  /* 0x0000002f002f7308 */ /* 0x000e700000000800 */
[----:B------:R-:W-:Y:S01]  /*5b20*/  MUFU.EX2 R45, R45 ;  /* 0x0000002d002d7308 */ /* 0x000fe20000000800 */
[----:B0-----:R-:W-:-:S07]  /*5b30*/  F2FP.SATFINITE.E4M3.F32.PACK_AB_MERGE_C R7, R52, R49, RZ ;  /* 0x000000313407723e */ /* 0x001fce00048070ff */
[----:B------:R-:W0:Y:S01]  /*5b40*/  MUFU.EX2 R48, R48 ;  /* 0x0000003000307308 */ /* 0x000e220000000800 */
[C---:B-1----:R-:W-:Y:S01]  /*5b50*/  F2FP.SATFINITE.E4M3.F32.PACK_AB_MERGE_C R46, R47.reuse, R46, RZ ;  /* 0x0000002e2f2e723e */ /* 0x042fe200048070ff */
[----:B------:R-:W-:-:S03]  /*5b60*/  FADD.FTZ R47, R47, R6 ;  /* 0x000000062f2f7221 */ /* 0x000fc60000010000 */
[----:B------:R-:W-:-:S03]  /*5b70*/  F2FP.SATFINITE.E4M3.F32.PACK_AB_MERGE_C R173, R43, R42, R46 ;  /* 0x0000002a2bad723e */ /* 0x000fc6000480702e */
[----:B------:R-:W1:Y:S08]  /*5b80*/  MUFU.EX2 R50, R50 ;  /* 0x0000003200327308 */ /* 0x000e700000000800 */
[----:B------:R-:W2:Y:S01]  /*5b90*/  MUFU.EX2 R51, R51 ;  /* 0x0000003300337308 */ /* 0x000ea20000000800 */
[----:B0-----:R-:W-:Y:S01]  /*5ba0*/  F2FP.SATFINITE.E4M3.F32.PACK_AB_MERGE_C R174, R48, R45, R7 ;  /* 0x0000002d30ae723e */ /* 0x001fe20004807007 */
[----:B------:R-:W-:-:S04]  /*5bb0*/  FADD.FTZ R45, R45, R44 ;  /* 0x0000002c2d2d7221 */ /* 0x000fc80000010000 */
[----:B------:R-:W-:Y:S02]  /*5bc0*/  FADD.FTZ R48, R48, R45 ;  /* 0x0000002d30307221 */ /* 0x000fe40000010000 */
[----:B------:R-:W0:Y:S01]  /*5bd0*/  MUFU.EX2 R54, R54 ;  /* 0x0000003600367308 */ /* 0x000e220000000800 */
[----:B-1----:R-:W-:Y:S01]  /*5be0*/  FADD.FTZ R6, R50, R47 ;  /* 0x0000002f32067221 */ /* 0x002fe20000010000 */
[----:B------:R-:W-:-:S04]  /*5bf0*/  FADD.FTZ R49, R49, R48 ;  /* 0x0000003031317221 */ /* 0x000fc80000010000 */
[----:B------:R-:W-:Y:S02]  /*5c00*/  FADD.FTZ R49, R52, R49 ;  /* 0x0000003134317221 */ /* 0x000fe40000010000 */
[----:B------:R-:W-:Y:S01]  /*5c10*/  MUFU.EX2 R28, R28 ;  /* 0x0000001c001c7308 */ /* 0x000fe20000000800 */
[----:B--2---:R-:W-:-:S07]  /*5c20*/  FADD.FTZ R5, R51, R6 ;  /* 0x0000000633057221 */ /* 0x004fce0000010000 */
[----:B------:R-:W1:Y:S01]  /*5c30*/  MUFU.EX2 R29, R29 ;  /* 0x0000001d001d7308 */ /* 0x000e620000000800 */
[----:B0-----:R-:W-:-:S07]  /*5c40*/  FADD.FTZ R6, R54, R5 ;  /* 0x0000000536067221 */ /* 0x001fce0000010000 */
[----:B------:R-:W0:Y:S08]  /*5c50*/  MUFU.EX2 R55, R55 ;  /* 0x0000003700377308 */ /* 0x000e300000000800 */
[----:B------:R-:W-:Y:S01]  /*5c60*/  MUFU.EX2 R24, R24 ;  /* 0x0000001800187308 */ /* 0x000fe20000000800 */
[----:B-1----:R-:W-:-:S07]  /*5c70*/  F2FP.SATFINITE.E4M3.F32.PACK_AB_MERGE_C R7, R29, R28, RZ ;  /* 0x0000001c1d07723e */ /* 0x002fce00048070ff */
[----:B------:R-:W1:Y:S01]  /*5c80*/  MUFU.EX2 R25, R25 ;  /* 0x0000001900197308 */ /* 0x000e620000000800 */
[C---:B0-----:R-:W-:Y:S01]  /*5c90*/  F2FP.SATFINITE.E4M3.F32.PACK_AB_MERGE_C R54, R55.reuse, R54, RZ ;  /* 0x000000363736723e */ /* 0x041fe200048070ff */
[----:B------:R-:W-:-:S03]  /*5ca0*/  FADD.FTZ R55, R55, R6 ;  /* 0x0000000637377221 */ /* 0x000fc60000010000 */
[----:B------:R-:W-:-:S03]  /*5cb0*/  F2FP.SATFINITE.E4M3.F32.PACK_AB_MERGE_C R175, R51, R50, R54 ;  /* 0x0000003233af723e */ /* 0x000fc60004807036 */
[----:B------:R-:W0:Y:S08]  /*5cc0*/  MUFU.EX2 R26, R26 ;  /* 0x0000001a001a7308 */ /* 0x000e300000000800 */
[----:B------:R-:W2:Y:S01]  /*5cd0*/  MUFU.EX2 R27, R27 ;  /* 0x0000001b001b7308 */ /* 0x000ea20000000800 */
[----:B-1----:R-:W-:Y:S01]  /*5ce0*/  F2FP.SATFINITE.E4M3.F32.PACK_AB_MERGE_C R168, R25, R24, R7 ;  /* 0x0000001819a8723e */ /* 0x002fe20004807007 */
[----:B------:R-:W-:-:S04]  /*5cf0*/  FADD.FTZ R24, R24, R49 ;  /* 0x0000003118187221 */ /* 0x000fc80000010000 */
[----:B------:R-:W-:Y:S02]  /*5d00*/  FADD.FTZ R25, R25, R24 ;  /* 0x0000001819197221 */ /* 0x000fe40000010000 */
[----:B------:R-:W1:Y:S01]  /*5d10*/  MUFU.EX2 R30, R30 ;  /* 0x0000001e001e7308 */ /* 0x000e620000000800 */
[----:B0-----:R-:W-:Y:S01]  /*5d20*/  FADD.FTZ R6, R26, R55 ;  /* 0x000000371a067221 */ /* 0x001fe20000010000 */
[----:B------:R-:W-:-:S04]  /*5d30*/  FADD.FTZ R28, R28, R25 ;  /* 0x000000191c1c7221 */ /* 0x000fc80000010000 */
[----:B------:R-:W-:Y:S02]  /*5d40*/  FADD.FTZ R29, R29, R28 ;  /* 0x0000001c1d1d7221 */ /* 0x000fe40000010000 */
[----:B------:R-:W-:Y:S01]  /*5d50*/  MUFU.EX2 R36, R36 ;  /* 0x0000002400247308 */ /* 0x000fe20000000800 */
[----:B--2---:R-:W-:-:S07]  /*5d60*/  FADD.FTZ R5, R27, R6 ;  /* 0x000000061b057221 */ /* 0x004fce0000010000 */
[----:B------:R-:W0:Y:S01]  /*5d70*/  MUFU.EX2 R37, R37 ;  /* 0x0000002500257308 */ /* 0x000e220000000800 */
[----:B-1----:R-:W-:-:S07]  /*5d80*/  FADD.FTZ R6, R30, R5 ;  /* 0x000000051e067221 */ /* 0x002fce0000010000 */
        /* <DEDUP_REMOVED lines=14> */
[----:B------:R-:W-:-:S06]  /*5e70*/  FADD.FTZ R36, R36, R33 ;  /* 0x0000002124247221 */ /* 0x000fcc0000010000 */
[----:B------:R-:W1:Y:S01]  /*5e80*/  MUFU.EX2 R41, R41 ;  /* 0x0000002900297308 */ /* 0x000e620000000800 */
[----:B--2---:R-:W-:-:S04]  /*5e90*/  FADD.FTZ R5, R35, R6 ;  /* 0x0000000623057221 */ /* 0x004fc80000010000 */
[----:B0-----:R-:W-:Y:S01]  /*5ea0*/  FADD.FTZ R6, R40, R5 ;  /* 0x0000000528067221 */ /* 0x001fe20000010000 */
[----:B------:R-:W-:Y:S01]  /*5eb0*/  VIADD R5, R23, 0xfffffffe ;  /* 0xfffffffe17057836 */ /* 0x000fe20000000000 */
[C---:B-1----:R-:W-:Y:S02]  /*5ec0*/  F2FP.SATFINITE.E4M3.F32.PACK_AB_MERGE_C R7, R41.reuse, R40, RZ ;  /* 0x000000282907723e */ /* 0x042fe400048070ff */
[----:B------:R-:W-:Y:S02]  /*5ed0*/  FADD.FTZ R6, R41, R6 ;  /* 0x0000000629067221 */ /* 0x000fe40000010000 */
[----:B------:R-:W-:Y:S01]  /*5ee0*/  F2FP.SATFINITE.E4M3.F32.PACK_AB_MERGE_C R171, R35, R34, R7 ;  /* 0x0000002223ab723e */ /* 0x000fe20004807007 */
[----:B------:R-:W-:Y:S01]  /*5ef0*/  FADD.FTZ R7, R37, R36 ;  /* 0x0000002425077221 */ /* 0x000fe20000010000 */
[----:B------:R-:W-:Y:S06]  /*5f00*/  @P2 BRA `(.L_x_891) ;  /* 0x0000000000442947 */ /* 0x000fec0003800000 */
        /* <DEDUP_REMOVED lines=10> */
.L_x_892:
[----:B------:R-:W-:-:S11]  /*5fb0*/  UISETP.NE.AND UP2, UPT, UR5, 0x1, UPT ;  /* 0x000000010500788c */ /* 0x000fd6000bf45270 */
[----:B------:R-:W-:Y:S02]  /*5fc0*/  @UP2 ULDC.64 UR14, c[0x0][0x9e8] ;  /* 0x00027a00000e2ab9 */ /* 0x000fe40000000a00 */
[----:B------:R-:W-:-:S04]  /*5fd0*/  UIMAD.WIDE.U32 UR6, UR10, UR14, URZ ;  /* 0x0000000e0a0672a5 */ /* 0x000fc8000f8e003f */
[----:B------:R-:W-:-:S12]  /*5fe0*/  @UP2 USHF.R.U32.HI UR10, URZ, UR15, UR7 ;  /* 0x0000000f3f0a2299 */ /* 0x000fd80008011607 */
.L_x_893:
[----:B------:R-:W-:-:S04]  /*5ff0*/  UIMAD UR5, UR10, UR5, UR5 ;  /* 0x000000050a0572a4 */ /* 0x000fc8000f8e0205 */
[----:B------:R-:W-:-:S04]  /*6000*/  UISETP.LT.AND UP2, UPT, UR4, UR5, UPT ;  /* 0x000000050400728c */ /* 0x000fc8000bf41270 */
[----:B------:R-:W-:-:S12]  /*6010*/  USEL UR4, UR4, UR5, UP2 ;  /* 0x0000000504047287 */ /* 0x000fd80009000000 */
.L_x_891:
[----:B------:R-:W-:Y:S01]  /*6020*/  UIMAD.WIDE UR4, UR4, 0x66666667, URZ ;  /* 0x66666667040478a5 */ /* 0x000fe2000f8e023f */
[----:B------:R-:W0:Y:S01]  /*6030*/  S2UR UR60, SR_CgaCtaId ;  /* 0x00000000003c79c3 */ /* 0x000e220000008800 */
[----:B------:R-:W-:Y:S02]  /*6040*/  CS2R R24, SRZ ;  /* 0x0000000000187805 */ /* 0x000fe4000001ff00 */
[----:B------:R-:W-:Y:S01]  /*6050*/  CS2R R26, SRZ ;  /* 0x00000000001a7805 */ /* 0x000fe2000001ff00 */
[----:B------:R-:W-:Y:S01]  /*6060*/  USHF.R.U32.HI UR4, URZ, 0x1f, UR5 ;  /* 0x0000001f3f047899 */ /* 0x000fe20008011605 */
[----:B------:R-:W-:Y:S02]  /*6070*/  CS2R R28, SRZ ;  /* 0x00000000001c7805 */ /* 0x000fe4000001ff00 */
[----:B------:R-:W-:Y:S02]  /*6080*/  CS2R R30, SRZ ;  /* 0x00000000001e7805 */ /* 0x000fe4000001ff00 */
[----:B------:R-:W-:Y:S01]  /*6090*/  CS2R R32, SRZ ;  /* 0x0000000000207805 */ /* 0x000fe2000001ff00 */
[----:B------:R-:W-:Y:S01]  /*60a0*/  ULEA.HI.SX32 UR4, UR5, UR4, 0x1a ;  /* 0x0000000405047291 */ /* 0x000fe2000f8fd23f */
[----:B------:R-:W-:-:S02]  /*60b0*/  CS2R R34, SRZ ;  /* 0x0000000000227805 */ /* 0x000fc4000001ff00 */
[----:B------:R-:W-:Y:S01]  /*60c0*/  CS2R R36, SRZ ;  /* 0x0000000000247805 */ /* 0x000fe2000001ff00 */
[----:B------:R-:W-:Y:S01]  /*60d0*/  UMOV UR5, URZ ;  /* 0x0000003f00057c82 */ /* 0x000fe20008000000 */
[----:B------:R-:W-:Y:S01]  /*60e0*/  UISETP.LT.AND UP2, UPT, UR56, UR4, UPT ;  /* 0x000000043800728c */ /* 0x000fe2000bf41270 */
[----:B------:R-:W-:Y:S02]  /*60f0*/  CS2R R38, SRZ ;  /* 0x0000000000267805 */ /* 0x000fe4000001ff00 */
[----:B------:R-:W-:Y:S02]  /*6100*/  CS2R R40, SRZ ;  /* 0x0000000000287805 */ /* 0x000fe4000001ff00 */
[----:B------:R-:W-:Y:S01]  /*6110*/  CS2R R42, SRZ ;  /* 0x00000000002a7805 */ /* 0x000fe2000001ff00 */
[----:B------:R-:W-:Y:S01]  /*6120*/  USEL UR52, UR56, UR4, !UP2 ;  /* 0x0000000438347287 */ /* 0x000fe2000d000000 */
[----:B------:R-:W-:Y:S02]  /*6130*/  CS2R R44, SRZ ;  /* 0x00000000002c7805 */ /* 0x000fe4000001ff00 */
[----:B------:R-:W-:Y:S01]  /*6140*/  CS2R R46, SRZ ;  /* 0x00000000002e7805 */ /* 0x000fe2000001ff00 */
[----:B------:R-:W-:Y:S01]  /*6150*/  UMOV UR4, URZ ;  /* 0x0000003f00047c82 */ /* 0x000fe20008000000 */
[----:B------:R-:W-:-:S02]  /*6160*/  CS2R R48, SRZ ;  /* 0x0000000000307805 */ /* 0x000fc4000001ff00 */
[----:B------:R-:W-:Y:S02]  /*6170*/  CS2R R50, SRZ ;  /* 0x0000000000327805 */ /* 0x000fe4000001ff00 */
[----:B------:R-:W-:Y:S02]  /*6180*/  ISETP.GE.AND P2, PT, R5, UR52, PT ;  /* 0x0000003405007c0c */ /* 0x000fe4000bf46270 */
        /* <DEDUP_REMOVED lines=18> */
[----:B0-----:R-:W-:Y:S06]  /*62b0*/  @!P2 BRA `(.L_x_894) ;  /* 0x000000480064a947 */ /* 0x001fec0003800000 */
        /* <DEDUP_REMOVED lines=32> */
[----:B------:R-:W-:Y:S01]  /*64c0*/  UMOV UR6, URZ ;  /* 0x0000003f00067c82 */ /* 0x000fe20008000000 */
[----:B------:R-:W-:Y:S01]  /*64d0*/  UMOV UR7, URZ ;  /* 0x0000003f00077c82 */ /* 0x000fe20008000000 */
[----:B------:R-:W-:Y:S01]  /*64e0*/  ULDC UR53, c[0x0][0x9e4] ;  /* 0x0002790000357ab9 */ /* 0x000fe20000000800 */
[----:B------:R-:W-:Y:S01]  /*64f0*/  ULDC UR61, c[0x0][0x288] ;  /* 0x0000a200003d7ab9 */ /* 0x000fe20000000800 */
[----:B------:R-:W-:-:S05]  /*6500*/  ULDC UR54, c[0x0][0x2f0] ;  /* 0x0000bc0000367ab9 */ /* 0x000fca0000000800 */
.L_x_912:
[----:B------:R-:W-:Y:S01]  /*6510*/  UIADD3 UR5, UR7, 0x1, URZ ;  /* 0x0000000107057890 */ /* 0x000fe2000fffe03f */
[----:B------:R-:W-:-:S03]  /*6520*/  ISETP.NE.AND P3, PT, RZ, UR39, PT ;  /* 0x00000027ff007c0c */ /* 0x000fc6000bf65270 */
[----:B------:R-:W-:-:S04]  /*6530*/  UISETP.NE.AND UP2, UPT, UR5, 0x2, UPT ;  /* 0x000000020500788c */ /* 0x000fc8000bf45270 */
[----:B------:R-:W-:Y:S02]  /*6540*/  USEL UR4, URZ, 0x1, UP2 ;  /* 0x000000013f047887 */ /* 0x000fe40009000000 */
[----:B------:R-:W-:Y:S02]  /*6550*/  USEL UR5, UR5, URZ, UP2 ;  /* 0x0000003f05057287 */ /* 0x000fe40009000000 */
[----:B------:R-:W-:Y:S02]  /*6560*/  ULOP3.LUT UR4, UR6, UR4, URZ, 0x3c, !UPT ;  /* 0x0000000406047292 */ /* 0x000fe4000f8e3c3f */
[----:B------:R-:W-:Y:S10]  /*6570*/  @P3 BRA `(.L_x_895) ;  /* 0x00000000002c3947 */ /* 0x000ff40003800000 */
[----:B------:R-:W-:Y:S05]  /*6580*/  @!P0 BRA `(.L_x_896) ;  /* 0x0000000000048947 */ /* 0x000fea0003800000 */
[----:B------:R-:W-:Y:S01]  /*6590*/  BPT.TRAP 0x1 ;  /* 0x000000040000795c */ /* 0x000fe20000300000 */
.L_x_896:
[----:B------:R-:W-:Y:S01]  /*65a0*/  ULEA UR10, UR5, UR37, 0x3 ;  /* 0x00000025050a7291 */ /* 0x000fe2000f8e183f */
[----:B------:R-:W-:-:S05]  /*65b0*/  IMAD.U32 R10, RZ, RZ, UR4 ;  /* 0x00000004ff0a7e24 */ /* 0x000fca000f8e00ff */
[----:B------:R-:W-:-:S04]  /*65c0*/  SHF.L.U32 R10, R10, 0x1f, RZ ;  /* 0x0000001f0a0a7819 */ /* 0x000fc800000006ff */
[----:B------:R0:W1:Y:S01]  /*65d0*/  SYNCS.PHASECHK.TRANS64.TRYWAIT P2, [UR10+0x29830], R10 ;  /* 0x0298300aff0075a7 */ /* 0x000062000804014a */
[----:B------:R-:W-:Y:S05]  /*65e0*/  @!P0 BRA `(.L_x_897) ;  /* 0x0000000000048947 */ /* 0x000fea0003800000 */
[----:B------:R-:W-:Y:S01]  /*65f0*/  BPT.TRAP 0x1 ;  /* 0x000000040000795c */ /* 0x000fe20000300000 */
.L_x_897:
[----:B-1----:R-:W-:Y:S05]  /*6600*/  @P2 BRA `(.L_x_895) ;  /* 0x0000000000082947 */ /* 0x002fea0003800000 */
[----:B------:R-:W1:Y:S02]  /*6610*/  SYNCS.PHASECHK.TRANS64.TRYWAIT P2, [UR10+0x29830], R10 ;  /* 0x0298300aff0075a7 */ /* 0x000e64000804014a */
[----:B-1----:R-:W-:Y:S05]  /*6620*/  @!P2 BRA `(.L_x_898) ;  /* 0x0000012800dca947 */ /* 0x002fea0003800000 */
.L_x_895:
[----:B01----:R-:W-:Y:S01]  /*6630*/  VIADD R10, R17, 0x8 ;  /* 0x00000008110a7836 */ /* 0x003fe20000000000 */
[C---:B------:R-:W-:Y:S01]  /*6640*/  R2UR UR28, R2.reuse ;  /* 0x00000000021c72ca */ /* 0x040fe200000e0000 */
[----:B------:R-:W-:Y:S01]  /*6650*/  UIMAD UR30, UR5, 0x780, UR38 ;  /* 0x00000780051e78a4 */ /* 0x000fe2000f8e0226 */
[C---:B------:R-:W-:Y:S01]  /*6660*/  R2UR UR29, R3.reuse ;  /* 0x00000000031d72ca */ /* 0x040fe200000e0000 */
[----:B------:R-:W-:Y:S01]  /*6670*/  UMOV UR31, 0x80000020 ;  /* 0x80000020001f7882 */ /* 0x000fe20000000000 */
[----:B------:R0:W-:Y:S01]  /*6680*/  BAR.SYNC.DEFER_BLOCKING R10, 0x100 ;  /* 0x0004000a0000751d */ /* 0x0001e20000010000 */
[C---:B------:R-:W-:Y:S01]  /*6690*/  R2UR UR32, R2.reuse ;  /* 0x00000000022072ca */ /* 0x040fe200000e0000 */
[----:B------:R-:W-:Y:S01]  /*66a0*/  UIADD3 UR34, UR30, 0x80, URZ ;  /* 0x000000801e227890 */ /* 0x000fe2000fffe03f */
[C---:B------:R-:W-:Y:S01]  /*66b0*/  R2UR UR33, R3.reuse ;  /* 0x00000000032172ca */ /* 0x040fe200000e0000 */
[----:B------:R-:W-:Y:S01]  /*66c0*/  UIADD3 UR42, UR30, 0x100, URZ ;  /* 0x000001001e2a7890 */ /* 0x000fe2000fffe03f */
[C---:B------:R-:W-:Y:S01]  /*66d0*/  R2UR UR40, R2.reuse ;  /* 0x00000000022872ca */ /* 0x040fe200000e0000 */
[----:B------:R-:W-:Y:S01]  /*66e0*/  UMOV UR35, 0x80000020 ;  /* 0x8000002000237882 */ /* 0x000fe20000000000 */
[C---:B------:R-:W-:Y:S01]  /*66f0*/  R2UR UR41, R3.reuse ;  /* 0x00000000032972ca */ /* 0x040fe200000e0000 */
[----:B------:R-:W-:Y:S01]  /*6700*/  UMOV UR43, 0x80000020 ;  /* 0x80000020002b7882 */ /* 0x000fe20000000000 */
[C---:B------:R-:W-:Y:S01]  /*6710*/  R2UR UR44, R2.reuse ;  /* 0x00000000022c72ca */ /* 0x040fe200000e0000 */
[----:B------:R-:W-:Y:S01]  /*6720*/  UIADD3 UR46, UR30, 0x180, URZ ;  /* 0x000001801e2e7890 */ /* 0x000fe2000fffe03f */
[C---:B------:R-:W-:Y:S01]  /*6730*/  R2UR UR45, R3.reuse ;  /* 0x00000000032d72ca */ /* 0x040fe200000e0000 */
[----:B------:R-:W-:Y:S01]  /*6740*/  UMOV UR47, 0x80000020 ;  /* 0x80000020002f7882 */ /* 0x000fe20000000000 */
[----:B------:R-:W-:Y:S01]  /*6750*/  R2UR UR48, R2 ;  /* 0x00000000023072ca */ /* 0x000fe200000e0000 */
[----:B------:R-:W-:Y:S01]  /*6760*/  UIADD3 UR50, UR30, 0x200, URZ ;  /* 0x000002001e327890 */ /* 0x000fe2000fffe03f */
[----:B------:R-:W-:Y:S01]  /*6770*/  R2UR UR49, R3 ;  /* 0x00000000033172ca */ /* 0x000fe200000e0000 */
[----:B------:R-:W-:Y:S01]  /*6780*/  UMOV UR51, 0x80000020 ;  /* 0x8000002000337882 */ /* 0x000fe20000000000 */
[----:B------:R-:W-:Y:S01]  /*6790*/  UIADD3 UR10, UR30, 0x2, URZ ;  /* 0x000000021e0a7890 */ /* 0x000fe2000fffe03f */
[----:B------:R-:W-:Y:S01]  /*67a0*/  UMOV UR11, 0x80000020 ;  /* 0x80000020000b7882 */ /* 0x000fe20000000000 */
[----:B------:R-:W-:-:S02]  /*67b0*/  UIADD3 UR14, UR30, 0x82, URZ ;  /* 0x000000821e0e7890 */ /* 0x000fc4000fffe03f */
[----:B------:R-:W-:Y:S01]  /*67c0*/  UIADD3 UR15, UR30, 0x182, URZ ;  /* 0x000001821e0f7890 */ /* 0x000fe2000fffe03f */
[----:B------:R-:W-:Y:S01]  /*67d0*/  WARPGROUP.ARRIVE ;  /* 0x00000000000079c5 */ /* 0x000fe20000000000 */
[----:B------:R-:W-:Y:S01]  /*67e0*/  UIADD3 UR18, UR30, 0x282, URZ ;  /* 0x000002821e127890 */ /* 0x000fe2000fffe03f */
[----:B------:R-:W-:Y:S01]  /*67f0*/  UMOV UR19, 0x80000020 ;  /* 0x8000002000137882 */ /* 0x000fe20000000000 */
[----:B------:R-:W-:-:S03]  /*6800*/  UIADD3 UR22, UR30, 0x500, URZ ;  /* 0x000005001e167890 */ /* 0x000fc6000fffe03f */
[----:B------:R-:W-:Y:S01]  /*6810*/  QGMMA.64x32x32.F32.E4M3.E4M3 R152, gdesc[UR28], RZ, !UPT, gsb0 ;  /* 0x006000001c9879f3 */ /* 0x000fe2000c0008ff */
[----:B------:R-:W-:Y:S01]  /*6820*/  UMOV UR23, 0x80000020 ;  /* 0x8000002000177882 */ /* 0x000fe20000000000 */
[----:B------:R-:W-:Y:S01]  /*6830*/  UIADD3 UR26, UR30, 0x502, URZ ;  /* 0x000005021e1a7890 */ /* 0x000fe2000fffe03f */
[----:B------:R-:W-:Y:S01]  /*6840*/  UMOV UR27, 0x80000020 ;  /* 0x80000020001b7882 */ /* 0x000fe20000000000 */
        /* <DEDUP_REMOVED lines=135> */
[----:B------:R-:W-:-:S03]  /*70c0*/  UIADD3 UR10, UR30, 0x702, URZ ;  /* 0x000007021e0a7890 */ /* 0x000fc6000fffe03f */
        /* <DEDUP_REMOVED lines=21> */
.L_x_900:
[----:B------:R-:W-:Y:S01]  /*7220*/  ULEA UR10, UR7, UR37, 0x3 ;  /* 0x00000025070a7291 */ /* 0x000fe2000f8e183f */
[----:B------:R-:W-:-:S05]  /*7230*/  IMAD.U32 R10, RZ, RZ, UR6 ;  /* 0x00000006ff0a7e24 */ /* 0x000fca000f8e00ff */
[----:B------:R-:W-:-:S04]  /*7240*/  SHF.L.U32 R10, R10, 0x1f, RZ ;  /* 0x0000001f0a0a7819 */ /* 0x000fc800000006ff */
[----:B------:R0:W1:Y:S01]  /*7250*/  SYNCS.PHASECHK.TRANS64.TRYWAIT P2, [UR10+0x29850], R10 ;  /* 0x0298500aff0075a7 */ /* 0x000062000804014a */
[----:B------:R-:W-:Y:S05]  /*7260*/  @!P0 BRA `(.L_x_901) ;  /* 0x0000000000048947 */ /* 0x000fea0003800000 */
[----:B------:R-:W-:Y:S01]  /*7270*/  BPT.TRAP 0x1 ;  /* 0x000000040000795c */ /* 0x000fe20000300000 */
.L_x_901:
[----:B-1----:R-:W-:Y:S05]  /*7280*/  @P2 BRA `(.L_x_899) ;  /* 0x0000000000082947 */ /* 0x002fea0003800000 */
[----:B------:R-:W1:Y:S02]  /*7290*/  SYNCS.PHASECHK.TRANS64.TRYWAIT P2, [UR10+0x29850], R10 ;  /* 0x0298500aff0075a7 */ /* 0x000e64000804014a */
[----:B-1----:R-:W-:Y:S05]  /*72a0*/  @!P2 BRA `(.L_x_902) ;  /* 0x0000011c00d4a947 */ /* 0x002fea0003800000 */
.L_x_899:
[----:B------:R-:W-:Y:S01]  /*72b0*/  UIADD3 UR6, UR37, 0x400, URZ ;  /* 0x0000040025067890 */ /* 0x000fe2000fffe03f */
[----:B------:R-:W-:Y:S01]  /*72c0*/  WARPGROUP.ARRIVE ;  /* 0x00000000000079c5 */ /* 0x000fe20000000000 */
[----:B------:R-:W-:Y:S01]  /*72d0*/  UMOV UR11, 0xc0000010 ;  /* 0xc0000010000b7882 */ /* 0x000fe20000000000 */
[----:B------:R-:W-:Y:S01]  /*72e0*/  PLOP3.LUT P2, PT, PT, PT, UP0, 0x80, 0x0 ;  /* 0x000000000000781c */ /* 0x000fe20003f4f008 */
[----:B------:R-:W-:Y:S01]  /*72f0*/  USHF.R.U32.HI UR6, URZ, 0x4, UR6 ;  /* 0x000000043f067899 */ /* 0x000fe20008011606 */
[----:B------:R-:W-:Y:S01]  /*7300*/  PLOP3.LUT P3, PT, PT, PT, UP0, 0x80, 0x0 ;  /* 0x000000000000781c */ /* 0x000fe20003f6f008 */
[----:B01----:R-:W-:Y:S01]  /*7310*/  IMAD.U32 R10, RZ, RZ, UR5 ;  /* 0x00000005ff0a7e24 */ /* 0x003fe2000f8e00ff */
[----:B------:R-:W-:Y:S01]  /*7320*/  IADD3 R13, -R17, 0xb, RZ ;  /* 0x0000000b110d7810 */ /* 0x000fe20007ffe1ff */
[----:B------:R-:W-:Y:S01]  /*7330*/  ULOP3.LUT UR6, UR6, 0x3fff, URZ, 0xc0, !UPT ;  /* 0x00003fff06067892 */ /* 0x000fe2000f8ec03f */
[----:B------:R-:W-:Y:S01]  /*7340*/  IMAD.MOV.U32 R12, RZ, RZ, R8 ;  /* 0x000000ffff0c7224 */ /* 0x000fe200078e0008 */
[----:B------:R-:W-:Y:S01]  /*7350*/  ULDC UR14, c[0x0][0x9e0] ;  /* 0x00027800000e7ab9 */ /* 0x000fe20000000800 */
[----:B------:R-:W-:Y:S01]  /*7360*/  @!P1 LEA R10, R10, UR37, 0x3 ;  /* 0x000000250a0a9c11 */ /* 0x000fe2000f8e18ff */
[----:B------:R-:W-:-:S04]  /*7370*/  ULOP3.LUT UR6, UR6, 0x10000, URZ, 0xfc, !UPT ;  /* 0x0001000006067892 */ /* 0x000fc8000f8efc3f */
[----:B------:R-:W-:Y:S01]  /*7380*/  UIMAD UR6, UR7, 0x500, UR6 ;  /* 0x00000500070678a4 */ /* 0x000fe2000f8e0206 */
[----:B------:R-:W-:-:S05]  /*7390*/  @!P1 VIADD R10, R10, 0x29840 ;  /* 0x000298400a0a9836 */ /* 0x000fca0000000000 */
[----:B------:R-:W-:Y:S01]  /*73a0*/  @!P1 PRMT R10, RZ, 0x654, R10 ;  /* 0x00000654ff0a9816 */ /* 0x000fe2000000000a */
[----:B------:R-:W-:Y:S02]  /*73b0*/  UMOV UR10, UR6 ;  /* 0x00000006000a7c82 */ /* 0x000fe40008000000 */
        /* <DEDUP_REMOVED lines=17> */
[----:B------:R-:W-:Y:S02]  /*74d0*/  UMOV UR11, 0xc0000010 ;  /* 0xc0000010000b7882 */ /* 0x000fe40000000000 */
[----:B------:R-:W-:Y:S02]  /*74e0*/  @UP0 ULDC UR6, c[0x0][0x44c] ;  /* 0x0001130000060ab9 */ /* 0x000fe40000000800 */
[----:B------:R-:W-:Y:S01]  /*74f0*/  @P2 IMAD.HI.U32 R11, R8, UR6, RZ ;  /* 0x00000006080b2c27 */ /* 0x000fe2000f8e00ff */
[----:B------:R-:W-:Y:S01]  /*7500*/  @UP0 ULDC UR6, c[0x0][0x450] ;  /* 0x0001140000060ab9 */ /* 0x000fe20000000800 */
[----:B------:R-:W-:-:S03]  /*7510*/  PLOP3.LUT P2, PT, PT, PT, UP1, 0x40, 0x0 ;  /* 0x000000000000781c */ /* 0x000fc60003f4e818 */
[----:B------:R-:W-:-:S05]  /*7520*/  @P3 SHF.R.U32.HI R12, RZ, UR6, R11 ;  /* 0x00000006ff0c3c19 */ /* 0x000fca000801160b */
[----:B------:R-:W0:Y:S01]  /*7530*/  SHFL.IDX PT, R15, R12, RZ, 0x1c1f ;  /* 0x001c1fff0c0f7589 */ /* 0x000e2200000e0000 */
[----:B------:R-:W-:Y:S02]  /*7540*/  WARPGROUP.DEPBAR.LE gsb0, 0x0 ;  /* 0x00008000000079c5 */ /* 0x000fe40000010000 */
[----:B------:R-:W-:Y:S01]  /*7550*/  WARPGROUP.ARRIVE ;  /* 0x00000000000079c5 */ /* 0x000fe20000000000 */
[----:B------:R-:W-:-:S04]  /*7560*/  IMAD R172, R5, -0xa0, RZ ;  /* 0xffffff6005ac7824 */ /* 0x000fc800078e02ff */
[----:B------:R-:W-:Y:S01]  /*7570*/  VIADD R14, R172, 0x1 ;  /* 0x00000001ac0e7836 */ /* 0x000fe20000000000 */
[----:B------:R-:W-:Y:S03]  /*7580*/  QGMMA.64x128x32.F32.E4M3.E4M3 R24, R168, gdesc[UR8], R24, gsb0 ;  /* 0x01e00008a8187df3 */ /* 0x000fe60008000818 */
[----:B------:R-:W-:Y:S01]  /*7590*/  IMAD R11, R9, -0x2, R14 ;  /* 0xfffffffe090b7824 */ /* 0x000fe200078e020e */
[----:B------:R-:W-:Y:S02]  /*75a0*/  WARPGROUP.DEPBAR.LE gsb0, 0x0 ;  /* 0x00008000000079c5 */ /* 0x000fe40000010000 */
[----:B------:R1:W-:Y:S06]  /*75b0*/  BAR.ARV R13, 0x100 ;  /* 0x0004000d0000751d */ /* 0x0003ec0000002000 */
[----:B------:R2:W-:Y:S02]  /*75c0*/  @!P1 SYNCS.ARRIVE.TRANS64.RED.A1T0 RZ, [R10+URZ], RZ ;  /* 0x000000ff0aff99a7 */ /* 0x0005e4000810043f */
[----:B--2---:R-:W-:-:S02]  /*75d0*/  IMAD R10, R16, UR54, R11 ;  /* 0x00000036100a7c24 */ /* 0x004fc4000f8e020b */
[----:B------:R-:W-:Y:S02]  /*75e0*/  VIADD R11, R11, 0xffffffff ;  /* 0xffffffff0b0b7836 */ /* 0x000fe40000000000 */
[----:B------:R-:W-:-:S04]  /*75f0*/  VIADD R21, R10, -UR61 ;  /* 0x8000003d0a157c36 */ /* 0x000fc80008000000 */
[C---:B------:R-:W-:Y:S02]  /*7600*/  VIADD R10, R21.reuse, UR14 ;  /* 0x0000000e150a7c36 */ /* 0x040fe40008000000 */
[----:B------:R-:W-:Y:S02]  /*7610*/  VIADD R21, R21, UR57 ;  /* 0x0000003915157c36 */ /* 0x000fe40008000000 */
[--C-:B0-----:R-:W-:Y:S02]  /*7620*/  IMAD.IADD R14, R10, 0x1, R15.reuse ;  /* 0x000000010a0e7824 */ /* 0x101fe400078e020f */
[----:B-1----:R-:W-:Y:S01]  /*7630*/  IMAD.IADD R13, R21, 0x1, R15 ;  /* 0x00000001150d7824 */ /* 0x002fe200078e020f */
[----:B------:R-:W-:Y:S06]  /*7640*/  @P2 BRA `(.L_x_903) ;  /* 0x0000000000582947 */ /* 0x000fec0003800000 */
[----:B------:R-:W-:Y:S01]  /*7650*/  IMAD R15, R16, UR54, R15 ;  /* 0x00000036100f7c24 */ /* 0x000fe2000f8e020f */
[----:B------:R-:W-:Y:S03]  /*7660*/  BSSY B0, `(.L_x_904) ;  /* 0x0000011000007945 */ /* 0x000fe60003800000 */
[----:B------:R-:W-:-:S05]  /*7670*/  VIADD R15, R15, -UR61 ;  /* 0x8000003d0f0f7c36 */ /* 0x000fca0008000000 */
[----:B------:R-:W-:-:S13]  /*7680*/  ISETP.GT.AND P2, PT, R15, -0x1, PT ;  /* 0xffffffff0f00780c */ /* 0x000fda0003f44270 */
[----:B------:R-:W-:Y:S05]  /*7690*/  @P2 BRA `(.L_x_905) ;  /* 0x0000000000202947 */ /* 0x000fea0003800000 */
[----:B------:R-:W-:Y:S01]  /*76a0*/  IMAD.U32 R22, RZ, RZ, UR53 ;  /* 0x00000035ff167e24 */ /* 0x000fe2000f8e00ff */
[----:B------:R-:W-:-:S04]  /*76b0*/  LOP3.LUT R15, RZ, R15, RZ, 0x33, !PT ;  /* 0x0000000fff0f7212 */ /* 0x000fc800078e33ff */
[----:B------:R-:W-:-:S13]  /*76c0*/  ISETP.NE.AND P2, PT, R22, 0x1, PT ;  /* 0x000000011600780c */ /* 0x000fda0003f45270 */
[----:B------:R-:W0:Y:S02]  /*76d0*/  @P2 LDC.64 R168, c[0x0][0x9e8] ;  /* 0x00027a00ffa82b82 */ /* 0x000e240000000a00 */
[----:B0-----:R-:W-:-:S05]  /*76e0*/  @P2 IMAD.HI.U32 R20, R15, R168, RZ ;  /* 0x000000a80f142227 */ /* 0x001fca00078e00ff */
[----:B------:R-:W-:-:S04]  /*76f0*/  @P2 SHF.R.U32.HI R15, RZ, R169, R20 ;  /* 0x000000a9ff0f2219 */ /* 0x000fc80000011614 */
[----:B------:R-:W-:Y:S01]  /*7700*/  LOP3.LUT R15, RZ, R15, RZ, 0x33, !PT ;  /* 0x0000000fff0f7212 */ /* 0x000fe200078e33ff */
[----:B------:R-:W-:Y:S06]  /*7710*/  BRA `(.L_x_906) ;  /* 0x0000000000147947 */ /* 0x000fec0003800000 */
.L_x_905:
[----:B------:R-:W-:-:S05]  /*7720*/  IMAD.U32 R22, RZ, RZ, UR53 ;  /* 0x00000035ff167e24 */ /* 0x000fca000f8e00ff */
[----:B------:R-:W-:-:S13]  /*7730*/  ISETP.NE.AND P2, PT, R22, 0x1, PT ;  /* 0x000000011600780c */ /* 0x000fda0003f45270 */
[----:B------:R-:W0:Y:S02]  /*7740*/  @P2 LDC.64 R168, c[0x0][0x9e8] ;  /* 0x00027a00ffa82b82 */ /* 0x000e240000000a00 */
[----:B0-----:R-:W-:-:S05]  /*7750*/  @P2 IMAD.HI.U32 R20, R15, R168, RZ ;  /* 0x000000a80f142227 */ /* 0x001fca00078e00ff */
[----:B------:R-:W-:-:S07]  /*7760*/  @P2 SHF.R.U32.HI R15, RZ, R169, R20 ;  /* 0x000000a9ff0f2219 */ /* 0x000fce0000011614 */
.L_x_906:
[----:B------:R-:W-:Y:S05]  /*7770*/  BSYNC B0 ;  /* 0x0000000000007941 */ /* 0x000fea0003800000 */
.L_x_904:
[----:B------:R-:W-:-:S05]  /*7780*/  IMAD R15, R15, R22, R11 ;  /* 0x000000160f0f7224 */ /* 0x000fca00078e020b */
[----:B------:R-:W-:Y:S02]  /*7790*/  VIADDMNMX R14, R15, R22, R14, PT ;  /* 0x000000160f0e7246 */ /* 0x000fe4000380010e */
[----:B------:R-:W-:-:S07]  /*77a0*/  VIMNMX R13, R13, R15, !PT ;  /* 0x0000000f0d0d7248 */ /* 0x000fce0007fe0100 */
.L_x_903:
[C---:B------:R-:W-:Y:S02]  /*77b0*/  ISETP.GE.AND P2, PT, R172.reuse, 0x2, PT ;  /* 0x00000002ac00780c */ /* 0x040fe40003f46270 */
[C---:B------:R-:W-:Y:S02]  /*77c0*/  ISETP.GE.AND P4, PT, R172.reuse, 0xa, PT ;  /* 0x0000000aac00780c */ /* 0x040fe40003f86270 */
[----:B------:R-:W-:Y:S02]  /*77d0*/  P2R R23, PR, RZ, 0x4 ;  /* 0x00000004ff177803 */ /* 0x000fe40000000000 */
[----:B------:R-:W-:Y:S02]  /*77e0*/  ISETP.GT.AND P2, PT, R13, 0x1, !P2 ;  /* 0x000000010d00780c */ /* 0x000fe40005744270 */
[----:B------:R-:W-:Y:S02]  /*77f0*/  ISETP.GE.AND P3, PT, R172, 0x9, PT ;  /* 0x00000009ac00780c */ /* 0x000fe40003f66270 */
[----:B------:R-:W-:-:S02]  /*7800*/  ISETP.LT.OR P2, PT, R14, 0x2, P2 ;  /* 0x000000020e00780c */ /* 0x000fc40001741670 */
[----:B------:R-:W-:Y:S02]  /*7810*/  P2R R20, PR, RZ, 0x8 ;  /* 0x00000008ff147803 */ /* 0x000fe40000000000 */
[----:B------:R-:W-:Y:S02]  /*7820*/  FSEL R153, R153, -INF , !P2 ;  /* 0xff80000099997808 */ /* 0x000fe40005000000 */
[C---:B------:R-:W-:Y:S02]  /*7830*/  ISETP.GT.AND P2, PT, R13.reuse, 0x9, !P4 ;  /* 0x000000090d00780c */ /* 0x040fe40006744270 */
        /* <DEDUP_REMOVED lines=37> */
[C---:B------:R-:W-:Y:S02]  /*7a90*/  ISETP.GT.AND P3, PT, R13.reuse, 0x28, !P4 ;  /* 0x000000280d00780c */ /* 0x040fe40006764270 */
        /* <DEDUP_REMOVED lines=150> */
[----:B------:R-:W-:Y:S01]  /*8400*/  PLOP3.LUT P6, PT, PT, PT, UP1, 0x40, 0x0 ;  /* 0x000000000000781c */ /* 0x000fe20003fce818 */
[--C-:B0-----:R-:W-:Y:S02]  /*8410*/  IMAD.IADD R10, R10, 0x1, R13.reuse ;  /* 0x000000010a0a7824 */ /* 0x101fe400078e020d */
[----:B------:R-:W-:-:S10]  /*8420*/  IMAD.IADD R21, R21, 0x1, R13 ;  /* 0x0000000115157824 */ /* 0x000fd400078e020d */
[----:B------:R-:W-:Y:S05]  /*8430*/  @P6 BRA `(.L_x_907) ;  /* 0x0000000000586947 */ /* 0x000fea0003800000 */
        /* <DEDUP_REMOVED lines=13> */
.L_x_909:
[----:B------:R-:W-:-:S05]  /*8510*/  IMAD.U32 R172, RZ, RZ, UR53 ;  /* 0x00000035ffac7e24 */ /* 0x000fca000f8e00ff */
[----:B------:R-:W-:-:S13]  /*8520*/  ISETP.NE.AND P6, PT, R172, 0x1, PT ;  /* 0x00000001ac00780c */ /* 0x000fda0003fc5270 */
[----:B------:R-:W0:Y:S02]  /*8530*/  @P6 LDC.64 R12, c[0x0][0x9e8] ;  /* 0x00027a00ff0c6b82 */ /* 0x000e240000000a00 */
[----:B0-----:R-:W-:-:S05]  /*8540*/  @P6 IMAD.HI.U32 R12, R14, R12, RZ ;  /* 0x0000000c0e0c6227 */ /* 0x001fca00078e00ff */
[----:B------:R-:W-:-:S07]  /*8550*/  @P6 SHF.R.U32.HI R14, RZ, R13, R12 ;  /* 0x0000000dff0e6219 */ /* 0x000fce000001160c */
.L_x_910:
[----:B------:R-:W-:Y:S05]  /*8560*/  BSYNC B0 ;  /* 0x0000000000007941 */ /* 0x000fea0003800000 */
.L_x_908:
[----:B------:R-:W-:-:S05]  /*8570*/  IMAD R11, R14, R172, R11 ;  /* 0x000000ac0e0b7224 */ /* 0x000fca00078e020b */
[----:B------:R-:W-:Y:S02]  /*8580*/  VIADDMNMX R10, R11, R172, R10, PT ;  /* 0x000000ac0b0a7246 */ /* 0x000fe4000380010a */
[----:B------:R-:W-:-:S07]  /*8590*/  VIMNMX R21, R21, R11, !PT ;  /* 0x0000000b15157248 */ /* 0x000fce0007fe0100 */
.L_x_907:
[----:B------:R-:W-:Y:S02]  /*85a0*/  ISETP.GT.AND P2, PT, R21, 0x20, !P2 ;  /* 0x000000201500780c */ /* 0x000fe40005744270 */
[----:B------:R-:W-:Y:S02]  /*85b0*/  ISETP.NE.AND P6, PT, R197, RZ, PT ;  /* 0x000000ffc500720c */ /* 0x000fe40003fc5270 */
[----:B------:R-:W-:Y:S02]  /*85c0*/  ISETP.LT.OR P2, PT, R10, 0x21, P2 ;  /* 0x000000210a00780c */ /* 0x000fe40001741670 */
[----:B------:R-:W-:Y:S02]  /*85d0*/  FMNMX.FTZ R12, R15, R4, !PT ;  /* 0x000000040f0c7209 */ /* 0x000fe40007810000 */
[----:B------:R-:W-:Y:S02]  /*85e0*/  FSEL R138, R138, -INF , !P2 ;  /* 0xff8000008a8a7808 */ /* 0x000fe40005000000 */
[----:B------:R-:W-:-:S02]  /*85f0*/  ISETP.GT.AND P2, PT, R21, 0x21, !P6 ;  /* 0x000000211500780c */ /* 0x000fc40007744270 */
[----:B------:R-:W-:Y:S02]  /*8600*/  ISETP.NE.AND P6, PT, R200, RZ, PT ;  /* 0x000000ffc800720c */ /* 0x000fe40003fc5270 */
        /* <DEDUP_REMOVED lines=73> */
[----:B------:R-:W-:Y:S02]  /*8aa0*/  ISETP.GT.AND P2, PT, R21, 0x50, !P6 ;  /* 0x000000501500780c */ /* 0x000fe40007744270 */
[----:B------:R-:W-:Y:S02]  /*8ab0*/  ISETP.NE.AND P6, PT, R201, RZ, PT ;  /* 0x000000ffc900720c */ /* 0x000fe40003fc5270 */
        /* <DEDUP_REMOVED lines=20> */
[C---:B------:R-:W-:Y:S01]  /*8c00*/  ISETP.GT.AND P3, PT, R21.reuse, 0x90, !P3 ;  /* 0x000000901500780c */ /* 0x040fe20005f64270 */
[----:B------:R-:W0:Y:S01]  /*8c10*/  SHFL.BFLY PT, R11, R12, 0x2, 0x1f ;  /* 0x0c401f000c0b7f89 */ /* 0x000e2200000e0000 */
[----:B------:R-:W-:Y:S02]  /*8c20*/  ISETP.LT.OR P2, PT, R10, 0x5a, P2 ;  /* 0x0000005a0a00780c */ /* 0x000fe40001741670 */
[----:B------:R-:W-:Y:S02]  /*8c30*/  ISETP.GT.AND P4, PT, R21, 0x91, !P4 ;  /* 0x000000911500780c */ /* 0x000fe40006784270 */
[----:B------:R-:W-:Y:S02]  /*8c40*/  FSEL R135, R135, -INF , !P2 ;  /* 0xff80000087877808 */ /* 0x000fe40005000000 */
[----:B------:R-:W-:Y:S02]  /*8c50*/  ISETP.NE.AND P2, PT, R190, RZ, PT ;  /* 0x000000ffbe00720c */ /* 0x000fe40003f45270 */
[----:B------:R-:W-:-:S02]  /*8c60*/  ISETP.LT.OR P3, PT, R10, 0x91, P3 ;  /* 0x000000910a00780c */ /* 0x000fc40001f61670 */
[C---:B------:R-:W-:Y:S02]  /*8c70*/  ISETP.GT.AND P2, PT, R21.reuse, 0x60, !P2 ;  /* 0x000000601500780c */ /* 0x040fe40005744270 */
[----:B------:R-:W-:Y:S02]  /*8c80*/  ISETP.GT.AND P5, PT, R21, 0x98, !P5 ;  /* 0x000000981500780c */ /* 0x000fe40006fa4270 */
[C---:B------:R-:W-:Y:S02]  /*8c90*/  ISETP.LT.OR P2, PT, R10.reuse, 0x61, P2 ;  /* 0x000000610a00780c */ /* 0x040fe40001741670 */
[----:B------:R-:W-:Y:S02]  /*8ca0*/  ISETP.LT.OR P4, PT, R10, 0x92, P4 ;  /* 0x000000920a00780c */ /* 0x000fe40002781670 */
[----:B------:R-:W-:Y:S02]  /*8cb0*/  FSEL R106, R106, -INF , !P2 ;  /* 0xff8000006a6a7808 */ /* 0x000fe40005000000 */
[----:B------:R-:W-:-:S02]  /*8cc0*/  ISETP.NE.AND P2, PT, R191, RZ, PT ;  /* 0x000000ffbf00720c */ /* 0x000fc40003f45270 */
        /* <DEDUP_REMOVED lines=10> */
[----:B------:R-:W-:Y:S02]  /*8d70*/  FSEL R102, R102, -INF , !P5 ;  /* 0xff80000066667808 */ /* 0x000fe40006800000 */
[----:B------:R-:W-:-:S04]  /*8d80*/  ISETP.LT.OR P2, PT, R10, 0x69, P2 ;  /* 0x000000690a00780c */ /* 0x000fc80001741670 */
[----:B------:R-:W-:Y:S02]  /*8d90*/  FSEL R110, R110, -INF , !P2 ;  /* 0xff8000006e6e7808 */ /* 0x000fe40005000000 */
[----:B------:R-:W-:-:S04]  /*8da0*/  ISETP.NE.AND P2, PT, R193, RZ, PT ;  /* 0x000000ffc100720c */ /* 0x000fc80003f45270 */
[----:B------:R-:W-:Y:S02]  /*8db0*/  ISETP.GT.AND P2, PT, R21, 0x69, !P2 ;  /* 0x000000691500780c */ /* 0x000fe40005744270 */
[----:B0-----:R-:W-:Y:S02]  /*8dc0*/  FMNMX.FTZ R11, R13, R14, !PT ;  /* 0x0000000e0d0b7209 */ /* 0x001fe40007810000 */
        /* <DEDUP_REMOVED lines=62> */
[C---:B------:R-:W-:Y:S02]  /*91b0*/  ISETP.GT.AND P2, PT, R21.reuse, RZ, !P6 ;  /* 0x000000ff1500720c */ /* 0x040fe40007744270 */
[----:B------:R-:W-:Y:S01]  /*91c0*/  ISETP.NE.AND P6, PT, R152, RZ, PT ;  /* 0x000000ff9800720c */ /* 0x000fe20003fc5270 */
[----:B------:R-:W-:Y:S01]  /*91d0*/  IMAD.U32 R152, RZ, RZ, UR36 ;  /* 0x00000024ff987e24 */ /* 0x000fe2000f8e00ff */
[----:B------:R-:W-:Y:S02]  /*91e0*/  ISETP.LT.OR P2, PT, R10, 0x1, P2 ;  /* 0x000000010a00780c */ /* 0x000fe40001741670 */
[----:B------:R-:W-:Y:S01]  /*91f0*/  ISETP.GT.AND P6, PT, R21, 0x99, !P6 ;  /* 0x000000991500780c */ /* 0x000fe200077c4270 */
[----:B------:R-:W-:-:S01]  /*9200*/  FFMA.FTZ R152, R11, R152, -8 ;  /* 0xc10000000b987423 */ /* 0x000fc20000010098 */
[----:B------:R-:W-:-:S02]  /*9210*/  FSEL R169, R154, -INF , !P2 ;  /* 0xff8000009aa97808 */ /* 0x000fc40005000000 */
[----:B------:R-:W-:Y:S02]  /*9220*/  FSETP.NEU.FTZ.AND P2, PT, R11, -INF , PT ;  /* 0xff8000000b00780b */ /* 0x000fe40003f5d000 */
[----:B------:R-:W-:Y:S02]  /*9230*/  FMNMX.FTZ R154, R169, R0, !PT ;  /* 0x00000000a99a7209 */ /* 0x000fe40007810000 */
[----:B------:R-:W-:Y:S02]  /*9240*/  FSEL R152, R152, RZ, P2 ;  /* 0x000000ff98987208 */ /* 0x000fe40001000000 */
[----:B------:R-:W-:-:S03]  /*9250*/  ISETP.LT.OR P6, PT, R10, 0x9a, P6 ;  /* 0x0000009a0a00780c */ /* 0x000fc600037c1670 */
        /* <DEDUP_REMOVED lines=8> */
[----:B------:R-:W-:Y:S01]  /*92e0*/  FSEL R103, R103, -INF , !P6 ;  /* 0xff80000067677808 */ /* 0x000fe20007000000 */
[----:B------:R0:W-:Y:S01]  /*92f0*/  MUFU.EX2 R21, R156 ;  /* 0x0000009c00157308 */ /* 0x0001e20000000800 */
[----:B------:R-:W-:Y:S01]  /*9300*/  FMNMX.FTZ R157, R159, R154, !PT ;  /* 0x0000009a9f9d7209 */ /* 0x000fe20007810000 */
[--C-:B------:R-:W-:Y:S01]  /*9310*/  FFMA.FTZ R20, R160, UR36, -R152.reuse ;  /* 0x00000024a0147c23 */ /* 0x100fe20008010898 */
[----:B------:R-:W-:-:S01]  /*9320*/  FFMA.FTZ R23, R161, UR36, -R152 ;  /* 0x00000024a1177c23 */ /* 0x000fc20008010898 */
[--C-:B------:R-:W-:Y:S01]  /*9330*/  FFMA.FTZ R22, R164, UR36, -R152.reuse ;  /* 0x00000024a4167c23 */ /* 0x100fe20008010898 */
[----:B------:R-:W-:Y:S01]  /*9340*/  FMNMX.FTZ R154, R162, R157, !PT ;  /* 0x0000009da29a7209 */ /* 0x000fe20007810000 */
[--C-:B------:R-:W-:Y:S01]  /*9350*/  FFMA.FTZ R153, R165, UR36, -R152.reuse ;  /* 0x00000024a5997c23 */ /* 0x100fe20008010898 */
[----:B------:R-:W-:-:S01]  /*9360*/  FFMA.FTZ R136, R136, UR36, -R152 ;  /* 0x0000002488887c23 */ /* 0x000fc20008010898 */
[--C-:B------:R-:W-:Y:S01]  /*9370*/  FFMA.FTZ R137, R137, UR36, -R152.reuse ;  /* 0x0000002489897c23 */ /* 0x100fe20008010898 */
[----:B------:R-:W-:Y:S01]  /*9380*/  FMNMX.FTZ R157, R163, R154, !PT ;  /* 0x0000009aa39d7209 */ /* 0x000fe20007810000 */
[--C-:B0-----:R-:W-:Y:S01]  /*9390*/  FFMA.FTZ R156, R112, UR36, -R152.reuse ;  /* 0x00000024709c7c23 */ /* 0x101fe20008010898 */
[----:B------:R-:W-:-:S01]  /*93a0*/  FFMA.FTZ R112, R116, UR36, -R152 ;  /* 0x0000002474707c23 */ /* 0x000fc20008010898 */
[--C-:B------:R-:W-:Y:S01]  /*93b0*/  FFMA.FTZ R116, R88, UR36, -R152.reuse ;  /* 0x0000002458747c23 */ /* 0x100fe20008010898 */
        /* <DEDUP_REMOVED lines=27> */
[----:B------:R-:W-:Y:S01]  /*9570*/  FFMA.FTZ R100, R100, UR36, -R152 ;  /* 0x0000002464647c23 */ /* 0x000fe20008010898 */
        /* <DEDUP_REMOVED lines=32> */
[----:B------:R-:W-:Y:S01]  /*9780*/  FMNMX.FTZ R154, R94, R105, !PT ;  /* 0x000000695e9a7209 */ /* 0x000fe20007810000 */
[----:B------:R-:W-:-:S03]  /*9790*/  FFMA.FTZ R105, R108, UR36, -R152 ;  /* 0x000000246c697c23 */ /* 0x000fc60008010898 */
[----:B------:R-:W-:Y:S01]  /*97a0*/  FMNMX.FTZ R157, R95, R154, !PT ;  /* 0x0000009a5f9d7209 */ /* 0x000fe20007810000 */
[----:B------:R-:W-:Y:S03]  /*97b0*/  MUFU.EX2 R141, R141 ;  /* 0x0000008d008d7308 */ /* 0x000fe60000000800 */
[----:B------:R-:W-:-:S04]  /*97c0*/  FMNMX.FTZ R108, R98, R157, !PT ;  /* 0x0000009d626c7209 */ /* 0x000fc80007810000 */
[----:B------:R-:W-:Y:S01]  /*97d0*/  FMNMX.FTZ R109, R99, R108, !PT ;  /* 0x0000006c636d7209 */ /* 0x000fe20007810000 */
[----:B------:R-:W-:Y:S03]  /*97e0*/  MUFU.EX2 R144, R144 ;  /* 0x0000009000907308 */ /* 0x000fe60000000800 */
[----:B------:R-:W-:Y:S01]  /*97f0*/  FMNMX.FTZ R108, R102, R109, !PT ;  /* 0x0000006d666c7209 */ /* 0x000fe20007810000 */
[--C-:B------:R-:W-:Y:S01]  /*9800*/  FFMA.FTZ R109, R113, UR36, -R152.reuse ;  /* 0x00000024716d7c23 */ /* 0x100fe20008010898 */
[----:B------:R-:W-:-:S01]  /*9810*/  FFMA.FTZ R113, R117, UR36, -R152 ;  /* 0x0000002475717c23 */ /* 0x000fc20008010898 */
[----:B------:R-:W-:Y:S01]  /*9820*/  IMAD.U32 R117, RZ, RZ, UR36 ;  /* 0x00000024ff757e24 */ /* 0x000fe2000f8e00ff */
[----:B------:R-:W-:Y:S01]  /*9830*/  FMNMX.FTZ R154, R103, R108, !PT ;  /* 0x0000006c679a7209 */ /* 0x000fe20007810000 */
[----:B------:R-:W-:Y:S04]  /*9840*/  MUFU.EX2 R145, R145 ;  /* 0x0000009100917308 */ /* 0x000fe80000000800 */
[----:B------:R-:W0:Y:S04]  /*9850*/  SHFL.BFLY PT, R157, R154, 0x2, 0x1f ;  /* 0x0c401f009a9d7f89 */ /* 0x000e2800000e0000 */
[----:B------:R1:W-:Y:S08]  /*9860*/  MUFU.EX2 R108, R156 ;  /* 0x0000009c006c7308 */ /* 0x0003f00000000800 */
[----:B------:R-:W-:Y:S08]  /*9870*/  MUFU.EX2 R148, R148 ;  /* 0x0000009400947308 */ /* 0x000ff00000000800 */
[----:B------:R-:W-:Y:S01]  /*9880*/  MUFU.EX2 R149, R149 ;  /* 0x0000009500957308 */ /* 0x000fe20000000800 */
[----:B0-----:R-:W-:Y:S01]  /*9890*/  FMNMX.FTZ R157, R154, R157, !PT ;  /* 0x0000009d9a9d7209 */ /* 0x001fe20007810000 */
[----:B------:R-:W-:Y:S01]  /*98a0*/  FFMA.FTZ R154, R101, UR36, -R152 ;  /* 0x00000024659a7c23 */ /* 0x000fe20008010898 */
[----:B------:R-:W-:-:S05]  /*98b0*/  FSEL R101, R11, RZ, P2 ;  /* 0x000000ff0b657208 */ /* 0x000fca0001000000 */
[----:B------:R-:W-:Y:S01]  /*98c0*/  MUFU.EX2 R120, R120 ;  /* 0x0000007800787308 */ /* 0x000fe20000000800 */
[----:B------:R-:W0:Y:S01]  /*98d0*/  SHFL.BFLY PT, R88, R157, 0x1, 0x1f ;  /* 0x0c201f009d587f89 */ /* 0x000e2200000e0000 */
[----:B------:R-:W-:-:S06]  /*98e0*/  FADD.FTZ R4, -R101, R4 ;  /* 0x0000000465047221 */ /* 0x000fcc0000010100 */
[----:B------:R-:W-:Y:S08]  /*98f0*/  MUFU.EX2 R101, R154 ;  /* 0x0000009a00657308 */ /* 0x000ff00000000800 */
[----:B------:R-:W-:Y:S08]  /*9900*/  MUFU.EX2 R121, R121 ;  /* 0x0000007900797308 */ /* 0x000ff00000000800 */
[----:B------:R-:W-:Y:S01]  /*9910*/  MUFU.EX2 R124, R124 ;  /* 0x0000007c007c7308 */ /* 0x000fe20000000800 */
[----:B0-----:R-:W-:-:S04]  /*9920*/  FMNMX.FTZ R88, R157, R88, !PT ;  /* 0x000000589d587209 */ /* 0x001fc80007810000 */
[C---:B------:R-:W-:Y:S01]  /*9930*/  FSETP.NEU.FTZ.AND P2, PT, R88.reuse, -INF , PT ;  /* 0xff8000005800780b */ /* 0x040fe20003f5d000 */
[----:B------:R-:W-:-:S01]  /*9940*/  FFMA.FTZ R152, R88, R117, -8 ;  /* 0xc100000058987423 */ /* 0x000fc20000010075 */
[----:B------:R-:W-:Y:S01]  /*9950*/  FMUL.FTZ R117, R4, UR36 ;  /* 0x0000002404757c20 */ /* 0x000fe20008410000 */
[----:B------:R-:W-:Y:S03]  /*9960*/  MUFU.EX2 R125, R125 ;  /* 0x0000007d007d7308 */ /* 0x000fe60000000800 */
[----:B------:R-:W-:-:S05]  /*9970*/  FSEL R4, R152, RZ, P2 ;  /* 0x000000ff98047208 */ /* 0x000fca0001000000 */
[--C-:B------:R-:W-:Y:S01]  /*9980*/  FFMA.FTZ R152, R155, UR36, -R4.reuse ;  /* 0x000000249b987c23 */ /* 0x100fe20008010804 */
[----:B------:R-:W-:-:S01]  /*9990*/  FFMA.FTZ R155, R159, UR36, -R4 ;  /* 0x000000249f9b7c23 */ /* 0x000fc20008010804 */
[--C-:B------:R-:W-:Y:S01]  /*99a0*/  FFMA.FTZ R159, R163, UR36, -R4.reuse ;  /* 0x00000024a39f7c23 */ /* 0x100fe20008010804 */
[----:B------:R-:W-:Y:S01]  /*99b0*/  FSEL R163, R88, RZ, P2 ;  /* 0x000000ff58a37208 */ /* 0x000fe20001000000 */
[--C-:B------:R-:W-:Y:S01]  /*99c0*/  FFMA.FTZ R160, R158, UR36, -R4.reuse ;  /* 0x000000249ea07c23 */ /* 0x100fe20008010804 */
[----:B------:R-:W-:-:S01]  /*99d0*/  FFMA.FTZ R157, R169, UR36, -R4 ;  /* 0x00000024a99d7c23 */ /* 0x000fc20008010804 */
[----:B------:R-:W0:Y:S01]  /*99e0*/  MUFU.EX2 R117, R117 ;  /* 0x0000007500757308 */ /* 0x000e220000000800 */
[----:B-1----:R-:W-:-:S01]  /*99f0*/  FFMA.FTZ R156, R162, UR36, -R4 ;  /* 0x00000024a29c7c23 */ /* 0x002fc20008010804 */
[----:B------:R-:W-:Y:S01]  /*9a00*/  FADD.FTZ R163, -R163, R0 ;  /* 0x00000000a3a37221 */ /* 0x000fe20000010100 */
[----:B------:R-:W-:-:S01]  /*9a10*/  FFMA.FTZ R158, R166, UR36, -R4 ;  /* 0x00000024a69e7c23 */ /* 0x000fc20008010804 */
[--C-:B------:R-:W-:Y:S01]  /*9a20*/  FFMA.FTZ R161, R167, UR36, -R4.reuse ;  /* 0x00000024a7a17c23 */ /* 0x100fe20008010804 */
[----:B------:R-:W-:-:S01]  /*9a30*/  FFMA.FTZ R138, R138, UR36, -R4 ;  /* 0x000000248a8a7c23 */ /* 0x000fc20008010804 */
[--C-:B------:R-:W-:Y:S01]  /*9a40*/  FFMA.FTZ R139, R139, UR36, -R4.reuse ;  /* 0x000000248b8b7c23 */ /* 0x100fe20008010804 */
[----:B------:R-:W-:-:S01]  /*9a50*/  FFMA.FTZ R142, R142, UR36, -R4 ;  /* 0x000000248e8e7c23 */ /* 0x000fc20008010804 */
        /* <DEDUP_REMOVED lines=8> */
[----:B------:R-:W-:Y:S01]  /*9ae0*/  MUFU.EX2 R157, R157 ;  /* 0x0000009d009d7308 */ /* 0x000fe20000000800 */
[----:B-1----:R-:W-:-:S01]  /*9af0*/  FFMA.FTZ R160, R126, UR36, -R4 ;  /* 0x000000247ea07c23 */ /* 0x002fc20008010804 */
[----:B------:R-:W-:Y:S01]  /*9b00*/  FMUL.FTZ R126, R163, UR36 ;  /* 0x00000024a37e7c20 */ /* 0x000fe20008410000 */
[----:B0-----:R-:W-:-:S01]  /*9b10*/  FFMA.FTZ R162, R117, R7, R12 ;  /* 0x0000000775a27223 */ /* 0x001fc2000001000c */
[--C-:B------:R-:W-:Y:S01]  /*9b20*/  FFMA.FTZ R127, R127, UR36, -R4.reuse ;  /* 0x000000247f7f7c23 */ /* 0x100fe20008010804 */
[----:B------:R-:W-:-:S01]  /*9b30*/  FFMA.FTZ R130, R130, UR36, -R4 ;  /* 0x0000002482827c23 */ /* 0x000fc20008010804 */
[----:B------:R-:W-:Y:S01]  /*9b40*/  FFMA.FTZ R131, R131, UR36, -R4 ;  /* 0x0000002483837c23 */ /* 0x000fe20008010804 */
[----:B------:R-:W-:-:S01]  /*9b50*/  FADD.FTZ R163, R13, R162 ;  /* 0x000000a20da37221 */ /* 0x000fc20000010000 */
        /* <DEDUP_REMOVED lines=17> */
[----:B0-----:R-:W-:-:S01]  /*9c70*/  FFMA.FTZ R7, R126, R6, R157 ;  /* 0x000000067e077223 */ /* 0x001fc2000001009d */
[----:B------:R-:W-:Y:S01]  /*9c80*/  FADD.FTZ R6, R14, R163 ;  /* 0x000000a30e067221 */ /* 0x000fe20000010000 */
[----:B------:R-:W-:-:S01]  /*9c90*/  FFMA.FTZ R98, R98, UR36, -R4 ;  /* 0x0000002462627c23 */ /* 0x000fc20008010804 */
[--C-:B------:R-:W-:Y:S01]  /*9ca0*/  FFMA.FTZ R99, R99, UR36, -R4.reuse ;  /* 0x0000002463637c23 */ /* 0x100fe20008010804 */
[----:B------:R-:W-:-:S01]  /*9cb0*/  FFMA.FTZ R102, R102, UR36, -R4 ;  /* 0x0000002466667c23 */ /* 0x000fc20008010804 */
[----:B------:R-:W-:-:S02]  /*9cc0*/  FFMA.FTZ R4, R103, UR36, -R4 ;  /* 0x0000002467047c23 */ /* 0x000fc40008010804 */
[----:B------:R-:W0:Y:S01]  /*9cd0*/  MUFU.EX2 R156, R156 ;  /* 0x0000009c009c7308 */ /* 0x000e220000000800 */
[----:B-1----:R-:W-:-:S07]  /*9ce0*/  FADD.FTZ R7, R152, R7 ;  /* 0x0000000798077221 */ /* 0x002fce0000010000 */
[----:B------:R-:W1:Y:S08]  /*9cf0*/  MUFU.EX2 R159, R159 ;  /* 0x0000009f009f7308 */ /* 0x000e700000000800 */
[----:B------:R-:W3:Y:S08]  /*9d00*/  MUFU.EX2 R158, R158 ;  /* 0x0000009e009e7308 */ /* 0x000ef00000000800 */
[----:B------:R4:W-:Y:S08]  /*9d10*/  MUFU.EX2 R0, R160 ;  /* 0x000000a000007308 */ /* 0x0009f00000000800 */
[----:B------:R-:W5:Y:S01]  /*9d20*/  MUFU.EX2 R161, R161 ;  /* 0x000000a100a17308 */ /* 0x000f620000000800 */
[----:B----4-:R-:W-:-:S01]  /*9d30*/  FADD.FTZ R160, R154, R7 ;  /* 0x000000079aa07221 */ /* 0x010fc20000010000 */
[----:B------:R-:W-:-:S03]  /*9d40*/  FADD.FTZ R7, R15, R6 ;  /* 0x000000060f077221 */ /* 0x000fc60000010000 */
[----:B--2---:R-:W-:Y:S01]  /*9d50*/  FADD.FTZ R163, R155, R160 ;  /* 0x000000a09ba37221 */ /* 0x004fe20000010000 */
[----:B------:R-:W-:-:S02]  /*9d60*/  FADD.FTZ R6, R20, R7 ;  /* 0x0000000714067221 */ /* 0x000fc40000010000 */
[----:B------:R-:W2:Y:S01]  /*9d70*/  MUFU.EX2 R138, R138 ;  /* 0x0000008a008a7308 */ /* 0x000ea20000000800 */
[----:B0-----:R-:W-:-:S01]  /*9d80*/  FADD.FTZ R160, R156, R163 ;  /* 0x000000a39ca07221 */ /* 0x001fc20000010000 */
[----:B------:R-:W-:-:S03]  /*9d90*/  FADD.FTZ R7, R23, R6 ;  /* 0x0000000617077221 */ /* 0x000fc60000010000 */
[----:B-1----:R-:W-:Y:S01]  /*9da0*/  FADD.FTZ R163, R159, R160 ;  /* 0x000000a09fa37221 */ /* 0x002fe20000010000 */
[----:B------:R-:W-:-:S02]  /*9db0*/  FADD.FTZ R6, R22, R7 ;  /* 0x0000000716067221 */ /* 0x000fc40000010000 */
[----:B------:R-:W0:Y:S01]  /*9dc0*/  MUFU.EX2 R139, R139 ;  /* 0x0000008b008b7308 */ /* 0x000e220000000800 */
[----:B---3--:R-:W-:-:S01]  /*9dd0*/  FADD.FTZ R160, R158, R163 ;  /* 0x000000a39ea07221 */ /* 0x008fc20000010000 */
[----:B------:R-:W-:-:S03]  /*9de0*/  FADD.FTZ R7, R153, R6 ;  /* 0x0000000699077221 */ /* 0x000fc60000010000 */
[----:B-----5:R-:W-:Y:S01]  /*9df0*/  FADD.FTZ R163, R161, R160 ;  /* 0x000000a0a1a37221 */ /* 0x020fe20000010000 */
[----:B------:R-:W-:-:S02]  /*9e00*/  FADD.FTZ R6, R136, R7 ;  /* 0x0000000788067221 */ /* 0x000fc40000010000 */
[----:B------:R-:W1:Y:S01]  /*9e10*/  MUFU.EX2 R142, R142 ;  /* 0x0000008e008e7308 */ /* 0x000e620000000800 */
[----:B--2---:R-:W-:-:S01]  /*9e20*/  FADD.FTZ R160, R138, R163 ;  /* 0x000000a38aa07221 */ /* 0x004fc20000010000 */
[----:B------:R-:W-:-:S04]  /*9e30*/  FADD.FTZ R7, R137, R6 ;  /* 0x0000000689077221 */ /* 0x000fc80000010000 */
[----:B------:R-:W-:Y:S02]  /*9e40*/  FADD.FTZ R6, R140, R7 ;  /* 0x000000078c067221 */ /* 0x000fe40000010000 */
[----:B------:R-:W2:Y:S01]  /*9e50*/  MUFU.EX2 R143, R143 ;  /* 0x0000008f008f7308 */ /* 0x000ea20000000800 */
[----:B0-----:R-:W-:-:S01]  /*9e60*/  FADD.FTZ R163, R139, R160 ;  /* 0x000000a08ba37221 */ /* 0x001fc20000010000 */
[----:B------:R-:W-:-:S04]  /*9e70*/  FADD.FTZ R7, R141, R6 ;  /* 0x000000068d077221 */ /* 0x000fc80000010000 */
[----:B------:R-:W-:Y:S02]  /*9e80*/  FADD.FTZ R6, R144, R7 ;  /* 0x0000000790067221 */ /* 0x000fe40000010000 */
[----:B------:R-:W0:Y:S01]  /*9e90*/  MUFU.EX2 R146, R146 ;  /* 0x0000009200927308 */ /* 0x000e220000000800 */
[----:B-1----:R-:W-:-:S01]  /*9ea0*/  FADD.FTZ R160, R142, R163 ;  /* 0x000000a38ea07221 */ /* 0x002fc20000010000 */
[----:B------:R-:W-:-:S04]  /*9eb0*/  FADD.FTZ R7, R145, R6 ;  /* 0x0000000691077221 */ /* 0x000fc80000010000 */
[----:B------:R-:W-:Y:S02]  /*9ec0*/  FADD.FTZ R6, R148, R7 ;  /* 0x0000000794067221 */ /* 0x000fe40000010000 */
        /* <DEDUP_REMOVED lines=10> */
[----:B------:R-:W-:-:S06]  /*9f70*/  FADD.FTZ R7, R125, R6 ;  /* 0x000000067d077221 */ /* 0x000fcc0000010000 */
[----:B------:R-:W1:Y:S01]  /*9f80*/  MUFU.EX2 R122, R122 ;  /* 0x0000007a007a7308 */ /* 0x000e620000000800 */
[----:B--2---:R-:W-:-:S07]  /*9f90*/  FADD.FTZ R160, R150, R163 ;  /* 0x000000a396a07221 */ /* 0x004fce0000010000 */
[----:B------:R-:W2:Y:S01]  /*9fa0*/  MUFU.EX2 R123, R123 ;  /* 0x0000007b007b7308 */ /* 0x000ea20000000800 */
[----:B0-----:R-:W-:-:S07]  /*9fb0*/  FADD.FTZ R163, R151, R160 ;  /* 0x000000a097a37221 */ /* 0x001fce0000010000 */
[----:B------:R-:W0:Y:S01]  /*9fc0*/  MUFU.EX2 R127, R127 ;  /* 0x0000007f007f7308 */ /* 0x000e220000000800 */
[----:B-1----:R-:W-:-:S07]  /*9fd0*/  FADD.FTZ R160, R122, R163 ;  /* 0x000000a37aa07221 */ /* 0x002fce0000010000 */
[----:B------:R-:W1:Y:S01]  /*9fe0*/  MUFU.EX2 R128, R128 ;  /* 0x0000008000807308 */ /* 0x000e620000000800 */
[----:B--2---:R-:W-:-:S04]  /*9ff0*/  FADD.FTZ R163, R123, R160 ;  /* 0x000000a07ba37221 */ /* 0x004fc80000010000 */
[----:B------:R-:W-:-:S03]  /*a000*/  FADD.FTZ R160, R0, R163 ;  /* 0x000000a300a07221 */ /* 0x000fc60000010000 */
        /* <DEDUP_REMOVED lines=12> */
[----:B------:R-:W-:Y:S01]  /*a0d0*/  MUFU.EX2 R135, R135 ;  /* 0x0000008700877308 */ /* 0x000fe20000000800 */
[----:B0-----:R-:W-:-:S07]  /*a0e0*/  FADD.FTZ R160, R134, R163 ;  /* 0x000000a386a07221 */ /* 0x001fce0000010000 */
[----:B------:R-:W0:Y:S01]  /*a0f0*/  MUFU.EX2 R104, R104 ;  /* 0x0000006800687308 */ /* 0x000e220000000800 */
[----:B-1----:R-:W-:-:S07]  /*a100*/  FADD.FTZ R7, R133, R6 ;  /* 0x0000000685077221 */ /* 0x002fce0000010000 */
[----:B------:R-:W1:Y:S08]  /*a110*/  MUFU.EX2 R106, R106 ;  /* 0x0000006a006a7308 */ /* 0x000e700000000800 */
[----:B------:R-:W-:Y:S01]  /*a120*/  MUFU.EX2 R107, R107 ;  /* 0x0000006b006b7308 */ /* 0x000fe20000000800 */
[----:B0-----:R-:W-:-:S04]  /*a130*/  FADD.FTZ R6, R104, R7 ;  /* 0x0000000768067221 */ /* 0x001fc80000010000 */
[----:B------:R-:W-:-:S03]  /*a140*/  FADD.FTZ R6, R21, R6 ;  /* 0x0000000615067221 */ /* 0x000fc60000010000 */
[----:B------:R-:W0:Y:S08]  /*a150*/  MUFU.EX2 R105, R105 ;  /* 0x0000006900697308 */ /* 0x000e300000000800 */
[----:B------:R-:W-:Y:S08]  /*a160*/  MUFU.EX2 R110, R110 ;  /* 0x0000006e006e7308 */ /* 0x000ff00000000800 */
[----:B------:R-:W2:Y:S08]  /*a170*/  MUFU.EX2 R10, R10 ;  /* 0x0000000a000a7308 */ /* 0x000eb00000000800 */
[----:B------:R-:W3:Y:S08]  /*a180*/  MUFU.EX2 R111, R111 ;  /* 0x0000006f006f7308 */ /* 0x000ef00000000800 */
[----:B------:R4:W-:Y:S08]  /*a190*/  MUFU.EX2 R162, R119 ;  /* 0x0000007700a27308 */ /* 0x0009f00000000800 */
[----:B------:R-:W5:Y:S01]  /*a1a0*/  MUFU.EX2 R114, R114 ;  /* 0x0000007200727308 */ /* 0x000f620000000800 */
[----:B----4-:R-:W-:-:S04]  /*a1b0*/  FADD.FTZ R119, R135, R160 ;  /* 0x000000a087777221 */ /* 0x010fc80000010000 */
[----:B-1----:R-:W-:Y:S01]  /*a1c0*/  FADD.FTZ R160, R106, R119 ;  /* 0x000000776aa07221 */ /* 0x002fe20000010000 */
[----:B0-----:R-:W-:-:S02]  /*a1d0*/  FADD.FTZ R119, R105, R6 ;  /* 0x0000000669777221 */ /* 0x001fc40000010000 */
[----:B------:R-:W0:Y:S01]  /*a1e0*/  MUFU.EX2 R109, R109 ;  /* 0x0000006d006d7308 */ /* 0x000e220000000800 */
[----:B------:R-:W-:-:S01]  /*a1f0*/  FADD.FTZ R7, R107, R160 ;  /* 0x000000a06b077221 */ /* 0x000fc20000010000 */
[----:B--2---:R-:W-:-:S03]  /*a200*/  FADD.FTZ R119, R10, R119 ;  /* 0x000000770a777221 */ /* 0x004fc60000010000 */
[----:B------:R-:W-:-:S03]  /*a210*/  FADD.FTZ R6, R110, R7 ;  /* 0x000000076e067221 */ /* 0x000fc60000010000 */
[----:B------:R-:W1:Y:S01]  /*a220*/  MUFU.EX2 R115, R115 ;  /* 0x0000007300737308 */ /* 0x000e620000000800 */
[----:B---3--:R-:W-:-:S01]  /*a230*/  FADD.FTZ R7, R111, R6 ;  /* 0x000000066f077221 */ /* 0x008fc20000010000 */
[----:B------:R-:W-:-:S06]  /*a240*/  FADD.FTZ R6, R108, R119 ;  /* 0x000000776c067221 */ /* 0x000fcc0000010000 */
[----:B------:R-:W2:Y:S08]  /*a250*/  MUFU.EX2 R112, R112 ;  /* 0x0000007000707308 */ /* 0x000eb00000000800 */
[----:B------:R-:W3:Y:S08]  /*a260*/  MUFU.EX2 R118, R118 ;  /* 0x0000007600767308 */ /* 0x000ef00000000800 */
[----:B------:R-:W4:Y:S08]  /*a270*/  MUFU.EX2 R113, R113 ;  /* 0x0000007100717308 */ /* 0x000f300000000800 */
[----:B------:R-:W4:Y:S08]  /*a280*/  MUFU.EX2 R116, R116 ;  /* 0x0000007400747308 */ /* 0x000f300000000800 */
[----:B------:R-:W4:Y:S08]  /*a290*/  MUFU.EX2 R90, R90 ;  /* 0x0000005a005a7308 */ /* 0x000f300000000800 */
[----:B------:R5:W-:Y:S08]  /*a2a0*/  MUFU.EX2 R163, R94 ;  /* 0x0000005e00a37308 */ /* 0x000bf00000000800 */
[----:B------:R-:W4:Y:S01]  /*a2b0*/  MUFU.EX2 R89, R89 ;  /* 0x0000005900597308 */ /* 0x000f220000000800 */
[----:B-----5:R-:W-:-:S01]  /*a2c0*/  FADD.FTZ R94, R114, R7 ;  /* 0x00000007725e7221 */ /* 0x020fc20000010000 */
[----:B0-----:R-:W-:-:S03]  /*a2d0*/  FADD.FTZ R7, R109, R6 ;  /* 0x000000066d077221 */ /* 0x001fc60000010000 */
[----:B-1----:R-:W-:Y:S01]  /*a2e0*/  FADD.FTZ R119, R115, R94 ;  /* 0x0000005e73777221 */ /* 0x002fe20000010000 */
[----:B--2---:R-:W-:-:S02]  /*a2f0*/  FADD.FTZ R6, R112, R7 ;  /* 0x0000000770067221 */ /* 0x004fc40000010000 */
[----:B------:R-:W0:Y:S01]  /*a300*/  MUFU.EX2 R91, R91 ;  /* 0x0000005b005b7308 */ /* 0x000e220000000800 */
[----:B---3--:R-:W-:-:S01]  /*a310*/  FADD.FTZ R119, R118, R119 ;  /* 0x0000007776777221 */ /* 0x008fc20000010000 */
[----:B----4-:R-:W-:-:S03]  /*a320*/  FADD.FTZ R7, R113, R6 ;  /* 0x0000000671077221 */ /* 0x010fc60000010000 */
[----:B------:R-:W-:Y:S01]  /*a330*/  FADD.FTZ R119, R162, R119 ;  /* 0x00000077a2777221 */ /* 0x000fe20000010000 */
[----:B------:R-:W-:-:S02]  /*a340*/  FADD.FTZ R6, R116, R7 ;  /* 0x0000000774067221 */ /* 0x000fc40000010000 */
[----:B------:R-:W1:Y:S01]  /*a350*/  MUFU.EX2 R92, R92 ;  /* 0x0000005c005c7308 */ /* 0x000e620000000800 */
[----:B------:R-:W-:-:S01]  /*a360*/  FADD.FTZ R94, R90, R119 ;  /* 0x000000775a5e7221 */ /* 0x000fc20000010000 */
[----:B------:R-:W-:-:S06]  /*a370*/  FADD.FTZ R7, R89, R6 ;  /* 0x0000000659077221 */ /* 0x000fcc0000010000 */
[----:B------:R-:W2:Y:S01]  /*a380*/  MUFU.EX2 R93, R93 ;  /* 0x0000005d005d7308 */ /* 0x000ea20000000800 */
[----:B0-----:R-:W-:-:S04]  /*a390*/  FADD.FTZ R94, R91, R94 ;  /* 0x0000005e5b5e7221 */ /* 0x001fc80000010000 */
[----:B------:R-:W-:-:S03]  /*a3a0*/  FADD.FTZ R94, R163, R94 ;  /* 0x0000005ea35e7221 */ /* 0x000fc60000010000 */
        /* <DEDUP_REMOVED lines=16> */
[----:B------:R-:W-:Y:S01]  /*a4b0*/  FADD.FTZ R7, R101, R6 ;  /* 0x0000000665077221 */ /* 0x000fe20000010000 */
[----:B0-----:R-:W-:-:S04]  /*a4c0*/  FADD.FTZ R94, R119, R94 ;  /* 0x0000005e775e7221 */ /* 0x001fc80000010000 */
[----:B-1----:R-:W-:Y:S01]  /*a4d0*/  FADD.FTZ R6, R103, R94 ;  /* 0x0000005e67067221 */ /* 0x002fe20000010000 */
[----:B------:R-:W-:Y:S06]  /*a4e0*/  @!P0 BRA `(.L_x_911) ;  /* 0x0000000000048947 */ /* 0x000fec0003800000 */
[----:B------:R-:W-:Y:S01]  /*a4f0*/  BPT.TRAP 0x1 ;  /* 0x000000040000795c */ /* 0x000fe20000300000 */
.L_x_911:
[----:B------:R-:W-:Y:S01]  /*a500*/  ULEA UR6, UR7, UR37, 0x3 ;  /* 0x0000002507067291 */ /* 0x000fe2000f8e183f */
[----:B------:R-:W-:Y:S01]  /*a510*/  ISETP.GT.AND P2, PT, R5, UR52, PT ;  /* 0x0000003405007c0c */ /* 0x000fe2000bf44270 */
        /* <DEDUP_REMOVED lines=16> */
[----:B------:R-:W-:Y:S01]  /*a620*/  SYNCS.ARRIVE.TRANS64.RED.A1T0 RZ, [UR6], RZ ;  /* 0x000000ffffff79a7 */ /* 0x000fe20008100406 */
[----:B------:R-:W-:Y:S01]  /*a630*/  F2FP.SATFINITE.E4M3.F32.PACK_AB_MERGE_C R148, R149, R148, RZ ;  /* 0x000000949594723e */ /* 0x000fe200048070ff */
[----:B------:R-:W-:Y:S01]  /*a640*/  UMOV UR6, UR4 ;  /* 0x0000000400067c82 */ /* 0x000fe20008000000 */
        /* <DEDUP_REMOVED lines=24> */
[----:B------:R-:W-:Y:S01]  /*a7d0*/  F2FP.SATFINITE.E4M3.F32.PACK_AB_MERGE_C R169, R91, R90, R4 ;  /* 0x0000005a5ba9723e */ /* 0x000fe20004807004 */
[-C--:B------:R-:W-:Y:S01]  /*a7e0*/  FMUL.FTZ R57, R57, R117.reuse ;  /* 0x0000007539397220 */ /* 0x080fe20000410000 */
[----:B------:R-:W-:Y:S01]  /*a7f0*/  F2FP.SATFINITE.E4M3.F32.PACK_AB_MERGE_C R184, R13, R12, R14 ;  /* 0x0000000c0db8723e */ /* 0x000fe2000480700e */
[----:B------:R-:W-:Y:S01]  /*a800*/  FMUL.FTZ R60, R60, R117 ;  /* 0x000000753c3c7220 */ /* 0x000fe20000410000 */
[----:B------:R-:W-:Y:S01]  /*a810*/  F2FP.SATFINITE.E4M3.F32.PACK_AB_MERGE_C R185, R152, R157, R154 ;  /* 0x0000009d98b9723e */ /* 0x000fe2000480709a */
[-C--:B------:R-:W-:Y:S01]  /*a820*/  FMUL.FTZ R61, R61, R117.reuse ;  /* 0x000000753d3d7220 */ /* 0x080fe20000410000 */
        /* <DEDUP_REMOVED lines=25> */
[----:B------:R-:W-:Y:S01]  /*a9c0*/  VIADD R5, R5, 0xffffffff ;  /* 0xffffffff05057836 */ /* 0x000fe20000000000 */
[----:B------:R-:W-:Y:S01]  /*a9d0*/  F2FP.SATFINITE.E4M3.F32.PACK_AB_MERGE_C R168, R89, R116, R92 ;  /* 0x0000007459a8723e */ /* 0x000fe2000480705c */
[----:B------:R-:W-:Y:S01]  /*a9e0*/  FMUL.FTZ R26, R26, R126 ;  /* 0x0000007e1a1a7220 */ /* 0x000fe20000410000 */
[----:B------:R-:W-:Y:S01]  /*a9f0*/  F2FP.SATFINITE.E4M3.F32.PACK_AB_MERGE_C R170, R97, R96, R100 ;  /* 0x0000006061aa723e */ /* 0x000fe20004807064 */
[----:B------:R-:W-:Y:S01]  /*aa00*/  FMUL.FTZ R27, R27, R126 ;  /* 0x0000007e1b1b7220 */ /* 0x000fe20000410000 */
        /* <DEDUP_REMOVED lines=31> */
[----:B------:R-:W-:-:S02]  /*ac00*/  IMAD.MOV.U32 R0, RZ, RZ, R88 ;  /* 0x000000ffff007224 */ /* 0x000fc400078e0058 */
[----:B------:R-:W-:Y:S01]  /*ac10*/  IMAD.MOV.U32 R4, RZ, RZ, R11 ;  /* 0x000000ffff047224 */ /* 0x000fe200078e000b */
[----:B------:R-:W-:Y:S06]  /*ac20*/  @P2 BRA `(.L_x_912) ;  /* 0xffffffb800382947 */ /* 0x000fec000383ffff */
[----:B------:R-:W-:Y:S02]  /*ac30*/  IMAD.MOV.U32 R0, RZ, RZ, R88 ;  /* 0x000000ffff007224 */ /* 0x000fe400078e0058 */
[----:B------:R-:W-:-:S07]  /*ac40*/  IMAD.MOV.U32 R4, RZ, RZ, R11 ;  /* 0x000000ffff047224 */ /* 0x000fce00078e000b */
.L_x_894:
[----:B------:R-:W0:Y:S01]  /*ac50*/  LDC R11, c[0x0][0x2f0] ;  /* 0x0000bc00ff0b7b82 */ /* 0x000e220000000800 */
[----:B------:R-:W-:Y:S01]  /*ac60*/  UIADD3 UR61, -UR61, 0x1, URZ ;  /* 0x000000013d3d7890 */ /* 0x000fe2000fffe13f */
[----:B------:R-:W-:Y:S01]  /*ac70*/  ULDC UR7, c[0x0][0x448] ;  /* 0x0001120000077ab9 */ /* 0x000fe20000000800 */
[----:B------:R-:W-:Y:S01]  /*ac80*/  ULDC UR14, c[0x0][0x9e4] ;  /* 0x00027900000e7ab9 */ /* 0x000fe20000000800 */
[----:B------:R-:W-:Y:S02]  /*ac90*/  UISETP.NE.AND UP0, UPT, UR7, 0x1, UPT ;  /* 0x000000010700788c */ /* 0x000fe4000bf05270 */
[----:B------:R-:W-:Y:S02]  /*aca0*/  UISETP.GE.AND UP1, UPT, UR14, 0x1, UPT ;  /* 0x000000010e00788c */ /* 0x000fe4000bf26270 */
[----:B------:R-:W1:Y:S04]  /*acb0*/  S2UR UR6, SR_CTAID.X ;  /* 0x00000000000679c3 */ /* 0x000e680000002500 */
[----:B------:R-:W-:-:S03]  /*acc0*/  PLOP3.LUT P2, PT, PT, PT, UP1, 0x40, 0x0 ;  /* 0x000000000000781c */ /* 0x000fc60003f4e818 */
[----:B------:R-:W-:Y:S01]  /*acd0*/  @UP0 ULDC UR15, c[0x0][0x450] ;  /* 0x00011400000f0ab9 */ /* 0x000fe20000000800 */
[----:B0-----:R-:W-:-:S05]  /*ace0*/  IMAD R11, R16, R11, UR61 ;  /* 0x0000003d100b7e24 */ /* 0x001fca000f8e020b */
[----:B------:R-:W-:Y:S01]  /*acf0*/  R2UR UR11, R11 ;  /* 0x000000000b0b72ca */ /* 0x000fe200000e0000 */
[----:B-1----:R-:W-:-:S03]  /*ad00*/  ULEA UR10, UR6, 0x7f, 0x7 ;  /* 0x0000007f060a7891 */ /* 0x002fc6000f8e383f */
[----:B------:R-:W-:Y:S02]  /*ad10*/  @UP0 ULDC UR6, c[0x0][0x44c] ;  /* 0x0001130000060ab9 */ /* 0x000fe40000000800 */
[----:B------:R-:W-:-:S04]  /*ad20*/  UIMAD.WIDE.U32 UR6, UR10, UR6, URZ ;  /* 0x000000060a0672a5 */ /* 0x000fc8000f8e003f */
[----:B------:R-:W-:-:S04]  /*ad30*/  @UP0 USHF.R.U32.HI UR10, URZ, UR15, UR7 ;  /* 0x0000000f3f0a0299 */ /* 0x000fc80008011607 */
[----:B------:R-:W-:-:S03]  /*ad40*/  UIADD3 UR10, UR11, UR10, URZ ;  /* 0x0000000a0b0a7290 */ /* 0x000fc6000fffe03f */
[----:B------:R-:W-:Y:S02]  /*ad50*/  ULDC UR11, c[0x0][0x9dc] ;  /* 0x00027700000b7ab9 */ /* 0x000fe40000000800 */
[----:B------:R-:W-:Y:S01]  /*ad60*/  UIADD3 UR11, UR10, -UR11, URZ ;  /* 0x8000000b0a0b7290 */ /* 0x000fe2000fffe03f */
[----:B------:R-:W-:Y:S11]  /*ad70*/  @P2 BRA `(.L_x_913) ;  /* 0x0000000000442947 */ /* 0x000ff60003800000 */
        /* <DEDUP_REMOVED lines=10> */
.L_x_914:
[----:B------:R-:W-:-:S11]  /*ae20*/  UISETP.NE.AND UP2, UPT, UR14, 0x1, UPT ;  /* 0x000000010e00788c */ /* 0x000fd6000bf45270 */
[----:B------:R-:W-:Y:S02]  /*ae30*/  @UP2 ULDC.64 UR18, c[0x0][0x9e8] ;  /* 0x00027a0000122ab9 */ /* 0x000fe40000000a00 */
[----:B------:R-:W-:-:S04]  /*ae40*/  UIMAD.WIDE.U32 UR6, UR10, UR18, URZ ;  /* 0x000000120a0672a5 */ /* 0x000fc8000f8e003f */
[----:B------:R-:W-:-:S12]  /*ae50*/  @UP2 USHF.R.U32.HI UR10, URZ, UR19, UR7 ;  /* 0x000000133f0a2299 */ /* 0x000fd80008011607 */
.L_x_915:
[----:B------:R-:W-:-:S04]  /*ae60*/  UIMAD UR10, UR10, UR14, URZ ;  /* 0x0000000e0a0a72a4 */ /* 0x000fc8000f8e023f */
[----:B------:R-:W-:-:S04]  /*ae70*/  UISETP.LT.AND UP2, UPT, UR11, UR10, UPT ;  /* 0x0000000a0b00728c */ /* 0x000fc8000bf41270 */
[----:B------:R-:W-:-:S12]  /*ae80*/  USEL UR11, UR11, UR10, !UP2 ;  /* 0x0000000a0b0b7287 */ /* 0x000fd8000d000000 */
.L_x_913:
[----:B------:R-:W-:-:S04]  /*ae90*/  UIADD3 UR6, UR11, 0x9f, URZ ;  /* 0x0000009f0b067890 */ /* 0x000fc8000fffe03f */
[----:B------:R-:W-:-:S04]  /*aea0*/  UIMAD.WIDE UR6, UR6, 0x66666667, URZ ;  /* 0x66666667060678a5 */ /* 0x000fc8000f8e023f */
[----:B------:R-:W-:-:S04]  /*aeb0*/  USHF.R.U32.HI UR6, URZ, 0x1f, UR7 ;  /* 0x0000001f3f067899 */ /* 0x000fc80008011607 */
[----:B------:R-:W-:-:S04]  /*aec0*/  ULEA.HI.SX32 UR6, UR7, UR6, 0x1a ;  /* 0x0000000607067291 */ /* 0x000fc8000f8fd23f */
[----:B------:R-:W-:-:S04]  /*aed0*/  UISETP.LT.AND UP2, UPT, UR56, UR6, UPT ;  /* 0x000000063800728c */ /* 0x000fc8000bf41270 */
[----:B------:R-:W-:-:S06]  /*aee0*/  USEL UR11, UR56, UR6, !UP2 ;  /* 0x00000006380b7287 */ /* 0x000fcc000d000000 */
[----:B------:R-:W-:-:S13]  /*aef0*/  ISETP.GE.AND P2, PT, R5, UR11, PT ;  /* 0x0000000b05007c0c */ /* 0x000fda000bf46270 */
[----:B------:R-:W-:Y:S05]  /*af00*/  @!P2 BRA `(.L_x_916) ;  /* 0x0000002c0050a947 */ /* 0x000fea0003800000 */
[----:B------:R-:W-:Y:S01]  /*af10*/  IMAD.MOV.U32 R13, RZ, RZ, R0 ;  /* 0x000000ffff0d7224 */ /* 0x000fe200078e0000 */
[----:B------:R-:W-:Y:S01]  /*af20*/  UMOV UR6, UR4 ;  /* 0x0000000400067c82 */ /* 0x000fe20008000000 */
[----:B------:R-:W-:-:S07]  /*af30*/  IMAD.MOV.U32 R11, RZ, RZ, R4 ;  /* 0x000000ffff0b7224 */ /* 0x000fce00078e0004 */
.L_x_926:
[----:B------:R-:W-:Y:S01]  /*af40*/  ISETP.NE.AND P3, PT, RZ, UR39, PT ;  /* 0x00000027ff007c0c */ /* 0x000fe2000bf65270 */
[----:B------:R-:W-:-:S04]  /*af50*/  UISETP.NE.AND UP2, UPT, UR5, 0x1, UPT ;  /* 0x000000010500788c */ /* 0x000fc8000bf45270 */
[----:B------:R-:W-:-:S04]  /*af60*/  USEL UR4, URZ, 0x1, UP2 ;  /* 0x000000013f047887 */ /* 0x000fc80009000000 */
[----:B------:R-:W-:-:S04]  /*af70*/  ULOP3.LUT UR4, UR6, UR4, URZ, 0x3c, !UPT ;  /* 0x0000000406047292 */ /* 0x000fc8000f8e3c3f */
[----:B------:R-:W-:Y:S08]  /*af80*/  @P3 BRA `(.L_x_917) ;  /* 0x0000000000383947 */ /* 0x000ff00003800000 */
[----:B------:R-:W-:Y:S05]  /*af90*/  @!P0 BRA `(.L_x_918) ;  /* 0x0000000000048947 */ /* 0x000fea0003800000 */
[----:B------:R-:W-:Y:S01]  /*afa0*/  BPT.TRAP 0x1 ;  /* 0x000000040000795c */ /* 0x000fe20000300000 */
.L_x_918:
[----:B------:R-:W-:Y:S01]  /*afb0*/  UIADD3 UR7, UR5, 0x1, URZ ;  /* 0x0000000105077890 */ /* 0x000fe2000fffe03f */
[----:B------:R-:W-:-:S03]  /*afc0*/  IMAD.U32 R0, RZ, RZ, UR4 ;  /* 0x00000004ff007e24 */ /* 0x000fc6000f8e00ff */
[----:B------:R-:W-:Y:S02]  /*afd0*/  UISETP.NE.AND UP2, UPT, UR7, 0x2, UPT ;  /* 0x000000020700788c */ /* 0x000fe4000bf45270 */
[----:B------:R-:W-:Y:S02]  /*afe0*/  SHF.L.U32 R0, R0, 0x1f, RZ ;  /* 0x0000001f00007819 */ /* 0x000fe400000006ff */
[----:B------:R-:W-:-:S04]  /*aff0*/  USEL UR7, UR7, URZ, UP2 ;  /* 0x0000003f07077287 */ /* 0x000fc80009000000 */
[----:B------:R-:W-:-:S09]  /*b000*/  ULEA UR7, UR7, UR37, 0x3 ;  /* 0x0000002507077291 */ /* 0x000fd2000f8e183f */
[----:B------:R0:W1:Y:S01]  /*b010*/  SYNCS.PHASECHK.TRANS64.TRYWAIT P2, [UR7+0x29830], R0 ;  /* 0x02983000ff0075a7 */ /* 0x0000620008040147 */
[----:B------:R-:W-:Y:S05]  /*b020*/  @!P0 BRA `(.L_x_919) ;  /* 0x0000000000048947 */ /* 0x000fea0003800000 */
[----:B------:R-:W-:Y:S01]  /*b030*/  BPT.TRAP 0x1 ;  /* 0x000000040000795c */ /* 0x000fe20000300000 */
.L_x_919:
[----:B-1----:R-:W-:Y:S05]  /*b040*/  @P2 BRA `(.L_x_917) ;  /* 0x0000000000082947 */ /* 0x002fea0003800000 */
[----:B------:R-:W1:Y:S02]  /*b050*/  SYNCS.PHASECHK.TRANS64.TRYWAIT P2, [UR7+0x29830], R0 ;  /* 0x02983000ff0075a7 */ /* 0x000e640008040147 */
[----:B-1----:R-:W-:Y:S05]  /*b060*/  @!P2 BRA `(.L_x_920) ;  /* 0x000000e0007ca947 */ /* 0x002fea0003800000 */
.L_x_917:
        /* <DEDUP_REMOVED lines=200> */
.L_x_922:
[----:B------:R-:W-:Y:S01]  /*bcf0*/  ULEA UR10, UR5, UR37, 0x3 ;  /* 0x00000025050a7291 */ /* 0x000fe2000f8e183f */
[----:B------:R-:W-:-:S05]  /*bd00*/  IMAD.U32 R0, RZ, RZ, UR6 ;  /* 0x00000006ff007e24 */ /* 0x000fca000f8e00ff */
[----:B------:R-:W-:-:S04]  /*bd10*/  SHF.L.U32 R0, R0, 0x1f, RZ ;  /* 0x0000001f00007819 */ /* 0x000fc800000006ff */
[----:B------:R0:W1:Y:S01]  /*bd20*/  SYNCS.PHASECHK.TRANS64.TRYWAIT P2, [UR10+0x29850], R0 ;  /* 0x02985000ff0075a7 */ /* 0x000062000804014a */
[----:B------:R-:W-:Y:S05]  /*bd30*/  @!P0 BRA `(.L_x_923) ;  /* 0x0000000000048947 */ /* 0x000fea0003800000 */
[----:B------:R-:W-:Y:S01]  /*bd40*/  BPT.TRAP 0x1 ;  /* 0x000000040000795c */ /* 0x000fe20000300000 */
.L_x_923:
[----:B-1----:R-:W-:Y:S05]  /*bd50*/  @P2 BRA `(.L_x_921) ;  /* 0x0000000000082947 */ /* 0x002fea0003800000 */
[----:B------:R-:W1:Y:S02]  /*bd60*/  SYNCS.PHASECHK.TRANS64.TRYWAIT P2, [UR10+0x29850], R0 ;  /* 0x02985000ff0075a7 */ /* 0x000e64000804014a */
[----:B-1----:R-:W-:Y:S05]  /*bd70*/  @!P2 BRA `(.L_x_924) ;  /* 0x000000d40050a947 */ /* 0x002fea0003800000 */
.L_x_921:
[----:B------:R-:W-:Y:S01]  /*bd80*/  UIADD3 UR6, UR37, 0x400, URZ ;  /* 0x0000040025067890 */ /* 0x000fe2000fffe03f */
[----:B------:R-:W-:Y:S01]  /*bd90*/  WARPGROUP.ARRIVE ;  /* 0x00000000000079c5 */ /* 0x000fe20000000000 */
[----:B------:R-:W-:Y:S01]  /*bda0*/  UMOV UR15, 0xc0000010 ;  /* 0xc0000010000f7882 */ /* 0x000fe20000000000 */
[----:B01----:R-:W-:Y:S01]  /*bdb0*/  FMNMX.FTZ R0, R152, R11, !PT ;  /* 0x0000000b98007209 */ /* 0x003fe20007810000 */
[----:B------:R-:W-:-:S03]  /*bdc0*/  USHF.R.U32.HI UR6, URZ, 0x4, UR6 ;  /* 0x000000043f067899 */ /* 0x000fc60008011606 */
[----:B------:R-:W-:Y:S01]  /*bdd0*/  FMNMX.FTZ R15, R153, R0, !PT ;  /* 0x00000000990f7209 */ /* 0x000fe20007810000 */
        /* <DEDUP_REMOVED lines=97> */
[----:B------:R-:W-:-:S04]  /*c3f0*/  FADD.FTZ R11, -R4, R11 ;  /* 0x0000000b040b7221 */ /* 0x000fc80000010100 */
[----:B------:R-:W-:Y:S01]  /*c400*/  FMUL.FTZ R10, R11, UR36 ;  /* 0x000000240b0a7c20 */ /* 0x000fe20008410000 */
[----:B-1----:R-:W-:-:S05]  /*c410*/  FMNMX.FTZ R0, R21, R0, !PT ;  /* 0x0000000015007209 */ /* 0x002fca0007810000 */
[----:B------:R-:W-:Y:S01]  /*c420*/  MUFU.EX2 R10, R10 ;  /* 0x0000000a000a7308 */ /* 0x000fe20000000800 */
[----:B------:R-:W-:-:S01]  /*c430*/  FADD.FTZ R11, -R0, R13 ;  /* 0x0000000d000b7221 */ /* 0x000fc20000010100 */
[----:B------:R-:W-:-:S03]  /*c440*/  IMAD.U32 R13, RZ, RZ, UR36 ;  /* 0x00000024ff0d7e24 */ /* 0x000fc6000f8e00ff */
[----:B------:R-:W-:Y:S01]  /*c450*/  FMUL.FTZ R11, R11, UR36 ;  /* 0x000000240b0b7c20 */ /* 0x000fe20008410000 */
[----:B------:R-:W-:-:S04]  /*c460*/  FFMA.FTZ R188, R4, R13, -8 ;  /* 0xc100000004bc7423 */ /* 0x000fc8000001000d */
[--C-:B------:R-:W-:Y:S01]  /*c470*/  FFMA.FTZ R15, R157, UR36, -R188.reuse ;  /* 0x000000249d0f7c23 */ /* 0x100fe200080108bc */
[----:B------:R-:W-:Y:S02]  /*c480*/  IMAD.U32 R157, RZ, RZ, UR36 ;  /* 0x00000024ff9d7e24 */ /* 0x000fe4000f8e00ff */
[--C-:B------:R-:W-:Y:S01]  /*c490*/  FFMA.FTZ R12, R153, UR36, -R188.reuse ;  /* 0x00000024990c7c23 */ /* 0x100fe200080108bc */
[----:B------:R-:W-:-:S01]  /*c4a0*/  FFMA.FTZ R153, R101, UR36, -R188 ;  /* 0x0000002465997c23 */ /* 0x000fc200080108bc */
[----:B------:R-:W-:Y:S01]  /*c4b0*/  FFMA.FTZ R13, R152, UR36, -R188 ;  /* 0x00000024980d7c23 */ /* 0x000fe200080108bc */
[----:B------:R-:W-:-:S01]  /*c4c0*/  FFMA.FTZ R101, R0, R157, -8 ;  /* 0xc100000000657423 */ /* 0x000fc2000001009d */
[----:B------:R-:W-:Y:S01]  /*c4d0*/  MUFU.EX2 R11, R11 ;  /* 0x0000000b000b7308 */ /* 0x000fe20000000800 */
[----:B------:R-:W-:-:S01]  /*c4e0*/  FFMA.FTZ R14, R156, UR36, -R188 ;  /* 0x000000249c0e7c23 */ /* 0x000fc200080108bc */
[----:B------:R-:W-:Y:S01]  /*c4f0*/  FFMA.FTZ R20, R160, UR36, -R188 ;  /* 0x00000024a0147c23 */ /* 0x000fe200080108bc */
        /* <DEDUP_REMOVED lines=8> */
[----:B------:R-:W-:-:S01]  /*c580*/  FFMA.FTZ R22, R164, UR36, -R188 ;  /* 0x00000024a4167c23 */ /* 0x000fc200080108bc */
[----:B------:R-:W-:Y:S01]  /*c590*/  FFMA.FTZ R158, R166, UR36, -R101 ;  /* 0x00000024a69e7c23 */ /* 0x000fe20008010865 */
[----:B------:R-:W-:-:S01]  /*c5a0*/  FFMA.FTZ R23, R165, UR36, -R188 ;  /* 0x00000024a5177c23 */ /* 0x000fc200080108bc */
[----:B------:R-:W-:Y:S01]  /*c5b0*/  FFMA.FTZ R161, R167, UR36, -R101 ;  /* 0x00000024a7a17c23 */ /* 0x000fe20008010865 */
[----:B------:R-:W-:-:S01]  /*c5c0*/  FFMA.FTZ R136, R136, UR36, -R188 ;  /* 0x0000002488887c23 */ /* 0x000fc200080108bc */
[----:B------:R-:W1:Y:S01]  /*c5d0*/  MUFU.EX2 R152, R152 ;  /* 0x0000009800987308 */ /* 0x000e620000000800 */
[----:B------:R-:W-:-:S01]  /*c5e0*/  FFMA.FTZ R138, R138, UR36, -R101 ;  /* 0x000000248a8a7c23 */ /* 0x000fc20008010865 */
[----:B------:R-:W-:Y:S01]  /*c5f0*/  FFMA.FTZ R137, R137, UR36, -R188 ;  /* 0x0000002489897c23 */ /* 0x000fe200080108bc */
[----:B------:R-:W-:-:S01]  /*c600*/  FFMA.FTZ R139, R139, UR36, -R101 ;  /* 0x000000248b8b7c23 */ /* 0x000fc20008010865 */
[----:B------:R-:W-:Y:S01]  /*c610*/  FFMA.FTZ R140, R140, UR36, -R188 ;  /* 0x000000248c8c7c23 */ /* 0x000fe200080108bc */
[----:B------:R-:W-:-:S01]  /*c620*/  FFMA.FTZ R142, R142, UR36, -R101 ;  /* 0x000000248e8e7c23 */ /* 0x000fc20008010865 */
[----:B------:R-:W-:Y:S01]  /*c630*/  FFMA.FTZ R141, R141, UR36, -R188 ;  /* 0x000000248d8d7c23 */ /* 0x000fe200080108bc */
[----:B------:R-:W-:-:S01]  /*c640*/  FFMA.FTZ R143, R143, UR36, -R101 ;  /* 0x000000248f8f7c23 */ /* 0x000fc20008010865 */
[----:B------:R-:W2:Y:S01]  /*c650*/  MUFU.EX2 R12, R12 ;  /* 0x0000000c000c7308 */ /* 0x000ea20000000800 */
[----:B0-----:R-:W-:-:S01]  /*c660*/  FFMA.FTZ R7, R10, R7, R13 ;  /* 0x000000070a077223 */ /* 0x001fc2000001000d */
[----:B------:R-:W-:Y:S01]  /*c670*/  FFMA.FTZ R144, R144, UR36, -R188 ;  /* 0x0000002490907c23 */ /* 0x000fe200080108bc */
[----:B------:R-:W-:-:S01]  /*c680*/  FFMA.FTZ R146, R146, UR36, -R101 ;  /* 0x0000002492927c23 */ /* 0x000fc20008010865 */
[----:B------:R-:W-:Y:S01]  /*c690*/  FFMA.FTZ R145, R145, UR36, -R188 ;  /* 0x0000002491917c23 */ /* 0x000fe200080108bc */
[----:B------:R-:W-:-:S01]  /*c6a0*/  FFMA.FTZ R147, R147, UR36, -R101 ;  /* 0x0000002493937c23 */ /* 0x000fc20008010865 */
[----:B------:R-:W-:Y:S01]  /*c6b0*/  FFMA.FTZ R148, R148, UR36, -R188 ;  /* 0x0000002494947c23 */ /* 0x000fe200080108bc */
[----:B------:R-:W-:-:S01]  /*c6c0*/  FFMA.FTZ R150, R150, UR36, -R101 ;  /* 0x0000002496967c23 */ /* 0x000fc20008010865 */
[----:B------:R-:W0:Y:S01]  /*c6d0*/  MUFU.EX2 R155, R155 ;  /* 0x0000009b009b7308 */ /* 0x000e220000000800 */
[----:B-1----:R-:W-:-:S01]  /*c6e0*/  FFMA.FTZ R6, R11, R6, R152 ;  /* 0x000000060b067223 */ /* 0x002fc20000010098 */
[----:B------:R-:W-:Y:S01]  /*c6f0*/  FFMA.FTZ R149, R149, UR36, -R188 ;  /* 0x0000002495957c23 */ /* 0x000fe200080108bc */
[----:B------:R-:W-:-:S01]  /*c700*/  FFMA.FTZ R151, R151, UR36, -R101 ;  /* 0x0000002497977c23 */ /* 0x000fc20008010865 */
[----:B------:R-:W-:Y:S01]  /*c710*/  FFMA.FTZ R120, R120, UR36, -R188 ;  /* 0x0000002478787c23 */ /* 0x000fe200080108bc */
[----:B------:R-:W-:-:S01]  /*c720*/  FFMA.FTZ R122, R122, UR36, -R101 ;  /* 0x000000247a7a7c23 */ /* 0x000fc20008010865 */
[----:B------:R-:W-:Y:S01]  /*c730*/  FFMA.FTZ R121, R121, UR36, -R188 ;  /* 0x0000002479797c23 */ /* 0x000fe200080108bc */
[----:B------:R-:W-:-:S01]  /*c740*/  FFMA.FTZ R123, R123, UR36, -R101 ;  /* 0x000000247b7b7c23 */ /* 0x000fc20008010865 */
[----:B------:R-:W1:Y:S01]  /*c750*/  MUFU.EX2 R14, R14 ;  /* 0x0000000e000e7308 */ /* 0x000e620000000800 */
[----:B--2---:R-:W-:-:S01]  /*c760*/  FADD.FTZ R7, R12, R7 ;  /* 0x000000070c077221 */ /* 0x004fc20000010000 */
[----:B------:R-:W-:Y:S01]  /*c770*/  FFMA.FTZ R124, R124, UR36, -R188 ;  /* 0x000000247c7c7c23 */ /* 0x000fe200080108bc */
[----:B------:R-:W-:-:S01]  /*c780*/  FFMA.FTZ R126, R126, UR36, -R101 ;  /* 0x000000247e7e7c23 */ /* 0x000fc20008010865 */
[----:B------:R-:W-:Y:S01]  /*c790*/  FFMA.FTZ R125, R125, UR36, -R188 ;  /* 0x000000247d7d7c23 */ /* 0x000fe200080108bc */
[----:B------:R-:W-:-:S01]  /*c7a0*/  FFMA.FTZ R127, R127, UR36, -R101 ;  /* 0x000000247f7f7c23 */ /* 0x000fc20008010865 */
[----:B------:R-:W-:Y:S01]  /*c7b0*/  FFMA.FTZ R128, R128, UR36, -R188 ;  /* 0x0000002480807c23 */ /* 0x000fe200080108bc */
[----:B------:R-:W-:-:S01]  /*c7c0*/  FFMA.FTZ R130, R130, UR36, -R101 ;  /* 0x0000002482827c23 */ /* 0x000fc20008010865 */
[----:B------:R-:W2:Y:S01]  /*c7d0*/  MUFU.EX2 R154, R154 ;  /* 0x0000009a009a7308 */ /* 0x000ea20000000800 */
[----:B0-----:R-:W-:-:S01]  /*c7e0*/  FADD.FTZ R163, R155, R6 ;  /* 0x000000069ba37221 */ /* 0x001fc20000010000 */
[----:B------:R-:W-:Y:S01]  /*c7f0*/  FFMA.FTZ R129, R129, UR36, -R188 ;  /* 0x0000002481817c23 */ /* 0x000fe200080108bc */
[----:B------:R-:W-:-:S01]  /*c800*/  FFMA.FTZ R131, R131, UR36, -R101 ;  /* 0x0000002483837c23 */ /* 0x000fc20008010865 */
[----:B------:R-:W-:Y:S01]  /*c810*/  FFMA.FTZ R132, R132, UR36, -R188 ;  /* 0x0000002484847c23 */ /* 0x000fe200080108bc */
[----:B------:R-:W-:-:S01]  /*c820*/  FFMA.FTZ R134, R134, UR36, -R101 ;  /* 0x0000002486867c23 */ /* 0x000fc20008010865 */
[----:B------:R-:W-:Y:S01]  /*c830*/  FFMA.FTZ R133, R133, UR36, -R188 ;  /* 0x0000002485857c23 */ /* 0x000fe200080108bc */
[----:B------:R-:W-:-:S01]  /*c840*/  FFMA.FTZ R135, R135, UR36, -R101 ;  /* 0x0000002487877c23 */ /* 0x000fc20008010865 */
[----:B------:R-:W0:Y:S01]  /*c850*/  MUFU.EX2 R15, R15 ;  /* 0x0000000f000f7308 */ /* 0x000e220000000800 */
[----:B-1----:R-:W-:-:S01]  /*c860*/  FADD.FTZ R6, R14, R7 ;  /* 0x000000070e067221 */ /* 0x002fc20000010000 */
        /* <DEDUP_REMOVED lines=9> */
[----:B------:R-:W-:-:S02]  /*c900*/  WARPGROUP.DEPBAR.LE gsb0, 0x0 ;  /* 0x00008000000079c5 */ /* 0x000fc40000010000 */
[----:B------:R-:W-:Y:S01]  /*c910*/  WARPGROUP.ARRIVE ;  /* 0x00000000000079c5 */ /* 0x000fe20000000000 */
[----:B------:R-:W-:-:S01]  /*c920*/  FFMA.FTZ R111, R111, UR36, -R101 ;  /* 0x000000246f6f7c23 */ /* 0x000fc20008010865 */
[----:B------:R-:W-:Y:S01]  /*c930*/  FFMA.FTZ R112, R112, UR36, -R188 ;  /* 0x0000002470707c23 */ /* 0x000fe200080108bc */
[----:B------:R-:W2:Y:S01]  /*c940*/  MUFU.EX2 R20, R20 ;  /* 0x0000001400147308 */ /* 0x000ea20000000800 */
[----:B0-----:R-:W-:-:S01]  /*c950*/  FADD.FTZ R7, R15, R6 ;  /* 0x000000060f077221 */ /* 0x001fc20000010000 */
[--C-:B------:R-:W-:Y:S01]  /*c960*/  FFMA.FTZ R114, R114, UR36, -R101.reuse ;  /* 0x0000002472727c23 */ /* 0x100fe20008010865 */
[----:B------:R-:W-:Y:S01]  /*c970*/  QGMMA.64x128x32.F32.E4M3.E4M3 R24, R176, gdesc[UR12], R24, gsb0 ;  /* 0x01e0000cb0187df3 */ /* 0x000fe20008000818 */
[----:B------:R-:W-:Y:S01]  /*c980*/  UIADD3 UR14, UR6, 0x300, URZ ;  /* 0x00000300060e7890 */ /* 0x000fe2000fffe03f */
[----:B------:R-:W-:Y:S01]  /*c990*/  FFMA.FTZ R113, R113, UR36, -R188 ;  /* 0x0000002471717c23 */ /* 0x000fe200080108bc */
[----:B------:R-:W-:Y:S01]  /*c9a0*/  UMOV UR15, 0xc0000010 ;  /* 0xc0000010000f7882 */ /* 0x000fe20000000000 */
[----:B------:R-:W-:Y:S01]  /*c9b0*/  FFMA.FTZ R115, R115, UR36, -R101 ;  /* 0x0000002473737c23 */ /* 0x000fe20008010865 */
        /* <DEDUP_REMOVED lines=27> */
[----:B------:R-:W-:-:S05]  /*cb70*/  IADD3 R164, -R17, 0xb, RZ ;  /* 0x0000000b11a47810 */ /* 0x000fca0007ffe1ff */
        /* <DEDUP_REMOVED lines=27> */
[----:B------:R-:W-:Y:S02]  /*cd30*/  WARPGROUP.DEPBAR.LE gsb0, 0x0 ;  /* 0x00008000000079c5 */ /* 0x000fe40000010000 */
[----:B------:R-:W-:Y:S01]  /*cd40*/  WARPGROUP.ARRIVE ;  /* 0x00000000000079c5 */ /* 0x000fe20000000000 */
[----:B0-----:R-:W-:-:S04]  /*cd50*/  FADD.FTZ R6, R144, R7 ;  /* 0x0000000790067221 */ /* 0x001fc80000010000 */
[----:B------:R-:W0:Y:S01]  /*cd60*/  MUFU.EX2 R147, R147 ;  /* 0x0000009300937308 */ /* 0x000e220000000800 */
[----:B------:R-:W-:Y:S01]  /*cd70*/  QGMMA.64x128x32.F32.E4M3.E4M3 R24, R172, gdesc[UR12], R24, gsb0 ;  /* 0x01e0000cac187df3 */ /* 0x000fe20008000818 */
[----:B------:R-:W-:Y:S01]  /*cd80*/  UIADD3 UR14, UR6, 0x400, URZ ;  /* 0x00000400060e7890 */ /* 0x000fe2000fffe03f */
[----:B-1----:R-:W-:Y:S01]  /*cd90*/  FADD.FTZ R160, R146, R163 ;  /* 0x000000a392a07221 */ /* 0x002fe20000010000 */
[----:B------:R-:W-:-:S04]  /*cda0*/  UMOV UR15, 0xc0000010 ;  /* 0xc0000010000f7882 */ /* 0x000fc80000000000 */
        /* <DEDUP_REMOVED lines=34> */
[----:B------:R-:W-:Y:S02]  /*cfd0*/  WARPGROUP.DEPBAR.LE gsb0, 0x0 ;  /* 0x00008000000079c5 */ /* 0x000fe40000010000 */
[----:B------:R-:W-:-:S04]  /*cfe0*/  WARPGROUP.ARRIVE ;  /* 0x00000000000079c5 */ /* 0x000fc80000000000 */
[----:B------:R-:W0:Y:S01]  /*cff0*/  MUFU.EX2 R134, R134 ;  /* 0x0000008600867308 */ /* 0x000e220000000800 */
[----:B-1----:R-:W-:-:S01]  /*d000*/  FADD.FTZ R163, R131, R160 ;  /* 0x000000a083a37221 */ /* 0x002fc20000010000 */
[----:B------:R-:W-:Y:S01]  /*d010*/  QGMMA.64x128x32.F32.E4M3.E4M3 R24, R168, gdesc[UR12], R24, gsb0 ;  /* 0x01e0000ca8187df3 */ /* 0x000fe20008000818 */
[----:B--2---:R-:W-:-:S05]  /*d020*/  FADD.FTZ R6, R132, R7 ;  /* 0x0000000784067221 */ /* 0x004fca0000010000 */
[----:B------:R-:W1:Y:S08]  /*d030*/  MUFU.EX2 R133, R133 ;  /* 0x0000008500857308 */ /* 0x000e700000000800 */
        /* <DEDUP_REMOVED lines=20> */
[----:B------:R-:W-:Y:S01]  /*d180*/  MUFU.EX2 R114, R114 ;  /* 0x0000007200727308 */ /* 0x000fe20000000800 */
[----:B-1----:R-:W-:-:S07]  /*d190*/  FADD.FTZ R163, R111, R160 ;  /* 0x000000a06fa37221 */ /* 0x002fce0000010000 */
[----:B------:R-:W0:Y:S01]  /*d1a0*/  MUFU.EX2 R113, R113 ;  /* 0x0000007100717308 */ /* 0x000e220000000800 */
[----:B--2---:R-:W-:-:S07]  /*d1b0*/  FADD.FTZ R6, R112, R7 ;  /* 0x0000000770067221 */ /* 0x004fce0000010000 */
[----:B------:R-:W-:Y:S08]  /*d1c0*/  MUFU.EX2 R115, R115 ;  /* 0x0000007300737308 */ /* 0x000ff00000000800 */
[----:B------:R-:W1:Y:S01]  /*d1d0*/  MUFU.EX2 R116, R116 ;  /* 0x0000007400747308 */ /* 0x000e620000000800 */
[----:B0-----:R-:W-:-:S07]  /*d1e0*/  FADD.FTZ R7, R113, R6 ;  /* 0x0000000671077221 */ /* 0x001fce0000010000 */
[----:B------:R-:W-:Y:S08]  /*d1f0*/  MUFU.EX2 R118, R118 ;  /* 0x0000007600767308 */ /* 0x000ff00000000800 */
[----:B------:R-:W0:Y:S01]  /*d200*/  MUFU.EX2 R117, R117 ;  /* 0x0000007500757308 */ /* 0x000e220000000800 */
[----:B-1----:R-:W-:-:S07]  /*d210*/  FADD.FTZ R6, R116, R7 ;  /* 0x0000000774067221 */ /* 0x002fce0000010000 */
[----:B------:R-:W1:Y:S01]  /*d220*/  MUFU.EX2 R119, R119 ;  /* 0x0000007700777308 */ /* 0x000e620000000800 */
[----:B------:R-:W-:-:S07]  /*d230*/  WARPGROUP.DEPBAR.LE gsb0, 0x0 ;  /* 0x00008000000079c5 */ /* 0x000fce0000010000 */
[----:B------:R-:W2:Y:S01]  /*d240*/  MUFU.EX2 R88, R88 ;  /* 0x0000005800587308 */ /* 0x000ea20000000800 */
[----:B0-----:R-:W-:-:S07]  /*d250*/  FADD.FTZ R7, R117, R6 ;  /* 0x0000000675077221 */ /* 0x001fce0000010000 */
[----:B------:R-:W-:Y:S08]  /*d260*/  MUFU.EX2 R90, R90 ;  /* 0x0000005a005a7308 */ /* 0x000ff00000000800 */
[----:B------:R0:W-:Y:S08]  /*d270*/  MUFU.EX2 R165, R94 ;  /* 0x0000005e00a57308 */ /* 0x0001f00000000800 */
[----:B------:R-:W3:Y:S01]  /*d280*/  MUFU.EX2 R89, R89 ;  /* 0x0000005900597308 */ /* 0x000ee20000000800 */
[----:B0-----:R-:W-:-:S04]  /*d290*/  FADD.FTZ R94, R114, R163 ;  /* 0x000000a3725e7221 */ /* 0x001fc80000010000 */
[----:B------:R-:W-:-:S03]  /*d2a0*/  FADD.FTZ R163, R115, R94 ;  /* 0x0000005e73a37221 */ /* 0x000fc60000010000 */
[----:B------:R-:W-:Y:S01]  /*d2b0*/  MUFU.EX2 R91, R91 ;  /* 0x0000005b005b7308 */ /* 0x000fe20000000800 */
[----:B------:R-:W-:-:S01]  /*d2c0*/  FADD.FTZ R94, R118, R163 ;  /* 0x000000a3765e7221 */ /* 0x000fc20000010000 */
[----:B------:R-:W-:-:S05]  /*d2d0*/  IMAD.U32 R163, RZ, RZ, UR7 ;  /* 0x00000007ffa37e24 */ /* 0x000fca000f8e00ff */
[----:B------:R-:W-:Y:S01]  /*d2e0*/  @!P1 LEA R6, R163, UR37, 0x3 ;  /* 0x00000025a3069c11 */ /* 0x000fe2000f8e18ff */
[----:B------:R-:W0:Y:S04]  /*d2f0*/  MUFU.EX2 R92, R92 ;  /* 0x0000005c005c7308 */ /* 0x000e280000000800 */
[----:B------:R-:W-:-:S04]  /*d300*/  @!P1 VIADD R6, R6, 0x29840 ;  /* 0x0002984006069836 */ /* 0x000fc80000000000 */
[----:B------:R-:W4:Y:S01]  /*d310*/  MUFU.EX2 R93, R93 ;  /* 0x0000005d005d7308 */ /* 0x000f220000000800 */
[----:B------:R-:W-:Y:S01]  /*d320*/  @!P1 PRMT R6, RZ, 0x654, R6 ;  /* 0x00000654ff069816 */ /* 0x000fe20000000006 */
[----:B------:R0:W-:Y:S06]  /*d330*/  BAR.ARV R164, 0x100 ;  /* 0x000400a40000751d */ /* 0x0001ec0000002000 */
[----:B------:R1:W-:Y:S01]  /*d340*/  MUFU.EX2 R162, R95 ;  /* 0x0000005f00a27308 */ /* 0x0003e20000000800 */
[----:B------:R5:W-:Y:S07]  /*d350*/  @!P1 SYNCS.ARRIVE.TRANS64.RED.A1T0 RZ, [R6+URZ], RZ ;  /* 0x000000ff06ff99a7 */ /* 0x000bee000810043f */
[----:B------:R-:W5:Y:S01]  /*d360*/  MUFU.EX2 R96, R96 ;  /* 0x0000006000607308 */ /* 0x000f620000000800 */
[----:B-1----:R-:W-:-:S01]  /*d370*/  FADD.FTZ R95, R119, R94 ;  /* 0x0000005e775f7221 */ /* 0x002fc20000010000 */
[----:B--2---:R-:W-:-:S04]  /*d380*/  FADD.FTZ R94, R88, R7 ;  /* 0x00000007585e7221 */ /* 0x004fc80000010000 */
[----:B---3--:R-:W-:Y:S02]  /*d390*/  FADD.FTZ R7, R89, R94 ;  /* 0x0000005e59077221 */ /* 0x008fe40000010000 */
[----:B------:R1:W2:Y:S02]  /*d3a0*/  MUFU.EX2 R171, R98 ;  /* 0x0000006200ab7308 */ /* 0x0002a40000000800 */
[----:B0-----:R-:W-:-:S04]  /*d3b0*/  FADD.FTZ R94, R92, R7 ;  /* 0x000000075c5e7221 */ /* 0x001fc80000010000 */
[----:B----4-:R-:W-:Y:S02]  /*d3c0*/  FADD.FTZ R7, R93, R94 ;  /* 0x0000005e5d077221 */ /* 0x010fe40000010000 */
[----:B------:R-:W0:Y:S01]  /*d3d0*/  MUFU.EX2 R97, R97 ;  /* 0x0000006100617308 */ /* 0x000e220000000800 */
[----:B-1----:R-:W-:-:S01]  /*d3e0*/  FADD.FTZ R98, R90, R95 ;  /* 0x0000005f5a627221 */ /* 0x002fc20000010000 */
[----:B-----5:R-:W-:-:S03]  /*d3f0*/  FADD.FTZ R6, R96, R7 ;  /* 0x0000000760067221 */ /* 0x020fc60000010000 */
[----:B------:R-:W-:-:S03]  /*d400*/  FADD.FTZ R98, R91, R98 ;  /* 0x000000625b627221 */ /* 0x000fc60000010000 */
[----:B------:R-:W1:Y:S01]  /*d410*/  MUFU.EX2 R160, R99 ;  /* 0x0000006300a07308 */ /* 0x000e620000000800 */
[----:B------:R-:W-:-:S04]  /*d420*/  FADD.FTZ R98, R165, R98 ;  /* 0x00000062a5627221 */ /* 0x000fc80000010000 */
[----:B------:R-:W-:-:S03]  /*d430*/  FADD.FTZ R98, R162, R98 ;  /* 0x00000062a2627221 */ /* 0x000fc60000010000 */
[----:B------:R-:W3:Y:S01]  /*d440*/  MUFU.EX2 R100, R100 ;  /* 0x0000006400647308 */ /* 0x000ee20000000800 */
[----:B--2---:R-:W-:-:S01]  /*d450*/  FADD.FTZ R98, R171, R98 ;  /* 0x00000062ab627221 */ /* 0x004fc20000010000 */
[----:B0-----:R-:W-:-:S06]  /*d460*/  FADD.FTZ R7, R97, R6 ;  /* 0x0000000661077221 */ /* 0x001fcc0000010000 */
[----:B------:R-:W0:Y:S01]  /*d470*/  MUFU.EX2 R95, R102 ;  /* 0x00000066005f7308 */ /* 0x000e220000000800 */
[----:B-1----:R-:W-:-:S07]  /*d480*/  FADD.FTZ R98, R160, R98 ;  /* 0x00000062a0627221 */ /* 0x002fce0000010000 */
[----:B------:R-:W1:Y:S01]  /*d490*/  MUFU.EX2 R153, R153 ;  /* 0x0000009900997308 */ /* 0x000e620000000800 */
[----:B---3--:R-:W-:-:S07]  /*d4a0*/  FADD.FTZ R6, R100, R7 ;  /* 0x0000000764067221 */ /* 0x008fce0000010000 */
[----:B------:R-:W2:Y:S01]  /*d4b0*/  MUFU.EX2 R101, R101 ;  /* 0x0000006500657308 */ /* 0x000ea20000000800 */
[----:B0-----:R-:W-:-:S01]  /*d4c0*/  FADD.FTZ R98, R95, R98 ;  /* 0x000000625f627221 */ /* 0x001fc20000010000 */
[----:B-1----:R-:W-:-:S03]  /*d4d0*/  FADD.FTZ R7, R153, R6 ;  /* 0x0000000699077221 */ /* 0x002fc60000010000 */
[----:B--2---:R-:W-:Y:S01]  /*d4e0*/  FADD.FTZ R6, R101, R98 ;  /* 0x0000006265067221 */ /* 0x004fe20000010000 */
[----:B------:R-:W-:Y:S06]  /*d4f0*/  @!P0 BRA `(.L_x_925) ;  /* 0x0000000000048947 */ /* 0x000fec0003800000 */
[----:B------:R-:W-:Y:S01]  /*d500*/  BPT.TRAP 0x1 ;  /* 0x000000040000795c */ /* 0x000fe20000300000 */
.L_x_925:
[----:B------:R-:W-:Y:S01]  /*d510*/  ULEA UR5, UR5, UR37, 0x3 ;  /* 0x0000002505057291 */ /* 0x000fe2000f8e183f */
[----:B------:R-:W-:Y:S01]  /*d520*/  ISETP.GT.AND P2, PT, R5, UR11, PT ;  /* 0x0000000b05007c0c */ /* 0x000fe2000bf44270 */
[----:B------:R-:W-:Y:S01]  /*d530*/  UMOV UR6, UR4 ;  /* 0x0000000400067c82 */ /* 0x000fe20008000000 */
[----:B------:R-:W-:Y:S01]  /*d540*/  F2FP.SATFINITE.E4M3.F32.PACK_AB_MERGE_C R14, R15, R14, RZ ;  /* 0x0000000e0f0e723e */ /* 0x000fe200048070ff */
[----:B------:R-:W-:Y:S01]  /*d550*/  UIADD3 UR5, UR5, 0x29860, URZ ;  /* 0x0002986005057890 */ /* 0x000fe2000fffe03f */
[----:B------:R-:W-:Y:S01]  /*d560*/  F2FP.SATFINITE.E4M3.F32.PACK_AB_MERGE_C R22, R23, R22, RZ ;  /* 0x000000161716723e */ /* 0x000fe200048070ff */
[-C--:B------:R-:W-:Y:S01]  /*d570*/  FMUL.FTZ R26, R26, R11.reuse ;  /* 0x0000000b1a1a7220 */ /* 0x080fe20000410000 */
        /* <DEDUP_REMOVED lines=104> */
[----:B------:R-:W-:-:S02]  /*dc00*/  VIADD R5, R5, 0xffffffff ;  /* 0xffffffff05057836 */ /* 0x000fc40000000000 */
[----:B------:R-:W-:Y:S02]  /*dc10*/  IMAD.MOV.U32 R13, RZ, RZ, R0 ;  /* 0x000000ffff0d7224 */ /* 0x000fe400078e0000 */
[----:B------:R-:W-:Y:S01]  /*dc20*/  IMAD.MOV.U32 R11, RZ, RZ, R4 ;  /* 0x000000ffff0b7224 */ /* 0x000fe200078e0004 */
[----:B------:R-:W-:Y:S06]  /*dc30*/  @P2 BRA `(.L_x_926) ;  /* 0xffffffd000c02947 */ /* 0x000fec000383ffff */
[----:B------:R-:W-:-:S05]  /*dc40*/  UMOV UR5, UR7 ;  /* 0x0000000700057c82 */ /* 0x000fca0008000000 */
.L_x_916:
[----:B------:R-:W-:-:S13]  /*dc50*/  ISETP.GE.AND P2, PT, R5, UR56, PT ;  /* 0x0000003805007c0c */ /* 0x000fda000bf46270 */
[----:B------:R-:W-:Y:S05]  /*dc60*/  @!P2 BRA `(.L_x_927) ;  /* 0x0000004400f8a947 */ /* 0x000fea0003800000 */
[C---:B------:R-:W-:Y:S01]  /*dc70*/  VIADD R10, R17.reuse, 0x8 ;  /* 0x00000008110a7836 */ /* 0x040fe20000000000 */
[----:B------:R-:W-:Y:S01]  /*dc80*/  IADD3 R17, -R17, 0xb, RZ ;  /* 0x0000000b11117810 */ /* 0x000fe20007ffe1ff */
[----:B------:R-:W-:Y:S01]  /*dc90*/  IMAD.MOV.U32 R12, RZ, RZ, R0 ;  /* 0x000000ffff0c7224 */ /* 0x000fe200078e0000 */
[----:B------:R-:W-:Y:S01]  /*dca0*/  UMOV UR6, UR4 ;  /* 0x0000000400067c82 */ /* 0x000fe20008000000 */
[----:B------:R-:W-:Y:S01]  /*dcb0*/  IMAD.MOV.U32 R11, RZ, RZ, R4 ;  /* 0x000000ffff0b7224 */ /* 0x000fe200078e0004 */
[----:B------:R-:W-:Y:S01]  /*dcc0*/  UMOV UR7, UR5 ;  /* 0x0000000500077c82 */ /* 0x000fe20008000000 */
[----:B------:R-:W-:Y:S01]  /*dcd0*/  ULDC UR11, c[0x0][0x9e4] ;  /* 0x00027900000b7ab9 */ /* 0x000fe20000000800 */
[----:B------:R-:W-:Y:S01]  /*dce0*/  ULDC UR52, c[0x0][0x288] ;  /* 0x0000a20000347ab9 */ /* 0x000fe20000000800 */
[----:B------:R-:W-:Y:S01]  /*dcf0*/  ULDC UR53, c[0x0][0x2f0] ;  /* 0x0000bc0000357ab9 */ /* 0x000fe20000000800 */
[----:B------:R-:W-:-:S05]  /*dd00*/  ULDC UR54, c[0x0][0x9e0] ;  /* 0x0002780000367ab9 */ /* 0x000fca0000000800 */
.L_x_945:
        /* <DEDUP_REMOVED lines=9> */
.L_x_929:
[----:B------:R-:W-:Y:S01]  /*dda0*/  ULEA UR10, UR5, UR37, 0x3 ;  /* 0x00000025050a7291 */ /* 0x000fe2000f8e183f */
[----:B------:R-:W-:-:S05]  /*ddb0*/  IMAD.U32 R0, RZ, RZ, UR4 ;  /* 0x00000004ff007e24 */ /* 0x000fca000f8e00ff */
[----:B------:R-:W-:-:S04]  /*ddc0*/  SHF.L.U32 R0, R0, 0x1f, RZ ;  /* 0x0000001f00007819 */ /* 0x000fc800000006ff */
[----:B------:R0:W1:Y:S01]  /*ddd0*/  SYNCS.PHASECHK.TRANS64.TRYWAIT P2, [UR10+0x29830], R0 ;  /* 0x02983000ff0075a7 */ /* 0x000062000804014a */
[----:B------:R-:W-:Y:S05]  /*dde0*/  @!P0 BRA `(.L_x_930) ;  /* 0x0000000000048947 */ /* 0x000fea0003800000 */
[----:B------:R-:W-:Y:S01]  /*ddf0*/  BPT.TRAP 0x1 ;  /* 0x000000040000795c */ /* 0x000fe20000300000 */
.L_x_930:
[----:B-1----:R-:W-:Y:S05]  /*de00*/  @P2 BRA `(.L_x_928) ;  /* 0x0000000000082947 */ /* 0x002fea0003800000 */
[----:B------:R-:W1:Y:S02]  /*de10*/  SYNCS.PHASECHK.TRANS64.TRYWAIT P2, [UR10+0x29830], R0 ;  /* 0x02983000ff0075a7 */ /* 0x000e64000804014a */
[----:B-1----:R-:W-:Y:S05]  /*de20*/  @!P2 BRA `(.L_x_931) ;  /* 0x000000b4003ca947 */ /* 0x002fea0003800000 */
.L_x_928:
[----:B------:R2:W-:Y:S01]  /*de30*/  BAR.SYNC.DEFER_BLOCKING R10, 0x100 ;  /* 0x0004000a0000751d */ /* 0x0005e20000010000 */
[C---:B------:R-:W-:Y:S01]  /*de40*/  R2UR UR28, R2.reuse ;  /* 0x00000000021c72ca */ /* 0x040fe200000e0000 */
[----:B------:R-:W-:Y:S01]  /*de50*/  UIMAD UR10, UR5, 0x780, UR38 ;  /* 0x00000780050a78a4 */ /* 0x000fe2000f8e0226 */
[C---:B------:R-:W-:Y:S02]  /*de60*/  R2UR UR29, R3.reuse ;  /* 0x00000000031d72ca */ /* 0x040fe400000e0000 */
[C---:B------:R-:W-:Y:S01]  /*de70*/  R2UR UR32, R2.reuse ;  /* 0x00000000022072ca */ /* 0x040fe200000e0000 */
[----:B------:R-:W-:Y:S01]  /*de80*/  UMOV UR31, 0x80000020 ;  /* 0x80000020001f7882 */ /* 0x000fe20000000000 */
[C---:B------:R-:W-:Y:S01]  /*de90*/  R2UR UR33, R3.reuse ;  /* 0x00000000032172ca */ /* 0x040fe200000e0000 */
[----:B------:R-:W-:Y:S01]  /*dea0*/  UIADD3 UR34, UR10, 0x80, URZ ;  /* 0x000000800a227890 */ /* 0x000fe2000fffe03f */
[C---:B------:R-:W-:Y:S01]  /*deb0*/  R2UR UR40, R2.reuse ;  /* 0x00000000022872ca */ /* 0x040fe200000e0000 */
[----:B------:R-:W-:Y:S01]  /*dec0*/  UMOV UR30, UR10 ;  /* 0x0000000a001e7c82 */ /* 0x000fe20008000000 */
[----:B------:R-:W-:Y:S01]  /*ded0*/  UMOV UR35, 0x80000020 ;  /* 0x8000002000237882 */ /* 0x000fe20000000000 */
[C---:B------:R-:W-:Y:S01]  /*dee0*/  R2UR UR41, R3.reuse ;  /* 0x00000000032972ca */ /* 0x040fe200000e0000 */
[----:B------:R-:W-:Y:S01]  /*def0*/  UIADD3 UR42, UR10, 0x100, URZ ;  /* 0x000001000a2a7890 */ /* 0x000fe2000fffe03f */
[C---:B------:R-:W-:Y:S01]  /*df00*/  R2UR UR44, R2.reuse ;  /* 0x00000000022c72ca */ /* 0x040fe200000e0000 */
[----:B------:R-:W-:Y:S01]  /*df10*/  UMOV UR43, 0x80000020 ;  /* 0x80000020002b7882 */ /* 0x000fe20000000000 */
[C---:B------:R-:W-:Y:S01]  /*df20*/  R2UR UR45, R3.reuse ;  /* 0x00000000032d72ca */ /* 0x040fe200000e0000 */
[----:B------:R-:W-:Y:S01]  /*df30*/  UIADD3 UR46, UR10, 0x180, URZ ;  /* 0x000001800a2e7890 */ /* 0x000fe2000fffe03f */
[----:B------:R-:W-:Y:S01]  /*df40*/  R2UR UR48, R2 ;  /* 0x00000000023072ca */ /* 0x000fe200000e0000 */
[----:B------:R-:W-:Y:S01]  /*df50*/  UMOV UR47, 0x80000020 ;  /* 0x80000020002f7882 */ /* 0x000fe20000000000 */
[----:B------:R-:W-:Y:S01]  /*df60*/  R2UR UR49, R3 ;  /* 0x00000000033172ca */ /* 0x000fe200000e0000 */
        /* <DEDUP_REMOVED lines=173> */
[----:B--2---:R-:W-:Y:S05]  /*ea40*/  @P3 BRA `(.L_x_932) ;  /* 0x00000000002c3947 */ /* 0x004fea0003800000 */
[----:B------:R-:W-:Y:S05]  /*ea50*/  @!P0 BRA `(.L_x_933) ;  /* 0x0000000000048947 */ /* 0x000fea0003800000 */
[----:B------:R-:W-:Y:S01]  /*ea60*/  BPT.TRAP 0x1 ;  /* 0x000000040000795c */ /* 0x000fe20000300000 */
.L_x_933:
[----:B------:R-:W-:Y:S01]  /*ea70*/  ULEA UR10, UR7, UR37, 0x3 ;  /* 0x00000025070a7291 */ /* 0x000fe2000f8e183f */
[----:B01----:R-:W-:-:S05]  /*ea80*/  IMAD.U32 R0, RZ, RZ, UR6 ;  /* 0x00000006ff007e24 */ /* 0x003fca000f8e00ff */
[----:B------:R-:W-:-:S04]  /*ea90*/  SHF.L.U32 R0, R0, 0x1f, RZ ;  /* 0x0000001f00007819 */ /* 0x000fc800000006ff */
[----:B------:R0:W1:Y:S01]  /*eaa0*/  SYNCS.PHASECHK.TRANS64.TRYWAIT P2, [UR10+0x29850], R0 ;  /* 0x02985000ff0075a7 */ /* 0x000062000804014a */
[----:B------:R-:W-:Y:S05]  /*eab0*/  @!P0 BRA `(.L_x_934) ;  /* 0x0000000000048947 */ /* 0x000fea0003800000 */
[----:B------:R-:W-:Y:S01]  /*eac0*/  BPT.TRAP 0x1 ;  /* 0x000000040000795c */ /* 0x000fe20000300000 */
.L_x_934:
[----:B-1----:R-:W-:Y:S05]  /*ead0*/  @P2 BRA `(.L_x_932) ;  /* 0x0000000000082947 */ /* 0x002fea0003800000 */
[----:B------:R-:W1:Y:S02]  /*eae0*/  SYNCS.PHASECHK.TRANS64.TRYWAIT P2, [UR10+0x29850], R0 ;  /* 0x02985000ff0075a7 */ /* 0x000e64000804014a */
[----:B-1----:R-:W-:Y:S05]  /*eaf0*/  @!P2 BRA `(.L_x_935) ;  /* 0x000000a80020a947 */ /* 0x002fea0003800000 */
.L_x_932:
[----:B------:R-:W-:Y:S01]  /*eb00*/  UIADD3 UR6, UR37, 0x400, URZ ;  /* 0x0000040025067890 */ /* 0x000fe2000fffe03f */
[----:B------:R-:W-:Y:S01]  /*eb10*/  WARPGROUP.ARRIVE ;  /* 0x00000000000079c5 */ /* 0x000fe20000000000 */
[----:B------:R-:W-:Y:S01]  /*eb20*/  UMOV UR15, 0xc0000010 ;  /* 0xc0000010000f7882 */ /* 0x000fe20000000000 */
[----:B------:R-:W-:Y:S01]  /*eb30*/  PLOP3.LUT P2, PT, PT, PT, UP0, 0x80, 0x0 ;  /* 0x000000000000781c */ /* 0x000fe20003f4f008 */
[----:B------:R-:W-:Y:S01]  /*eb40*/  USHF.R.U32.HI UR6, URZ, 0x4, UR6 ;  /* 0x000000043f067899 */ /* 0x000fe20008011606 */
[----:B------:R-:W-:Y:S01]  /*eb50*/  PLOP3.LUT P3, PT, PT, PT, UP0, 0x80, 0x0 ;  /* 0x000000000000781c */ /* 0x000fe20003f6f008 */
[----:B01----:R-:W-:Y:S02]  /*eb60*/  IMAD.U32 R0, RZ, RZ, UR5 ;  /* 0x00000005ff007e24 */ /* 0x003fe4000f8e00ff */
[----:B------:R-:W-:Y:S01]  /*eb70*/  ULOP3.LUT UR6, UR6, 0x3fff, URZ, 0xc0, !UPT ;  /* 0x00003fff06067892 */ /* 0x000fe2000f8ec03f */
[----:B------:R-:W-:Y:S02]  /*eb80*/  IMAD.MOV.U32 R13, RZ, RZ, R8 ;  /* 0x000000ffff0d7224 */ /* 0x000fe400078e0008 */
[----:B------:R-:W-:Y:S01]  /*eb90*/  @!P1 LEA R0, R0, UR37, 0x3 ;  /* 0x0000002500009c11 */ /* 0x000fe2000f8e18ff */
[----:B------:R-:W-:-:S04]  /*eba0*/  ULOP3.LUT UR6, UR6, 0x10000, URZ, 0xfc, !UPT ;  /* 0x0001000006067892 */ /* 0x000fc8000f8efc3f */
[----:B------:R-:W-:-:S07]  /*ebb0*/  UIMAD UR6, UR7, 0x500, UR6 ;  /* 0x00000500070678a4 */ /* 0x000fce000f8e0206 */
        /* <DEDUP_REMOVED lines=23> */
[----:B------:R-:W-:Y:S01]  /*ed30*/  @P3 SHF.R.U32.HI R13, RZ, UR6, R4 ;  /* 0x00000006ff0d3c19 */ /* 0x000fe20008011604 */
[----:B------:R-:W-:-:S04]  /*ed40*/  @!P1 VIADD R4, R0, 0x29840 ;  /* 0x0002984000049836 */ /* 0x000fc80000000000 */
[----:B------:R-:W0:Y:S01]  /*ed50*/  SHFL.IDX PT, R21, R13, RZ, 0x1c1f ;  /* 0x001c1fff0d157589 */ /* 0x000e2200000e0000 */
[----:B------:R-:W-:Y:S01]  /*ed60*/  @!P1 PRMT R4, RZ, 0x654, R4 ;  /* 0x00000654ff049816 */ /* 0x000fe20000000004 */
[----:B------:R-:W-:Y:S02]  /*ed70*/  WARPGROUP.DEPBAR.LE gsb0, 0x0 ;  /* 0x00008000000079c5 */ /* 0x000fe40000010000 */
[----:B------:R-:W-:Y:S01]  /*ed80*/  WARPGROUP.ARRIVE ;  /* 0x00000000000079c5 */ /* 0x000fe20000000000 */
[----:B------:R-:W-:-:S04]  /*ed90*/  IMAD R172, R5, -0xa0, RZ ;  /* 0xffffff6005ac7824 */ /* 0x000fc800078e02ff */
[----:B------:R-:W-:Y:S01]  /*eda0*/  VIADD R0, R172, 0x1 ;  /* 0x00000001ac007836 */ /* 0x000fe20000000000 */
[----:B------:R-:W-:Y:S03]  /*edb0*/  QGMMA.64x128x32.F32.E4M3.E4M3 R24, R168, gdesc[UR12], R24, gsb0 ;  /* 0x01e0000ca8187df3 */ /* 0x000fe60008000818 */
[----:B------:R-:W-:-:S05]  /*edc0*/  IMAD R15, R9, -0x2, R0 ;  /* 0xfffffffe090f7824 */ /* 0x000fca00078e0200 */
[----:B------:R-:W-:-:S05]  /*edd0*/  IADD3 R23, R15, -UR52, R18 ;  /* 0x800000340f177c10 */ /* 0x000fca000fffe012 */
[C---:B------:R-:W-:Y:S02]  /*ede0*/  VIADD R0, R23.reuse, UR54 ;  /* 0x0000003617007c36 */ /* 0x040fe40008000000 */
[----:B------:R-:W-:-:S04]  /*edf0*/  VIADD R23, R23, UR57 ;  /* 0x0000003917177c36 */ /* 0x000fc80008000000 */
[----:B0-----:R-:W-:Y:S01]  /*ee00*/  IMAD.IADD R14, R23, 0x1, R21 ;  /* 0x00000001170e7824 */ /* 0x001fe200078e0215 */
[----:B------:R-:W-:Y:S02]  /*ee10*/  WARPGROUP.DEPBAR.LE gsb0, 0x0 ;  /* 0x00008000000079c5 */ /* 0x000fe40000010000 */
[----:B------:R0:W-:Y:S06]  /*ee20*/  BAR.ARV R17, 0x100 ;  /* 0x000400110000751d */ /* 0x0001ec0000002000 */
[----:B------:R1:W-:Y:S02]  /*ee30*/  @!P1 SYNCS.ARRIVE.TRANS64.RED.A1T0 RZ, [R4+URZ], RZ ;  /* 0x000000ff04ff99a7 */ /* 0x0003e4000810043f */
[----:B-1----:R-:W-:-:S02]  /*ee40*/  VIADD R4, R15, 0xffffffff ;  /* 0xffffffff0f047836 */ /* 0x002fc40000000000 */
[----:B------:R-:W-:Y:S01]  /*ee50*/  IMAD.IADD R15, R0, 0x1, R21 ;  /* 0x00000001000f7824 */ /* 0x000fe200078e0215 */
[----:B0-----:R-:W-:Y:S06]  /*ee60*/  @P2 BRA `(.L_x_936) ;  /* 0x0000000000582947 */ /* 0x001fec0003800000 */
        /* <DEDUP_REMOVED lines=13> */
.L_x_938:
[----:B------:R-:W-:-:S05]  /*ef40*/  IMAD.U32 R22, RZ, RZ, UR11 ;  /* 0x0000000bff167e24 */ /* 0x000fca000f8e00ff */
[----:B------:R-:W-:-:S13]  /*ef50*/  ISETP.NE.AND P2, PT, R22, 0x1, PT ;  /* 0x000000011600780c */ /* 0x000fda0003f45270 */
[----:B------:R-:W0:Y:S02]  /*ef60*/  @P2 LDC.64 R168, c[0x0][0x9e8] ;  /* 0x00027a00ffa82b82 */ /* 0x000e240000000a00 */
[----:B0-----:R-:W-:-:S05]  /*ef70*/  @P2 IMAD.HI.U32 R20, R21, R168, RZ ;  /* 0x000000a815142227 */ /* 0x001fca00078e00ff */
[----:B------:R-:W-:-:S07]  /*ef80*/  @P2 SHF.R.U32.HI R21, RZ, R169, R20 ;  /* 0x000000a9ff152219 */ /* 0x000fce0000011614 */
.L_x_939:
[----:B------:R-:W-:Y:S05]  /*ef90*/  BSYNC B0 ;  /* 0x0000000000007941 */ /* 0x000fea0003800000 */
.L_x_937:
[----:B------:R-:W-:-:S05]  /*efa0*/  IMAD R21, R21, R22, R4 ;  /* 0x0000001615157224 */ /* 0x000fca00078e0204 */
[----:B------:R-:W-:Y:S02]  /*efb0*/  VIADDMNMX R15, R21, R22, R15, PT ;  /* 0x00000016150f7246 */ /* 0x000fe4000380010f */
[----:B------:R-:W-:-:S07]  /*efc0*/  VIMNMX R14, R14, R21, !PT ;  /* 0x000000150e0e7248 */ /* 0x000fce0007fe0100 */
.L_x_936:
[C---:B------:R-:W-:Y:S01]  /*efd0*/  ISETP.GE.AND P2, PT, R172.reuse, 0x2, PT ;  /* 0x00000002ac00780c */ /* 0x040fe20003f46270 */
[----:B------:R-:W0:Y:S01]  /*efe0*/  SHFL.IDX PT, R13, R13, 0x1, 0x1c1f ;  /* 0x003c1f000d0d7f89 */ /* 0x000e2200000e0000 */
[----:B------:R-:W-:Y:S02]  /*eff0*/  ISETP.GE.AND P4, PT, R172, 0xa, PT ;  /* 0x0000000aac00780c */ /* 0x000fe40003f86270 */
        /* <DEDUP_REMOVED lines=10> */
[----:B------:R-:W-:Y:S01]  /*f0a0*/  ISETP.GE.AND P4, PT, R172, 0x11, PT ;  /* 0x00000011ac00780c */ /* 0x000fe20003f86270 */
[--C-:B0-----:R-:W-:Y:S01]  /*f0b0*/  IMAD.IADD R0, R0, 0x1, R13.reuse ;  /* 0x0000000100007824 */ /* 0x101fe200078e020d */
[----:B------:R-:W-:Y:S01]  /*f0c0*/  FSEL R157, R157, -INF , !P2 ;  /* 0xff8000009d9d7808 */ /* 0x000fe20005000000 */
[----:B------:R-:W-:Y:S01]  /*f0d0*/  IMAD.IADD R23, R23, 0x1, R13 ;  /* 0x0000000117177824 */ /* 0x000fe200078e020d */
[C---:B------:R-:W-:Y:S02]  /*f0e0*/  ISETP.LT.OR P3, PT, R15.reuse, 0x9, P3 ;  /* 0x000000090f00780c */ /* 0x040fe40001f61670 */
        /* <DEDUP_REMOVED lines=43> */
[C---:B------:R-:W-:Y:S02]  /*f3a0*/  ISETP.LT.OR P3, PT, R15.reuse, 0x31, P3 ;  /* 0x000000310f00780c */ /* 0x040fe40001f61670 */
        /* <DEDUP_REMOVED lines=134> */
[----:B------:R-:W-:-:S04]  /*fc10*/  ISETP.GT.AND P6, PT, R14, 0x99, !P6 ;  /* 0x000000990e00780c */ /* 0x000fc800077c4270 */
[----:B------:R-:W-:-:S04]  /*fc20*/  ISETP.LT.OR P6, PT, R15, 0x9a, P6 ;  /* 0x0000009a0f00780c */ /* 0x000fc800037c1670 */
[----:B------:R-:W-:Y:S02]  /*fc30*/  FSEL R101, R101, -INF , !P6 ;  /* 0xff80000065657808 */ /* 0x000fe40007000000 */
[----:B------:R-:W-:-:S13]  /*fc40*/  PLOP3.LUT P6, PT, PT, PT, UP1, 0x40, 0x0 ;  /* 0x000000000000781c */ /* 0x000fda0003fce818 */
        /* <DEDUP_REMOVED lines=14> */
.L_x_942:
[----:B------:R-:W-:-:S05]  /*fd30*/  IMAD.U32 R201, RZ, RZ, UR11 ;  /* 0x0000000bffc97e24 */ /* 0x000fca000f8e00ff */
[----:B------:R-:W-:-:S13]  /*fd40*/  ISETP.NE.AND P6, PT, R201, 0x1, PT ;  /* 0x00000001c900780c */ /* 0x000fda0003fc5270 */
[----:B------:R-:W0:Y:S02]  /*fd50*/  @P6 LDC.64 R14, c[0x0][0x9e8] ;  /* 0x00027a00ff0e6b82 */ /* 0x000e240000000a00 */
[----:B0-----:R-:W-:-:S05]  /*fd60*/  @P6 IMAD.HI.U32 R14, R13, R14, RZ ;  /* 0x0000000e0d0e6227 */ /* 0x001fca00078e00ff */
[----:B------:R-:W-:-:S07]  /*fd70*/  @P6 SHF.R.U32.HI R13, RZ, R15, R14 ;  /* 0x0000000fff0d6219 */ /* 0x000fce000001160e */
.L_x_943:
[----:B------:R-:W-:Y:S05]  /*fd80*/  BSYNC B0 ;  /* 0x0000000000007941 */ /* 0x000fea0003800000 */
.L_x_941:
[----:B------:R-:W-:-:S05]  /*fd90*/  IMAD R4, R13, R201, R4 ;  /* 0x000000c90d047224 */ /* 0x000fca00078e0204 */
[----:B------:R-:W-:Y:S02]  /*fda0*/  VIADDMNMX R0, R4, R201, R0, PT ;  /* 0x000000c904007246 */ /* 0x000fe40003800100 */
[----:B------:R-:W-:-:S07]  /*fdb0*/  VIMNMX R23, R23, R4, !PT ;  /* 0x0000000417177248 */ /* 0x000fce0007fe0100 */
.L_x_940:
        /* <DEDUP_REMOVED lines=149> */
[----:B------:R-:W-:Y:S01]  /*10710*/  ISETP.NE.AND P2, PT, R21, RZ, PT ;  /* 0x000000ff1500720c */ /* 0x000fe20003f45270 */
[----:B------:R-:W-:-:S03]  /*10720*/  IMAD.U32 R21, RZ, RZ, UR36 ;  /* 0x00000024ff157e24 */ /* 0x000fc6000f8e00ff */
        /* <DEDUP_REMOVED lines=44> */
[----:B------:R-:W-:Y:S02]  /*109f0*/  ISETP.NE.AND P6, PT, R172, RZ, PT ;  /* 0x000000ffac00720c */ /* 0x000fe40003fc5270 */
[----:B------:R-:W-:Y:S02]  /*10a00*/  ISETP.LT.OR P2, PT, R0, 0x1, P2 ;  /* 0x000000010000780c */ /* 0x000fe40001741670 */
[----:B------:R-:W-:Y:S02]  /*10a10*/  ISETP.GT.AND P6, PT, R23, 0x99, !P6 ;  /* 0x000000991700780c */ /* 0x000fe400077c4270 */
[----:B------:R-:W-:Y:S01]  /*10a20*/  FSEL R169, R154, -INF , !P2 ;  /* 0xff8000009aa97808 */ /* 0x000fe20005000000 */
[----:B------:R-:W-:-:S01]  /*10a30*/  FFMA.FTZ R154, R4, R21, -8 ;  /* 0xc1000000049a7423 */ /* 0x000fc20000010015 */
[----:B------:R-:W-:-:S02]  /*10a40*/  FSETP.NEU.FTZ.AND P2, PT, R4, -INF , PT ;  /* 0xff8000000400780b */ /* 0x000fc40003f5d000 */
[----:B------:R-:W-:Y:S02]  /*10a50*/  ISETP.LT.OR P6, PT, R0, 0x9a, P6 ;  /* 0x0000009a0000780c */ /* 0x000fe400037c1670 */
[----:B------:R-:W-:Y:S02]  /*10a60*/  FSEL R154, R154, RZ, P2 ;  /* 0x000000ff9a9a7208 */ /* 0x000fe40001000000 */
[----:B------:R-:W-:-:S03]  /*10a70*/  FSEL R103, R103, -INF , !P6 ;  /* 0xff80000067677808 */ /* 0x000fc60007000000 */
        /* <DEDUP_REMOVED lines=46> */
[----:B0-----:R-:W-:Y:S01]  /*10d60*/  FFMA.FTZ R160, R101, UR36, -R154 ;  /* 0x0000002465a07c23 */ /* 0x001fe2000801089a */
[----:B------:R-:W-:Y:S02]  /*10d70*/  MUFU.EX2 R14, R14 ;  /* 0x0000000e000e7308 */ /* 0x000fe40000000800 */
[----:B------:R-:W-:-:S04]  /*10d80*/  FMNMX.FTZ R156, R146, R157, !PT ;  /* 0x0000009d929c7209 */ /* 0x000fc80007810000 */
[----:B------:R-:W-:Y:S02]  /*10d90*/  FMNMX.FTZ R157, R147, R156, !PT ;  /* 0x0000009c939d7209 */ /* 0x000fe40007810000 */
        /* <DEDUP_REMOVED lines=31> */
[----:B------:R-:W-:Y:S01]  /*10f90*/  FMNMX.FTZ R156, R94, R105, !PT ;  /* 0x000000695e9c7209 */ /* 0x000fe20007810000 */
[----:B------:R-:W-:-:S03]  /*10fa0*/  FFMA.FTZ R105, R108, UR36, -R154 ;  /* 0x000000246c697c23 */ /* 0x000fc6000801089a */
[----:B------:R-:W-:Y:S01]  /*10fb0*/  FMNMX.FTZ R157, R95, R156, !PT ;  /* 0x0000009c5f9d7209 */ /* 0x000fe20007810000 */
[----:B------:R-:W-:-:S01]  /*10fc0*/  FFMA.FTZ R156, R109, UR36, -R154 ;  /* 0x000000246d9c7c23 */ /* 0x000fc2000801089a */
[----:B------:R-:W-:Y:S02]  /*10fd0*/  MUFU.EX2 R144, R144 ;  /* 0x0000009000907308 */ /* 0x000fe40000000800 */
[----:B------:R-:W-:-:S04]  /*10fe0*/  FMNMX.FTZ R108, R98, R157, !PT ;  /* 0x0000009d626c7209 */ /* 0x000fc80007810000 */
[----:B------:R-:W-:Y:S02]  /*10ff0*/  FMNMX.FTZ R109, R99, R108, !PT ;  /* 0x0000006c636d7209 */ /* 0x000fe40007810000 */
[----:B------:R-:W-:Y:S02]  /*11000*/  MUFU.EX2 R108, R156 ;  /* 0x0000009c006c7308 */ /* 0x000fe40000000800 */
[----:B------:R-:W-:Y:S01]  /*11010*/  FMNMX.FTZ R0, R102, R109, !PT ;  /* 0x0000006d66007209 */ /* 0x000fe20007810000 */
[--C-:B------:R-:W-:Y:S01]  /*11020*/  FFMA.FTZ R109, R112, UR36, -R154.reuse ;  /* 0x00000024706d7c23 */ /* 0x100fe2000801089a */
[----:B------:R-:W-:-:S01]  /*11030*/  FFMA.FTZ R112, R113, UR36, -R154 ;  /* 0x0000002471707c23 */ /* 0x000fc2000801089a */
[--C-:B------:R-:W-:Y:S01]  /*11040*/  FFMA.FTZ R113, R116, UR36, -R154.reuse ;  /* 0x0000002474717c23 */ /* 0x100fe2000801089a */
[----:B------:R-:W-:Y:S01]  /*11050*/  FMNMX.FTZ R0, R103, R0, !PT ;  /* 0x0000000067007209 */ /* 0x000fe20007810000 */
[----:B------:R-:W-:Y:S01]  /*11060*/  FFMA.FTZ R116, R117, UR36, -R154 ;  /* 0x0000002475747c23 */ /* 0x000fe2000801089a */
[----:B------:R-:W-:Y:S01]  /*11070*/  FSEL R154, R4, RZ, P2 ;  /* 0x000000ff049a7208 */ /* 0x000fe20001000000 */
[----:B------:R-:W-:Y:S01]  /*11080*/  IMAD.U32 R117, RZ, RZ, UR36 ;  /* 0x00000024ff757e24 */ /* 0x000fe2000f8e00ff */
[----:B------:R-:W-:Y:S01]  /*11090*/  MUFU.EX2 R145, R145 ;  /* 0x0000009100917308 */ /* 0x000fe20000000800 */
[----:B------:R-:W0:Y:S02]  /*110a0*/  SHFL.BFLY PT, R157, R0, 0x2, 0x1f ;  /* 0x0c401f00009d7f89 */ /* 0x000e2400000e0000 */
[----:B------:R-:W-:-:S04]  /*110b0*/  FADD.FTZ R154, -R154, R11 ;  /* 0x0000000b9a9a7221 */ /* 0x000fc80000010100 */
[----:B------:R-:W-:Y:S01]  /*110c0*/  FMUL.FTZ R101, R154, UR36 ;  /* 0x000000249a657c20 */ /* 0x000fe20008410000 */
[----:B------:R-:W-:Y:S08]  /*110d0*/  MUFU.EX2 R11, R160 ;  /* 0x000000a0000b7308 */ /* 0x000ff00000000800 */
[----:B------:R-:W1:Y:S08]  /*110e0*/  MUFU.EX2 R101, R101 ;  /* 0x0000006500657308 */ /* 0x000e700000000800 */
[----:B------:R-:W-:Y:S01]  /*110f0*/  MUFU.EX2 R148, R148 ;  /* 0x0000009400947308 */ /* 0x000fe20000000800 */
[----:B0-----:R-:W-:-:S05]  /*11100*/  FMNMX.FTZ R157, R0, R157, !PT ;  /* 0x0000009d009d7209 */ /* 0x001fca0007810000 */
[----:B------:R-:W0:Y:S02]  /*11110*/  SHFL.BFLY PT, R0, R157, 0x1, 0x1f ;  /* 0x0c201f009d007f89 */ /* 0x000e2400000e0000 */
[----:B------:R-:W-:Y:S01]  /*11120*/  MUFU.EX2 R149, R149 ;  /* 0x0000009500957308 */ /* 0x000fe20000000800 */
[----:B-1----:R-:W-:-:S04]  /*11130*/  FFMA.FTZ R164, R101, R7, R14 ;  /* 0x0000000765a47223 */ /* 0x002fc8000001000e */
[----:B------:R-:W-:-:S03]  /*11140*/  FADD.FTZ R164, R13, R164 ;  /* 0x000000a40da47221 */ /* 0x000fc60000010000 */
[----:B------:R-:W-:Y:S08]  /*11150*/  MUFU.EX2 R120, R120 ;  /* 0x0000007800787308 */ /* 0x000ff00000000800 */
[----:B------:R-:W-:Y:S01]  /*11160*/  MUFU.EX2 R121, R121 ;  /* 0x0000007900797308 */ /* 0x000fe20000000800 */
[----:B0-----:R-:W-:-:S07]  /*11170*/  FMNMX.FTZ R0, R157, R0, !PT ;  /* 0x000000009d007209 */ /* 0x001fce0007810000 */
[----:B------:R-:W-:Y:S01]  /*11180*/  MUFU.EX2 R124, R124 ;  /* 0x0000007c007c7308 */ /* 0x000fe20000000800 */
[C---:B------:R-:W-:Y:S01]  /*11190*/  FSETP.NEU.FTZ.AND P2, PT, R0.reuse, -INF , PT ;  /* 0xff8000000000780b */ /* 0x040fe20003f5d000 */
[----:B------:R-:W-:-:S03]  /*111a0*/  FFMA.FTZ R117, R0, R117, -8 ;  /* 0xc100000000757423 */ /* 0x000fc60000010075 */
[----:B------:R-:W-:Y:S02]  /*111b0*/  FSEL R161, R0, RZ, P2 ;  /* 0x000000ff00a17208 */ /* 0x000fe40001000000 */
[----:B------:R-:W-:Y:S01]  /*111c0*/  FSEL R154, R117, RZ, P2 ;  /* 0x000000ff759a7208 */ /* 0x000fe20001000000 */
[----:B------:R-:W-:Y:S02]  /*111d0*/  MUFU.EX2 R125, R125 ;  /* 0x0000007d007d7308 */ /* 0x000fe40000000800 */
[----:B------:R-:W-:-:S02]  /*111e0*/  FADD.FTZ R161, -R161, R12 ;  /* 0x0000000ca1a17221 */ /* 0x000fc40000010100 */
[--C-:B------:R-:W-:Y:S01]  /*111f0*/  FFMA.FTZ R160, R163, UR36, -R154.reuse ;  /* 0x00000024a3a07c23 */ /* 0x100fe2000801089a */
[----:B------:R-:W-:-:S01]  /*11200*/  FFMA.FTZ R163, R126, UR36, -R154 ;  /* 0x000000247ea37c23 */ /* 0x000fc2000801089a */
[--C-:B------:R-:W-:Y:S01]  /*11210*/  FFMA.FTZ R117, R169, UR36, -R154.reuse ;  /* 0x00000024a9757c23 */ /* 0x100fe2000801089a */
[----:B------:R-:W-:Y:S01]  /*11220*/  FMUL.FTZ R126, R161, UR36 ;  /* 0x00000024a17e7c20 */ /* 0x000fe20008410000 */
        /* <DEDUP_REMOVED lines=42> */
[--C-:B------:R-:W-:Y:S01]  /*114d0*/  FFMA.FTZ R99, R99, UR36, -R154.reuse ;  /* 0x0000002463637c23 */ /* 0x100fe2000801089a */
[----:B------:R-:W-:-:S01]  /*114e0*/  FFMA.FTZ R102, R102, UR36, -R154 ;  /* 0x0000002466667c23 */ /* 0x000fc2000801089a */
[----:B------:R-:W1:Y:S01]  /*114f0*/  MUFU.EX2 R157, R157 ;  /* 0x0000009d009d7308 */ /* 0x000e620000000800 */
[----:B--2---:R-:W-:-:S01]  /*11500*/  FADD.FTZ R161, R155, R6 ;  /* 0x000000069ba17221 */ /* 0x004fc20000010000 */
[----:B------:R-:W-:Y:S01]  /*11510*/  FADD.FTZ R6, R20, R7 ;  /* 0x0000000714067221 */ /* 0x000fe20000010000 */
[----:B------:R-:W-:-:S03]  /*11520*/  FFMA.FTZ R103, R103, UR36, -R154 ;  /* 0x0000002467677c23 */ /* 0x000fc6000801089a */
[----:B------:R-:W-:Y:S02]  /*11530*/  FADD.FTZ R7, R21, R6 ;  /* 0x0000000615077221 */ /* 0x000fe40000010000 */
[----:B------:R-:W2:Y:S01]  /*11540*/  MUFU.EX2 R160, R160 ;  /* 0x000000a000a07308 */ /* 0x000ea20000000800 */
[----:B0-----:R-:W-:-:S01]  /*11550*/  FADD.FTZ R164, R158, R161 ;  /* 0x000000a19ea47221 */ /* 0x001fc20000010000 */
[----:B------:R-:W-:-:S06]  /*11560*/  FADD.FTZ R7, R22, R7 ;  /* 0x0000000716077221 */ /* 0x000fcc0000010000 */
[----:B------:R-:W0:Y:S01]  /*11570*/  MUFU.EX2 R159, R159 ;  /* 0x0000009f009f7308 */ /* 0x000e220000000800 */
[----:B-1----:R-:W-:-:S01]  /*11580*/  FADD.FTZ R161, R157, R164 ;  /* 0x000000a49da17221 */ /* 0x002fc20000010000 */
[----:B------:R-:W-:-:S06]  /*11590*/  FADD.FTZ R164, R152, R7 ;  /* 0x0000000798a47221 */ /* 0x000fcc0000010000 */
[----:B------:R-:W1:Y:S01]  /*115a0*/  MUFU.EX2 R162, R162 ;  /* 0x000000a200a27308 */ /* 0x000e620000000800 */
[----:B--2---:R-:W-:-:S01]  /*115b0*/  FADD.FTZ R6, R160, R161 ;  /* 0x000000a1a0067221 */ /* 0x004fc20000010000 */
[----:B------:R-:W-:-:S06]  /*115c0*/  FADD.FTZ R161, R153, R164 ;  /* 0x000000a499a17221 */ /* 0x000fcc0000010000 */
[----:B------:R-:W2:Y:S01]  /*115d0*/  MUFU.EX2 R138, R138 ;  /* 0x0000008a008a7308 */ /* 0x000ea20000000800 */
[----:B0-----:R-:W-:-:S01]  /*115e0*/  FADD.FTZ R7, R159, R6 ;  /* 0x000000069f077221 */ /* 0x001fc20000010000 */
[----:B------:R-:W-:-:S06]  /*115f0*/  FADD.FTZ R6, R136, R161 ;  /* 0x000000a188067221 */ /* 0x000fcc0000010000 */
[----:B------:R-:W0:Y:S01]  /*11600*/  MUFU.EX2 R139, R139 ;  /* 0x0000008b008b7308 */ /* 0x000e220000000800 */
[----:B-1----:R-:W-:-:S07]  /*11610*/  FADD.FTZ R7, R162, R7 ;  /* 0x00000007a2077221 */ /* 0x002fce0000010000 */
        /* <DEDUP_REMOVED lines=49> */
[----:B------:R-:W1:Y:S08]  /*11930*/  MUFU.EX2 R106, R106 ;  /* 0x0000006a006a7308 */ /* 0x000e700000000800 */
[----:B------:R-:W-:Y:S01]  /*11940*/  MUFU.EX2 R107, R107 ;  /* 0x0000006b006b7308 */ /* 0x000fe20000000800 */
[----:B0-----:R-:W-:-:S04]  /*11950*/  FADD.FTZ R6, R104, R7 ;  /* 0x0000000768067221 */ /* 0x001fc80000010000 */
[----:B------:R-:W-:-:S03]  /*11960*/  FADD.FTZ R6, R23, R6 ;  /* 0x0000000617067221 */ /* 0x000fc60000010000 */
[----:B------:R-:W0:Y:S08]  /*11970*/  MUFU.EX2 R105, R105 ;  /* 0x0000006900697308 */ /* 0x000e300000000800 */
        /* <DEDUP_REMOVED lines=9> */
[----:B------:R-:W-:-:S03]  /*11a10*/  FADD.FTZ R164, R108, R119 ;  /* 0x000000776ca47221 */ /* 0x000fc60000010000 */
[----:B--2---:R-:W-:-:S03]  /*11a20*/  FADD.FTZ R6, R110, R7 ;  /* 0x000000076e067221 */ /* 0x004fc60000010000 */
[----:B------:R-:W-:Y:S01]  /*11a30*/  MUFU.EX2 R112, R112 ;  /* 0x0000007000707308 */ /* 0x000fe20000000800 */
[----:B---3--:R-:W-:-:S01]  /*11a40*/  FADD.FTZ R7, R111, R6 ;  /* 0x000000066f077221 */ /* 0x008fc20000010000 */
[----:B-----5:R-:W-:-:S06]  /*11a50*/  FADD.FTZ R119, R109, R164 ;  /* 0x000000a46d777221 */ /* 0x020fcc0000010000 */
[----:B------:R-:W1:Y:S01]  /*11a60*/  MUFU.EX2 R115, R115 ;  /* 0x0000007300737308 */ /* 0x000e620000000800 */
[----:B0-----:R-:W-:-:S07]  /*11a70*/  FADD.FTZ R6, R114, R7 ;  /* 0x0000000772067221 */ /* 0x001fce0000010000 */
[----:B------:R-:W-:Y:S08]  /*11a80*/  MUFU.EX2 R113, R113 ;  /* 0x0000007100717308 */ /* 0x000ff00000000800 */
[----:B------:R-:W0:Y:S01]  /*11a90*/  MUFU.EX2 R118, R118 ;  /* 0x0000007600767308 */ /* 0x000e220000000800 */
[----:B-1----:R-:W-:-:S07]  /*11aa0*/  FADD.FTZ R7, R115, R6 ;  /* 0x0000000673077221 */ /* 0x002fce0000010000 */
[----:B------:R-:W-:Y:S08]  /*11ab0*/  MUFU.EX2 R116, R116 ;  /* 0x0000007400747308 */ /* 0x000ff00000000800 */
[----:B------:R-:W-:Y:S01]  /*11ac0*/  MUFU.EX2 R88, R88 ;  /* 0x0000005800587308 */ /* 0x000fe20000000800 */
[----:B0-----:R-:W-:-:S04]  /*11ad0*/  FADD.FTZ R7, R118, R7 ;  /* 0x0000000776077221 */ /* 0x001fc80000010000 */
[----:B------:R-:W-:-:S03]  /*11ae0*/  FADD.FTZ R7, R163, R7 ;  /* 0x00000007a3077221 */ /* 0x000fc60000010000 */
[----:B------:R-:W0:Y:S08]  /*11af0*/  MUFU.EX2 R90, R90 ;  /* 0x0000005a005a7308 */ /* 0x000e300000000800 */
[----:B------:R-:W1:Y:S08]  /*11b00*/  MUFU.EX2 R89, R89 ;  /* 0x0000005900597308 */ /* 0x000e700000000800 */
[----:B------:R2:W-:Y:S08]  /*11b10*/  MUFU.EX2 R161, R94 ;  /* 0x0000005e00a17308 */ /* 0x0005f00000000800 */
[----:B------:R-:W3:Y:S01]  /*11b20*/  MUFU.EX2 R91, R91 ;  /* 0x0000005b005b7308 */ /* 0x000ee20000000800 */
[----:B--2---:R-:W-:-:S04]  /*11b30*/  FADD.FTZ R94, R112, R119 ;  /* 0x00000077705e7221 */ /* 0x004fc80000010000 */
[----:B------:R-:W-:Y:S01]  /*11b40*/  FADD.FTZ R119, R113, R94 ;  /* 0x0000005e71777221 */ /* 0x000fe20000010000 */
[----:B0-----:R-:W-:-:S02]  /*11b50*/  FADD.FTZ R94, R90, R7 ;  /* 0x000000075a5e7221 */ /* 0x001fc40000010000 */
[----:B------:R-:W0:Y:S01]  /*11b60*/  MUFU.EX2 R92, R92 ;  /* 0x0000005c005c7308 */ /* 0x000e220000000800 */
[----:B------:R-:W-:-:S04]  /*11b70*/  FADD.FTZ R119, R116, R119 ;  /* 0x0000007774777221 */ /* 0x000fc80000010000 */
[----:B------:R-:W-:-:S03]  /*11b80*/  FADD.FTZ R6, R88, R119 ;  /* 0x0000007758067221 */ /* 0x000fc60000010000 */
[----:B------:R-:W2:Y:S01]  /*11b90*/  MUFU.EX2 R93, R93 ;  /* 0x0000005d005d7308 */ /* 0x000ea20000000800 */
[----:B-1----:R-:W-:-:S01]  /*11ba0*/  FADD.FTZ R7, R89, R6 ;  /* 0x0000000659077221 */ /* 0x002fc20000010000 */
[----:B---3--:R-:W-:-:S04]  /*11bb0*/  FADD.FTZ R94, R91, R94 ;  /* 0x0000005e5b5e7221 */ /* 0x008fc80000010000 */
[----:B------:R-:W-:Y:S02]  /*11bc0*/  FADD.FTZ R94, R161, R94 ;  /* 0x0000005ea15e7221 */ /* 0x000fe40000010000 */
        /* <DEDUP_REMOVED lines=15> */
[----:B--2---:R-:W-:-:S04]  /*11cc0*/  FADD.FTZ R6, R100, R7 ;  /* 0x0000000764067221 */ /* 0x004fc80000010000 */
[----:B------:R-:W-:Y:S01]  /*11cd0*/  FADD.FTZ R7, R11, R6 ;  /* 0x000000060b077221 */ /* 0x000fe20000010000 */
[----:B-1----:R-:W-:-:S04]  /*11ce0*/  FADD.FTZ R94, R119, R94 ;  /* 0x0000005e775e7221 */ /* 0x002fc80000010000 */
[----:B0-----:R-:W-:Y:S01]  /*11cf0*/  FADD.FTZ R6, R103, R94 ;  /* 0x0000005e67067221 */ /* 0x001fe20000010000 */
[----:B------:R-:W-:Y:S06]  /*11d00*/  @!P0 BRA `(.L_x_944) ;  /* 0x0000000000048947 */ /* 0x000fec0003800000 */
[----:B------:R-:W-:Y:S01]  /*11d10*/  BPT.TRAP 0x1 ;  /* 0x000000040000795c */ /* 0x000fe20000300000 */
.L_x_944:
        /* <DEDUP_REMOVED lines=115> */
.L_x_927:
[----:B------:R-:W-:Y:S06]  /*12450*/  BAR.ARV 0x8, 0x180 ;  /* 0x0206000000007b1d */ /* 0x000fec0000002000 */
[----:B------:R-:W-:Y:S05]  /*12460*/  @!P0 BRA `(.L_x_946) ;  /* 0x0000000000048947 */ /* 0x000fea0003800000 */
[----:B------:R-:W-:Y:S01]  /*12470*/  BPT.TRAP 0x1 ;  /* 0x000000040000795c */ /* 0x000fe20000300000 */
.L_x_946:
[----:B------:R-:W-:Y:S01]  /*12480*/  ULEA UR9, UR5, UR37, 0x3 ;  /* 0x0000002505097291 */ /* 0x000fe2000f8e183f */
[----:B------:R-:W-:-:S05]  /*12490*/  IMAD.U32 R2, RZ, RZ, UR4 ;  /* 0x00000004ff027e24 */ /* 0x000fca000f8e00ff */
[----:B------:R-:W-:-:S04]  /*124a0*/  SHF.L.U32 R2, R2, 0x1f, RZ ;  /* 0x0000001f02027819 */ /* 0x000fc800000006ff */
[----:B------:R0:W1:Y:S01]  /*124b0*/  SYNCS.PHASECHK.TRANS64.TRYWAIT P1, [UR9+0x29850], R2 ;  /* 0x02985002ff0075a7 */ /* 0x0000620008020149 */
[----:B------:R-:W-:Y:S05]  /*124c0*/  @!P0 BRA `(.L_x_947) ;  /* 0x0000000000048947 */ /* 0x000fea0003800000 */
[----:B------:R-:W-:Y:S01]  /*124d0*/  BPT.TRAP 0x1 ;  /* 0x000000040000795c */ /* 0x000fe20000300000 */
.L_x_947:
[----:B-1----:R-:W-:Y:S05]  /*124e0*/  @P1 BRA `(.L_x_948) ;  /* 0x0000000000081947 */ /* 0x002fea0003800000 */
[----:B------:R-:W1:Y:S02]  /*124f0*/  SYNCS.PHASECHK.TRANS64.TRYWAIT P1, [UR9+0x29850], R2 ;  /* 0x02985002ff0075a7 */ /* 0x000e640008020149 */
[----:B-1----:R-:W-:Y:S05]  /*12500*/  @!P1 BRA `(.L_x_949) ;  /* 0x0000006c00b49947 */ /* 0x002fea0003800000 */
.L_x_948:
[----:B------:R-:W-:Y:S01]  /*12510*/  UIADD3 UR37, UR37, 0x400, URZ ;  /* 0x0000040025257890 */ /* 0x000fe2000fffe03f */
[----:B------:R-:W-:Y:S01]  /*12520*/  WARPGROUP.ARRIVE ;  /* 0x00000000000079c5 */ /* 0x000fe20000000000 */
[----:B------:R-:W-:-:S05]  /*12530*/  UMOV UR7, 0xc0000010 ;  /* 0xc000001000077882 */ /* 0x000fca0000000000 */
[----:B------:R-:W2:Y:S01]  /*12540*/  S2UR UR12, SR_CTAID.Z ;  /* 0x00000000000c79c3 */ /* 0x000ea20000002700 */
[----:B------:R-:W-:Y:S01]  /*12550*/  USHF.R.U32.HI UR37, URZ, 0x4, UR37 ;  /* 0x000000043f257899 */ /* 0x000fe20008011625 */
[----:B------:R-:W-:Y:S01]  /*12560*/  IMAD.MOV.U32 R5, RZ, RZ, 0x3f800000 ;  /* 0x3f800000ff057424 */ /* 0x000fe200078e00ff */
[----:B------:R-:W-:Y:S02]  /*12570*/  ULDC.64 UR10, c[0x0][0x9a0] ;  /* 0x00026800000a7ab9 */ /* 0x000fe40000000a00 */
[----:B------:R-:W-:Y:S02]  /*12580*/  ULOP3.LUT UR37, UR37, 0x3fff, URZ, 0xc0, !UPT ;  /* 0x00003fff25257892 */ /* 0x000fe4000f8ec03f */
[----:B------:R-:W-:Y:S01]  /*12590*/  UISETP.NE.U32.AND UP0, UPT, UR10, URZ, UPT ;  /* 0x0000003f0a00728c */ /* 0x000fe2000bf05070 */
[----:B------:R-:W3:Y:S01]  /*125a0*/  S2UR UR14, SR_CTAID.Z ;  /* 0x00000000000e79c3 */ /* 0x000ee20000002700 */
[----:B------:R-:W-:Y:S02]  /*125b0*/  ULOP3.LUT UR8, UR37, 0x10000, URZ, 0xfc, !UPT ;  /* 0x0001000025087892 */ /* 0x000fe4000f8efc3f */
[----:B------:R-:W-:-:S02]  /*125c0*/  UISETP.NE.AND.EX UP0, UPT, UR11, URZ, UPT, UP0 ;  /* 0x0000003f0b00728c */ /* 0x000fc4000bf05300 */
[----:B------:R-:W-:-:S04]  /*125d0*/  UIMAD UR8, UR5, 0x500, UR8 ;  /* 0x00000500050878a4 */ /* 0x000fc8000f8e0208 */
[----:B------:R-:W-:Y:S01]  /*125e0*/  UIADD3 UR4, UR8, 0x100, URZ ;  /* 0x0000010008047890 */ /* 0x000fe2000fffe03f */
[----:B------:R-:W-:Y:S02]  /*125f0*/  PLOP3.LUT P1, PT, PT, PT, UP0, 0x80, 0x0 ;  /* 0x000000000000781c */ /* 0x000fe40003f2f008 */
[----:B------:R-:W-:-:S06]  /*12600*/  UMOV UR6, UR8 ;  /* 0x0000000800067c82 */ /* 0x000fcc0008000000 */
[----:B------:R-:W-:Y:S01]  /*12610*/  QGMMA.64x128x32.F32.E4M3.E4M3 R24, R184, gdesc[UR4], R24, gsb0 ;  /* 0x01e00004b8187df3 */ /* 0x000fe20008000818 */
[----:B------:R-:W-:Y:S01]  /*12620*/  UMOV UR7, 0xc0000010 ;  /* 0xc000001000077882 */ /* 0x000fe20000000000 */
[----:B------:R-:W-:Y:S01]  /*12630*/  UMOV UR6, UR4 ;  /* 0x0000000400067c82 */ /* 0x000fe20008000000 */
[----:B--2---:R-:W-:-:S03]  /*12640*/  USHF.R.S32.HI UR15, URZ, 0x1f, UR12 ;  /* 0x0000001f3f0f7899 */ /* 0x004fc6000801140c */
[----:B------:R-:W-:Y:S02]  /*12650*/  @UP0 ULDC.64 UR12, c[0x0][0x9c8] ;  /* 0x00027200000c0ab9 */ /* 0x000fe40000000a00 */
[----:B---3--:R-:W-:Y:S01]  /*12660*/  @UP0 UIMAD.WIDE.U32 UR4, UR14, UR12, URZ ;  /* 0x0000000c0e0402a5 */ /* 0x008fe2000f8e003f */
[----:B------:R-:W-:Y:S02]  /*12670*/  WARPGROUP.DEPBAR.LE gsb0, 0x0 ;  /* 0x00008000000079c5 */ /* 0x000fe40000010000 */
[----:B------:R-:W-:-:S06]  /*12680*/  WARPGROUP.ARRIVE ;  /* 0x00000000000079c5 */ /* 0x000fcc0000000000 */
[----:B------:R-:W-:Y:S01]  /*12690*/  QGMMA.64x128x32.F32.E4M3.E4M3 R24, R180, gdesc[UR4], R24, gsb0 ;  /* 0x01e00004b4187df3 */ /* 0x000fe20008000818 */
[----:B------:R-:W-:Y:S02]  /*126a0*/  @UP0 UIMAD UR6, UR15, UR12, URZ ;  /* 0x0000000c0f0602a4 */ /* 0x000fe4000f8e023f */
[----:B------:R-:W-:Y:S02]  /*126b0*/  @UP0 USHF.R.S32.HI UR7, URZ, 0x1f, UR55 ;  /* 0x0000001f3f070899 */ /* 0x000fe40008011437 */
[----:B------:R-:W-:-:S03]  /*126c0*/  @UP0 UIMAD UR6, UR14, UR13, UR6 ;  /* 0x0000000d0e0602a4 */ /* 0x000fc6000f8e0206 */
[----:B------:R-:W-:Y:S01]  /*126d0*/  @UP0 ULDC.64 UR12, c[0x0][0x9d0] ;  /* 0x00027400000c0ab9 */ /* 0x000fe20000000a00 */
[----:B------:R-:W-:Y:S02]  /*126e0*/  @UP0 UIADD3 UR5, UR5, UR6, URZ ;  /* 0x0000000605050290 */ /* 0x000fe4000fffe03f */
[----:B------:R-:W-:Y:S02]  /*126f0*/  @UP0 UIMAD UR6, UR7, UR12, URZ ;  /* 0x0000000c070602a4 */ /* 0x000fe4000f8e023f */
[----:B------:R-:W-:Y:S02]  /*12700*/  @UP0 UIMAD.WIDE.U32 UR4, UR55, UR12, UR4 ;  /* 0x0000000c370402a5 */ /* 0x000fe4000f8e0004 */
[----:B------:R-:W-:-:S04]  /*12710*/  @UP0 UIMAD UR6, UR55, UR13, UR6 ;  /* 0x0000000d370602a4 */ /* 0x000fc8000f8e0206 */
[----:B------:R-:W-:Y:S02]  /*12720*/  @UP0 UIADD3 UR5, UR5, UR6, URZ ;  /* 0x0000000605050290 */ /* 0x000fe4000fffe03f */
[----:B------:R-:W-:-:S04]  /*12730*/  @UP0 ULEA UR6, UP1, UR4, UR10, 0x2 ;  /* 0x0000000a04060291 */ /* 0x000fc8000f82103f */
[----:B------:R-:W-:Y:S02]  /*12740*/  @UP0 ULEA.HI.X UR7, UR4, UR11, UR5, 0x2, UP1 ;  /* 0x0000000b04070291 */ /* 0x000fe400088f1405 */
[----:B------:R-:W-:Y:S01]  /*12750*/  UIADD3 UR4, UR8, 0x200, URZ ;  /* 0x0000020008047890 */ /* 0x000fe2000fffe03f */
[----:B01----:R-:W-:-:S03]  /*12760*/  IMAD.U32 R2, RZ, RZ, UR6 ;  /* 0x00000006ff027e24 */ /* 0x003fc6000f8e00ff */
[----:B------:R-:W-:Y:S01]  /*12770*/  IMAD.U32 R3, RZ, RZ, UR7 ;  /* 0x00000007ff037e24 */ /* 0x000fe2000f8e00ff */
[----:B------:R-:W-:Y:S02]  /*12780*/  UMOV UR7, 0xc0000010 ;  /* 0xc000001000077882 */ /* 0x000fe40000000000 */
[----:B------:R-:W-:Y:S02]  /*12790*/  UMOV UR6, UR4 ;  /* 0x0000000400067c82 */ /* 0x000fe40008000000 */
[----:B------:R0:W2:Y:S01]  /*127a0*/  @P1 LDG.E R5, desc[UR58][R2.64] ;  /* 0x0000003a02051981 */ /* 0x0000a2000c1e1900 */
[----:B------:R-:W-:Y:S01]  /*127b0*/  UIADD3 UR4, UR8, 0x300, URZ ;  /* 0x0000030008047890 */ /* 0x000fe2000fffe03f */
[----:B------:R-:W-:Y:S02]  /*127c0*/  WARPGROUP.DEPBAR.LE gsb0, 0x0 ;  /* 0x00008000000079c5 */ /* 0x000fe40000010000 */
[----:B------:R-:W-:-:S06]  /*127d0*/  WARPGROUP.ARRIVE ;  /* 0x00000000000079c5 */ /* 0x000fcc0000000000 */
[----:B------:R-:W-:Y:S01]  /*127e0*/  QGMMA.64x128x32.F32.E4M3.E4M3 R24, R176, gdesc[UR4], R24, gsb0 ;  /* 0x01e00004b0187df3 */ /* 0x000fe20008000818 */
[----:B------:R-:W-:Y:S01]  /*127f0*/  UMOV UR6, UR4 ;  /* 0x0000000400067c82 */ /* 0x000fe20008000000 */
        /* <DEDUP_REMOVED lines=11> */
[----:B0-----:R-:W0:Y:S04]  /*128b0*/  SHFL.BFLY PT, R3, R8, 0x1, 0x1f ;  /* 0x0c201f0008037f89 */ /* 0x001e2800000e0000 */
[----:B------:R-:W1:Y:S01]  /*128c0*/  SHFL.BFLY PT, R2, R9, 0x1, 0x1f ;  /* 0x0c201f0009027f89 */ /* 0x000e6200000e0000 */
[----:B------:R-:W-:Y:S02]  /*128d0*/  IMAD.MOV.U32 R6, RZ, RZ, RZ ;  /* 0x000000ffff067224 */ /* 0x000fe400078e00ff */
[----:B0-----:R-:W-:Y:S01]  /*128e0*/  FADD.FTZ R11, R8, R3 ;  /* 0x00000003080b7221 */ /* 0x001fe20000010000 */
[----:B-1----:R-:W-:-:S04]  /*128f0*/  FADD.FTZ R12, R9, R2 ;  /* 0x00000002090c7221 */ /* 0x002fc80000010000 */
        /* <DEDUP_REMOVED lines=29> */
.L_x_950:
        /* <DEDUP_REMOVED lines=68> */
.L_x_876:
[----:B------:R-:W-:Y:S05]  /*12f10*/  @P0 BRA `(.L_x_951) ;  /* 0x0000002000780947 */ /* 0x000fea0003800000 */
[----:B------:R-:W0:Y:S01]  /*12f20*/  S2R R6, SR_TID.X ;  /* 0x0000000000067919 */ /* 0x000e220000002100 */
[----:B------:R-:W-:Y:S01]  /*12f30*/  ULDC.64 UR4, c[0x4][0x40] ;  /* 0x0100100000047ab9 */ /* 0x000fe20000000a00 */
[----:B------:R-:W-:Y:S01]  /*12f40*/  ULDC.64 UR8, c[0x0][0xbd0] ;  /* 0x0002f40000087ab9 */ /* 0x000fe20000000a00 */
[----:B------:R-:W-:Y:S01]  /*12f50*/  USHF.R.S32.HI UR7, URZ, 0x1f, UR55 ;  /* 0x0000001f3f077899 */ /* 0x000fe20008011437 */
[----:B------:R-:W-:Y:S01]  /*12f60*/  ULDC.64 UR10, c[0x0][0xb38] ;  /* 0x0002ce00000a7ab9 */ /* 0x000fe20000000a00 */
[----:B0-----:R-:W-:-:S05]  /*12f70*/  IMAD.SHL.U32 R0, R6, 0x4, RZ ;  /* 0x0000000406007824 */ /* 0x001fca00078e00ff */
[----:B------:R-:W-:Y:S01]  /*12f80*/  LOP3.LUT R0, R0, 0xc, RZ, 0xc0, !PT ;  /* 0x0000000c00007812 */ /* 0x000fe200078ec0ff */
[----:B------:R-:W-:Y:S03]  /*12f90*/  BAR.SYNC.DEFER_BLOCKING 0x1, 0x100 ;  /* 0x0044000000007b1d */ /* 0x000fe60000010000 */
[----:B------:R-:W-:-:S05]  /*12fa0*/  IADD3 R4, P0, R0, UR4, RZ ;  /* 0x0000000400047c10 */ /* 0x000fca000ff1e0ff */
[----:B------:R-:W-:-:S06]  /*12fb0*/  IMAD.X R5, RZ, RZ, UR5, P0 ;  /* 0x00000005ff057e24 */ /* 0x000fcc00080e06ff */
[----:B------:R0:W2:Y:S01]  /*12fc0*/  LDG.E.CONSTANT R5, desc[UR58][R4.64] ;  /* 0x0000003a04057981 */ /* 0x0000a2000c1e9900 */
[----:B------:R-:W-:Y:S01]  /*12fd0*/  LOP3.LUT P0, R0, R6, 0x3, RZ, 0xc0, !PT ;  /* 0x0000000306007812 */ /* 0x000fe2000780c0ff */
[----:B------:R-:W1:Y:S01]  /*12fe0*/  S2UR UR12, SR_CTAID.Z ;  /* 0x00000000000c79c3 */ /* 0x000e620000002700 */
[----:B------:R-:W-:Y:S01]  /*12ff0*/  UIMAD.WIDE.U32 UR4, UR55, UR8, URZ ;  /* 0x00000008370472a5 */ /* 0x000fe2000f8e003f */
[----:B------:R-:W-:Y:S01]  /*13000*/  BSSY B0, `(.L_x_952) ;  /* 0x0000195000007945 */ /* 0x000fe20003800000 */
[----:B------:R-:W-:Y:S01]  /*13010*/  ISETP.EQ.OR P0, PT, R0, 0x3, !P0 ;  /* 0x000000030000780c */ /* 0x000fe20004702670 */
[----:B------:R-:W-:Y:S02]  /*13020*/  UIMAD UR6, UR7, UR8, URZ ;  /* 0x00000008070672a4 */ /* 0x000fe4000f8e023f */
[----:B------:R-:W-:Y:S01]  /*13030*/  UIMAD UR8, UR7, UR10, URZ ;  /* 0x0000000a070872a4 */ /* 0x000fe2000f8e023f */
[----:B------:R-:W-:Y:S01]  /*13040*/  SEL R96, R48, R49, P0 ;  /* 0x0000003130607207 */ /* 0x000fe20000000000 */
[----:B0-----:R-:W-:Y:S01]  /*13050*/  VIADD R4, R6, 0xffffff80 ;  /* 0xffffff8006047836 */ /* 0x001fe20000000000 */
[----:B------:R-:W-:Y:S01]  /*13060*/  SEL R23, R49, R48, P0 ;  /* 0x0000003031177207 */ /* 0x000fe20000000000 */
[----:B------:R-:W-:Y:S01]  /*13070*/  UIMAD UR9, UR55, UR9, UR6 ;  /* 0x00000009370972a4 */ /* 0x000fe2000f8e0206 */
[----:B------:R-:W-:Y:S01]  /*13080*/  SEL R48, R64, R65, P0 ;  /* 0x0000004140307207 */ /* 0x000fe20000000000 */
[----:B------:R-:W-:Y:S01]  /*13090*/  UIMAD.WIDE.U32 UR6, UR55, UR10, URZ ;  /* 0x0000000a370672a5 */ /* 0x000fe2000f8e003f */
[----:B------:R-:W-:Y:S01]  /*130a0*/  SHF.R.S32.HI R7, RZ, 0x1f, R4 ;  /* 0x0000001fff077819 */ /* 0x000fe20000011404 */
[----:B------:R-:W-:Y:S01]  /*130b0*/  UIADD3 UR9, UR5, UR9, URZ ;  /* 0x0000000905097290 */ /* 0x000fe2000fffe03f */
[----:B------:R-:W-:Y:S01]  /*130c0*/  SEL R49, R65, R64, P0 ;  /* 0x0000004041317207 */ /* 0x000fe20000000000 */
[----:B------:R-:W-:Y:S01]  /*130d0*/  UIMAD UR8, UR55, UR11, UR8 ;  /* 0x0000000b370872a4 */ /* 0x000fe2000f8e0208 */
[----:B------:R-:W-:-:S02]  /*130e0*/  LEA.HI R0, R7, R4, RZ, 0x7 ;  /* 0x0000000407007211 */ /* 0x000fc400078f38ff */
[----:B------:R-:W-:Y:S01]  /*130f0*/  SEL R16, R32, R33, P0 ;  /* 0x0000002120107207 */ /* 0x000fe20000000000 */
[----:B------:R-:W-:Y:S01]  /*13100*/  UIADD3 UR8, UR7, UR8, URZ ;  /* 0x0000000807087290 */ /* 0x000fe2000fffe03f */
[----:B------:R-:W-:Y:S02]  /*13110*/  LOP3.LUT R9, R0, 0xffffff80, RZ, 0xc0, !PT ;  /* 0xffffff8000097812 */ /* 0x000fe400078ec0ff */
[----:B------:R-:W-:Y:S01]  /*13120*/  SEL R17, R33, R32, P0 ;  /* 0x0000002021117207 */ /* 0x000fe20000000000 */
[----:B-1----:R-:W-:Y:S01]  /*13130*/  USHF.R.S32.HI UR13, URZ, 0x1f, UR12 ;  /* 0x0000001f3f0d7899 */ /* 0x002fe2000801140c */
[----:B------:R-:W-:Y:S01]  /*13140*/  SEL R32, R56, R57, P0 ;  /* 0x0000003938207207 */ /* 0x000fe20000000000 */
[----:B------:R-:W-:Y:S01]  /*13150*/  IMAD.IADD R64, R4, 0x1, -R9 ;  /* 0x0000000104407824 */ /* 0x000fe200078e0a09 */
[----:B------:R-:W-:Y:S01]  /*13160*/  SEL R33, R57, R56, P0 ;  /* 0x0000003839217207 */ /* 0x000fe20000000000 */
[----:B------:R-:W0:Y:S01]  /*13170*/  S2R R9, SR_CTAID.X ;  /* 0x0000000000097919 */ /* 0x000e220000002500 */
[----:B------:R-:W-:Y:S01]  /*13180*/  SEL R88, R80, R81, P0 ;  /* 0x0000005150587207 */ /* 0x000fe20000000000 */
[----:B------:R-:W-:Y:S01]  /*13190*/  S2UR UR12, SR_CTAID.Z ;  /* 0x00000000000c79c3 */ /* 0x000fe20000002700 */
[----:B------:R-:W-:-:S02]  /*131a0*/  SHF.R.S32.HI R21, RZ, 0x1f, R64 ;  /* 0x0000001fff157819 */ /* 0x000fc40000011440 */
[----:B------:R-:W-:Y:S02]  /*131b0*/  SEL R93, R81, R80, P0 ;  /* 0x00000050515d7207 */ /* 0x000fe40000000000 */
[----:B------:R-:W-:Y:S02]  /*131c0*/  SEL R56, R26, R27, P0 ;  /* 0x0000001b1a387207 */ /* 0x000fe40000000000 */
[----:B------:R-:W-:Y:S02]  /*131d0*/  SEL R81, R27, R26, P0 ;  /* 0x0000001a1b517207 */ /* 0x000fe40000000000 */
[----:B------:R-:W-:Y:S02]  /*131e0*/  LEA.HI R7, R7, R4, RZ, 0x2 ;  /* 0x0000000407077211 */ /* 0x000fe400078f10ff */
[----:B------:R-:W-:Y:S02]  /*131f0*/  LEA.HI R26, R21, R64, RZ, 0x2 ;  /* 0x00000040151a7211 */ /* 0x000fe400078f10ff */
[----:B------:R-:W-:-:S02]  /*13200*/  SEL R80, R84, R85, P0 ;  /* 0x0000005554507207 */ /* 0x000fc40000000000 */
[----:B------:R-:W-:Y:S02]  /*13210*/  SEL R95, R85, R84, P0 ;  /* 0x00000054555f7207 */ /* 0x000fe40000000000 */
[----:B------:R-:W-:Y:S02]  /*13220*/  SEL R14, R34, R35, P0 ;  /* 0x00000023220e7207 */ /* 0x000fe40000000000 */
[----:B------:R-:W-:Y:S01]  /*13230*/  SEL R85, R35, R34, P0 ;  /* 0x0000002223557207 */ /* 0x000fe20000000000 */
[----:B------:R-:W-:Y:S01]  /*13240*/  IMAD.U32 R35, RZ, RZ, UR5 ;  /* 0x00000005ff237e24 */ /* 0x000fe2000f8e00ff */
[----:B------:R-:W-:Y:S01]  /*13250*/  LOP3.LUT R27, R7, 0xfffffffc, RZ, 0xc0, !PT ;  /* 0xfffffffc071b7812 */ /* 0x000fe200078ec0ff */
[----:B------:R-:W-:Y:S01]  /*13260*/  IMAD.U32 R35, RZ, RZ, UR9 ;  /* 0x00000009ff237e24 */ /* 0x000fe2000f8e00ff */
[--C-:B------:R-:W-:Y:S02]  /*13270*/  SHF.R.S32.HI R7, RZ, 0x2, R26.reuse ;  /* 0x00000002ff077819 */ /* 0x100fe4000001141a */
[----:B------:R-:W-:Y:S01]  /*13280*/  SHF.R.S32.HI R34, RZ, 0x1f, R26 ;  /* 0x0000001fff227819 */ /* 0x000fe2000001141a */
[----:B------:R-:W-:Y:S01]  /*13290*/  IMAD.IADD R27, R4, 0x1, -R27 ;  /* 0x00000001041b7824 */ /* 0x000fe200078e0a1b */
[----:B------:R-:W-:-:S02]  /*132a0*/  SHF.R.S32.HI R15, RZ, 0x7, R0 ;  /* 0x00000007ff0f7819 */ /* 0x000fc40000011400 */
[----:B------:R-:W-:Y:S02]  /*132b0*/  LEA.HI R34, R34, R7, RZ, 0x3 ;  /* 0x0000000722227211 */ /* 0x000fe400078f18ff */
[----:B------:R-:W-:Y:S02]  /*132c0*/  LEA.HI R0, R0, R15, RZ, 0x1 ;  /* 0x0000000f00007211 */ /* 0x000fe400078f08ff */
[----:B------:R-:W-:Y:S01]  /*132d0*/  LOP3.LUT R4, R34, 0xfffffff8, RZ, 0xc0, !PT ;  /* 0xfffffff822047812 */ /* 0x000fe200078ec0ff */
[----:B------:R-:W-:Y:S01]  /*132e0*/  IMAD.U32 R34, RZ, RZ, UR4 ;  /* 0x00000004ff227e24 */ /* 0x000fe2000f8e00ff */
[----:B------:R-:W-:Y:S01]  /*132f0*/  LOP3.LUT R0, R0, 0x3fffffe, RZ, 0xc0, !PT ;  /* 0x03fffffe00007812 */ /* 0x000fe200078ec0ff */
[----:B------:R-:W1:Y:S01]  /*13300*/  S2UR UR4, SR_CTAID.Y ;  /* 0x00000000000479c3 */ /* 0x000e620000002600 */
[----:B------:R-:W-:Y:S01]  /*13310*/  LEA.HI R21, R21, R64, RZ, 0x5 ;  /* 0x0000004015157211 */ /* 0x000fe200078f28ff */
[----:B------:R-:W-:Y:S01]  /*13320*/  IMAD.IADD R4, R7, 0x1, -R4 ;  /* 0x0000000107047824 */ /* 0x000fe200078e0a04 */
[----:B------:R-:W-:Y:S01]  /*13330*/  SEL R10, R86, R87, P0 ;  /* 0x00000057560a7207 */ /* 0x000fe20000000000 */
[----:B------:R-:W-:Y:S01]  /*13340*/  IMAD.IADD R0, R15, 0x1, -R0 ;  /* 0x000000010f007824 */ /* 0x000fe200078e0a00 */
[----:B------:R-:W-:-:S02]  /*13350*/  SHF.R.S32.HI R7, RZ, 0x5, R21 ;  /* 0x00000005ff077819 */ /* 0x000fc40000011415 */
[----:B------:R-:W-:Y:S02]  /*13360*/  SEL R13, R87, R86, P0 ;  /* 0x00000056570d7207 */ /* 0x000fe40000000000 */
[----:B------:R-:W-:Y:S01]  /*13370*/  LEA.HI R15, R27, R27, RZ, 0x1 ;  /* 0x0000001b1b0f7211 */ /* 0x000fe200078f08ff */
[----:B------:R-:W3:Y:S01]  /*13380*/  LDC R87, c[0x0][0xbe8] ;  /* 0x0002fa00ff577b82 */ /* 0x000ee20000000800 */
[----:B------:R-:W-:Y:S01]  /*13390*/  IMAD R7, R7, 0x10, R4 ;  /* 0x0000001007077824 */ /* 0x000fe200078e0204 */
[----:B------:R-:W-:Y:S02]  /*133a0*/  SEL R92, R68, R69, P0 ;  /* 0x00000045445c7207 */ /* 0x000fe40000000000 */
[----:B------:R-:W-:Y:S01]  /*133b0*/  LOP3.LUT R4, R15, 0x1ffffffe, RZ, 0xc0, !PT ;  /* 0x1ffffffe0f047812 */ /* 0x000fe200078ec0ff */
[----:B------:R-:W-:Y:S01]  /*133c0*/  IMAD R0, R0, 0x40, R7 ;  /* 0x0000004000007824 */ /* 0x000fe200078e0207 */
[----:B------:R-:W-:Y:S02]  /*133d0*/  SEL R99, R69, R68, P0 ;  /* 0x0000004445637207 */ /* 0x000fe40000000000 */
[----:B------:R-:W-:Y:S01]  /*133e0*/  SEL R12, R50, R51, P0 ;  /* 0x00000033320c7207 */ /* 0x000fe20000000000 */
[----:B------:R-:W-:Y:S01]  /*133f0*/  IMAD.IADD R27, R27, 0x1, -R4 ;  /* 0x000000011b1b7824 */ /* 0x000fe200078e0a04 */
[----:B------:R-:W-:Y:S01]  /*13400*/  SEL R69, R51, R50, P0 ;  /* 0x0000003233457207 */ /* 0x000fe20000000000 */
[--C-:B0-----:R-:W-:Y:S01]  /*13410*/  IMAD R68, R9, 0x80, R0.reuse ;  /* 0x0000008009447824 */ /* 0x101fe200078e0200 */
[----:B------:R-:W-:Y:S01]  /*13420*/  SEL R8, R24, R25, P0 ;  /* 0x0000001918087207 */ /* 0x000fe20000000000 */
[----:B------:R-:W-:Y:S01]  /*13430*/  IMAD R4, R27, 0x8, R0 ;  /* 0x000000081b047824 */ /* 0x000fe200078e0200 */
[----:B------:R-:W-:-:S02]  /*13440*/  SEL R11, R25, R24, P0 ;  /* 0x00000018190b7207 */ /* 0x000fc40000000000 */
[----:B------:R-:W-:Y:S02]  /*13450*/  SEL R104, R28, R29, P0 ;  /* 0x0000001d1c687207 */ /* 0x000fe40000000000 */
[----:B------:R-:W-:Y:S02]  /*13460*/  SEL R109, R29, R28, P0 ;  /* 0x0000001c1d6d7207 */ /* 0x000fe40000000000 */
[----:B------:R-:W-:Y:S02]  /*13470*/  SEL R24, R40, R41, P0 ;  /* 0x0000002928187207 */ /* 0x000fe40000000000 */
[----:B------:R-:W-:Y:S01]  /*13480*/  SEL R25, R41, R40, P0 ;  /* 0x0000002829197207 */ /* 0x000fe20000000000 */
[----:B------:R-:W-:Y:S01]  /*13490*/  IMAD.U32 R41, RZ, RZ, UR7 ;  /* 0x00000007ff297e24 */ /* 0x000fe2000f8e00ff */
[----:B------:R-:W-:Y:S01]  /*134a0*/  SEL R98, R52, R53, P0 ;  /* 0x0000003534627207 */ /* 0x000fe20000000000 */
[----:B------:R-:W-:Y:S01]  /*134b0*/  IMAD.U32 R40, RZ, RZ, UR6 ;  /* 0x00000006ff287e24 */ /* 0x000fe2000f8e00ff */
[----:B------:R-:W-:Y:S01]  /*134c0*/  SEL R103, R53, R52, P0 ;  /* 0x0000003435677207 */ /* 0x000fe20000000000 */
[----:B------:R-:W-:Y:S01]  /*134d0*/  IMAD.U32 R41, RZ, RZ, UR8 ;  /* 0x00000008ff297e24 */ /* 0x000fe2000f8e00ff */
[----:B------:R-:W-:Y:S01]  /*134e0*/  SEL R94, R60, R61, P0 ;  /* 0x0000003d3c5e7207 */ /* 0x000fe20000000000 */
[----:B------:R-:W-:Y:S01]  /*134f0*/  ULDC.64 UR6, c[0x0][0xb48] ;  /* 0x0002d20000067ab9 */ /* 0x000fe20000000a00 */
[----:B------:R-:W-:Y:S01]  /*13500*/  SEL R101, R61, R60, P0 ;  /* 0x0000003c3d657207 */ /* 0x000fe20000000000 */
[----:B------:R-:W-:Y:S01]  /*13510*/  ULDC.64 UR8, c[0x0][0xb28] ;  /* 0x0002ca0000087ab9 */ /* 0x000fe20000000a00 */
[----:B------:R-:W-:-:S02]  /*13520*/  SEL R90, R76, R77, P0 ;  /* 0x0000004d4c5a7207 */ /* 0x000fc40000000000 */
[----:B------:R-:W-:Y:S01]  /*13530*/  SEL R97, R77, R76, P0 ;  /* 0x0000004c4d617207 */ /* 0x000fe20000000000 */
[----:B------:R-:W-:Y:S01]  /*13540*/  IMAD R76, R9, 0x80, R4 ;  /* 0x00000080094c7824 */ /* 0x000fe200078e0204 */
        /* <DEDUP_REMOVED lines=24> */
[----:B------:R-:W-:Y:S02]  /*136d0*/  LOP3.LUT R7, R26, 0x7ffffffc, RZ, 0xc0, !PT ;  /* 0x7ffffffc1a077812 */ /* 0x000fe400078ec0ff */
[----:B---3--:R-:W-:Y:S02]  /*136e0*/  ISETP.NE.AND P2, PT, R87, 0x1, PT ;  /* 0x000000015700780c */ /* 0x008fe40003f45270 */
[----:B------:R-:W-:Y:S02]  /*136f0*/  SEL R77, R47, R46, P0 ;  /* 0x0000002e2f4d7207 */ /* 0x000fe40000000000 */
[----:B------:R-:W-:Y:S02]  /*13700*/  SEL R6, R74, R75, P0 ;  /* 0x0000004b4a067207 */ /* 0x000fe40000000000 */
[----:B------:R-:W-:-:S02]  /*13710*/  SEL R45, R75, R74, P0 ;  /* 0x0000004a4b2d7207 */ /* 0x000fc40000000000 */
[----:B------:R-:W-:Y:S02]  /*13720*/  SEL R30, R82, R83, P0 ;  /* 0x00000053521e7207 */ /* 0x000fe40000000000 */
[----:B------:R-:W-:Y:S01]  /*13730*/  SEL R39, R79, R78, P0 ;  /* 0x0000004e4f277207 */ /* 0x000fe20000000000 */
[----:B------:R-:W-:Y:S01]  /*13740*/  IMAD R78, RZ, RZ, -UR55 ;  /* 0x80000037ff4e7e24 */ /* 0x000fe2000f8e02ff */
[C---:B------:R-:W-:Y:S01]  /*13750*/  LOP3.LUT P1, RZ, R64.reuse, 0x3, RZ, 0xc0, !PT ;  /* 0x0000000340ff7812 */ /* 0x040fe2000782c0ff */
[----:B------:R-:W-:Y:S01]  /*13760*/  IMAD.IADD R64, R64, 0x1, -R7 ;  /* 0x0000000140407824 */ /* 0x000fe200078e0a07 */
[----:B------:R-:W-:Y:S01]  /*13770*/  SEL R43, R83, R82, P0 ;  /* 0x00000052532b7207 */ /* 0x000fe20000000000 */
[----:B------:R-:W0:Y:S08]  /*13780*/  @P2 LDC R79, c[0x0][0xbec] ;  /* 0x0002fb00ff4f2b82 */ /* 0x000e300000000800 */
[----:B------:R-:W3:Y:S01]  /*13790*/  @P2 LDC R82, c[0x0][0xbf0] ;  /* 0x0002fc00ff522b82 */ /* 0x000ee20000000800 */
[----:B--2---:R2:W-:Y:S04]  /*137a0*/  SHFL.IDX PT, R50, R14, R5, 0x1c1f ;  /* 0x001c1f050e327589 */ /* 0x0045e800000e0000 */
[----:B------:R-:W-:Y:S04]  /*137b0*/  SHFL.IDX PT, R10, R10, R5, 0x1c1f ;  /* 0x001c1f050a0a7589 */ /* 0x000fe800000e0000 */
[----:B------:R-:W-:Y:S01]  /*137c0*/  SHFL.IDX PT, R8, R8, R5, 0x1c1f ;  /* 0x001c1f0508087589 */ /* 0x000fe200000e0000 */
[----:B--2---:R-:W-:-:S03]  /*137d0*/  LOP3.LUT R14, R5, 0x2, RZ, 0x3c, !PT ;  /* 0x00000002050e7812 */ /* 0x004fc600078e3cff */
[----:B------:R-:W-:Y:S04]  /*137e0*/  SHFL.IDX PT, R54, R12, R5, 0x1c1f ;  /* 0x001c1f050c367589 */ /* 0x000fe800000e0000 */
[----:B------:R-:W2:Y:S04]  /*137f0*/  SHFL.IDX PT, R13, R13, R14, 0x1c1f ;  /* 0x001c1f0e0d0d7589 */ /* 0x000ea800000e0000 */
[----:B------:R-:W4:Y:S04]  /*13800*/  SHFL.IDX PT, R11, R11, R14, 0x1c1f ;  /* 0x001c1f0e0b0b7589 */ /* 0x000f2800000e0000 */
[----:B------:R-:W-:Y:S04]  /*13810*/  SHFL.IDX PT, R9, R104, R5, 0x1c1f ;  /* 0x001c1f0568097589 */ /* 0x000fe800000e0000 */
[----:B------:R-:W5:Y:S04]  /*13820*/  SHFL.IDX PT, R12, R109, R14, 0x1c1f ;  /* 0x001c1f0e6d0c7589 */ /* 0x000f6800000e0000 */
[----:B------:R-:W-:Y:S04]  /*13830*/  SHFL.IDX PT, R16, R16, R5, 0x1c1f ;  /* 0x001c1f0510107589 */ /* 0x000fe800000e0000 */
[----:B------:R-:W0:Y:S04]  /*13840*/  SHFL.IDX PT, R17, R17, R14, 0x1c1f ;  /* 0x001c1f0e11117589 */ /* 0x000e2800000e0000 */
[----:B------:R-:W-:Y:S01]  /*13850*/  SHFL.IDX PT, R24, R24, R5, 0x1c1f ;  /* 0x001c1f0518187589 */ /* 0x000fe200000e0000 */
[----:B--2---:R-:W-:-:S03]  /*13860*/  SEL R7, R10, R13, P0 ;  /* 0x0000000d0a077207 */ /* 0x004fc60000000000 */
[----:B------:R-:W-:Y:S04]  /*13870*/  SHFL.IDX PT, R62, R20, R5, 0x1c1f ;  /* 0x001c1f05143e7589 */ /* 0x000fe800000e0000 */
[----:B------:R-:W-:Y:S04]  /*13880*/  SHFL.IDX PT, R25, R25, R14, 0x1c1f ;  /* 0x001c1f0e19197589 */ /* 0x000fe800000e0000 */
[----:B------:R-:W-:Y:S04]  /*13890*/  SHFL.IDX PT, R15, R102, R5, 0x1c1f ;  /* 0x001c1f05660f7589 */ /* 0x000fe800000e0000 */
[----:B------:R-:W-:Y:S04]  /*138a0*/  SHFL.IDX PT, R32, R32, R5, 0x1c1f ;  /* 0x001c1f0520207589 */ /* 0x000fe800000e0000 */
[----:B------:R-:W-:Y:S04]  /*138b0*/  SHFL.IDX PT, R58, R22, R5, 0x1c1f ;  /* 0x001c1f05163a7589 */ /* 0x000fe800000e0000 */
[----:B------:R-:W2:Y:S04]  /*138c0*/  SHFL.IDX PT, R20, R107, R14, 0x1c1f ;  /* 0x001c1f0e6b147589 */ /* 0x000ea800000e0000 */
[----:B------:R-:W3:Y:S04]  /*138d0*/  SHFL.IDX PT, R33, R33, R14, 0x1c1f ;  /* 0x001c1f0e21217589 */ /* 0x000ee800000e0000 */
[----:B------:R-:W-:Y:S04]  /*138e0*/  SHFL.IDX PT, R21, R100, R5, 0x1c1f ;  /* 0x001c1f0564157589 */ /* 0x000fe800000e0000 */
[----:B------:R-:W-:Y:S04]  /*138f0*/  SHFL.IDX PT, R70, R80, R5, 0x1c1f ;  /* 0x001c1f0550467589 */ /* 0x000fe800000e0000 */
[----:B------:R-:W-:Y:S04]  /*13900*/  SHFL.IDX PT, R0, R36, R5, 0x1c1f ;  /* 0x001c1f0524007589 */ /* 0x000fe800000e0000 */
[----:B------:R-:W3:Y:S04]  /*13910*/  SHFL.IDX PT, R22, R105, R14, 0x1c1f ;  /* 0x001c1f0e69167589 */ /* 0x000ee800000e0000 */
[----:B------:R-:W-:Y:S04]  /*13920*/  SHFL.IDX PT, R26, R96, R5, 0x1c1f ;  /* 0x001c1f05601a7589 */ /* 0x000fe800000e0000 */
[----:B------:R-:W-:Y:S04]  /*13930*/  SHFL.IDX PT, R29, R94, R5, 0x1c1f ;  /* 0x001c1f055e1d7589 */ /* 0x000fe800000e0000 */
[----:B------:R-:W-:Y:S04]  /*13940*/  SHFL.IDX PT, R67, R88, R5, 0x1c1f ;  /* 0x001c1f0558437589 */ /* 0x000fe800000e0000 */
[----:B------:R-:W-:Y:S04]  /*13950*/  SHFL.IDX PT, R23, R23, R14, 0x1c1f ;  /* 0x001c1f0e17177589 */ /* 0x000fe800000e0000 */
[----:B------:R-:W3:Y:S04]  /*13960*/  SHFL.IDX PT, R36, R101, R14, 0x1c1f ;  /* 0x001c1f0e65247589 */ /* 0x000ee800000e0000 */
[----:B------:R1:W-:Y:S04]  /*13970*/  SHFL.IDX PT, R80, R89, R14, 0x1c1f ;  /* 0x001c1f0e59507589 */ /* 0x0003e800000e0000 */
[----:B------:R-:W-:Y:S04]  /*13980*/  SHFL.IDX PT, R51, R28, R5, 0x1c1f ;  /* 0x001c1f051c337589 */ /* 0x000fe800000e0000 */
[----:B------:R-:W-:Y:S01]  /*13990*/  SHFL.IDX PT, R27, R98, R5, 0x1c1f ;  /* 0x001c1f05621b7589 */ /* 0x000fe200000e0000 */
[----:B-1----:R-:W1:Y:S03]  /*139a0*/  LDC.64 R88, c[0x0][0xbd8] ;  /* 0x0002f600ff587b82 */ /* 0x002e660000000a00 */
[----:B------:R-:W-:Y:S04]  /*139b0*/  SHFL.IDX PT, R28, R103, R14, 0x1c1f ;  /* 0x001c1f0e671c7589 */ /* 0x000fe800000e0000 */
[----:B------:R-:W-:Y:S04]  /*139c0*/  SHFL.IDX PT, R48, R48, R5, 0x1c1f ;  /* 0x001c1f0530307589 */ /* 0x000fe800000e0000 */
[----:B------:R-:W-:Y:S04]  /*139d0*/  SHFL.IDX PT, R47, R72, R5, 0x1c1f ;  /* 0x001c1f05482f7589 */ /* 0x000fe800000e0000 */
[----:B------:R-:W3:Y:S04]  /*139e0*/  SHFL.IDX PT, R49, R49, R14, 0x1c1f ;  /* 0x001c1f0e31317589 */ /* 0x000ee800000e0000 */
[----:B------:R4:W-:Y:S04]  /*139f0*/  SHFL.IDX PT, R72, R93, R14, 0x1c1f ;  /* 0x001c1f0e5d487589 */ /* 0x0009e800000e0000 */
[----:B------:R-:W-:Y:S04]  /*13a00*/  SHFL.IDX PT, R60, R60, R5, 0x1c1f ;  /* 0x001c1f053c3c7589 */ /* 0x000fe800000e0000 */
[----:B------:R-:W-:Y:S01]  /*13a10*/  SHFL.IDX PT, R57, R90, R5, 0x1c1f ;  /* 0x001c1f055a397589 */ /* 0x000fe200000e0000 */
[----:B----4-:R-:W4:Y:S03]  /*13a20*/  LDC R93, c[0x0][0xc50] ;  /* 0x00031400ff5d7b82 */ /* 0x010f260000000800 */
[----:B------:R-:W-:Y:S04]  /*13a30*/  SHFL.IDX PT, R61, R61, R14, 0x1c1f ;  /* 0x001c1f0e3d3d7589 */ /* 0x000fe800000e0000 */
[----:B------:R5:W-:Y:S04]  /*13a40*/  SHFL.IDX PT, R74, R91, R14, 0x1c1f ;  /* 0x001c1f0e5b4a7589 */ /* 0x000be800000e0000 */
[----:B------:R-:W-:Y:S04]  /*13a50*/  SHFL.IDX PT, R46, R56, R5, 0x1c1f ;  /* 0x001c1f05382e7589 */ /* 0x000fe800000e0000 */
[----:B------:R-:W-:Y:S01]  /*13a60*/  SHFL.IDX PT, R37, R92, R5, 0x1c1f ;  /* 0x001c1f055c257589 */ /* 0x000fe200000e0000 */
[----:B-----5:R-:W5:Y:S03]  /*13a70*/  LDC.64 R90, c[0x0][0xb40] ;  /* 0x0002d000ff5a7b82 */ /* 0x020f660000000a00 */
[----:B------:R-:W1:Y:S04]  /*13a80*/  SHFL.IDX PT, R56, R99, R14, 0x1c1f ;  /* 0x001c1f0e63387589 */ /* 0x000e6800000e0000 */
[----:B------:R-:W1:Y:S01]  /*13a90*/  SHFL.IDX PT, R66, R97, R14, 0x1c1f ;  /* 0x001c1f0e61427589 */ /* 0x000e6200000e0000 */
[----:B----4-:R-:W-:Y:S01]  /*13aa0*/  IMAD R93, R93, R78, UR4 ;  /* 0x000000045d5d7e24 */ /* 0x010fe2000f8e024e */
[----:B------:R-:W-:-:S02]  /*13ab0*/  ULDC.64 UR4, c[0x0][0xbe0] ;  /* 0x0002f80000047ab9 */ /* 0x000fc40000000a00 */
[----:B------:R-:W-:Y:S04]  /*13ac0*/  SHFL.IDX PT, R52, R52, R5, 0x1c1f ;  /* 0x001c1f0534347589 */ /* 0x000fe800000e0000 */
[----:B------:R-:W-:Y:S04]  /*13ad0*/  SHFL.IDX PT, R44, R44, R5, 0x1c1f ;  /* 0x001c1f052c2c7589 */ /* 0x000fe800000e0000 */
[----:B------:R-:W-:Y:S04]  /*13ae0*/  SHFL.IDX PT, R42, R42, R5, 0x1c1f ;  /* 0x001c1f052a2a7589 */ /* 0x000fe800000e0000 */
[----:B------:R-:W-:Y:S01]  /*13af0*/  SHFL.IDX PT, R38, R38, R5, 0x1c1f ;  /* 0x001c1f0526267589 */ /* 0x000fe200000e0000 */
[----:B-----5:R-:W-:-:S03]  /*13b00*/  IMAD.WIDE.U32 R40, R90, UR12, R40 ;  /* 0x0000000c5a287c25 */ /* 0x020fc6000f8e0028 */
[----:B------:R-:W-:Y:S04]  /*13b10*/  SHFL.IDX PT, R18, R18, R5, 0x1c1f ;  /* 0x001c1f0512127589 */ /* 0x000fe800000e0000 */
[----:B------:R-:W-:Y:S04]  /*13b20*/  SHFL.IDX PT, R6, R6, R5, 0x1c1f ;  /* 0x001c1f0506067589 */ /* 0x000fe800000e0000 */
[----:B------:R4:W-:Y:S04]  /*13b30*/  SHFL.IDX PT, R4, R30, R5, 0x1c1f ;  /* 0x001c1f051e047589 */ /* 0x0009e800000e0000 */
[----:B------:R5:W1:Y:S04]  /*13b40*/  SHFL.IDX PT, R75, R95, R14, 0x1c1f ;  /* 0x001c1f0e5f4b7589 */ /* 0x000a6800000e0000 */
[----:B------:R2:W-:Y:S01]  /*13b50*/  SHFL.IDX PT, R83, R85, R14, 0x1c1f ;  /* 0x001c1f0e55537589 */ /* 0x0005e200000e0000 */
[----:B----4-:R-:W-:-:S02]  /*13b60*/  SEL R5, R13, R10, P0 ;  /* 0x0000000a0d057207 */ /* 0x010fc40000000000 */
[----:B------:R-:W-:Y:S01]  /*13b70*/  SEL R10, R8, R11, P0 ;  /* 0x0000000b080a7207 */ /* 0x000fe20000000000 */
[----:B------:R-:W4:Y:S01]  /*13b80*/  SHFL.IDX PT, R81, R81, R14, 0x1c1f ;  /* 0x001c1f0e51517589 */ /* 0x000f2200000e0000 */
[----:B------:R-:W-:Y:S01]  /*13b90*/  SEL R8, R11, R8, P0 ;  /* 0x000000080b087207 */ /* 0x000fe20000000000 */
[----:B-----5:R-:W5:Y:S01]  /*13ba0*/  @P2 LDC R95, c[0x0][0xbec] ;  /* 0x0002fb00ff5f2b82 */ /* 0x020f620000000800 */
[----:B------:R-:W-:Y:S01]  /*13bb0*/  SEL R11, R9, R12, P0 ;  /* 0x0000000c090b7207 */ /* 0x000fe20000000000 */
[----:B------:R-:W-:Y:S01]  /*13bc0*/  SHFL.IDX PT, R71, R77, R14, 0x1c1f ;  /* 0x001c1f0e4d477589 */ /* 0x000fe200000e0000 */
[----:B------:R-:W-:Y:S02]  /*13bd0*/  SEL R9, R12, R9, P0 ;  /* 0x000000090c097207 */ /* 0x000fe40000000000 */
[----:B0-----:R-:W-:Y:S01]  /*13be0*/  SEL R12, R16, R17, P0 ;  /* 0x00000011100c7207 */ /* 0x001fe20000000000 */
[----:B------:R-:W-:Y:S01]  /*13bf0*/  SHFL.IDX PT, R73, R73, R14, 0x1c1f ;  /* 0x001c1f0e49497589 */ /* 0x000fe200000e0000 */
[----:B------:R-:W-:Y:S01]  /*13c00*/  SEL R16, R17, R16, P0 ;  /* 0x0000001011107207 */ /* 0x000fe20000000000 */
[----:B--2---:R-:W0:Y:S01]  /*13c10*/  @P2 LDC R85, c[0x0][0xbf0] ;  /* 0x0002fc00ff552b82 */ /* 0x004e220000000800 */
[----:B------:R-:W-:Y:S01]  /*13c20*/  SEL R13, R15, R20, P0 ;  /* 0x000000140f0d7207 */ /* 0x000fe20000000000 */
[----:B------:R-:W-:Y:S01]  /*13c30*/  SHFL.IDX PT, R65, R65, R14, 0x1c1f ;  /* 0x001c1f0e41417589 */ /* 0x000fe200000e0000 */
[----:B------:R-:W-:-:S02]  /*13c40*/  SEL R17, R20, R15, P0 ;  /* 0x0000000f14117207 */ /* 0x000fc40000000000 */
[----:B---3--:R-:W-:Y:S01]  /*13c50*/  SEL R30, R32, R33, P0 ;  /* 0x00000021201e7207 */ /* 0x008fe20000000000 */
[----:B------:R-:W-:Y:S01]  /*13c60*/  SHFL.IDX PT, R69, R69, R14, 0x1c1f ;  /* 0x001c1f0e45457589 */ /* 0x000fe200000e0000 */
[----:B------:R-:W-:Y:S02]  /*13c70*/  SEL R15, R21, R22, P0 ;  /* 0x00000016150f7207 */ /* 0x000fe40000000000 */
[----:B------:R-:W-:Y:S01]  /*13c80*/  SEL R32, R33, R32, P0 ;  /* 0x0000002021207207 */ /* 0x000fe20000000000 */
[----:B------:R-:W-:Y:S01]  /*13c90*/  SHFL.IDX PT, R59, R59, R14, 0x1c1f ;  /* 0x001c1f0e3b3b7589 */ /* 0x000fe200000e0000 */
[----:B------:R-:W-:Y:S02]  /*13ca0*/  SEL R33, R36, R29, P0 ;  /* 0x0000001d24217207 */ /* 0x000fe40000000000 */
[----:B------:R-:W-:Y:S01]  /*13cb0*/  SEL R20, R48, R49, P0 ;  /* 0x0000003130147207 */ /* 0x000fe20000000000 */
[----:B------:R2:W-:Y:S01]  /*13cc0*/  SHFL.IDX PT, R63, R31, R14, 0x1c1f ;  /* 0x001c1f0e1f3f7589 */ /* 0x0005e200000e0000 */
[----:B-----5:R-:W-:-:S03]  /*13cd0*/  @P2 IMAD.HI.U32 R95, R76, R95, RZ ;  /* 0x0000005f4c5f2227 */ /* 0x020fc600078e00ff */
[----:B------:R-:W-:Y:S04]  /*13ce0*/  SHFL.IDX PT, R53, R53, R14, 0x1c1f ;  /* 0x001c1f0e35357589 */ /* 0x000fe800000e0000 */
[----:B------:R-:W-:Y:S01]  /*13cf0*/  SHFL.IDX PT, R55, R55, R14, 0x1c1f ;  /* 0x001c1f0e37377589 */ /* 0x000fe200000e0000 */
[----:B--2---:R-:W-:Y:S01]  /*13d00*/  SEL R31, R29, R36, P0 ;  /* 0x000000241d1f7207 */ /* 0x004fe20000000000 */
[----:B-1----:R-:W-:Y:S02]  /*13d10*/  IMAD R36, R88, UR13, RZ ;  /* 0x0000000d58247c24 */ /* 0x002fe4000f8e02ff */
[----:B------:R-:W-:Y:S01]  /*13d20*/  SHFL.IDX PT, R39, R39, R14, 0x1c1f ;  /* 0x001c1f0e27277589 */ /* 0x000fe200000e0000 */
[----:B------:R-:W-:Y:S01]  /*13d30*/  SEL R29, R56, R37, P0 ;  /* 0x00000025381d7207 */ /* 0x000fe20000000000 */
[----:B------:R-:W-:-:S02]  /*13d40*/  IMAD R77, R89, UR12, R36 ;  /* 0x0000000c594d7c24 */ /* 0x000fc4000f8e0224 */
[----:B------:R-:W-:Y:S01]  /*13d50*/  SHFL.IDX PT, R45, R45, R14, 0x1c1f ;  /* 0x001c1f0e2d2d7589 */ /* 0x000fe200000e0000 */
[----:B------:R-:W-:-:S03]  /*13d60*/  SEL R36, R61, R60, P0 ;  /* 0x0000003c3d247207 */ /* 0x000fc60000000000 */
[----:B------:R1:W-:Y:S02]  /*13d70*/  SHFL.IDX PT, R43, R43, R14, 0x1c1f ;  /* 0x001c1f0e2b2b7589 */ /* 0x0003e400000e0000 */
[----:B-1----:R-:W-:Y:S02]  /*13d80*/  SEL R14, R24, R25, P0 ;  /* 0x00000019180e7207 */ /* 0x002fe40000000000 */
[----:B------:R-:W-:Y:S02]  /*13d90*/  SEL R24, R25, R24, P0 ;  /* 0x0000001819187207 */ /* 0x000fe40000000000 */
[----:B------:R-:W-:Y:S02]  /*13da0*/  SEL R25, R22, R21, P0 ;  /* 0x0000001516197207 */ /* 0x000fe40000000000 */
[----:B------:R-:W-:Y:S02]  /*13db0*/  SEL R22, R26, R23, P0 ;  /* 0x000000171a167207 */ /* 0x000fe40000000000 */
[----:B------:R-:W-:-:S02]  /*13dc0*/  SEL R26, R23, R26, P0 ;  /* 0x0000001a171a7207 */ /* 0x000fc40000000000 */
[----:B------:R-:W-:Y:S02]  /*13dd0*/  SEL R23, R27, R28, P0 ;  /* 0x0000001c1b177207 */ /* 0x000fe40000000000 */
[----:B------:R-:W-:Y:S02]  /*13de0*/  SEL R27, R28, R27, P0 ;  /* 0x0000001b1c1b7207 */ /* 0x000fe40000000000 */
[----:B------:R-:W-:Y:S01]  /*13df0*/  SEL R28, R49, R48, P0 ;  /* 0x00000030311c7207 */ /* 0x000fe20000000000 */
[----:B------:R-:W-:Y:S01]  /*13e00*/  IMAD.WIDE.U32 R48, R88, UR12, R34 ;  /* 0x0000000c58307c25 */ /* 0x000fe2000f8e0022 */
[----:B------:R-:W-:Y:S02]  /*13e10*/  SEL R34, R60, R61, P0 ;  /* 0x0000003d3c227207 */ /* 0x000fe40000000000 */
[----:B------:R-:W-:Y:S01]  /*13e20*/  SEL R21, R37, R56, P0 ;  /* 0x0000003825157207 */ /* 0x000fe20000000000 */
[----:B------:R-:W-:Y:S01]  /*13e30*/  IMAD R60, R90, UR13, RZ ;  /* 0x0000000d5a3c7c24 */ /* 0x000fe2000f8e02ff */
[----:B------:R-:W-:Y:S01]  /*13e40*/  SEL R35, R57, R66, P0 ;  /* 0x0000004239237207 */ /* 0x000fe20000000000 */
[----:B------:R-:W-:Y:S01]  /*13e50*/  @P2 IMAD.HI.U32 R56, R76, R79, RZ ;  /* 0x0000004f4c382227 */ /* 0x000fe200078e00ff */
[----:B------:R-:W-:-:S02]  /*13e60*/  SEL R37, R66, R57, P0 ;  /* 0x0000003942257207 */ /* 0x000fc40000000000 */
[----:B------:R-:W-:Y:S01]  /*13e70*/  SHF.R.S32.HI R66, RZ, 0x1f, R93 ;  /* 0x0000001fff427819 */ /* 0x000fe2000001145d */
[----:B------:R-:W-:Y:S02]  /*13e80*/  IMAD R57, R91, UR12, R60 ;  /* 0x0000000c5b397c24 */ /* 0x000fe4000f8e023c */
[----:B------:R-:W-:Y:S02]  /*13e90*/  IMAD.IADD R49, R49, 0x1, R77 ;  /* 0x0000000131317824 */ /* 0x000fe400078e024d */
[----:B------:R-:W-:Y:S02]  /*13ea0*/  IMAD.IADD R57, R41, 0x1, R57 ;  /* 0x0000000129397824 */ /* 0x000fe400078e0239 */
[----:B------:R-:W-:Y:S02]  /*13eb0*/  IMAD R41, R66, UR4, RZ ;  /* 0x0000000442297c24 */ /* 0x000fe4000f8e02ff */
[----:B------:R-:W-:Y:S01]  /*13ec0*/  IMAD.MOV.U32 R61, RZ, RZ, R76 ;  /* 0x000000ffff3d7224 */ /* 0x000fe200078e004c */
[----:B0-----:R-:W-:Y:S01]  /*13ed0*/  @P2 SHF.R.U32.HI R61, RZ, R85, R56 ;  /* 0x00000055ff3d2219 */ /* 0x001fe20000011638 */
[----:B------:R-:W-:-:S02]  /*13ee0*/  IMAD.MOV.U32 R56, RZ, RZ, R40 ;  /* 0x000000ffff387224 */ /* 0x000fc400078e0028 */
[C---:B------:R-:W-:Y:S02]  /*13ef0*/  IMAD R60, R93.reuse, UR5, R41 ;  /* 0x000000055d3c7c24 */ /* 0x040fe4000f8e0229 */
[----:B------:R-:W-:Y:S01]  /*13f00*/  IMAD.MOV.U32 R77, RZ, RZ, R76 ;  /* 0x000000ffff4d7224 */ /* 0x000fe200078e004c */
[----:B------:R-:W-:Y:S01]  /*13f10*/  @P2 SHF.R.U32.HI R77, RZ, R82, R95 ;  /* 0x00000052ff4d2219 */ /* 0x000fe2000001165f */
[----:B------:R-:W-:Y:S01]  /*13f20*/  IMAD.WIDE.U32 R40, R93, UR4, R48 ;  /* 0x000000045d287c25 */ /* 0x000fe2000f8e0030 */
[----:B------:R-:W-:-:S03]  /*13f30*/  ULDC.64 UR4, c[0x0][0xb30] ;  /* 0x0002cc0000047ab9 */ /* 0x000fc60000000a00 */
[----:B------:R-:W-:Y:S01]  /*13f40*/  IMAD R66, R66, UR6, RZ ;  /* 0x0000000642427c24 */ /* 0x000fe2000f8e02ff */
[----:B------:R-:W-:Y:S01]  /*13f50*/  IADD3 R40, P2, R61, R40, RZ ;  /* 0x000000283d287210 */ /* 0x000fe20007f5e0ff */
[----:B------:R-:W-:Y:S01]  /*13f60*/  IMAD.WIDE.U32 R48, R93, UR6, R56 ;  /* 0x000000065d307c25 */ /* 0x000fe2000f8e0038 */
[----:B------:R-:W-:Y:S02]  /*13f70*/  SHF.R.S32.HI R57, RZ, 0x1f, R61 ;  /* 0x0000001fff397819 */ /* 0x000fe4000001143d */
[----:B------:R-:W-:Y:S01]  /*13f80*/  SHF.R.S32.HI R56, RZ, 0x1f, R77 ;  /* 0x0000001fff387819 */ /* 0x000fe2000001144d */
[----:B------:R-:W-:Y:S01]  /*13f90*/  IMAD.MOV R61, RZ, RZ, -R61 ;  /* 0x000000ffff3d7224 */ /* 0x000fe200078e0a3d */
[----:B------:R-:W-:Y:S01]  /*13fa0*/  IADD3.X R41, R57, R41, R60, P2, !PT ;  /* 0x0000002939297210 */ /* 0x000fe200017fe43c */
[----:B------:R-:W-:Y:S01]  /*13fb0*/  IMAD R79, R93, UR7, R66 ;  /* 0x000000075d4f7c24 */ /* 0x000fe2000f8e0242 */
[----:B------:R-:W-:Y:S01]  /*13fc0*/  ULDC.64 UR6, c[0x0][0xbc8] ;  /* 0x0002f20000067ab9 */ /* 0x000fe20000000a00 */
[----:B------:R-:W-:-:S02]  /*13fd0*/  IMAD.MOV R66, RZ, RZ, -R77 ;  /* 0x000000ffff427224 */ /* 0x000fc400078e0a4d */
[----:B------:R-:W-:Y:S02]  /*13fe0*/  IMAD R56, R56, UR4, RZ ;  /* 0x0000000438387c24 */ /* 0x000fe4000f8e02ff */
[--C-:B------:R-:W-:Y:S02]  /*13ff0*/  IMAD R57, R87, R61, R76.reuse ;  /* 0x0000003d57397224 */ /* 0x100fe400078e024c */
[----:B------:R-:W-:Y:S02]  /*14000*/  IMAD.IADD R49, R49, 0x1, R79 ;  /* 0x0000000131317824 */ /* 0x000fe400078e024f */
[----:B------:R-:W-:Y:S02]  /*14010*/  IMAD R61, R87, R66, R76 ;  /* 0x00000042573d7224 */ /* 0x000fe400078e024c */
[C---:B------:R-:W-:Y:S01]  /*14020*/  IMAD R79, R77.reuse, UR5, R56 ;  /* 0x000000054d4f7c24 */ /* 0x040fe2000f8e0238 */
[----:B------:R-:W-:Y:S01]  /*14030*/  SHF.R.S32.HI R56, RZ, 0x1f, R57 ;  /* 0x0000001fff387819 */ /* 0x000fe20000011439 */
[----:B------:R-:W-:Y:S01]  /*14040*/  IMAD.WIDE.U32 R48, R77, UR4, R48 ;  /* 0x000000044d307c25 */ /* 0x000fe2000f8e0030 */
[----:B------:R-:W-:Y:S01]  /*14050*/  SHF.R.S32.HI R60, RZ, 0x1f, R61 ;  /* 0x0000001fff3c7819 */ /* 0x000fe2000001143d */
[----:B------:R-:W0:Y:S01]  /*14060*/  S2UR UR5, SR_CgaCtaId ;  /* 0x00000000000579c3 */ /* 0x000e220000008800 */
[----:B------:R-:W-:Y:S01]  /*14070*/  UMOV UR4, 0x400 ;  /* 0x0000040000047882 */ /* 0x000fe20000000000 */
[----:B------:R-:W-:-:S02]  /*14080*/  IMAD R56, R56, UR6, RZ ;  /* 0x0000000638387c24 */ /* 0x000fc4000f8e02ff */
[----:B------:R-:W-:Y:S02]  /*14090*/  IMAD R60, R60, UR8, RZ ;  /* 0x000000083c3c7c24 */ /* 0x000fe4000f8e02ff */
[----:B------:R-:W-:Y:S02]  /*140a0*/  IMAD.IADD R49, R49, 0x1, R79 ;  /* 0x0000000131317824 */ /* 0x000fe400078e024f */
[----:B------:R-:W-:Y:S01]  /*140b0*/  IMAD R77, R57, UR7, R56 ;  /* 0x00000007394d7c24 */ /* 0x000fe2000f8e0238 */
[----:B------:R-:W-:Y:S01]  /*140c0*/  SEL R56, R67, R72, P0 ;  /* 0x0000004843387207 */ /* 0x000fe20000000000 */
[----:B------:R-:W-:Y:S01]  /*140d0*/  IMAD.WIDE.U32 R40, R57, UR6, R40 ;  /* 0x0000000639287c25 */ /* 0x000fe2000f8e0028 */
[----:B------:R-:W-:-:S03]  /*140e0*/  ULDC.64 UR6, c[0x0][0xba8] ;  /* 0x0002ea0000067ab9 */ /* 0x000fc60000000a00 */
[C---:B------:R-:W-:Y:S01]  /*140f0*/  IMAD R79, R61.reuse, UR9, R60 ;  /* 0x000000093d4f7c24 */ /* 0x040fe2000f8e023c */
[----:B------:R-:W-:Y:S01]  /*14100*/  SEL R60, R72, R67, P0 ;  /* 0x00000043483c7207 */ /* 0x000fe20000000000 */
[----:B------:R-:W-:Y:S01]  /*14110*/  IMAD.WIDE.U32 R48, R61, UR8, R48 ;  /* 0x000000083d307c25 */ /* 0x000fe2000f8e0030 */
[C---:B------:R-:W-:Y:S01]  /*14120*/  LEA R72, P2, R40.reuse, UR6, 0x2 ;  /* 0x0000000628487c11 */ /* 0x040fe2000f8410ff */
[----:B------:R-:W-:Y:S01]  /*14130*/  ULDC UR6, c[0x0][0xa88] ;  /* 0x0002a20000067ab9 */ /* 0x000fe20000000800 */
[----:B------:R-:W-:Y:S01]  /*14140*/  SEL R61, R75, R70, P0 ;  /* 0x000000464b3d7207 */ /* 0x000fe20000000000 */
[----:B------:R-:W-:Y:S01]  /*14150*/  IMAD.IADD R57, R41, 0x1, R77 ;  /* 0x0000000129397824 */ /* 0x000fe200078e024d */
[----:B------:R-:W-:Y:S01]  /*14160*/  ULDC.64 UR8, c[0x0][0xb00] ;  /* 0x0002c00000087ab9 */ /* 0x000fe20000000a00 */
[----:B------:R-:W-:Y:S01]  /*14170*/  IMAD.IADD R41, R49, 0x1, R79 ;  /* 0x0000000131297824 */ /* 0x000fe200078e024f */
[----:B------:R-:W-:Y:S01]  /*14180*/  SHFL.IDX PT, R76, R72, RZ, 0x1c1f ;  /* 0x001c1fff484c7589 */ /* 0x000fe200000e0000 */
[----:B0-----:R-:W-:Y:S01]  /*14190*/  ULEA UR4, UR5, UR4, 0x18 ;  /* 0x0000000405047291 */ /* 0x001fe2000f8ec03f */
[----:B------:R-:W-:Y:S01]  /*141a0*/  LEA.HI.X R49, R40, UR7, R57, 0x2, P2 ;  /* 0x0000000728317c11 */ /* 0x000fe200090f1439 */
[----:B------:R-:W-:Y:S01]  /*141b0*/  IMAD R85, R87, UR6, RZ ;  /* 0x0000000657557c24 */ /* 0x000fe2000f8e02ff */
[----:B------:R-:W-:Y:S01]  /*141c0*/  SHFL.IDX PT, R78, R72, 0x1, 0x1c1f ;  /* 0x003c1f00484e7f89 */ /* 0x000fe200000e0000 */
[----:B------:R-:W-:Y:S01]  /*141d0*/  SEL R57, R70, R75, P0 ;  /* 0x0000004b46397207 */ /* 0x000fe20000000000 */
[C---:B------:R-:W-:Y:S01]  /*141e0*/  VIADD R70, R68.reuse, 0x8 ;  /* 0x0000000844467836 */ /* 0x040fe20000000000 */
[----:B------:R-:W-:Y:S01]  /*141f0*/  UIADD3 UR4, UR4, 0x29820, URZ ;  /* 0x0002982004047890 */ /* 0x000fe2000fffe03f */
[----:B------:R-:W0:Y:S01]  /*14200*/  SHFL.IDX PT, R77, R49, RZ, 0x1c1f ;  /* 0x001c1fff314d7589 */ /* 0x000e2200000e0000 */
[-C--:B------:R-:W-:Y:S01]  /*14210*/  ISETP.GE.OR P2, PT, R68, R85.reuse, P1 ;  /* 0x000000554400720c */ /* 0x080fe20000f46670 */
[----:B------:R-:W-:Y:S01]  /*14220*/  IMAD.SHL.U32 R75, R64, 0x2, RZ ;  /* 0x00000002404b7824 */ /* 0x000fe200078e00ff */
[----:B------:R-:W-:Y:S01]  /*14230*/  ISETP.GE.OR P1, PT, R70, R85, P1 ;  /* 0x000000554600720c */ /* 0x000fe20000f26670 */
[----:B------:R1:W2:Y:S01]  /*14240*/  SHFL.IDX PT, R79, R49, 0x1, 0x1c1f ;  /* 0x003c1f00314f7f89 */ /* 0x0002a200000e0000 */
[----:B------:R-:W-:Y:S01]  /*14250*/  UPRMT UR4, URZ, 0x654, UR4 ;  /* 0x000006543f047896 */ /* 0x000fe20008000004 */
[----:B------:R-:W-:-:S02]  /*14260*/  LEA R82, P3, R48, UR8, 0x2 ;  /* 0x0000000830527c11 */ /* 0x000fc4000f8610ff */
[----:B----4-:R-:W-:Y:S02]  /*14270*/  SEL R40, R46, R81, P0 ;  /* 0x000000512e287207 */ /* 0x010fe40000000000 */
[----:B------:R-:W-:Y:S01]  /*14280*/  LEA.HI.X R84, R48, UR9, R41, 0x2, P3 ;  /* 0x0000000930547c11 */ /* 0x000fe200098f1429 */
[----:B------:R3:W4:Y:S01]  /*14290*/  SHFL.IDX PT, R66, R82, RZ, 0x1c1f ;  /* 0x001c1fff52427589 */ /* 0x00072200000e0000 */
[----:B------:R-:W-:Y:S02]  /*142a0*/  ISETP.GE.AND P3, PT, R68, R85, PT ;  /* 0x000000554400720c */ /* 0x000fe40003f66270 */
[----:B------:R-:W-:Y:S01]  /*142b0*/  SYNCS.ARRIVE.TRANS64.RED.A1T0 RZ, [UR4], RZ ;  /* 0x000000ffffff79a7 */ /* 0x000fe20008100404 */
[----:B------:R3:W3:Y:S01]  /*142c0*/  SHFL.IDX PT, R67, R84, RZ, 0x1c1f ;  /* 0x001c1fff54437589 */ /* 0x0006e200000e0000 */
[----:B------:R-:W-:Y:S02]  /*142d0*/  SEL R41, R47, R74, P0 ;  /* 0x0000004a2f297207 */ /* 0x000fe40000000000 */
[----:B------:R-:W-:-:S02]  /*142e0*/  SEL R48, R50, R83, P0 ;  /* 0x0000005332307207 */ /* 0x000fc40000000000 */
[----:B-1----:R-:W-:Y:S02]  /*142f0*/  SEL R49, R51, R80, P0 ;  /* 0x0000005033317207 */ /* 0x002fe40000000000 */
[----:B------:R-:W-:Y:S01]  /*14300*/  SEL R46, R81, R46, P0 ;  /* 0x0000002e512e7207 */ /* 0x000fe20000000000 */
[----:B0-----:R0:W-:Y:S01]  /*14310*/  @!P2 ST.E desc[UR58][R76.64], R2 ;  /* 0x000000024c00a985 */ /* 0x0011e2000c10193a */
[----:B------:R-:W-:Y:S02]  /*14320*/  SEL R47, R74, R47, P0 ;  /* 0x0000002f4a2f7207 */ /* 0x000fe40000000000 */
[----:B------:R-:W-:Y:S01]  /*14330*/  SEL R50, R83, R50, P0 ;  /* 0x0000003253327207 */ /* 0x000fe20000000000 */
[----:B--2---:R0:W-:Y:S01]  /*14340*/  @!P1 ST.E desc[UR58][R78.64], R3 ;  /* 0x000000034e009985 */ /* 0x0041e2000c10193a */
        /* <DEDUP_REMOVED lines=8> */
[----:B------:R-:W-:Y:S01]  /*143d0*/  VIADD R74, R75, 0x20 ;  /* 0x000000204b4a7836 */ /* 0x000fe20000000000 */
[----:B------:R-:W-:Y:S01]  /*143e0*/  ISETP.GE.AND P4, PT, R3, UR4, PT ;  /* 0x0000000403007c0c */ /* 0x000fe2000bf86270 */
[C---:B------:R-:W-:Y:S01]  /*143f0*/  VIADD R80, R75.reuse, 0x38 ;  /* 0x000000384b507836 */ /* 0x040fe20000000000 */
[----:B------:R-:W-:Y:S01]  /*14400*/  ISETP.GE.AND P1, PT, R72, UR4, PT ;  /* 0x0000000448007c0c */ /* 0x000fe2000bf26270 */
[----:B------:R-:W-:-:S03]  /*14410*/  VIADD R81, R75, 0x40 ;  /* 0x000000404b517836 */ /* 0x000fc60000000000 */
[----:B------:R-:W-:-:S05]  /*14420*/  ISETP.GE.AND P5, PT, R80, UR4, PT ;  /* 0x0000000450007c0c */ /* 0x000fca000bfa6270 */
[----:B------:R-:W-:Y:S02]  /*14430*/  @!P3 LEA.HI R64, R2, R2, RZ, 0x1 ;  /* 0x000000020240b211 */ /* 0x000fe400078f08ff */
[----:B------:R-:W-:Y:S01]  /*14440*/  @!P4 LEA.HI R68, R3, R3, RZ, 0x1 ;  /* 0x000000030344c211 */ /* 0x000fe200078f08ff */
[C-C-:B---34-:R-:W-:Y:S01]  /*14450*/  @!P2 IMAD.WIDE R2, R75.reuse, 0x4, R66.reuse ;  /* 0x000000044b02a825 */ /* 0x158fe200078e0242 */
[----:B------:R-:W-:Y:S02]  /*14460*/  @!P3 LOP3.LUT R77, R64, 0xfffffffe, RZ, 0xc0, !PT ;  /* 0xfffffffe404db812 */ /* 0x000fe400078ec0ff */
[----:B------:R-:W-:Y:S01]  /*14470*/  @!P1 LEA.HI R72, R72, R72, RZ, 0x1 ;  /* 0x0000004848489211 */ /* 0x000fe200078f08ff */
[----:B------:R-:W-:Y:S01]  /*14480*/  VIADD R64, R75, 0x28 ;  /* 0x000000284b407836 */ /* 0x000fe20000000000 */
[----:B------:R-:W-:Y:S01]  /*14490*/  @!P4 LOP3.LUT R79, R68, 0xfffffffe, RZ, 0xc0, !PT ;  /* 0xfffffffe444fc812 */ /* 0x000fe200078ec0ff */
[----:B------:R0:W-:Y:S01]  /*144a0*/  @!P2 ST.E.64 desc[UR58][R2.64], R10 ;  /* 0x0000000a0200a985 */ /* 0x0001e2000c101b3a */
[----:B------:R-:W-:Y:S01]  /*144b0*/  @!P3 IMAD.WIDE R76, R77, 0x4, R66 ;  /* 0x000000044d4cb825 */ /* 0x000fe200078e0242 */
[----:B------:R-:W-:-:S02]  /*144c0*/  ISETP.GE.AND P2, PT, R74, UR4, PT ;  /* 0x000000044a007c0c */ /* 0x000fc4000bf46270 */
[----:B------:R-:W-:Y:S01]  /*144d0*/  @!P5 LEA.HI R80, R80, R80, RZ, 0x1 ;  /* 0x000000505050d211 */ /* 0x000fe200078f08ff */
[----:B------:R-:W-:Y:S01]  /*144e0*/  VIADD R68, R75, 0x30 ;  /* 0x000000304b447836 */ /* 0x000fe20000000000 */
[----:B------:R1:W-:Y:S01]  /*144f0*/  @!P3 ST.E.64 desc[UR58][R76.64], R8 ;  /* 0x000000084c00b985 */ /* 0x0003e2000c101b3a */
[----:B------:R-:W-:Y:S01]  /*14500*/  @!P4 IMAD.WIDE R78, R79, 0x4, R66 ;  /* 0x000000044f4ec825 */ /* 0x000fe200078e0242 */
[----:B------:R-:W-:Y:S02]  /*14510*/  ISETP.GE.AND P3, PT, R64, UR4, PT ;  /* 0x0000000440007c0c */ /* 0x000fe4000bf66270 */
[----:B------:R-:W-:Y:S02]  /*14520*/  ISETP.GE.AND P6, PT, R68, UR4, PT ;  /* 0x0000000444007c0c */ /* 0x000fe4000bfc6270 */
[----:B------:R2:W-:Y:S01]  /*14530*/  @!P4 ST.E.64 desc[UR58][R78.64], R12 ;  /* 0x0000000c4e00c985 */ /* 0x0005e2000c101b3a */
[----:B------:R-:W-:Y:S02]  /*14540*/  ISETP.GE.AND P4, PT, R81, UR4, PT ;  /* 0x0000000451007c0c */ /* 0x000fe4000bf86270 */
[----:B0-----:R-:W-:Y:S01]  /*14550*/  @!P1 LOP3.LUT R3, R72, 0xfffffffe, RZ, 0xc0, !PT ;  /* 0xfffffffe48039812 */ /* 0x001fe200078ec0ff */
[----:B------:R-:W-:Y:S01]  /*14560*/  VIADD R72, R75, 0x48 ;  /* 0x000000484b487836 */ /* 0x000fe20000000000 */
[----:B------:R-:W-:-:S03]  /*14570*/  @!P2 LEA.HI R74, R74, R74, RZ, 0x1 ;  /* 0x0000004a4a4aa211 */ /* 0x000fc600078f08ff */
[--C-:B------:R-:W-:Y:S01]  /*14580*/  @!P1 IMAD.WIDE R2, R3, 0x4, R66.reuse ;  /* 0x0000000403029825 */ /* 0x100fe200078e0242 */
[----:B-1----:R-:W-:Y:S02]  /*14590*/  @!P2 LOP3.LUT R9, R74, 0xfffffffe, RZ, 0xc0, !PT ;  /* 0xfffffffe4a09a812 */ /* 0x002fe400078ec0ff */
[----:B------:R-:W-:Y:S02]  /*145a0*/  @!P3 LEA.HI R64, R64, R64, RZ, 0x1 ;  /* 0x000000404040b211 */ /* 0x000fe400078f08ff */
[----:B------:R0:W-:Y:S01]  /*145b0*/  @!P1 ST.E.64 desc[UR58][R2.64], R16 ;  /* 0x0000001002009985 */ /* 0x0001e2000c101b3a */
[----:B------:R-:W-:Y:S01]  /*145c0*/  ISETP.GE.AND P1, PT, R72, UR4, PT ;  /* 0x0000000448007c0c */ /* 0x000fe2000bf26270 */
[----:B------:R-:W-:Y:S01]  /*145d0*/  @!P2 IMAD.WIDE R8, R9, 0x4, R66 ;  /* 0x000000040908a825 */ /* 0x000fe200078e0242 */
[----:B------:R-:W-:Y:S02]  /*145e0*/  @!P6 LEA.HI R68, R68, R68, RZ, 0x1 ;  /* 0x000000444444e211 */ /* 0x000fe400078f08ff */
[----:B------:R-:W-:-:S02]  /*145f0*/  @!P3 LOP3.LUT R11, R64, 0xfffffffe, RZ, 0xc0, !PT ;  /* 0xfffffffe400bb812 */ /* 0x000fc400078ec0ff */
[----:B------:R-:W-:Y:S01]  /*14600*/  @!P4 LEA.HI R81, R81, R81, RZ, 0x1 ;  /* 0x000000515151c211 */ /* 0x000fe200078f08ff */
[----:B------:R1:W-:Y:S01]  /*14610*/  @!P2 ST.E.64 desc[UR58][R8.64], R14 ;  /* 0x0000000e0800a985 */ /* 0x0003e2000c101b3a */
[----:B--2---:R-:W-:Y:S01]  /*14620*/  @!P6 LOP3.LUT R13, R68, 0xfffffffe, RZ, 0xc0, !PT ;  /* 0xfffffffe440de812 */ /* 0x004fe200078ec0ff */
[----:B------:R-:W-:Y:S01]  /*14630*/  @!P3 IMAD.WIDE R10, R11, 0x4, R66 ;  /* 0x000000040b0ab825 */ /* 0x000fe200078e0242 */
[----:B------:R-:W-:-:S03]  /*14640*/  @!P4 LOP3.LUT R81, R81, 0xfffffffe, RZ, 0xc0, !PT ;  /* 0xfffffffe5151c812 */ /* 0x000fc600078ec0ff */
[----:B------:R-:W-:Y:S01]  /*14650*/  @!P1 LEA.HI R72, R72, R72, RZ, 0x1 ;  /* 0x0000004848489211 */ /* 0x000fe200078f08ff */
[--C-:B0-----:R-:W-:Y:S01]  /*14660*/  @!P6 IMAD.WIDE R2, R13, 0x4, R66.reuse ;  /* 0x000000040d02e825 */ /* 0x101fe200078e0242 */
[----:B------:R-:W-:Y:S01]  /*14670*/  @!P5 LOP3.LUT R17, R80, 0xfffffffe, RZ, 0xc0, !PT ;  /* 0xfffffffe5011d812 */ /* 0x000fe200078ec0ff */
[----:B------:R0:W-:Y:S02]  /*14680*/  @!P3 ST.E.64 desc[UR58][R10.64], R24 ;  /* 0x000000180a00b985 */ /* 0x0001e4000c101b3a */
[----:B------:R-:W-:Y:S02]  /*14690*/  VIADD R16, R75, 0x60 ;  /* 0x000000604b107836 */ /* 0x000fe40000000000 */
[--C-:B------:R-:W-:Y:S01]  /*146a0*/  @!P5 IMAD.WIDE R12, R17, 0x4, R66.reuse ;  /* 0x00000004110cd825 */ /* 0x100fe200078e0242 */
[----:B-1----:R-:W-:Y:S01]  /*146b0*/  @!P1 LOP3.LUT R15, R72, 0xfffffffe, RZ, 0xc0, !PT ;  /* 0xfffffffe480f9812 */ /* 0x002fe200078ec0ff */
[----:B------:R1:W-:Y:S01]  /*146c0*/  @!P6 ST.E.64 desc[UR58][R2.64], R22 ;  /* 0x000000160200e985 */ /* 0x0003e2000c101b3a */
[----:B------:R-:W-:Y:S01]  /*146d0*/  ISETP.GE.AND P3, PT, R16, UR4, PT ;  /* 0x0000000410007c0c */ /* 0x000fe2000bf66270 */
[----:B------:R-:W-:-:S02]  /*146e0*/  @!P4 IMAD.WIDE R8, R81, 0x4, R66 ;  /* 0x000000045108c825 */ /* 0x000fc400078e0242 */
[----:B------:R-:W-:Y:S02]  /*146f0*/  @!P5 ST.E.64 desc[UR58][R12.64], R26 ;  /* 0x0000001a0c00d985 */ /* 0x000fe4000c101b3a */
[----:B------:R-:W-:Y:S02]  /*14700*/  VIADD R14, R75, 0x50 ;  /* 0x000000504b0e7836 */ /* 0x000fe40000000000 */
[----:B0-----:R-:W-:Y:S01]  /*14710*/  @!P1 IMAD.WIDE R10, R15, 0x4, R66 ;  /* 0x000000040f0a9825 */ /* 0x001fe200078e0242 */
[----:B------:R0:W-:Y:S03]  /*14720*/  @!P4 ST.E.64 desc[UR58][R8.64], R30 ;  /* 0x0000001e0800c985 */ /* 0x0001e6000c101b3a */
[C---:B------:R-:W-:Y:S01]  /*14730*/  VIADD R15, R75.reuse, 0x58 ;  /* 0x000000584b0f7836 */ /* 0x040fe20000000000 */
[----:B------:R2:W-:Y:S01]  /*14740*/  @!P1 ST.E.64 desc[UR58][R10.64], R32 ;  /* 0x000000200a009985 */ /* 0x0005e2000c101b3a */
[C---:B------:R-:W-:Y:S01]  /*14750*/  VIADD R17, R75.reuse, 0x68 ;  /* 0x000000684b117836 */ /* 0x040fe20000000000 */
[----:B------:R-:W-:Y:S01]  /*14760*/  ISETP.GE.AND P1, PT, R14, UR4, PT ;  /* 0x000000040e007c0c */ /* 0x000fe2000bf26270 */
[----:B-1----:R-:W-:Y:S01]  /*14770*/  VIADD R3, R75, 0x78 ;  /* 0x000000784b037836 */ /* 0x002fe20000000000 */
        /* <DEDUP_REMOVED lines=9> */
[----:B0-----:R-:W-:Y:S02]  /*14810*/  @!P6 LEA.HI R8, R3, R3, RZ, 0x1 ;  /* 0x000000030308e211 */ /* 0x001fe400078f08ff */
        /* <DEDUP_REMOVED lines=19> */
.L_x_953:
[----:B------:R-:W-:Y:S05]  /*14950*/  BSYNC B0 ;  /* 0x0000000000007941 */ /* 0x000fea0003800000 */
.L_x_952:
[----:B------:R-:W-:Y:S01]  /*14960*/  ISETP.GE.AND P1, PT, R70, R85, PT ;  /* 0x000000554600720c */ /* 0x000fe20003f26270 */
[----:B-1----:R1:W2:Y:S01]  /*14970*/  SHFL.IDX PT, R37, R84, 0x1, 0x1c1f ;  /* 0x003c1f0054257f89 */ /* 0x0022a200000e0000 */
[----:B------:R-:W-:Y:S02]  /*14980*/  SEL R32, R6, R45, P0 ;  /* 0x0000002d06207207 */ /* 0x000fe40000000000 */
[----:B------:R-:W-:Y:S01]  /*14990*/  SEL R34, R45, R6, P0 ;  /* 0x000000062d227207 */ /* 0x000fe20000000000 */
[----:B------:R1:W0:Y:S01]  /*149a0*/  SHFL.IDX PT, R36, R82, 0x1, 0x1c1f ;  /* 0x003c1f0052247f89 */ /* 0x00022200000e0000 */
        /* <DEDUP_REMOVED lines=20> */
[----:B012---:R-:W-:Y:S06]  /*14af0*/  @P1 BRA `(.L_x_868) ;  /* 0x0000004400701947 */ /* 0x007fec0003800000 */
[C---:B------:R-:W-:Y:S01]  /*14b00*/  VIADD R0, R75.reuse, 0x8 ;  /* 0x000000084b007836 */ /* 0x040fe20000000000 */
        /* <DEDUP_REMOVED lines=9> */
[C---:B------:R-:W-:Y:S01]  /*14ba0*/  VIADD R38, R75.reuse, 0x30 ;  /* 0x000000304b267836 */ /* 0x040fe20000000000 */
[----:B------:R-:W-:Y:S01]  /*14bb0*/  ISETP.GE.AND P5, PT, R18, UR4, PT ;  /* 0x0000000412007c0c */ /* 0x000fe2000bfa6270 */
[----:B------:R-:W-:Y:S01]  /*14bc0*/  VIADD R39, R75, 0x38 ;  /* 0x000000384b277836 */ /* 0x000fe20000000000 */
[----:B------:R-:W-:-:S03]  /*14bd0*/  ISETP.GE.AND P3, PT, R12, UR4, PT ;  /* 0x000000040c007c0c */ /* 0x000fc6000bf66270 */
[----:B------:R-:W-:Y:S02]  /*14be0*/  @!P0 IMAD.WIDE R2, R75, 0x4, R36 ;  /* 0x000000044b028825 */ /* 0x000fe400078e0224 */
[----:B------:R-:W-:-:S03]  /*14bf0*/  @!P4 LEA.HI R0, R0, R0, RZ, 0x1 ;  /* 0x000000000000c211 */ /* 0x000fc600078f08ff */
[----:B------:R0:W-:Y:S01]  /*14c00*/  @!P0 ST.E.64 desc[UR58][R2.64], R40 ;  /* 0x0000002802008985 */ /* 0x0001e2000c101b3a */
[----:B------:R-:W-:Y:S02]  /*14c10*/  @!P4 LOP3.LUT R9, R0, 0xfffffffe, RZ, 0xc0, !PT ;  /* 0xfffffffe0009c812 */ /* 0x000fe400078ec0ff */
[----:B------:R-:W-:Y:S02]  /*14c20*/  ISETP.GE.AND P0, PT, R39, UR4, PT ;  /* 0x0000000427007c0c */ /* 0x000fe4000bf06270 */
[----:B------:R-:W-:Y:S01]  /*14c30*/  @!P2 LEA.HI R0, R11, R11, RZ, 0x1 ;  /* 0x0000000b0b00a211 */ /* 0x000fe200078f08ff */
[----:B------:R-:W-:Y:S01]  /*14c40*/  @!P4 IMAD.WIDE R8, R9, 0x4, R36 ;  /* 0x000000040908c825 */ /* 0x000fe200078e0224 */
[----:B------:R-:W-:Y:S02]  /*14c50*/  @!P1 LEA.HI R10, R10, R10, RZ, 0x1 ;  /* 0x0000000a0a0a9211 */ /* 0x000fe400078f08ff */
[----:B------:R-:W-:Y:S02]  /*14c60*/  @!P2 LOP3.LUT R13, R0, 0xfffffffe, RZ, 0xc0, !PT ;  /* 0xfffffffe000da812 */ /* 0x000fe400078ec0ff */
[----:B------:R1:W-:Y:S01]  /*14c70*/  @!P4 ST.E.64 desc[UR58][R8.64], R46 ;  /* 0x0000002e0800c985 */ /* 0x0003e2000c101b3a */
[----:B------:R-:W-:-:S02]  /*14c80*/  ISETP.GE.AND P4, PT, R38, UR4, PT ;  /* 0x0000000426007c0c */ /* 0x000fc4000bf86270 */
[----:B------:R-:W-:Y:S02]  /*14c90*/  @!P1 LOP3.LUT R11, R10, 0xfffffffe, RZ, 0xc0, !PT ;  /* 0xfffffffe0a0b9812 */ /* 0x000fe400078ec0ff */
[----:B------:R-:W-:Y:S02]  /*14ca0*/  @!P5 LEA.HI R18, R18, R18, RZ, 0x1 ;  /* 0x000000121212d211 */ /* 0x000fe400078f08ff */
[----:B------:R-:W-:Y:S01]  /*14cb0*/  @!P3 LEA.HI R12, R12, R12, RZ, 0x1 ;  /* 0x0000000c0c0cb211 */ /* 0x000fe200078f08ff */
[--C-:B0-----:R-:W-:Y:S01]  /*14cc0*/  @!P1 IMAD.WIDE R2, R11, 0x4, R36.reuse ;  /* 0x000000040b029825 */ /* 0x101fe200078e0224 */
[----:B------:R-:W-:Y:S02]  /*14cd0*/  @!P0 LEA.HI R0, R39, R39, RZ, 0x1 ;  /* 0x0000002727008211 */ /* 0x000fe400078f08ff */
[----:B------:R-:W-:Y:S02]  /*14ce0*/  @!P3 LOP3.LUT R11, R12, 0xfffffffe, RZ, 0xc0, !PT ;  /* 0xfffffffe0c0bb812 */ /* 0x000fe400078ec0ff */
[----:B------:R0:W-:Y:S01]  /*14cf0*/  @!P1 ST.E.64 desc[UR58][R2.64], R48 ;  /* 0x0000003002009985 */ /* 0x0001e2000c101b3a */
[----:B-1----:R-:W-:Y:S01]  /*14d00*/  @!P2 IMAD.WIDE R8, R13, 0x4, R36 ;  /* 0x000000040d08a825 */ /* 0x002fe200078e0224 */
[----:B------:R-:W-:-:S02]  /*14d10*/  @!P5 LOP3.LUT R13, R18, 0xfffffffe, RZ, 0xc0, !PT ;  /* 0xfffffffe120dd812 */ /* 0x000fc400078ec0ff */
[----:B------:R-:W-:Y:S01]  /*14d20*/  @!P4 LEA.HI R38, R38, R38, RZ, 0x1 ;  /* 0x000000262626c211 */ /* 0x000fe200078f08ff */
[----:B------:R-:W-:Y:S01]  /*14d30*/  VIADD R18, R75, 0x40 ;  /* 0x000000404b127836 */ /* 0x000fe20000000000 */
[----:B------:R-:W-:Y:S01]  /*14d40*/  @!P0 LOP3.LUT R41, R0, 0xfffffffe, RZ, 0xc0, !PT ;  /* 0xfffffffe00298812 */ /* 0x000fe200078ec0ff */
[--C-:B------:R-:W-:Y:S01]  /*14d50*/  @!P3 IMAD.WIDE R10, R11, 0x4, R36.reuse ;  /* 0x000000040b0ab825 */ /* 0x100fe200078e0224 */
[----:B------:R-:W-:Y:S01]  /*14d60*/  @!P4 LOP3.LUT R39, R38, 0xfffffffe, RZ, 0xc0, !PT ;  /* 0xfffffffe2627c812 */ /* 0x000fe200078ec0ff */
[----:B------:R1:W-:Y:S01]  /*14d70*/  @!P2 ST.E.64 desc[UR58][R8.64], R50 ;  /* 0x000000320800a985 */ /* 0x0003e2000c101b3a */
[----:B------:R-:W-:Y:S01]  /*14d80*/  ISETP.GE.AND P1, PT, R18, UR4, PT ;  /* 0x0000000412007c0c */ /* 0x000fe2000bf26270 */
[----:B------:R-:W-:Y:S02]  /*14d90*/  VIADD R0, R75, 0x50 ;  /* 0x000000504b007836 */ /* 0x000fe40000000000 */
[--C-:B------:R-:W-:Y:S01]  /*14da0*/  @!P5 IMAD.WIDE R12, R13, 0x4, R36.reuse ;  /* 0x000000040d0cd825 */ /* 0x100fe200078e0224 */
[----:B------:R2:W-:Y:S02]  /*14db0*/  @!P3 ST.E.64 desc[UR58][R10.64], R14 ;  /* 0x0000000e0a00b985 */ /* 0x0005e4000c101b3a */
[----:B------:R-:W-:Y:S01]  /*14dc0*/  ISETP.GE.AND P3, PT, R0, UR4, PT ;  /* 0x0000000400007c0c */ /* 0x000fe2000bf66270 */
[----:B------:R-:W-:Y:S01]  /*14dd0*/  VIADD R38, R75, 0x48 ;  /* 0x000000484b267836 */ /* 0x000fe20000000000 */
[----:B------:R5:W-:Y:S01]  /*14de0*/  @!P5 ST.E.64 desc[UR58][R12.64], R16 ;  /* 0x000000100c00d985 */ /* 0x000be2000c101b3a */
[----:B0-----:R-:W-:-:S03]  /*14df0*/  @!P4 IMAD.WIDE R2, R39, 0x4, R36 ;  /* 0x000000042702c825 */ /* 0x001fc600078e0224 */
[----:B------:R-:W-:Y:S01]  /*14e00*/  ISETP.GE.AND P2, PT, R38, UR4, PT ;  /* 0x0000000426007c0c */ /* 0x000fe2000bf46270 */
[--C-:B-1----:R-:W-:Y:S01]  /*14e10*/  @!P0 IMAD.WIDE R8, R41, 0x4, R36.reuse ;  /* 0x0000000429088825 */ /* 0x102fe200078e0224 */
[----:B------:R0:W-:Y:S01]  /*14e20*/  @!P4 ST.E.64 desc[UR58][R2.64], R20 ;  /* 0x000000140200c985 */ /* 0x0001e2000c101b3a */
[----:B------:R-:W-:Y:S02]  /*14e30*/  @!P1 LEA.HI R18, R18, R18, RZ, 0x1 ;  /* 0x0000001212129211 */ /* 0x000fe400078f08ff */
[C---:B--2---:R-:W-:Y:S01]  /*14e40*/  VIADD R10, R75.reuse, 0x58 ;  /* 0x000000584b0a7836 */ /* 0x044fe20000000000 */
[----:B------:R1:W-:Y:S01]  /*14e50*/  @!P0 ST.E.64 desc[UR58][R8.64], R22 ;  /* 0x0000001608008985 */ /* 0x0003e2000c101b3a */
[C---:B------:R-:W-:Y:S01]  /*14e60*/  VIADD R14, R75.reuse, 0x68 ;  /* 0x000000684b0e7836 */ /* 0x040fe20000000000 */
[----:B------:R-:W-:Y:S01]  /*14e70*/  @!P1 LOP3.LUT R11, R18, 0xfffffffe, RZ, 0xc0, !PT ;  /* 0xfffffffe120b9812 */ /* 0x000fe200078ec0ff */
[C---:B-----5:R-:W-:Y:S01]  /*14e80*/  VIADD R12, R75.reuse, 0x60 ;  /* 0x000000604b0c7836 */ /* 0x060fe20000000000 */
[----:B------:R-:W-:Y:S01]  /*14e90*/  ISETP.GE.AND P0, PT, R10, UR4, PT ;  /* 0x000000040a007c0c */ /* 0x000fe2000bf06270 */
[C---:B------:R-:W-:Y:S01]  /*14ea0*/  VIADD R15, R75.reuse, 0x70 ;  /* 0x000000704b0f7836 */ /* 0x040fe20000000000 */
[----:B------:R-:W-:Y:S01]  /*14eb0*/  ISETP.GE.AND P5, PT, R14, UR4, PT ;  /* 0x000000040e007c0c */ /* 0x000fe2000bfa6270 */
[----:B------:R-:W-:Y:S01]  /*14ec0*/  VIADD R75, R75, 0x78 ;  /* 0x000000784b4b7836 */ /* 0x000fe20000000000 */
[----:B------:R-:W-:Y:S01]  /*14ed0*/  ISETP.GE.AND P4, PT, R12, UR4, PT ;  /* 0x000000040c007c0c */ /* 0x000fe2000bf86270 */
[----:B0-----:R-:W-:Y:S01]  /*14ee0*/  @!P1 IMAD.WIDE R2, R11, 0x4, R36 ;  /* 0x000000040b029825 */ /* 0x001fe200078e0224 */
[----:B------:R-:W-:-:S02]  /*14ef0*/  ISETP.GE.AND P6, PT, R15, UR4, PT ;  /* 0x000000040f007c0c */ /* 0x000fc4000bfc6270 */
[----:B------:R-:W-:Y:S02]  /*14f00*/  @!P3 LEA.HI R0, R0, R0, RZ, 0x1 ;  /* 0x000000000000b211 */ /* 0x000fe400078f08ff */
[----:B------:R-:W-:Y:S01]  /*14f10*/  @!P2 LEA.HI R38, R38, R38, RZ, 0x1 ;  /* 0x000000262626a211 */ /* 0x000fe200078f08ff */
[----:B------:R0:W-:Y:S01]  /*14f20*/  @!P1 ST.E.64 desc[UR58][R2.64], R24 ;  /* 0x0000001802009985 */ /* 0x0001e2000c101b3a */
[----:B------:R-:W-:Y:S02]  /*14f30*/  @!P3 LOP3.LUT R11, R0, 0xfffffffe, RZ, 0xc0, !PT ;  /* 0xfffffffe000bb812 */ /* 0x000fe400078ec0ff */
[----:B------:R-:W-:Y:S02]  /*14f40*/  @!P0 LEA.HI R0, R10, R10, RZ, 0x1 ;  /* 0x0000000a0a008211 */ /* 0x000fe400078f08ff */
[----:B-1----:R-:W-:Y:S01]  /*14f50*/  @!P2 LOP3.LUT R9, R38, 0xfffffffe, RZ, 0xc0, !PT ;  /* 0xfffffffe2609a812 */ /* 0x002fe200078ec0ff */
[----:B------:R-:W-:Y:S01]  /*14f60*/  @!P3 IMAD.WIDE R10, R11, 0x4, R36 ;  /* 0x000000040b0ab825 */ /* 0x000fe200078e0224 */
[----:B------:R-:W-:-:S02]  /*14f70*/  @!P4 LEA.HI R12, R12, R12, RZ, 0x1 ;  /* 0x0000000c0c0cc211 */ /* 0x000fc400078f08ff */
[----:B------:R-:W-:Y:S01]  /*14f80*/  @!P0 LOP3.LUT R13, R0, 0xfffffffe, RZ, 0xc0, !PT ;  /* 0xfffffffe000d8812 */ /* 0x000fe200078ec0ff */
[--C-:B------:R-:W-:Y:S01]  /*14f90*/  @!P2 IMAD.WIDE R8, R9, 0x4, R36.reuse ;  /* 0x000000040908a825 */ /* 0x100fe200078e0224 */
[----:B------:R-:W-:Y:S02]  /*14fa0*/  @!P5 LEA.HI R14, R14, R14, RZ, 0x1 ;  /* 0x0000000e0e0ed211 */ /* 0x000fe400078f08ff */
[----:B------:R-:W-:Y:S02]  /*14fb0*/  @!P6 LEA.HI R0, R15, R15, RZ, 0x1 ;  /* 0x0000000f0f00e211 */ /* 0x000fe400078f08ff */
[----:B------:R-:W-:Y:S01]  /*14fc0*/  @!P4 LOP3.LUT R15, R12, 0xfffffffe, RZ, 0xc0, !PT ;  /* 0xfffffffe0c0fc812 */ /* 0x000fe200078ec0ff */
[--C-:B------:R-:W-:Y:S01]  /*14fd0*/  @!P0 IMAD.WIDE R12, R13, 0x4, R36.reuse ;  /* 0x000000040d0c8825 */ /* 0x100fe200078e0224 */
[----:B------:R-:W-:Y:S01]  /*14fe0*/  @!P5 LOP3.LUT R17, R14, 0xfffffffe, RZ, 0xc0, !PT ;  /* 0xfffffffe0e11d812 */ /* 0x000fe200078ec0ff */
[----:B------:R1:W-:Y:S01]  /*14ff0*/  @!P2 ST.E.64 desc[UR58][R8.64], R26 ;  /* 0x0000001a0800a985 */ /* 0x0003e2000c101b3a */
[----:B------:R-:W-:Y:S01]  /*15000*/  @!P6 LOP3.LUT R21, R0, 0xfffffffe, RZ, 0xc0, !PT ;  /* 0xfffffffe0015e812 */ /* 0x000fe200078ec0ff */
[----:B0-----:R-:W-:-:S02]  /*15010*/  @!P4 IMAD.WIDE R2, R15, 0x4, R36 ;  /* 0x000000040f02c825 */ /* 0x001fc400078e0224 */
[----:B------:R2:W-:Y:S02]  /*15020*/  @!P3 ST.E.64 desc[UR58][R10.64], R28 ;  /* 0x0000001c0a00b985 */ /* 0x0005e4000c101b3a */
[----:B------:R-:W-:Y:S02]  /*15030*/  @!P6 IMAD.WIDE R14, R21, 0x4, R36 ;  /* 0x00000004150ee825 */ /* 0x000fe400078e0224 */
[----:B------:R2:W-:Y:S01]  /*15040*/  @!P0 ST.E.64 desc[UR58][R12.64], R30 ;  /* 0x0000001e0c008985 */ /* 0x0005e2000c101b3a */
[----:B------:R-:W-:-:S03]  /*15050*/  ISETP.GE.AND P0, PT, R75, UR4, PT ;  /* 0x000000044b007c0c */ /* 0x000fc6000bf06270 */
[----:B------:R2:W-:Y:S01]  /*15060*/  @!P4 ST.E.64 desc[UR58][R2.64], R32 ;  /* 0x000000200200c985 */ /* 0x0005e2000c101b3a */
[----:B-1----:R-:W-:-:S05]  /*15070*/  @!P5 IMAD.WIDE R8, R17, 0x4, R36 ;  /* 0x000000041108d825 */ /* 0x002fca00078e0224 */
[----:B------:R2:W-:Y:S04]  /*15080*/  @!P5 ST.E.64 desc[UR58][R8.64], R34 ;  /* 0x000000220800d985 */ /* 0x0005e8000c101b3a */
[----:B------:R2:W-:Y:S01]  /*15090*/  @!P6 ST.E.64 desc[UR58][R14.64], R6 ;  /* 0x000000060e00e985 */ /* 0x0005e2000c101b3a */
[----:B------:R-:W-:Y:S05]  /*150a0*/  @P0 BRA `(.L_x_868) ;  /* 0x0000004000040947 */ /* 0x000fea0003800000 */
[----:B------:R-:W-:-:S04]  /*150b0*/  LEA.HI R75, R75, R75, RZ, 0x1 ;  /* 0x0000004b4b4b7211 */ /* 0x000fc800078f08ff */
[----:B--2---:R-:W-:-:S05]  /*150c0*/  LOP3.LUT R3, R75, 0xfffffffe, RZ, 0xc0, !PT ;  /* 0xfffffffe4b037812 */ /* 0x004fca00078ec0ff */
[----:B------:R-:W-:-:S05]  /*150d0*/  IMAD.WIDE R2, R3, 0x4, R36 ;  /* 0x0000000403027825 */ /* 0x000fca00078e0224 */
[----:B------:R1:W-:Y:S01]  /*150e0*/  ST.E.64 desc[UR58][R2.64], R4 ;  /* 0x0000000402007985 */ /* 0x0003e2000c101b3a */
[----:B------:R-:W-:Y:S05]  /*150f0*/  BRA `(.L_x_868) ;  /* 0x0000003c00f07947 */ /* 0x000fea0003800000 */
.L_x_951:
        /* <DEDUP_REMOVED lines=12> */
[----:B------:R-:W0:Y:S01]  /*151c0*/  S2UR UR10, SR_CTAID.Z ;  /* 0x00000000000a79c3 */ /* 0x000e220000002700 */
[----:B------:R-:W-:Y:S01]  /*151d0*/  ISETP.NE.AND P0, PT, R6, 0x1, PT ;  /* 0x000000010600780c */ /* 0x000fe20003f05270 */
[----:B------:R-:W-:Y:S01]  /*151e0*/  USHF.R.S32.HI UR6, URZ, 0x1f, UR55 ;  /* 0x0000001f3f067899 */ /* 0x000fe20008011437 */
[----:B------:R-:W-:Y:S01]  /*151f0*/  IMAD.MOV.U32 R5, RZ, RZ, R0 ;  /* 0x000000ffff057224 */ /* 0x000fe200078e0000 */
[----:B------:R-:W-:Y:S02]  /*15200*/  ULDC.64 UR8, c[0x0][0xbd0] ;  /* 0x0002f40000087ab9 */ /* 0x000fe40000000a00 */
[----:B------:R-:W-:Y:S02]  /*15210*/  UIMAD UR6, UR6, UR8, URZ ;  /* 0x00000008060672a4 */ /* 0x000fe4000f8e023f */
[----:B------:R-:W1:Y:S01]  /*15220*/  LDC.64 R10, c[0x0][0xbd8] ;  /* 0x0002f600ff0a7b82 */ /* 0x000e620000000a00 */
[----:B------:R-:W-:Y:S02]  /*15230*/  UIMAD.WIDE.U32 UR4, UR55, UR8, URZ ;  /* 0x00000008370472a5 */ /* 0x000fe4000f8e003f */
[----:B------:R-:W-:-:S04]  /*15240*/  UIMAD UR6, UR55, UR9, UR6 ;  /* 0x00000009370672a4 */ /* 0x000fc8000f8e0206 */
[----:B------:R-:W-:Y:S01]  /*15250*/  UIADD3 UR6, UR5, UR6, URZ ;  /* 0x0000000605067290 */ /* 0x000fe2000fffe03f */
[----:B------:R-:W2:Y:S01]  /*15260*/  @P0 LDC R7, c[0x0][0xbec] ;  /* 0x0002fb00ff070b82 */ /* 0x000ea20000000800 */
[----:B------:R-:W-:Y:S02]  /*15270*/  IMAD.U32 R3, RZ, RZ, UR5 ;  /* 0x00000005ff037e24 */ /* 0x000fe4000f8e00ff */
[----:B------:R-:W-:Y:S01]  /*15280*/  IMAD.U32 R2, RZ, RZ, UR4 ;  /* 0x00000004ff027e24 */ /* 0x000fe2000f8e00ff */
[----:B------:R-:W-:Y:S01]  /*15290*/  ULDC.64 UR4, c[0x0][0xbe0] ;  /* 0x0002f80000047ab9 */ /* 0x000fe20000000a00 */
[----:B------:R-:W-:Y:S01]  /*152a0*/  IMAD.U32 R3, RZ, RZ, UR6 ;  /* 0x00000006ff037e24 */ /* 0x000fe2000f8e00ff */
[----:B0-----:R-:W-:Y:S02]  /*152b0*/  USHF.R.S32.HI UR10, URZ, 0x1f, UR10 ;  /* 0x0000001f3f0a7899 */ /* 0x001fe4000801140a */
[----:B------:R-:W0:Y:S04]  /*152c0*/  @P0 LDC R9, c[0x0][0xbf0] ;  /* 0x0002fc00ff090b82 */ /* 0x000e280000000800 */
[----:B-1----:R-:W-:-:S04]  /*152d0*/  IMAD R12, R10, UR10, RZ ;  /* 0x0000000a0a0c7c24 */ /* 0x002fc8000f8e02ff */
[----:B------:R-:W1:Y:S01]  /*152e0*/  S2UR UR7, SR_CTAID.Y ;  /* 0x00000000000779c3 */ /* 0x000e620000002600 */
[----:B--2---:R-:W-:-:S07]  /*152f0*/  @P0 IMAD.HI.U32 R4, R0, R7, RZ ;  /* 0x0000000700040227 */ /* 0x004fce00078e00ff */
[----:B------:R-:W1:Y:S01]  /*15300*/  LDC R8, c[0x0][0xc50] ;  /* 0x00031400ff087b82 */ /* 0x000e620000000800 */
[----:B------:R-:W-:-:S07]  /*15310*/  IMAD R7, RZ, RZ, -UR55 ;  /* 0x80000037ff077e24 */ /* 0x000fce000f8e02ff */
[----:B------:R-:W2:Y:S01]  /*15320*/  S2UR UR10, SR_CTAID.Z ;  /* 0x00000000000a79c3 */ /* 0x000ea20000002700 */
[----:B0-----:R-:W-:Y:S01]  /*15330*/  @P0 SHF.R.U32.HI R5, RZ, R9, R4 ;  /* 0x00000009ff050219 */ /* 0x001fe20000011604 */
[----:B-1----:R-:W-:-:S04]  /*15340*/  IMAD R9, R8, R7, UR7 ;  /* 0x0000000708097e24 */ /* 0x002fc8000f8e0207 */
[----:B------:R-:W-:Y:S01]  /*15350*/  IMAD.MOV R7, RZ, RZ, -R5 ;  /* 0x000000ffff077224 */ /* 0x000fe200078e0a05 */
[----:B------:R-:W-:-:S03]  /*15360*/  SHF.R.S32.HI R4, RZ, 0x1f, R9 ;  /* 0x0000001fff047819 */ /* 0x000fc60000011409 */
[----:B------:R-:W-:Y:S02]  /*15370*/  IMAD R7, R6, R7, R0 ;  /* 0x0000000706077224 */ /* 0x000fe400078e0200 */
[----:B--2---:R-:W-:Y:S02]  /*15380*/  IMAD R11, R11, UR10, R12 ;  /* 0x0000000a0b0b7c24 */ /* 0x004fe4000f8e020c */
[----:B------:R-:W-:Y:S01]  /*15390*/  IMAD.WIDE.U32 R2, R10, UR10, R2 ;  /* 0x0000000a0a027c25 */ /* 0x000fe2000f8e0002 */
[----:B------:R-:W-:-:S03]  /*153a0*/  SHF.R.S32.HI R0, RZ, 0x1f, R7 ;  /* 0x0000001fff007819 */ /* 0x000fc60000011407 */
[----:B------:R-:W-:Y:S02]  /*153b0*/  IMAD.IADD R3, R11, 0x1, R3 ;  /* 0x000000010b037824 */ /* 0x000fe400078e0203 */
[----:B------:R-:W-:Y:S02]  /*153c0*/  IMAD R4, R4, UR4, RZ ;  /* 0x0000000404047c24 */ /* 0x000fe4000f8e02ff */
[----:B------:R-:W-:-:S04]  /*153d0*/  IMAD.WIDE.U32 R2, R9, UR4, R2 ;  /* 0x0000000409027c25 */ /* 0x000fc8000f8e0002 */
[----:B------:R-:W-:Y:S01]  /*153e0*/  IMAD R4, R9, UR5, R4 ;  /* 0x0000000509047c24 */ /* 0x000fe2000f8e0204 */
[----:B------:R-:W-:Y:S01]  /*153f0*/  SHF.R.S32.HI R9, RZ, 0x1f, R5 ;  /* 0x0000001fff097819 */ /* 0x000fe20000011405 */
[----:B------:R-:W-:Y:S01]  /*15400*/  ULDC.64 UR4, c[0x0][0xbc8] ;  /* 0x0002f20000047ab9 */ /* 0x000fe20000000a00 */
[----:B------:R-:W-:Y:S01]  /*15410*/  IADD3 R2, P0, R5, R2, RZ ;  /* 0x0000000205027210 */ /* 0x000fe20007f1e0ff */
[----:B------:R-:W-:-:S03]  /*15420*/  IMAD R0, R0, UR4, RZ ;  /* 0x0000000400007c24 */ /* 0x000fc6000f8e02ff */
[----:B------:R-:W-:Y:S01]  /*15430*/  IADD3.X R3, R9, R3, R4, P0, !PT ;  /* 0x0000000309037210 */ /* 0x000fe200007fe404 */
[C---:B------:R-:W-:Y:S02]  /*15440*/  IMAD R5, R7.reuse, UR5, R0 ;  /* 0x0000000507057c24 */ /* 0x040fe4000f8e0200 */
[----:B------:R-:W-:Y:S01]  /*15450*/  IMAD.WIDE.U32 R2, R7, UR4, R2 ;  /* 0x0000000407027c25 */ /* 0x000fe2000f8e0002 */
[----:B------:R-:W-:-:S03]  /*15460*/  ULDC.64 UR4, c[0x0][0xba8] ;  /* 0x0002ea0000047ab9 */ /* 0x000fc60000000a00 */
[----:B------:R-:W-:Y:S01]  /*15470*/  IMAD.IADD R3, R3, 0x1, R5 ;  /* 0x0000000103037824 */ /* 0x000fe200078e0205 */
[----:B------:R-:W-:-:S04]  /*15480*/  LEA R4, P0, R2, UR4, 0x2 ;  /* 0x0000000402047c11 */ /* 0x000fc8000f8010ff */
[----:B------:R-:W-:Y:S01]  /*15490*/  LEA.HI.X R5, R2, UR5, R3, 0x2, P0 ;  /* 0x0000000502057c11 */ /* 0x000fe200080f1403 */
[----:B------:R-:W-:-:S05]  /*154a0*/  IMAD.MOV.U32 R3, RZ, RZ, -0x800000 ;  /* 0xff800000ff037424 */ /* 0x000fca00078e00ff */
[----:B------:R0:W-:Y:S01]  /*154b0*/  STG.E desc[UR58][R4.64], R3 ;  /* 0x0000000304007986 */ /* 0x0001e2000c10193a */
[----:B------:R-:W-:Y:S05]  /*154c0*/  BRA `(.L_x_868) ;  /* 0x0000003800fc7947 */ /* 0x000fea0003800000 */
.L_x_866:
[----:B------:R-:W-:-:S08]  /*154d0*/  NOP ;  /* 0x0000000000007918 */ /* 0x000fd00000000000 */
[----:B0-----:R-:W0:-:S00]  /*154e0*/  USETMAXREG.DEALLOC.CTAPOOL 0x18 ;  /* 0x00000018000079c8 */ /* 0x001e0000080e0500 */
        /* <DEDUP_REMOVED lines=16> */
.L_x_954:
[----:B------:R-:W-:Y:S01]  /*155f0*/  ULDC UR8, c[0x0][0xc50] ;  /* 0x0003140000087ab9 */ /* 0x000fe20000000800 */
[----:B------:R-:W-:Y:S01]  /*15600*/  UMOV UR36, UR7 ;  /* 0x0000000700247c82 */ /* 0x000fe20008000000 */
[----:B------:R-:W-:-:S11]  /*15610*/  UISETP.NE.AND UP0, UPT, UR8, 0x1, UPT ;  /* 0x000000010800788c */ /* 0x000fd6000bf05270 */
[----:B------:R-:W-:Y:S01]  /*15620*/  @UP0 ULDC UR4, c[0x0][0xc54] ;  /* 0x0003150000040ab9 */ /* 0x000fe20000000800 */
[----:B------:R-:W-:Y:S01]  /*15630*/  @UP0 ULDC UR6, c[0x0][0xc58] ;  /* 0x0003160000060ab9 */ /* 0x000fe20000000800 */
[----:B------:R-:W-:-:S04]  /*15640*/  UIMAD.WIDE.U32 UR4, UR7, UR4, URZ ;  /* 0x00000004070472a5 */ /* 0x000fc8000f8e003f */
[----:B------:R-:W-:-:S12]  /*15650*/  @UP0 USHF.R.U32.HI UR36, URZ, UR6, UR5 ;  /* 0x000000063f240299 */ /* 0x000fd80008011605 */
.L_x_955:
[----:B------:R-:W-:Y:S01]  /*15660*/  ISETP.GE.AND P0, PT, R18, RZ, PT ;  /* 0x000000ff1200720c */ /* 0x000fe20003f06270 */
[----:B------:R-:W-:Y:S01]  /*15670*/  UIADD3 UR6, -UR36, URZ, URZ ;  /* 0x0000003f24067290 */ /* 0x000fe2000fffe13f */
[----:B------:R-:W-:Y:S02]  /*15680*/  IMAD.MOV.U32 R20, RZ, RZ, 0x1 ;  /* 0x00000001ff147424 */ /* 0x000fe400078e00ff */
[----:B------:R-:W-:Y:S01]  /*15690*/  IMAD.MOV.U32 R0, RZ, RZ, RZ ;  /* 0x000000ffff007224 */ /* 0x000fe200078e00ff */
[----:B------:R-:W-:Y:S01]  /*156a0*/  UIMAD UR6, UR8, UR6, UR7 ;  /* 0x00000006080672a4 */ /* 0x000fe2000f8e0207 */
[----:B------:R-:W-:-:S07]  /*156b0*/  IMAD.MOV.U32 R2, RZ, RZ, 0x1 ;  /* 0x00000001ff027424 */ /* 0x000fce00078e00ff */
[----:B------:R-:W-:Y:S05]  /*156c0*/  @!P0 BRA `(.L_x_956) ;  /* 0x0000003400a88947 */ /* 0x000fea0003800000 */
[----:B------:R-:W0:Y:S01]  /*156d0*/  S2UR UR40, SR_CTAID.X ;  /* 0x00000000002879c3 */ /* 0x000e220000002500 */
[----:B------:R-:W-:Y:S01]  /*156e0*/  ULDC.64 UR4, c[0x0][0x418] ;  /* 0x0001060000047ab9 */ /* 0x000fe20000000a00 */
[----:B------:R-:W-:Y:S01]  /*156f0*/  ULDC UR7, c[0x0][0x448] ;  /* 0x0001120000077ab9 */ /* 0x000fe20000000800 */
[----:B------:R-:W-:Y:S02]  /*15700*/  UISETP.NE.U32.AND UP0, UPT, UR4, URZ, UPT ;  /* 0x0000003f0400728c */ /* 0x000fe4000bf05070 */
[----:B------:R-:W-:Y:S02]  /*15710*/  UISETP.NE.AND UP1, UPT, UR7, 0x1, UPT ;  /* 0x000000010700788c */ /* 0x000fe4000bf25270 */
[----:B------:R-:W-:Y:S01]  /*15720*/  UISETP.NE.AND.EX UP0, UPT, UR5, URZ, UPT, UP0 ;  /* 0x0000003f0500728c */ /* 0x000fe2000bf05300 */
[----:B------:R-:W-:Y:S01]  /*15730*/  ULDC UR4, c[0x0][0x424] ;  /* 0x0001090000047ab9 */ /* 0x000fe20000000800 */
[----:B------:R-:W-:Y:S02]  /*15740*/  ULDC UR15, c[0x0][0x288] ;  /* 0x0000a200000f7ab9 */ /* 0x000fe40000000800 */
[----:B------:R-:W-:-:S02]  /*15750*/  USEL UR14, UR4, 0x1, UP0 ;  /* 0x00000001040e7887 */ /* 0x000fc40008000000 */
[----:B------:R-:W-:Y:S01]  /*15760*/  UIADD3 UR10, -UR15, 0x1, URZ ;  /* 0x000000010f0a7890 */ /* 0x000fe2000fffe13f */
[----:B------:R-:W-:Y:S02]  /*15770*/  ULDC.64 UR4, c[0x0][0x9e0] ;  /* 0x0002780000047ab9 */ /* 0x000fe40000000a00 */
[----:B------:R-:W-:Y:S01]  /*15780*/  @UP1 ULDC UR8, c[0x0][0x44c] ;  /* 0x0001130000081ab9 */ /* 0x000fe20000000800 */
[----:B------:R-:W-:Y:S01]  /*15790*/  UISETP.GE.AND UP0, UPT, UR5, 0x1, UPT ;  /* 0x000000010500788c */ /* 0x000fe2000bf06270 */
[----:B------:R-:W-:Y:S01]  /*157a0*/  ULDC UR16, c[0x0][0x2f0] ;  /* 0x0000bc0000107ab9 */ /* 0x000fe20000000800 */
[----:B------:R-:W-:Y:S01]  /*157b0*/  @UP1 ULDC UR11, c[0x0][0x450] ;  /* 0x00011400000b1ab9 */ /* 0x000fe20000000800 */
[----:B------:R-:W-:-:S03]  /*157c0*/  UIMAD UR10, UR14, UR16, UR10 ;  /* 0x000000100e0a72a4 */ /* 0x000fc6000f8e020a */
[----:B------:R-:W-:Y:S01]  /*157d0*/  PLOP3.LUT P1, PT, PT, PT, UP0, 0x80, 0x0 ;  /* 0x000000000000781c */ /* 0x000fe20003f2f008 */
[----:B0-----:R-:W-:-:S04]  /*157e0*/  USHF.L.U32 UR40, UR40, 0x7, URZ ;  /* 0x0000000728287899 */ /* 0x001fc8000800063f */
[----:B------:R-:W-:-:S04]  /*157f0*/  UIADD3 UR7, UR40, 0x7f, URZ ;  /* 0x0000007f28077890 */ /* 0x000fc8000fffe03f */
[----:B------:R-:W-:-:S04]  /*15800*/  UIMAD.WIDE.U32 UR8, UR7, UR8, URZ ;  /* 0x00000008070872a5 */ /* 0x000fc8000f8e003f */
[----:B------:R-:W-:-:S04]  /*15810*/  @UP1 USHF.R.U32.HI UR7, URZ, UR11, UR9 ;  /* 0x0000000b3f071299 */ /* 0x000fc80008011609 */
[----:B------:R-:W-:-:S04]  /*15820*/  UIADD3 UR8, UR10, UR7, URZ ;  /* 0x000000070a087290 */ /* 0x000fc8000fffe03f */
[----:B------:R-:W-:Y:S01]  /*15830*/  UIADD3 UR4, UR8, UR4, URZ ;  /* 0x0000000408047290 */ /* 0x000fe2000fffe03f */
[----:B------:R-:W-:Y:S11]  /*15840*/  @!P1 BRA `(.L_x_957) ;  /* 0x0000000000449947 */ /* 0x000ff60003800000 */
        /* <DEDUP_REMOVED lines=10> */
.L_x_958:
[----:B------:R-:W-:-:S11]  /*158f0*/  UISETP.NE.AND UP0, UPT, UR5, 0x1, UPT ;  /* 0x000000010500788c */ /* 0x000fd6000bf05270 */
[----:B------:R-:W-:Y:S02]  /*15900*/  @UP0 ULDC.64 UR10, c[0x0][0x9e8] ;  /* 0x00027a00000a0ab9 */ /* 0x000fe40000000a00 */
[----:B------:R-:W-:-:S04]  /*15910*/  UIMAD.WIDE.U32 UR8, UR7, UR10, URZ ;  /* 0x0000000a070872a5 */ /* 0x000fc8000f8e003f */
[----:B------:R-:W-:-:S12]  /*15920*/  @UP0 USHF.R.U32.HI UR7, URZ, UR11, UR9 ;  /* 0x0000000b3f070299 */ /* 0x000fd80008011609 */
.L_x_959:
[----:B------:R-:W-:-:S04]  /*15930*/  UIMAD UR7, UR7, UR5, UR5 ;  /* 0x00000005070772a4 */ /* 0x000fc8000f8e0205 */
[----:B------:R-:W-:-:S04]  /*15940*/  UISETP.LT.AND UP0, UPT, UR4, UR7, UPT ;  /* 0x000000070400728c */ /* 0x000fc8000bf01270 */
[----:B------:R-:W-:-:S12]  /*15950*/  USEL UR4, UR4, UR7, UP0 ;  /* 0x0000000704047287 */ /* 0x000fd80008000000 */
.L_x_957:
[----:B------:R-:W-:Y:S02]  /*15960*/  UIMAD UR8, UR14, UR16, 0x9f ;  /* 0x0000009f0e0874a4 */ /* 0x000fe4000f8e0210 */
[----:B------:R-:W-:Y:S02]  /*15970*/  UIADD3 UR10, UR4, 0x9f, URZ ;  /* 0x0000009f040a7890 */ /* 0x000fe4000fffe03f */
[----:B------:R-:W-:Y:S02]  /*15980*/  UIMAD.WIDE UR8, UR8, 0x66666667, URZ ;  /* 0x66666667080878a5 */ /* 0x000fe4000f8e023f */
[----:B------:R-:W-:Y:S01]  /*15990*/  UIMAD.WIDE UR10, UR10, 0x66666667, URZ ;  /* 0x666666670a0a78a5 */ /* 0x000fe2000f8e023f */
[----:B------:R-:W-:Y:S01]  /*159a0*/  @UP1 ULDC UR12, c[0x0][0x44c] ;  /* 0x00011300000c1ab9 */ /* 0x000fe20000000800 */
[----:B------:R-:W-:Y:S02]  /*159b0*/  USHF.R.U32.HI UR8, URZ, 0x1f, UR9 ;  /* 0x0000001f3f087899 */ /* 0x000fe40008011609 */
[----:B------:R-:W-:-:S02]  /*159c0*/  UIMAD.WIDE.U32 UR12, UR40, UR12, URZ ;  /* 0x0000000c280c72a5 */ /* 0x000fc4000f8e003f */
[----:B------:R-:W-:Y:S01]  /*159d0*/  USHF.R.U32.HI UR4, URZ, 0x1f, UR11 ;  /* 0x0000001f3f047899 */ /* 0x000fe2000801160b */
[----:B------:R-:W-:Y:S01]  /*159e0*/  @UP1 ULDC UR17, c[0x0][0x450] ;  /* 0x0001140000111ab9 */ /* 0x000fe20000000800 */
[----:B------:R-:W-:Y:S01]  /*159f0*/  UMOV UR7, UR40 ;  /* 0x0000002800077c82 */ /* 0x000fe20008000000 */
[----:B------:R-:W-:Y:S02]  /*15a00*/  UIMAD UR14, UR14, UR16, -UR15 ;  /* 0x000000100e0e72a4 */ /* 0x000fe4000f8e0a0f */
[----:B------:R-:W-:Y:S02]  /*15a10*/  @UP1 USHF.R.U32.HI UR7, URZ, UR17, UR13 ;  /* 0x000000113f071299 */ /* 0x000fe4000801160d */
[----:B------:R-:W-:Y:S02]  /*15a20*/  ULEA.HI.SX32 UR8, UR9, UR8, 0x1a ;  /* 0x0000000809087291 */ /* 0x000fe4000f8fd23f */
[----:B------:R-:W-:Y:S02]  /*15a30*/  ULEA.HI.SX32 UR4, UR11, UR4, 0x1a ;  /* 0x000000040b047291 */ /* 0x000fe4000f8fd23f */
[----:B------:R-:W-:-:S02]  /*15a40*/  UIADD3 UR7, UR14, UR7, URZ ;  /* 0x000000070e077290 */ /* 0x000fc4000fffe03f */
[----:B------:R-:W-:Y:S01]  /*15a50*/  UISETP.LT.AND UP0, UPT, UR8, UR4, UPT ;  /* 0x000000040800728c */ /* 0x000fe2000bf01270 */
[----:B------:R-:W-:Y:S02]  /*15a60*/  ULDC UR10, c[0x0][0x9dc] ;  /* 0x00027700000a7ab9 */ /* 0x000fe40000000800 */
[----:B------:R-:W-:Y:S02]  /*15a70*/  UIADD3 UR10, UR7, -UR10, URZ ;  /* 0x8000000a070a7290 */ /* 0x000fe4000fffe03f */
[----:B------:R-:W-:Y:S01]  /*15a80*/  USEL UR11, UR8, UR4, UP0 ;  /* 0x00000004080b7287 */ /* 0x000fe20008000000 */
[----:B------:R-:W-:Y:S11]  /*15a90*/  @!P1 BRA `(.L_x_960) ;  /* 0x0000000000449947 */ /* 0x000ff60003800000 */
        /* <DEDUP_REMOVED lines=10> */
.L_x_961:
[----:B------:R-:W-:-:S11]  /*15b40*/  UISETP.NE.AND UP0, UPT, UR5, 0x1, UPT ;  /* 0x000000010500788c */ /* 0x000fd6000bf05270 */
[----:B------:R-:W-:Y:S02]  /*15b50*/  @UP0 ULDC.64 UR12, c[0x0][0x9e8] ;  /* 0x00027a00000c0ab9 */ /* 0x000fe40000000a00 */
[----:B------:R-:W-:-:S04]  /*15b60*/  UIMAD.WIDE.U32 UR8, UR7, UR12, URZ ;  /* 0x0000000c070872a5 */ /* 0x000fc8000f8e003f */
[----:B------:R-:W-:-:S12]  /*15b70*/  @UP0 USHF.R.U32.HI UR7, URZ, UR13, UR9 ;  /* 0x0000000d3f070299 */ /* 0x000fd80008011609 */
.L_x_962:
[----:B------:R-:W-:-:S04]  /*15b80*/  UIMAD UR5, UR7, UR5, URZ ;  /* 0x00000005070572a4 */ /* 0x000fc8000f8e023f */
[----:B------:R-:W-:-:S04]  /*15b90*/  UISETP.LT.AND UP0, UPT, UR10, UR5, UPT ;  /* 0x000000050a00728c */ /* 0x000fc8000bf01270 */
[----:B------:R-:W-:-:S12]  /*15ba0*/  USEL UR10, UR10, UR5, !UP0 ;  /* 0x000000050a0a7287 */ /* 0x000fd8000c000000 */
.L_x_960:
[----:B------:R-:W-:Y:S02]  /*15bb0*/  UIMAD.WIDE UR4, UR10, 0x66666667, URZ ;  /* 0x666666670a0478a5 */ /* 0x000fe4000f8e023f */
[----:B------:R-:W-:Y:S02]  /*15bc0*/  USHF.R.U32.HI UR12, URZ, 0x10, UR6 ;  /* 0x000000103f0c7899 */ /* 0x000fe40008011606 */
[----:B------:R-:W-:Y:S02]  /*15bd0*/  USHF.R.U32.HI UR4, URZ, 0x1f, UR5 ;  /* 0x0000001f3f047899 */ /* 0x000fe40008011605 */
[----:B------:R-:W-:Y:S02]  /*15be0*/  ULOP3.LUT UR39, UR6, 0xffff, URZ, 0xc0, !UPT ;  /* 0x0000ffff06277892 */ /* 0x000fe4000f8ec03f */
[----:B------:R-:W-:-:S04]  /*15bf0*/  ULEA.HI.SX32 UR4, UR5, UR4, 0x1a ;  /* 0x0000000405047291 */ /* 0x000fc8000f8fd23f */
[----:B------:R-:W-:-:S04]  /*15c00*/  UISETP.LT.AND UP0, UPT, URZ, UR4, UPT ;  /* 0x000000043f00728c */ /* 0x000fc8000bf01270 */
[----:B------:R-:W-:Y:S02]  /*15c10*/  USEL UR10, URZ, UR4, !UP0 ;  /* 0x000000043f0a7287 */ /* 0x000fe4000c000000 */
[----:B------:R-:W-:Y:S02]  /*15c20*/  UISETP.NE.AND UP0, UPT, UR12, URZ, UPT ;  /* 0x0000003f0c00728c */ /* 0x000fe4000bf05270 */
[----:B------:R-:W-:Y:S01]  /*15c30*/  UISETP.GT.AND UP1, UPT, UR11, UR10, UPT ;  /* 0x0000000a0b00728c */ /* 0x000fe2000bf24270 */
[----:B------:R-:W-:-:S05]  /*15c40*/  UMOV UR4, URZ ;  /* 0x0000003f00047c82 */ /* 0x000fca0008000000 */
[----:B------:R-:W-:-:S03]  /*15c50*/  PLOP3.LUT P0, PT, PT, PT, UP1, 0x80, 0x0 ;  /* 0x000000000000781c */ /* 0x000fc60003f0f018 */
[----:B------:R-:W-:-:S10]  /*15c60*/  @!UP0 ULDC UR12, c[0x0][0x9f0] ;  /* 0x00027c00000c8ab9 */ /* 0x000fd40000000800 */
[----:B------:R-:W-:Y:S05]  /*15c70*/  @!P0 BRA `(.L_x_963) ;  /* 0x0000000000808947 */ /* 0x000fea0003800000 */
[----:B------:R-:W-:Y:S01]  /*15c80*/  IMAD.U32 R3, RZ, RZ, UR12 ;  /* 0x0000000cff037e24 */ /* 0x000fe2000f8e00ff */
[----:B------:R-:W-:-:S04]  /*15c90*/  UIADD3 UR4, UR12, -0x1, UR11 ;  /* 0xffffffff0c047890 */ /* 0x000fc8000fffe00b */
[-C--:B------:R-:W-:Y:S01]  /*15ca0*/  IABS R0, R3.reuse ;  /* 0x0000000300007213 */ /* 0x080fe20000000000 */
[----:B------:R-:W-:Y:S01]  /*15cb0*/  UIADD3 UR6, -UR10, UR4, URZ ;  /* 0x000000040a067290 */ /* 0x000fe2000fffe13f */
[----:B------:R-:W-:Y:S02]  /*15cc0*/  IABS R3, R3 ;  /* 0x0000000300037213 */ /* 0x000fe40000000000 */
[----:B------:R-:W-:Y:S01]  /*15cd0*/  R2UR UR13, R0 ;  /* 0x00000000000d72ca */ /* 0x000fe200000e0000 */
[----:B------:R-:W-:Y:S02]  /*15ce0*/  UMOV UR4, URZ ;  /* 0x0000003f00047c82 */ /* 0x000fe40008000000 */
[----:B------:R-:W-:-:S05]  /*15cf0*/  IMAD.MOV R3, RZ, RZ, -R3 ;  /* 0x000000ffff037224 */ /* 0x000fca00078e0a03 */
[----:B------:R-:W-:-:S05]  /*15d00*/  R2UR UR9, R3 ;  /* 0x00000000030972ca */ /* 0x000fca00000e0000 */
[----:B------:R-:W0:Y:S08]  /*15d10*/  I2F.RP R0, UR13 ;  /* 0x0000000d00007d06 */ /* 0x000e300008209400 */
[----:B0-----:R-:W0:Y:S02]  /*15d20*/  MUFU.RCP R0, R0 ;  /* 0x0000000000007308 */ /* 0x001e240000001000 */
[----:B0-----:R-:W-:Y:S01]  /*15d30*/  VIADD R2, R0, 0xffffffe ;  /* 0x0ffffffe00027836 */ /* 0x001fe20000000000 */
[----:B------:R-:W-:Y:S01]  /*15d40*/  IABS R0, UR6 ;  /* 0x0000000600007c13 */ /* 0x000fe20008000000 */
[----:B------:R-:W-:-:S03]  /*15d50*/  ULOP3.LUT UR6, UR6, UR12, URZ, 0x3c, !UPT ;  /* 0x0000000c06067292 */ /* 0x000fc6000f8e3c3f */
[----:B------:R-:W-:Y:S01]  /*15d60*/  R2UR UR8, R0 ;  /* 0x00000000000872ca */ /* 0x000fe200000e0000 */
[----:B------:R-:W0:Y:S02]  /*15d70*/  F2I.FTZ.U32.TRUNC.NTZ R2, R2 ;  /* 0x0000000200027305 */ /* 0x000e24000021f000 */
[----:B0-----:R-:W-:-:S13]  /*15d80*/  R2UR UR5, R2 ;  /* 0x00000000020572ca */ /* 0x001fda00000e0000 */
[----:B------:R-:W-:-:S04]  /*15d90*/  UIADD3 UR7, URZ, -UR5, URZ ;  /* 0x800000053f077290 */ /* 0x000fc8000fffe03f */
[----:B------:R-:W-:-:S04]  /*15da0*/  UIMAD UR7, UR7, UR13, URZ ;  /* 0x0000000d070772a4 */ /* 0x000fc8000f8e023f */
[----:B------:R-:W-:-:S04]  /*15db0*/  UIMAD.WIDE.U32 UR4, UR5, UR7, UR4 ;  /* 0x00000007050472a5 */ /* 0x000fc8000f8e0004 */
[----:B------:R-:W-:-:S04]  /*15dc0*/  UIMAD.WIDE.U32 UR4, UR5, UR8, URZ ;  /* 0x00000008050472a5 */ /* 0x000fc8000f8e003f */
        /* <DEDUP_REMOVED lines=11> */
.L_x_963:
[----:B------:R-:W-:Y:S01]  /*15e80*/  UIMAD UR39, UR39, UR4, UR10 ;  /* 0x00000004272772a4 */ /* 0x000fe2000f8e020a */
[----:B------:R-:W-:Y:S02]  /*15e90*/  IMAD.U32 R17, RZ, RZ, UR11 ;  /* 0x0000000bff117e24 */ /* 0x000fe4000f8e00ff */
[----:B------:R-:W-:Y:S02]  /*15ea0*/  IMAD.MOV.U32 R20, RZ, RZ, 0x1 ;  /* 0x00000001ff147424 */ /* 0x000fe400078e00ff */
[----:B------:R-:W-:Y:S02]  /*15eb0*/  IMAD.MOV.U32 R2, RZ, RZ, 0x1 ;  /* 0x00000001ff027424 */ /* 0x000fe400078e00ff */
[----:B------:R-:W-:-:S05]  /*15ec0*/  IMAD.U32 R0, RZ, RZ, UR39 ;  /* 0x00000027ff007e24 */ /* 0x000fca000f8e00ff */
[----:B------:R-:W-:Y:S01]  /*15ed0*/  VIADDMNMX R17, R0, UR4, R17, PT ;  /* 0x0000000400117c46 */ /* 0x000fe2000b800111 */
[----:B------:R-:W-:-:S03]  /*15ee0*/  IMAD.MOV.U32 R0, RZ, RZ, RZ ;  /* 0x000000ffff007224 */ /* 0x000fc600078e00ff */
[----:B------:R-:W-:-:S13]  /*15ef0*/  ISETP.GT.AND P0, PT, R17, UR39, PT ;  /* 0x0000002711007c0c */ /* 0x000fda000bf04270 */
        /* <DEDUP_REMOVED lines=24> */
.L_x_964:
        /* <DEDUP_REMOVED lines=20> */
.L_x_965:
        /* <DEDUP_REMOVED lines=20> */
.L_x_966:
        /* <DEDUP_REMOVED lines=18> */
.L_x_967:
[----:B------:R-:W0:Y:S01]  /*16420*/  LDC.64 R2, c[0x0][0x9f8] ;  /* 0x00027e00ff027b82 */ /* 0x000e220000000a00 */
[----:B------:R-:W1:Y:S01]  /*16430*/  S2R R11, SR_TID.X ;  /* 0x00000000000b7919 */ /* 0x000e620000002100 */
[----:B------:R-:W-:Y:S01]  /*16440*/  IMAD.MOV.U32 R10, RZ, RZ, R18 ;  /* 0x000000ffff0a7224 */ /* 0x000fe200078e0012 */
[----:B0-----:R-:W-:-:S04]  /*16450*/  ISETP.NE.U32.AND P0, PT, R2, RZ, PT ;  /* 0x000000ff0200720c */ /* 0x001fc80003f05070 */
[----:B------:R-:W-:Y:S01]  /*16460*/  ISETP.NE.AND.EX P0, PT, R3, RZ, PT, P0 ;  /* 0x000000ff0300720c */ /* 0x000fe20003f05300 */
[C---:B-1----:R-:W-:Y:S01]  /*16470*/  IMAD.SHL.U32 R0, R11.reuse, 0x80, RZ ;  /* 0x000000800b007824 */ /* 0x042fe200078e00ff */
[----:B------:R-:W-:-:S11]  /*16480*/  LOP3.LUT R9, R11, 0x7f, RZ, 0xc0, !PT ;  /* 0x0000007f0b097812 */ /* 0x000fd600078ec0ff */
[----:B------:R-:W0:Y:S01]  /*16490*/  @P0 LDC.64 R2, c[0x0][0x9f8] ;  /* 0x00027e00ff020b82 */ /* 0x000e220000000a00 */
[----:B------:R-:W-:Y:S01]  /*164a0*/  IMAD.SHL.U32 R19, R11, 0x20, RZ ;  /* 0x000000200b137824 */ /* 0x000fe200078e00ff */
[----:B------:R-:W-:Y:S02]  /*164b0*/  SHF.R.U32.HI R5, RZ, 0x5, R9 ;  /* 0x00000005ff057819 */ /* 0x000fe40000011609 */
[----:B------:R-:W-:Y:S02]  /*164c0*/  LOP3.LUT R4, R0, 0x380, RZ, 0xc0, !PT ;  /* 0x0000038000047812 */ /* 0x000fe400078ec0ff */
[----:B------:R-:W-:Y:S01]  /*164d0*/  LOP3.LUT R6, R19, 0x80, RZ, 0xc0, !PT ;  /* 0x0000008013067812 */ /* 0x000fe200078ec0ff */
[----:B------:R-:W-:Y:S02]  /*164e0*/  IMAD.SHL.U32 R12, R11, 0x10, RZ ;  /* 0x000000100b0c7824 */ /* 0x000fe400078e00ff */
[----:B------:R-:W-:Y:S01]  /*164f0*/  IMAD R4, R5, 0x10, R4 ;  /* 0x0000001005047824 */ /* 0x000fe200078e0204 */
[----:B------:R-:W-:Y:S01]  /*16500*/  LOP3.LUT R6, R6, 0x10, R11, 0xf8, !PT ;  /* 0x0000001006067812 */ /* 0x000fe200078ef80b */
[----:B0-----:R-:W-:-:S04]  /*16510*/  @P0 IMAD.WIDE R2, R18, 0x4, R2 ;  /* 0x0000000412020825 */ /* 0x001fc800078e0202 */
[----:B------:R-:W-:Y:S01]  /*16520*/  IMAD.SHL.U32 R18, R5, 0x200, RZ ;  /* 0x0000020005127824 */ /* 0x000fe200078e00ff */
[----:B------:R0:W2:Y:S01]  /*16530*/  @P0 LDG.E R10, desc[UR58][R2.64] ;  /* 0x0000003a020a0981 */ /* 0x0000a2000c1e1900 */
[----:B------:R-:W-:-:S03]  /*16540*/  IMAD.SHL.U32 R5, R11, 0x4, RZ ;  /* 0x000000040b057824 */ /* 0x000fc600078e00ff */
[----:B------:R-:W-:Y:S02]  /*16550*/  LOP3.LUT R8, R18, 0x60, R19, 0xf8, !PT ;  /* 0x0000006012087812 */ /* 0x000fe400078ef813 */
[----:B------:R-:W-:Y:S02]  /*16560*/  LOP3.LUT R6, R6, 0x10, R5, 0x78, !PT ;  /* 0x0000001006067812 */ /* 0x000fe400078e7805 */
[----:B------:R-:W-:Y:S02]  /*16570*/  LOP3.LUT R5, R4, 0x70, R12, 0x78, !PT ;  /* 0x0000007004057812 */ /* 0x000fe400078e780c */
[----:B------:R-:W3:Y:S01]  /*16580*/  LDL.LU R4, [R1] ;  /* 0x0000000001047983 */ /* 0x000ee20000300800 */
[----:B0-----:R-:W0:Y:S01]  /*16590*/  LDC.64 R2, c[0x0][0x418] ;  /* 0x00010600ff027b82 */ /* 0x001e220000000a00 */
[----:B------:R-:W-:Y:S02]  /*165a0*/  LOP3.LUT R7, R8, 0x100, R19, 0xf8, !PT ;  /* 0x0000010008077812 */ /* 0x000fe400078ef813 */
[----:B------:R-:W-:-:S02]  /*165b0*/  LOP3.LUT R0, R5, 0xc00, R0, 0xf8, !PT ;  /* 0x00000c0005007812 */ /* 0x000fc400078ef800 */
[----:B------:R-:W-:Y:S02]  /*165c0*/  LOP3.LUT R6, R7, R6, RZ, 0xfc, !PT ;  /* 0x0000000607067212 */ /* 0x000fe400078efcff */
[----:B0-----:R-:W-:-:S04]  /*165d0*/  ISETP.NE.U32.AND P0, PT, R2, RZ, PT ;  /* 0x000000ff0200720c */ /* 0x001fc80003f05070 */
[----:B------:R-:W-:Y:S01]  /*165e0*/  ISETP.NE.AND.EX P2, PT, R3, RZ, PT, P0 ;  /* 0x000000ff0300720c */ /* 0x000fe20003f45300 */
[----:B------:R0:W-:Y:S04]  /*165f0*/  STL [R1+0x14], R6 ;  /* 0x0000140601007387 */ /* 0x0001e80000100800 */
[----:B------:R1:W-:Y:S01]  /*16600*/  STL [R1+0x10], R0 ;  /* 0x0000100001007387 */ /* 0x0003e20000100800 */
[----:B------:R-:W-:Y:S01]  /*16610*/  UMOV UR4, 0xffffffff ;  /* 0xffffffff00047882 */ /* 0x000fe20000000000 */
[----:B------:R-:W-:Y:S02]  /*16620*/  LOP3.LUT P1, RZ, R11, 0x4, RZ, 0xc0, !PT ;  /* 0x000000040bff7812 */ /* 0x000fe4000782c0ff */
[----:B0-----:R-:W-:Y:S01]  /*16630*/  SHF.R.U32.HI R6, RZ, 0x5, R11 ;  /* 0x00000005ff067819 */ /* 0x001fe2000001160b */
[----:B-1----:R-:W-:Y:S01]  /*16640*/  IMAD.MOV.U32 R0, RZ, RZ, 0x40 ;  /* 0x00000040ff007424 */ /* 0x002fe200078e00ff */
[----:B------:R-:W-:-:S02]  /*16650*/  LOP3.LUT R19, R19, 0x60, RZ, 0xc0, !PT ;  /* 0x0000006013137812 */ /* 0x000fc400078ec0ff */
[----:B------:R-:W-:Y:S02]  /*16660*/  LOP3.LUT R6, R6, 0x3, RZ, 0xc0, !PT ;  /* 0x0000000306067812 */ /* 0x000fe400078ec0ff */
[----:B------:R-:W-:Y:S02]  /*16670*/  SEL R0, R0, 0xffffffc0, !P1 ;  /* 0xffffffc000007807 */ /* 0x000fe40004800000 */
[----:B--2---:R-:W-:Y:S01]  /*16680*/  SHF.R.S32.HI R8, RZ, 0x1f, R10 ;  /* 0x0000001fff087819 */ /* 0x004fe2000001140a */
[----:B------:R0:W-:Y:S01]  /*16690*/  STL [R1+0x4], R10 ;  /* 0x0000040a01007387 */ /* 0x0001e20000100800 */
[----:B---3--:R-:W-:-:S04]  /*166a0*/  LOP3.LUT R4, R4, 0xfffffffe, RZ, 0xc0, !PT ;  /* 0xfffffffe04047812 */ /* 0x008fc800078ec0ff */
[----:B------:R-:W-:-:S05]  /*166b0*/  @P2 LOP3.LUT R4, R4, 0x1, RZ, 0xfc, !PT ;  /* 0x0000000104042812 */ /* 0x000fca00078efcff */
[----:B------:R0:W-:Y:S04]  /*166c0*/  STL [R1], R4 ;  /* 0x0000000401007387 */ /* 0x0001e80000100800 */
[----:B------:R0:W-:Y:S01]  /*166d0*/  STL [R1+0x8], R8 ;  /* 0x0000080801007387 */ /* 0x0001e20000100800 */
[----:B------:R-:W-:Y:S01]  /*166e0*/  SEL R16, R10, RZ, !P2 ;  /* 0x000000ff0a107207 */ /* 0x000fe20005000000 */
[----:B------:R-:W-:Y:S06]  /*166f0*/  BRA.DIV UR4, `(.L_x_968) ;  /* 0x0000002e04507947 */ /* 0x000fec000b800000 */
[----:B------:R1:W2:Y:S02]  /*16700*/  SHFL.IDX PT, R14, R6, RZ, 0x1f ;  /* 0x00001fff060e7589 */ /* 0x0002a400000e0000 */
.L_x_1021:
[----:B------:R-:W-:Y:S01]  /*16710*/  PLOP3.LUT P1, PT, PT, PT, PT, 0x8, 0x0 ;  /* 0x000000000000781c */ /* 0x000fe20003f2e170 */
[----:B------:R-:W-:Y:S01]  /*16720*/  IMAD.MOV.U32 R0, RZ, RZ, R4 ;  /* 0x000000ffff007224 */ /* 0x000fe200078e0004 */
[----:B--2---:R-:W-:-:S04]  /*16730*/  ISETP.NE.AND P0, PT, R14, RZ, PT ;  /* 0x000000ff0e00720c */ /* 0x004fc80003f05270 */
[----:B------:R-:W-:-:S07]  /*16740*/  LOP3.LUT R0, R0, 0xfffffffd, RZ, 0xc0, !PT ;  /* 0xfffffffd00007812 */ /* 0x000fce00078ec0ff */
[----:B------:R-:W-:-:S05]  /*16750*/  @P1 LOP3.LUT R0, R0, 0x2, RZ, 0xfc, !PT ;  /* 0x0000000200001812 */ /* 0x000fca00078efcff */
[----:B------:R2:W-:Y:S01]  /*16760*/  STL [R1], R0 ;  /* 0x0000000001007387 */ /* 0x0005e20000100800 */
[----:B------:R-:W-:Y:S05]  /*16770*/  @P0 BRA `(.L_x_969) ;  /* 0x0000000400680947 */ /* 0x000fea0003800000 */
[----:B------:R-:W-:Y:S01]  /*16780*/  UMOV UR4, 0xffffffff ;  /* 0xffffffff00047882 */ /* 0x000fe20000000000 */
[----:B--2---:R-:W-:Y:S02]  /*16790*/  VIADD R0, R17, 0xffffffff ;  /* 0xffffffff11007836 */ /* 0x004fe40000000000 */
[----:B------:R-:W-:Y:S05]  /*167a0*/  BRA.DIV UR4, `(.L_x_970) ;  /* 0x0000002e04447947 */ /* 0x000fea000b800000 */
[----:B------:R-:W-:-:S13]  /*167b0*/  ELECT P6, URZ, PT ;  /* 0x00000000003f782f */ /* 0x000fda00038c0000 */
.L_x_1024:
[----:B------:R-:W-:Y:S05]  /*167c0*/  @!P6 BRA `(.L_x_969) ;  /* 0x000000040054e947 */ /* 0x000fea0003800000 */
[----:B------:R-:W-:Y:S01]  /*167d0*/  IMAD.MOV.U32 R16, RZ, RZ, R10 ;  /* 0x000000ffff107224 */ /* 0x000fe200078e000a */
[----:B------:R-:W-:Y:S06]  /*167e0*/  @!P2 BRA `(.L_x_971) ;  /* 0x000000000044a947 */ /* 0x000fec0003800000 */
[----:B------:R-:W2:Y:S01]  /*167f0*/  LDC R7, c[0x0][0x43c] ;  /* 0x00010f00ff077b82 */ /* 0x000ea20000000800 */
[----:B------:R-:W-:Y:S01]  /*16800*/  ULDC.64 UR4, c[0x0][0x428] ;  /* 0x00010a0000047ab9 */ /* 0x000fe20000000a00 */
[----:B--2---:R-:W-:-:S13]  /*16810*/  ISETP.NE.AND P0, PT, R7, 0x1, PT ;  /* 0x000000010700780c */ /* 0x004fda0003f05270 */
[----:B0-----:R-:W1:Y:S02]  /*16820*/  @P0 LDC.64 R4, c[0x0][0x440] ;  /* 0x00011000ff040b82 */ /* 0x001e640000000a00 */
        /* <DEDUP_REMOVED lines=13> */
.L_x_971:
[----:B--2---:R-:W-:Y:S01]  /*16900*/  IMAD.MOV.U32 R2, RZ, RZ, 0x1 ;  /* 0x00000001ff027424 */ /* 0x004fe200078e00ff */
[----:B------:R-:W-:-:S04]  /*16910*/  ISETP.NE.AND P1, PT, R9, RZ, PT ;  /* 0x000000ff0900720c */ /* 0x000fc80003f25270 */
[----:B------:R-:W-:-:S04]  /*16920*/  SHF.L.U32 R2, R2, 0x1f, RZ ;  /* 0x0000001f02027819 */ /* 0x000fc800000006ff */
[----:B------:R-:W2:Y:S02]  /*16930*/  SYNCS.PHASECHK.TRANS64.TRYWAIT P0, [UR38+0x29880], R2 ;  /* 0x02988002ff0075a7 */ /* 0x000ea40008000166 */
[----:B--2---:R-:W-:Y:S05]  /*16940*/  @!P0 BRA `(.L_x_972) ;  /* 0x0000002800fc8947 */ /* 0x004fea0003800000 */
.L_x_1025:
[----:B------:R-:W-:Y:S05]  /*16950*/  @P1 BRA `(.L_x_973) ;  /* 0x0000000000181947 */ /* 0x000fea0003800000 */
[----:B0-----:R-:W0:Y:S01]  /*16960*/  S2R R4, SR_TID.X ;  /* 0x0000000000047919 */ /* 0x001e220000002100 */
[----:B--2---:R-:W-:-:S04]  /*16970*/  IMAD.MOV.U32 R3, RZ, RZ, 0x5000 ;  /* 0x00005000ff037424 */ /* 0x004fc800078e00ff */
[----:B------:R3:W-:Y:S01]  /*16980*/  SYNCS.ARRIVE.TRANS64 RZ, [UR38+0x29870], R3 ;  /* 0x02987003ffff79a7 */ /* 0x0007e20008000026 */
[----:B0-----:R-:W-:-:S13]  /*16990*/  LOP3.LUT P0, RZ, R4, 0x1f, RZ, 0xc0, !PT ;  /* 0x0000001f04ff7812 */ /* 0x001fda000780c0ff */
[----:B---3--:R-:W-:Y:S05]  /*169a0*/  @!P0 BRA `(.L_x_973) ;  /* 0x0000000000048947 */ /* 0x008fea0003800000 */
[----:B------:R-:W-:Y:S01]  /*169b0*/  BPT.TRAP 0x1 ;  /* 0x000000040000795c */ /* 0x000fe20000300000 */
.L_x_973:
        /* <DEDUP_REMOVED lines=13> */
[----:B------:R-:W4:Y:S02]  /*16a90*/  SYNCS.PHASECHK.TRANS64.TRYWAIT P0, [UR38+0x29840], R2 ;  /* 0x02984002ff0075a7 */ /* 0x000f240008000166 */
[----:B---34-:R-:W-:Y:S05]  /*16aa0*/  @!P0 BRA `(.L_x_974) ;  /* 0x0000002800bc8947 */ /* 0x018fea0003800000 */
.L_x_1026:
[----:B------:R-:W-:Y:S05]  /*16ab0*/  @P1 BRA `(.L_x_975) ;  /* 0x0000000000181947 */ /* 0x000fea0003800000 */
[----:B--2---:R-:W2:Y:S01]  /*16ac0*/  S2R R3, SR_TID.X ;  /* 0x0000000000037919 */ /* 0x004ea20000002100 */
[----:B------:R-:W-:-:S04]  /*16ad0*/  IMAD.MOV.U32 R2, RZ, RZ, 0x7800 ;  /* 0x00007800ff027424 */ /* 0x000fc800078e00ff */
[----:B------:R3:W-:Y:S01]  /*16ae0*/  SYNCS.ARRIVE.TRANS64 RZ, [UR38+0x29830], R2 ;  /* 0x02983002ffff79a7 */ /* 0x0007e20008000026 */
[----:B--2---:R-:W-:-:S13]  /*16af0*/  LOP3.LUT P0, RZ, R3, 0x1f, RZ, 0xc0, !PT ;  /* 0x0000001f03ff7812 */ /* 0x004fda000780c0ff */
[----:B---3--:R-:W-:Y:S05]  /*16b00*/  @!P0 BRA `(.L_x_975) ;  /* 0x0000000000048947 */ /* 0x008fea0003800000 */
[----:B------:R-:W-:Y:S01]  /*16b10*/  BPT.TRAP 0x1 ;  /* 0x000000040000795c */ /* 0x000fe20000300000 */
.L_x_975:
[----:B--2---:R-:W2:Y:S01]  /*16b20*/  LDL.LU R2, [R1] ;  /* 0x0000000001027983 */ /* 0x004ea20000300800 */
        /* <DEDUP_REMOVED lines=31> */
.L_x_969:
        /* <DEDUP_REMOVED lines=10> */
[----:B0-----:R-:W-:Y:S02]  /*16dc0*/  IMAD.U32 R4, RZ, RZ, UR6 ;  /* 0x00000006ff047e24 */ /* 0x001fe4000f8e00ff */
[----:B------:R-:W0:Y:S01]  /*16dd0*/  LDC.64 R2, c[0x4][R2] ;  /* 0x0100000002027b82 */ /* 0x000e220000000a00 */
        /* <DEDUP_REMOVED lines=10> */
.L_x_976:
[----:B------:R-:W2:Y:S01]  /*16e80*/  S2R R2, SR_TID.X ;  /* 0x0000000000027919 */ /* 0x000ea20000002100 */
[----:B------:R-:W3:Y:S01]  /*16e90*/  LDC R9, c[0x0][0x448] ;  /* 0x00011200ff097b82 */ /* 0x000ee20000000800 */
[----:B------:R-:W-:Y:S01]  /*16ea0*/  USHF.R.S32.HI UR4, URZ, 0x1f, UR36 ;  /* 0x0000001f3f047899 */ /* 0x000fe20008011424 */
[----:B-1----:R-:W0:Y:S01]  /*16eb0*/  S2R R6, SR_TID.X ;  /* 0x0000000000067919 */ /* 0x002e220000002100 */
[----:B------:R-:W-:Y:S02]  /*16ec0*/  ULDC.64 UR8, c[0x0][0x2d8] ;  /* 0x0000b60000087ab9 */ /* 0x000fe40000000a00 */
[----:B------:R-:W-:Y:S01]  /*16ed0*/  UIMAD UR6, UR4, UR8, URZ ;  /* 0x00000008040672a4 */ /* 0x000fe2000f8e023f */
[----:B------:R-:W1:Y:S01]  /*16ee0*/  S2R R7, SR_CTAID.Z ;  /* 0x0000000000077919 */ /* 0x000e620000002700 */
[----:B------:R-:W-:Y:S02]  /*16ef0*/  UIMAD.WIDE.U32 UR4, UR36, UR8, URZ ;  /* 0x00000008240472a5 */ /* 0x000fe4000f8e003f */
[----:B------:R-:W-:-:S04]  /*16f00*/  UIMAD UR6, UR36, UR9, UR6 ;  /* 0x00000009240672a4 */ /* 0x000fc8000f8e0206 */
[----:B------:R-:W-:-:S03]  /*16f10*/  UIADD3 UR5, UR5, UR6, URZ ;  /* 0x0000000605057290 */ /* 0x000fc6000fffe03f */
[----:B------:R-:W-:Y:S01]  /*16f20*/  ULDC.64 UR6, c[0x0][0x280] ;  /* 0x0000a00000067ab9 */ /* 0x000fe20000000a00 */
[----:B---3--:R-:W-:Y:S02]  /*16f30*/  ISETP.NE.AND P0, PT, R9, 0x1, PT ;  /* 0x000000010900780c */ /* 0x008fe40003f05270 */
[----:B--2---:R-:W-:Y:S01]  /*16f40*/  SHF.R.U32.HI R0, RZ, 0x3, R2 ;  /* 0x00000003ff007819 */ /* 0x004fe20000011602 */
[----:B------:R-:W-:Y:S02]  /*16f50*/  IMAD.SHL.U32 R2, R2, 0x10, RZ ;  /* 0x0000001002027824 */ /* 0x000fe400078e00ff */
[----:B0-----:R-:W-:Y:S02]  /*16f60*/  IMAD.SHL.U32 R8, R6, 0x10, RZ ;  /* 0x0000001006087824 */ /* 0x001fe400078e00ff */
[C---:B------:R-:W-:Y:S02]  /*16f70*/  IMAD.SHL.U32 R3, R0.reuse, 0x80, RZ ;  /* 0x0000008000037824 */ /* 0x040fe400078e00ff */
[----:B------:R-:W-:Y:S01]  /*16f80*/  IMAD.SHL.U32 R0, R0, 0x10, RZ ;  /* 0x0000001000007824 */ /* 0x000fe200078e00ff */
[----:B------:R-:W-:-:S02]  /*16f90*/  LOP3.LUT R8, R8, 0x30, RZ, 0xe2, !PT ;  /* 0x0000003008087812 */ /* 0x000fc400078ee2ff */
[----:B-1----:R-:W-:Y:S02]  /*16fa0*/  SHF.R.S32.HI R5, RZ, 0x1f, R7 ;  /* 0x0000001fff057819 */ /* 0x002fe40000011407 */
[----:B------:R-:W-:-:S04]  /*16fb0*/  LOP3.LUT R3, R8, 0x180, R3, 0xf8, !PT ;  /* 0x0000018008037812 */ /* 0x000fc800078ef803 */
[----:B------:R-:W-:Y:S02]  /*16fc0*/  LOP3.LUT R0, R3, 0x30, R0, 0x78, !PT ;  /* 0x0000003003007812 */ /* 0x000fe400078e7800 */
[----:B------:R-:W-:-:S04]  /*16fd0*/  LOP3.LUT R3, R2, 0x40, RZ, 0xc0, !PT ;  /* 0x0000004002037812 */ /* 0x000fc800078ec0ff */
[----:B------:R-:W-:Y:S02]  /*16fe0*/  IADD3 R0, R0, R3, R18 ;  /* 0x0000000300007210 */ /* 0x000fe40007ffe012 */
[----:B------:R-:W0:Y:S01]  /*16ff0*/  LDC.64 R2, c[0x0][0x2e0] ;  /* 0x0000b800ff027b82 */ /* 0x000e220000000a00 */
[----:B------:R-:W-:-:S04]  /*17000*/  LOP3.LUT R18, R6, 0x7f, RZ, 0xc0, !PT ;  /* 0x0000007f06127812 */ /* 0x000fc800078ec0ff */
[----:B------:R-:W-:-:S05]  /*17010*/  LEA.HI R6, R18, R19, RZ, 0x1e ;  /* 0x0000001312067211 */ /* 0x000fca00078ff0ff */
[----:B------:R-:W-:Y:S02]  /*17020*/  VIADD R6, R6, UR40 ;  /* 0x0000002806067c36 */ /* 0x000fe40008000000 */
[----:B0-----:R-:W-:-:S04]  /*17030*/  IMAD R4, R5, R2, RZ ;  /* 0x0000000205047224 */ /* 0x001fc800078e02ff */
[C---:B------:R-:W-:Y:S02]  /*17040*/  IMAD R5, R7.reuse, R3, R4 ;  /* 0x0000000307057224 */ /* 0x040fe400078e0204 */
[----:B------:R-:W-:Y:S01]  /*17050*/  IMAD.WIDE.U32 R2, R7, R2, UR4 ;  /* 0x0000000407027e25 */ /* 0x000fe2000f8e0002 */
[----:B------:R-:W0:Y:S01]  /*17060*/  @P0 LDC R4, c[0x0][0x450] ;  /* 0x00011400ff040b82 */ /* 0x000e220000000800 */
[----:B------:R-:W-:Y:S02]  /*17070*/  ULDC.64 UR4, c[0x0][0x2d0] ;  /* 0x0000b40000047ab9 */ /* 0x000fe40000000a00 */
[----:B------:R-:W-:Y:S02]  /*17080*/  IMAD.IADD R3, R3, 0x1, R5 ;  /* 0x0000000103037824 */ /* 0x000fe400078e0205 */
[----:B------:R-:W-:-:S03]  /*17090*/  IMAD.MOV.U32 R7, RZ, RZ, R6 ;  /* 0x000000ffff077224 */ /* 0x000fc600078e0006 */
[----:B------:R-:W1:Y:S02]  /*170a0*/  @P0 LDC R5, c[0x0][0x44c] ;  /* 0x00011300ff050b82 */ /* 0x000e640000000800 */
[----:B-1----:R-:W-:-:S05]  /*170b0*/  @P0 IMAD.HI.U32 R5, R6, R5, RZ ;  /* 0x0000000506050227 */ /* 0x002fca00078e00ff */
[----:B0-----:R-:W-:-:S04]  /*170c0*/  @P0 SHF.R.U32.HI R7, RZ, R4, R5 ;  /* 0x00000004ff070219 */ /* 0x001fc80000011605 */
[--C-:B------:R-:W-:Y:S01]  /*170d0*/  SHF.R.S32.HI R5, RZ, 0x1f, R7.reuse ;  /* 0x0000001fff057819 */ /* 0x100fe20000011407 */
[----:B------:R-:W-:Y:S02]  /*170e0*/  IMAD.MOV R4, RZ, RZ, -R7 ;  /* 0x000000ffff047224 */ /* 0x000fe400078e0a07 */
[----:B------:R-:W-:-:S04]  /*170f0*/  IMAD.WIDE.U32 R2, R7, UR4, R2 ;  /* 0x0000000407027c25 */ /* 0x000fc8000f8e0002 */
[----:B------:R-:W-:Y:S02]  /*17100*/  IMAD R4, R9, R4, R6 ;  /* 0x0000000409047224 */ /* 0x000fe400078e0206 */
[----:B------:R-:W-:-:S04]  /*17110*/  IMAD R6, R5, UR4, RZ ;  /* 0x0000000405067c24 */ /* 0x000fc8000f8e02ff */
[----:B------:R-:W-:Y:S01]  /*17120*/  IMAD R5, R7, UR5, R6 ;  /* 0x0000000507057c24 */ /* 0x000fe2000f8e0206 */
[----:B------:R-:W-:Y:S01]  /*17130*/  SHF.R.S32.HI R6, RZ, 0x1f, R4 ;  /* 0x0000001fff067819 */ /* 0x000fe20000011404 */
[----:B------:R-:W-:Y:S02]  /*17140*/  ULDC.64 UR4, c[0x0][0x2c8] ;  /* 0x0000b20000047ab9 */ /* 0x000fe40000000a00 */
[----:B------:R-:W-:Y:S02]  /*17150*/  IMAD.IADD R3, R3, 0x1, R5 ;  /* 0x0000000103037824 */ /* 0x000fe400078e0205 */
[----:B------:R-:W-:Y:S02]  /*17160*/  IMAD R5, R6, UR4, RZ ;  /* 0x0000000406057c24 */ /* 0x000fe4000f8e02ff */
[----:B------:R-:W-:Y:S01]  /*17170*/  IMAD.WIDE.U32 R2, R4, UR4, R2 ;  /* 0x0000000404027c25 */ /* 0x000fe2000f8e0002 */
[----:B------:R-:W-:Y:S02]  /*17180*/  ULDC UR4, c[0x0][0x2b8] ;  /* 0x0000ae0000047ab9 */ /* 0x000fe40000000800 */
[----:B------:R-:W-:Y:S01]  /*17190*/  ISETP.GE.AND P2, PT, R8, UR4, PT ;  /* 0x0000000408007c0c */ /* 0x000fe2000bf46270 */
[----:B------:R-:W-:Y:S01]  /*171a0*/  IMAD R6, R4, UR5, R5 ;  /* 0x0000000504067c24 */ /* 0x000fe2000f8e0205 */
[----:B------:R-:W-:Y:S01]  /*171b0*/  IADD3 R7, P3, R2, UR6, RZ ;  /* 0x0000000602077c10 */ /* 0x000fe2000ff7e0ff */
[----:B------:R-:W-:-:S03]  /*171c0*/  VIADD R4, R8, 0x40 ;  /* 0x0000004008047836 */ /* 0x000fc60000000000 */
[----:B------:R-:W-:Y:S02]  /*171d0*/  IADD3.X R6, R3, UR7, R6, P3, !PT ;  /* 0x0000000703067c10 */ /* 0x000fe40009ffe406 */
[----:B------:R-:W-:Y:S01]  /*171e0*/  ISETP.GE.AND P0, PT, R4, UR4, PT ;  /* 0x0000000404007c0c */ /* 0x000fe2000bf06270 */
[----:B------:R-:W-:-:S05]  /*171f0*/  VIADD R4, R8, 0x80 ;  /* 0x0000008008047836 */ /* 0x000fca0000000000 */
[----:B------:R-:W-:Y:S01]  /*17200*/  ISETP.GE.AND P1, PT, R4, UR4, PT ;  /* 0x0000000404007c0c */ /* 0x000fe2000bf26270 */
[----:B------:R-:W-:-:S03]  /*17210*/  UMOV UR4, 0xffffffff ;  /* 0xffffffff00047882 */ /* 0x000fc60000000000 */
[----:B------:R-:W-:Y:S09]  /*17220*/  BRA.DIV UR4, `(.L_x_977) ;  /* 0x0000002204f47947 */ /* 0x000ff2000b800000 */
[----:B------:R-:W0:Y:S01]  /*17230*/  SHFL.IDX PT, R14, R7, RZ, 0x1c1f ;  /* 0x001c1fff070e7589 */ /* 0x000e2200000e0000 */
[----:B------:R-:W-:Y:S01]  /*17240*/  ULDC UR4, c[0x0][0x288] ;  /* 0x0000a20000047ab9 */ /* 0x000fe20000000800 */
[----:B------:R-:W-:Y:S01]  /*17250*/  LEA.HI R4, R18, UR40, RZ, 0x1e ;  /* 0x0000002812047c11 */ /* 0x000fe2000f8ff0ff */
[----:B------:R-:W-:Y:S01]  /*17260*/  IMAD R5, R9, UR4, RZ ;  /* 0x0000000409057c24 */ /* 0x000fe2000f8e02ff */
[----:B------:R-:W1:Y:S04]  /*17270*/  SHFL.IDX PT, R2, R6, RZ, 0x1c1f ;  /* 0x001c1fff06027589 */ /* 0x000e6800000e0000 */
[----:B------:R-:W-:-:S13]  /*17280*/  ISETP.GE.AND P4, PT, R4, R5, PT ;  /* 0x000000050400720c */ /* 0x000fda0003f86270 */
[----:B------:R-:W-:Y:S01]  /*17290*/  @!P4 VIADD R9, R0, UR38 ;  /* 0x000000260009cc36 */ /* 0x000fe20008000000 */
[----:B0-----:R-:W-:Y:S02]  /*172a0*/  @!P4 IADD3 R10, P3, R8, R14, RZ ;  /* 0x0000000e080ac210 */ /* 0x001fe40007f7e0ff */
[----:B------:R-:W0:Y:S03]  /*172b0*/  SHFL.IDX PT, R14, R7, 0x1, 0x1c1f ;  /* 0x003c1f00070e7f89 */ /* 0x000e2600000e0000 */
[----:B-1----:R-:W-:Y:S02]  /*172c0*/  @!P4 IMAD.X R3, RZ, RZ, R2, P3 ;  /* 0x000000ffff03c224 */ /* 0x002fe400018e0602 */
[----:B------:R-:W-:Y:S02]  /*172d0*/  @!P4 IMAD.MOV.U32 R2, RZ, RZ, R10 ;  /* 0x000000ffff02c224 */ /* 0x000fe400078e000a */
[----:B------:R-:W-:-:S03]  /*172e0*/  VIADD R10, R4, 0x20 ;  /* 0x00000020040a7836 */ /* 0x000fc60000000000 */
[----:B------:R-:W-:Y:S02]  /*172f0*/  @!P4 LDGSTS.E.BYPASS.LTC128B.128 [R9+0x14400], desc[UR58][R2.64], !P2 ;  /* 0x144000000209cfae */ /* 0x000fe4000d101d7a */
[----:B------:R-:W-:Y:S02]  /*17300*/  ISETP.GE.AND P3, PT, R10, R5, PT ;  /* 0x000000050a00720c */ /* 0x000fe40003f66270 */
[----:B------:R-:W-:Y:S04]  /*17310*/  @!P4 LDGSTS.E.BYPASS.LTC128B.128 [R9+0x16400], desc[UR58][R2.64+0x40], !P0 ;  /* 0x164000400209cfae */ /* 0x000fe8000c101d7a */
[----:B------:R1:W-:Y:S07]  /*17320*/  @!P4 LDGSTS.E.BYPASS.LTC128B.128 [R9+0x18400], desc[UR58][R2.64+0x80], !P1 ;  /* 0x184000800209cfae */ /* 0x0003ee000c901d7a */
[----:B0-----:R-:W-:Y:S01]  /*17330*/  @!P3 IADD3 R10, P4, R8, R14, RZ ;  /* 0x0000000e080ab210 */ /* 0x001fe20007f9e0ff */
[----:B------:R-:W-:Y:S01]  /*17340*/  @!P3 VIADD R19, R0, UR38 ;  /* 0x000000260013bc36 */ /* 0x000fe20008000000 */
[----:B------:R-:W-:Y:S04]  /*17350*/  SHFL.IDX PT, R14, R7, 0x2, 0x1c1f ;  /* 0x005c1f00070e7f89 */ /* 0x000fe800000e0000 */
[----:B-1----:R-:W0:Y:S02]  /*17360*/  SHFL.IDX PT, R2, R6, 0x1, 0x1c1f ;  /* 0x003c1f0006027f89 */ /* 0x002e2400000e0000 */
[----:B0-----:R-:W-:-:S02]  /*17370*/  @!P3 IMAD.X R21, RZ, RZ, R2, P4 ;  /* 0x000000ffff15b224 */ /* 0x001fc400020e0602 */
[----:B------:R-:W-:Y:S02]  /*17380*/  @!P3 IMAD.MOV.U32 R2, RZ, RZ, R10 ;  /* 0x000000ffff02b224 */ /* 0x000fe400078e000a */
[----:B------:R-:W-:Y:S02]  /*17390*/  @!P3 IMAD.MOV.U32 R3, RZ, RZ, R21 ;  /* 0x000000ffff03b224 */ /* 0x000fe400078e0015 */
[----:B------:R-:W-:-:S03]  /*173a0*/  VIADD R10, R4, 0x40 ;  /* 0x00000040040a7836 */ /* 0x000fc60000000000 */
[----:B------:R-:W-:Y:S04]  /*173b0*/  @!P3 LDGSTS.E.BYPASS.LTC128B.128 [R19+0x14c00], desc[UR58][R2.64], !P2 ;  /* 0x14c000000213bfae */ /* 0x000fe8000d101d7a */
[----:B------:R-:W-:Y:S04]  /*173c0*/  @!P3 LDGSTS.E.BYPASS.LTC128B.128 [R19+0x16c00], desc[UR58][R2.64+0x40], !P0 ;  /* 0x16c000400213bfae */ /* 0x000fe8000c101d7a */
[----:B------:R0:W-:Y:S01]  /*173d0*/  @!P3 LDGSTS.E.BYPASS.LTC128B.128 [R19+0x18c00], desc[UR58][R2.64+0x80], !P1 ;  /* 0x18c000800213bfae */ /* 0x0001e2000c901d7a */
[----:B------:R-:W-:-:S03]  /*173e0*/  ISETP.GE.AND P3, PT, R10, R5, PT ;  /* 0x000000050a00720c */ /* 0x000fc60003f66270 */
[----:B0-----:R-:W0:Y:S10]  /*173f0*/  SHFL.IDX PT, R2, R6, 0x2, 0x1c1f ;  /* 0x005c1f0006027f89 */ /* 0x001e3400000e0000 */
[----:B------:R-:W-:Y:S01]  /*17400*/  @!P3 IADD3 R10, P4, R8, R14, RZ ;  /* 0x0000000e080ab210 */ /* 0x000fe20007f9e0ff */
[----:B------:R-:W-:Y:S01]  /*17410*/  @!P3 VIADD R9, R0, UR38 ;  /* 0x000000260009bc36 */ /* 0x000fe20008000000 */
[----:B------:R1:W2:Y:S04]  /*17420*/  SHFL.IDX PT, R14, R7, 0x3, 0x1c1f ;  /* 0x007c1f00070e7f89 */ /* 0x0002a800000e0000 */
[----:B------:R-:W3:Y:S01]  /*17430*/  SHFL.IDX PT, R6, R6, 0x3, 0x1c1f ;  /* 0x007c1f0006067f89 */ /* 0x000ee200000e0000 */
[----:B0-----:R-:W-:-:S02]  /*17440*/  @!P3 IMAD.X R21, RZ, RZ, R2, P4 ;  /* 0x000000ffff15b224 */ /* 0x001fc400020e0602 */
[----:B------:R-:W-:Y:S02]  /*17450*/  @!P3 IMAD.MOV.U32 R2, RZ, RZ, R10 ;  /* 0x000000ffff02b224 */ /* 0x000fe400078e000a */
[----:B------:R-:W-:-:S05]  /*17460*/  @!P3 IMAD.MOV.U32 R3, RZ, RZ, R21 ;  /* 0x000000ffff03b224 */ /* 0x000fca00078e0015 */
[----:B------:R1:W-:Y:S04]  /*17470*/  @!P3 LDGSTS.E.BYPASS.LTC128B.128 [R9+0x15400], desc[UR58][R2.64], !P2 ;  /* 0x154000000209bfae */ /* 0x0003e8000d101d7a */
[----:B------:R1:W-:Y:S04]  /*17480*/  @!P3 LDGSTS.E.BYPASS.LTC128B.128 [R9+0x17400], desc[UR58][R2.64+0x40], !P0 ;  /* 0x174000400209bfae */ /* 0x0003e8000c101d7a */
[----:B--23--:R1:W-:Y:S02]  /*17490*/  @!P3 LDGSTS.E.BYPASS.LTC128B.128 [R9+0x19400], desc[UR58][R2.64+0x80], !P1 ;  /* 0x194000800209bfae */ /* 0x00c3e4000c901d7a */
.L_x_1035:
[----:B------:R-:W-:Y:S01]  /*174a0*/  VIADD R4, R4, 0x60 ;  /* 0x0000006004047836 */ /* 0x000fe20000000000 */
[----:B------:R-:W-:Y:S04]  /*174b0*/  BSSY B0, `(.L_x_978) ;  /* 0x000000c000007945 */ /* 0x000fe80003800000 */
[----:B------:R-:W-:-:S13]  /*174c0*/  ISETP.GE.AND P3, PT, R4, R5, PT ;  /* 0x000000050400720c */ /* 0x000fda0003f66270 */
[----:B------:R-:W-:Y:S05]  /*174d0*/  @P3 BRA `(.L_x_979) ;  /* 0x0000000000243947 */ /* 0x000fea0003800000 */
[----:B-1----:R-:W-:Y:S01]  /*174e0*/  IADD3 R2, P3, R8, R14, RZ ;  /* 0x0000000e08027210 */ /* 0x002fe20007f7e0ff */
[----:B------:R-:W-:-:S04]  /*174f0*/  VIADD R5, R0, UR38 ;  /* 0x0000002600057c36 */ /* 0x000fc80008000000 */
[----:B------:R-:W-:-:S05]  /*17500*/  IMAD.X R3, RZ, RZ, R6, P3 ;  /* 0x000000ffff037224 */ /* 0x000fca00018e0606 */
[----:B------:R-:W-:Y:S01]  /*17510*/  @!PT LDS RZ, [RZ] ;  /* 0x00000000fffff984 */ /* 0x000fe20000000800 */
[----:B------:R-:W-:Y:S01]  /*17520*/  @!PT LDS RZ, [RZ] ;  /* 0x00000000fffff984 */ /* 0x000fe20000000800 */
[----:B------:R-:W-:Y:S01]  /*17530*/  @!PT LDS RZ, [RZ] ;  /* 0x00000000fffff984 */ /* 0x000fe20000000800 */
[----:B------:R0:W-:Y:S04]  /*17540*/  LDGSTS.E.BYPASS.LTC128B.128 [R5+0x15c00], desc[UR58][R2.64], !P2 ;  /* 0x15c0000002057fae */ /* 0x0001e8000d101d7a */
[----:B------:R0:W-:Y:S04]  /*17550*/  LDGSTS.E.BYPASS.LTC128B.128 [R5+0x17c00], desc[UR58][R2.64+0x40], !P0 ;  /* 0x17c0004002057fae */ /* 0x0001e8000c101d7a */
[----:B------:R0:W-:Y:S02]  /*17560*/  LDGSTS.E.BYPASS.LTC128B.128 [R5+0x19c00], desc[UR58][R2.64+0x80], !P1 ;  /* 0x19c0008002057fae */ /* 0x0001e4000c901d7a */
.L_x_979:
[----:B------:R-:W-:Y:S05]  /*17570*/  BSYNC B0 ;  /* 0x0000000000007941 */ /* 0x000fea0003800000 */
.L_x_978:
[----:B------:R-:W-:Y:S01]  /*17580*/  NOP ;  /* 0x0000000000007918 */ /* 0x000fe20000000000 */
[----:B------:R-:W-:Y:S01]  /*17590*/  SYNCS.ARRIVE.TRANS64.RED.A0T1 RZ, [UR38+0x29800], RZ ;  /* 0x029800ffffff79a7 */ /* 0x000fe20008200426 */
[----:B------:R-:W-:Y:S01]  /*175a0*/  IMAD.MOV.U32 R0, RZ, RZ, 0x1 ;  /* 0x00000001ff007424 */ /* 0x000fe200078e00ff */
[----:B------:R-:W-:Y:S04]  /*175b0*/  ARRIVES.LDGSTSBAR.64.TRANSCNT [UR38+0x29800] ;  /* 0x02980000ff0079b0 */ /* 0x000fe80008000aa6 */
[----:B------:R-:W-:Y:S01]  /*175c0*/  SHF.L.U32 R0, R0, 0x1f, RZ ;  /* 0x0000001f00007819 */ /* 0x000fe200000006ff */
[----:B------:R-:W-:Y:S01]  /*175d0*/  NOP ;  /* 0x0000000000007918 */ /* 0x000fe20000000000 */
[----:B------:R-:W-:Y:S01]  /*175e0*/  SYNCS.ARRIVE.TRANS64.A1T0 RZ, [UR38+0x29800], RZ ;  /* 0x029800ffffff79a7 */ /* 0x000fe20008100026 */
[----:B01----:R-:W-:-:S05]  /*175f0*/  VIADD R2, R17, 0xfffffffe ;  /* 0xfffffffe11027836 */ /* 0x003fca0000000000 */
[----:B------:R-:W-:Y:S01]  /*17600*/  ISETP.GE.AND P1, PT, R2, UR39, PT ;  /* 0x0000002702007c0c */ /* 0x000fe2000bf26270 */
[----:B------:R-:W0:Y:S02]  /*17610*/  SYNCS.PHASECHK.TRANS64.TRYWAIT P0, [UR38+0x29820], R0 ;  /* 0x02982000ff0075a7 */ /* 0x000e240008000166 */
[----:B0-----:R-:W-:Y:S10]  /*17620*/  @!P0 BRA `(.L_x_980) ;  /* 0x0000002400408947 */ /* 0x001ff40003800000 */
.L_x_1036:
[----:B------:R-:W-:Y:S01]  /*17630*/  IMAD.MOV.U32 R20, RZ, RZ, 0x1 ;  /* 0x00000001ff147424 */ /* 0x000fe200078e00ff */
[----:B------:R-:W-:Y:S06]  /*17640*/  @!P1 BRA `(.L_x_981) ;  /* 0x0000000c00e89947 */ /* 0x000fec0003800000 */
[----:B0-----:R-:W2:Y:S02]  /*17650*/  LDL R3, [R1+0x18] ;  /* 0x0000180001037983 */ /* 0x001ea40000100800 */
[----:B--2---:R-:W-:Y:S01]  /*17660*/  R2UR UR4, R3 ;  /* 0x00000000030472ca */ /* 0x004fe200000e0000 */
[----:B------:R-:W-:-:S12]  /*17670*/  IMAD.MOV.U32 R3, RZ, RZ, RZ ;  /* 0x000000ffff037224 */ /* 0x000fd800078e00ff */
[----:B------:R-:W-:Y:S02]  /*17680*/  IMAD.U32 R0, RZ, RZ, UR4 ;  /* 0x00000004ff007e24 */ /* 0x000fe4000f8e00ff */
[----:B------:R-:W-:-:S03]  /*17690*/  IMAD.U32 R21, RZ, RZ, UR4 ;  /* 0x00000004ff157e24 */ /* 0x000fc6000f8e00ff */
[----:B------:R-:W-:Y:S01]  /*176a0*/  LOP3.LUT R4, R0, 0x2, RZ, 0xfc, !PT ;  /* 0x0000000200047812 */ /* 0x000fe200078efcff */
[----:B------:R-:W-:Y:S01]  /*176b0*/  IMAD.MOV.U32 R0, RZ, RZ, 0x1 ;  /* 0x00000001ff007424 */ /* 0x000fe200078e00ff */
[----:B------:R-:W-:-:S03]  /*176c0*/  LOP3.LUT R21, R21, 0x1, RZ, 0xfc, !PT ;  /* 0x0000000115157812 */ /* 0x000fc600078efcff */
[----:B------:R0:W-:Y:S04]  /*176d0*/  STL [R1+0xc], R4 ;  /* 0x00000c0401007387 */ /* 0x0001e80000100800 */
.L_x_1000:
        /* <DEDUP_REMOVED lines=20> */
[----:B------:R-:W-:-:S04]  /*17820*/  @P0 SHF.R.U32.HI R4, RZ, R5, R6 ;  /* 0x00000005ff040219 */ /* 0x000fc80000011606 */
[--C-:B------:R-:W-:Y:S01]  /*17830*/  SHF.R.S32.HI R5, RZ, 0x1f, R4.reuse ;  /* 0x0000001fff057819 */ /* 0x100fe20000011404 */
[----:B------:R-:W-:-:S04]  /*17840*/  IMAD.MOV R8, RZ, RZ, -R4 ;  /* 0x000000ffff087224 */ /* 0x000fc800078e0a04 */
[----:B------:R-:W-:Y:S02]  /*17850*/  IMAD R8, R7, R8, R2 ;  /* 0x0000000807087224 */ /* 0x000fe400078e0202 */
[----:B------:R-:W0:Y:S01]  /*17860*/  LDC.64 R6, c[0x0][0x418] ;  /* 0x00010600ff067b82 */ /* 0x000e220000000a00 */
[----:B--2---:R-:W-:-:S04]  /*17870*/  IMAD R9, R9, UR4, RZ ;  /* 0x0000000409097c24 */ /* 0x004fc8000f8e02ff */
[C---:B---3--:R-:W-:Y:S02]  /*17880*/  IMAD R9, R10.reuse, UR5, R9 ;  /* 0x000000050a097c24 */ /* 0x048fe4000f8e0209 */
[----:B------:R-:W-:-:S04]  /*17890*/  IMAD.WIDE.U32 R4, R10, UR4, R4 ;  /* 0x000000040a047c25 */ /* 0x000fc8000f8e0004 */
[----:B------:R-:W-:Y:S01]  /*178a0*/  IMAD.IADD R9, R9, 0x1, R5 ;  /* 0x0000000109097824 */ /* 0x000fe200078e0205 */
[----:B0-----:R-:W-:-:S04]  /*178b0*/  LEA R6, P0, R4, R6, 0x2 ;  /* 0x0000000604067211 */ /* 0x001fc800078010ff */
[----:B------:R-:W-:-:S05]  /*178c0*/  LEA.HI.X R7, R4, R7, R9, 0x2, P0 ;  /* 0x0000000704077211 */ /* 0x000fca00000f1409 */
[----:B------:R0:W5:Y:S04]  /*178d0*/  LDG.E R16, desc[UR58][R6.64] ;  /* 0x0000003a06107981 */ /* 0x000168000c1e1900 */
.L_x_984:
[----:B------:R-:W1:Y:S01]  /*178e0*/  S2R R4, SR_TID.X ;  /* 0x0000000000047919 */ /* 0x000e620000002100 */
[----:B0-----:R-:W-:Y:S02]  /*178f0*/  LEA R6, R17, UR38, 0x3 ;  /* 0x0000002611067c11 */ /* 0x001fe4000f8e18ff */
[----:B-1----:R-:W-:Y:S02]  /*17900*/  LOP3.LUT R5, R4, 0x7f, RZ, 0xc0, !PT ;  /* 0x0000007f04057812 */ /* 0x002fe400078ec0ff */
[----:B------:R-:W-:Y:S02]  /*17910*/  SHF.L.U32 R4, R20, 0x1f, RZ ;  /* 0x0000001f14047819 */ /* 0x000fe400000006ff */
[----:B------:R-:W-:Y:S02]  /*17920*/  ISETP.NE.AND P1, PT, R5, RZ, PT ;  /* 0x000000ff0500720c */ /* 0x000fe40003f25270 */
[----:B------:R-:W0:Y:S02]  /*17930*/  SYNCS.PHASECHK.TRANS64.TRYWAIT P0, [R6+URZ+0x29880], R4 ;  /* 0x02988004060075a7 */ /* 0x000e24000800017f */
[----:B0-----:R-:W-:Y:S09]  /*17940*/  @!P0 BRA `(.L_x_985) ;  /* 0x0000002000908947 */ /* 0x001ff20003800000 */
.L_x_1037:
        /* <DEDUP_REMOVED lines=9> */
.L_x_987:
[----:B------:R-:W-:Y:S05]  /*179e0*/  BSYNC B1 ;  /* 0x0000000000017941 */ /* 0x000fea0003800000 */
.L_x_986:
        /* <DEDUP_REMOVED lines=15> */
.L_x_988:
        /* <DEDUP_REMOVED lines=8> */
.L_x_1038:
[----:B------:R-:W-:Y:S01]  /*17b60*/  BSSY B1, `(.L_x_990) ;  /* 0x000000b000017945 */ /* 0x000fe20003800000 */
[----:B01----:R-:W-:Y:S02]  /*17b70*/  IMAD.MOV.U32 R4, RZ, RZ, 0x0 ;  /* 0x00000000ff047424 */ /* 0x003fe400078e00ff */
[----:B------:R-:W-:Y:S01]  /*17b80*/  IMAD.MOV.U32 R5, RZ, RZ, 0x14f00000 ;  /* 0x14f00000ff057424 */ /* 0x000fe200078e00ff */
[----:B------:R-:W-:Y:S06]  /*17b90*/  @P1 BRA `(.L_x_991) ;  /* 0x00000000001c1947 */ /* 0x000fec0003800000 */
[----:B------:R-:W0:Y:S02]  /*17ba0*/  S2R R9, SR_TID.X ;  /* 0x0000000000097919 */ /* 0x000e240000002100 */
[----:B0-----:R-:W-:Y:S01]  /*17bb0*/  LOP3.LUT R10, R9, 0x1f, RZ, 0xc0, !PT ;  /* 0x0000001f090a7812 */ /* 0x001fe200078ec0ff */
[----:B------:R-:W-:-:S03]  /*17bc0*/  IMAD.MOV.U32 R9, RZ, RZ, 0x7800 ;  /* 0x00007800ff097424 */ /* 0x000fc600078e00ff */
[----:B------:R-:W-:Y:S01]  /*17bd0*/  ISETP.NE.AND P0, PT, R10, RZ, PT ;  /* 0x000000ff0a00720c */ /* 0x000fe20003f05270 */
[----:B------:R0:W-:-:S12]  /*17be0*/  SYNCS.ARRIVE.TRANS64 RZ, [R6+URZ+0x29830], R9 ;  /* 0x0298300906ff79a7 */ /* 0x0001d8000800003f */
[----:B0-----:R-:W-:Y:S05]  /*17bf0*/  @!P0 BRA `(.L_x_991) ;  /* 0x0000000000048947 */ /* 0x001fea0003800000 */
[----:B------:R-:W-:Y:S01]  /*17c00*/  BPT.TRAP 0x1 ;  /* 0x000000040000795c */ /* 0x000fe20000300000 */
.L_x_991:
[----:B------:R-:W-:Y:S05]  /*17c10*/  BSYNC B1 ;  /* 0x0000000000017941 */ /* 0x000fea0003800000 */
.L_x_990:
        /* <DEDUP_REMOVED lines=13> */
.L_x_992:
        /* <DEDUP_REMOVED lines=13> */
.L_x_993:
        /* <DEDUP_REMOVED lines=13> */
.L_x_994:
[----:B------:R-:W-:-:S13]  /*17e90*/  @P0 ELECT P1, URZ, PT ;  /* 0x00000000003f082f */ /* 0x000fda0003820000 */
[----:B------:R-:W-:Y:S01]  /*17ea0*/  @P1 R2UR UR13, R16 ;  /* 0x00000000100d12ca */ /* 0x000fe200000e0000 */
[----:B------:R-:W-:Y:S01]  /*17eb0*/  UMOV UR12, UR36 ;  /* 0x00000024000c7c82 */ /* 0x000fe20008000000 */
[----:B------:R-:W-:-:S11]  /*17ec0*/  @P1 PLOP3.LUT P0, PT, P1, PT, PT, 0x8, 0x0 ;  /* 0x000000000000181c */ /* 0x000fd60000f0e170 */
[----:B------:R0:W-:Y:S01]  /*17ed0*/  UTMALDG.4D [UR8], [UR6], desc[UR14] ;  /* 0x00000e08060075b4 */ /* 0x0001e20008019000 */
[----:B------:R-:W-:Y:S01]  /*17ee0*/  PLOP3.LUT P1, PT, PT, PT, PT, 0x8, 0x0 ;  /* 0x000000000000781c */ /* 0x000fe20003f2e170 */
[----:B0-----:R-:W-:-:S12]  /*17ef0*/  @P0 BRA.U.ANY `(.L_x_994) ;  /* 0xfffffffd00e40947 */ /* 0x001fd8000393ffff */
.L_x_983:
[----:B------:R-:W-:Y:S05]  /*17f00*/  BSYNC B0 ;  /* 0x0000000000007941 */ /* 0x000fea0003800000 */
.L_x_982:
[----:B------:R-:W-:-:S13]  /*17f10*/  ISETP.NE.AND P0, PT, R21, 0x3, PT ;  /* 0x000000031500780c */ /* 0x000fda0003f05270 */
[----:B------:R-:W-:Y:S05]  /*17f20*/  @!P0 BRA `(.L_x_995) ;  /* 0x0000000000048947 */ /* 0x000fea0003800000 */
[----:B------:R-:W-:Y:S01]  /*17f30*/  BPT.TRAP 0x1 ;  /* 0x000000040000795c */ /* 0x000fe20000300000 */
.L_x_995:
[----:B------:R-:W2:Y:S01]  /*17f40*/  LDL R4, [R1+0xc] ;  /* 0x00000c0001047983 */ /* 0x000ea20000100800 */
[----:B------:R-:W-:Y:S02]  /*17f50*/  LOP3.LUT R5, R0, 0x1, RZ, 0x3c, !PT ;  /* 0x0000000100057812 */ /* 0x000fe400078e3cff */
[----:B------:R-:W-:Y:S02]  /*17f60*/  LEA R18, R3, UR38, 0x3 ;  /* 0x0000002603127c11 */ /* 0x000fe4000f8e18ff */
[----:B------:R-:W-:-:S04]  /*17f70*/  SHF.L.U32 R5, R5, 0x1f, RZ ;  /* 0x0000001f05057819 */ /* 0x000fc800000006ff */
[----:B------:R-:W0:Y:S01]  /*17f80*/  SYNCS.PHASECHK.TRANS64.TRYWAIT P0, [R18+URZ+0x29870], R5 ;  /* 0x02987005120075a7 */ /* 0x000e22000800017f */
[----:B--2---:R-:W-:Y:S01]  /*17f90*/  ISETP.NE.AND P1, PT, R4, 0x3, PT ;  /* 0x000000030400780c */ /* 0x004fe20003f25270 */
[----:B0-----:R-:W-:-:S12]  /*17fa0*/  @!P0 BRA `(.L_x_996) ;  /* 0x0000001c00208947 */ /* 0x001fd80003800000 */
.L_x_1039:
[----:B------:R-:W-:Y:S05]  /*17fb0*/  @!P1 BRA `(.L_x_997) ;  /* 0x0000000000049947 */ /* 0x000fea0003800000 */
[----:B------:R-:W-:Y:S01]  /*17fc0*/  BPT.TRAP 0x1 ;  /* 0x000000040000795c */ /* 0x000fe20000300000 */
.L_x_997:
[----:B0-----:R-:W-:Y:S01]  /*17fd0*/  SHF.L.U32 R5, R0, 0x1f, RZ ;  /* 0x0000001f00057819 */ /* 0x001fe200000006ff */
[----:B------:R-:W-:-:S03]  /*17fe0*/  IMAD R12, R3, 0x5000, RZ ;  /* 0x00005000030c7824 */ /* 0x000fc600078e02ff */
[----:B------:R-:W0:Y:S02]  /*17ff0*/  SYNCS.PHASECHK.TRANS64.TRYWAIT P0, [R18+URZ+0x29860], R5 ;  /* 0x02986005120075a7 */ /* 0x000e24000800017f */
[----:B0-----:R-:W-:Y:S05]  /*18000*/  @!P0 BRA `(.L_x_998) ;  /* 0x0000001c001c8947 */ /* 0x001fea0003800000 */
.L_x_1040:
[----:B------:R-:W2:Y:S04]  /*18010*/  LDL R0, [R1+0x10] ;  /* 0x0000100001007983 */ /* 0x000ea80000100800 */
[----:B------:R-:W3:Y:S01]  /*18020*/  LDL R13, [R1+0x14] ;  /* 0x00001400010d7983 */ /* 0x000ee20000100800 */
[----:B------:R-:W-:Y:S05]  /*18030*/  WARPSYNC.ALL ;  /* 0x0000000000007948 */ /* 0x000fea0003800000 */
[----:B------:R-:W1:Y:S01]  /*18040*/  S2R R3, SR_TID.X ;  /* 0x0000000000037919 */ /* 0x000e620000002100 */
[----:B------:R-:W-:Y:S01]  /*18050*/  IMAD.MOV.U32 R6, RZ, RZ, 0x40 ;  /* 0x00000040ff067424 */ /* 0x000fe200078e00ff */
[----:B-1----:R-:W-:-:S04]  /*18060*/  LOP3.LUT P0, RZ, R3, 0x4, RZ, 0xc0, !PT ;  /* 0x0000000403ff7812 */ /* 0x002fc8000780c0ff */
[----:B------:R-:W-:Y:S02]  /*18070*/  SEL R6, R6, 0xffffffc0, !P0 ;  /* 0xffffffc006067807 */ /* 0x000fe40004000000 */
[C---:B--2---:R-:W-:Y:S02]  /*18080*/  LOP3.LUT R0, R12.reuse, R0, RZ, 0xfc, !PT ;  /* 0x000000000c007212 */ /* 0x044fe400078efcff */
[----:B---3--:R-:W-:-:S03]  /*18090*/  LOP3.LUT R19, R12, R13, RZ, 0xfc, !PT ;  /* 0x0000000d0c137212 */ /* 0x008fc600078efcff */
[----:B------:R-:W1:Y:S01]  /*180a0*/  LDSM.16.MT88.4 R8, [R0+UR38+0xa400] ;  /* 0x00a400260008783b */ /* 0x000e620008004200 */
[----:B------:R-:W-:Y:S02]  /*180b0*/  VIADD R3, R0, UR38 ;  /* 0x0000002600037c36 */ /* 0x000fe40008000000 */
[----:B------:R-:W-:Y:S02]  /*180c0*/  VIADD R19, R19, UR38 ;  /* 0x0000002613137c36 */ /* 0x000fe40008000000 */
[----:B------:R-:W-:Y:S01]  /*180d0*/  IMAD.IADD R3, R6, 0x1, R3 ;  /* 0x0000000106037824 */ /* 0x000fe200078e0203 */
[C-C-:B-1----:R-:W-:Y:S02]  /*180e0*/  PRMT R4, R8.reuse, 0x6420, R9.reuse ;  /* 0x0000642008047816 */ /* 0x142fe40000000009 */
[----:B0-----:R-:W-:Y:S02]  /*180f0*/  PRMT R5, R8, 0x7531, R9 ;  /* 0x0000753108057816 */ /* 0x001fe40000000009 */
        /* <DEDUP_REMOVED lines=65> */
.L_x_999:
[----:B------:R-:W2:Y:S01]  /*18510*/  S2R R0, SR_TID.X ;  /* 0x0000000000007919 */ /* 0x000ea20000002100 */
[----:B-1----:R-:W-:Y:S01]  /*18520*/  SYNCS.ARRIVE.TRANS64.A1T0 RZ, [R18+URZ+0x29850], RZ ;  /* 0x029850ff12ff79a7 */ /* 0x002fe2000810003f */
[----:B------:R-:W-:Y:S01]  /*18530*/  IMAD.MOV.U32 R3, RZ, RZ, R17 ;  /* 0x000000ffff037224 */ /* 0x000fe200078e0011 */
[----:B--2---:R-:W-:Y:S01]  /*18540*/  LOP3.LUT R0, R0, 0x7f, RZ, 0xc0, !PT ;  /* 0x0000007f00007812 */ /* 0x004fe200078ec0ff */
[----:B------:R-:W-:Y:S03]  /*18550*/  BAR.SYNC.DEFER_BLOCKING 0x2, 0x80 ;  /* 0x0082000000007b1d */ /* 0x000fe60000010000 */
[----:B------:R-:W-:-:S13]  /*18560*/  ISETP.NE.AND P0, PT, R0, RZ, PT ;  /* 0x000000ff0000720c */ /* 0x000fda0003f05270 */
[----:B------:R-:W-:-:S05]  /*18570*/  @!P0 VIADD R0, R18, 0x29880 ;  /* 0x0002988012008836 */ /* 0x000fca0000000000 */
[----:B------:R-:W-:-:S04]  /*18580*/  @!P0 PRMT R0, RZ, 0x654, R0 ;  /* 0x00000654ff008816 */ /* 0x000fc80000000000 */
[----:B------:R1:W-:Y:S01]  /*18590*/  @!P0 SYNCS.ARRIVE.TRANS64.RED.A1T0 RZ, [R0+URZ], RZ ;  /* 0x000000ff00ff89a7 */ /* 0x0003e2000810043f */
[C---:B------:R-:W-:Y:S01]  /*185a0*/  ISETP.GT.AND P0, PT, R2.reuse, UR39, PT ;  /* 0x0000002702007c0c */ /* 0x040fe2000bf04270 */
[----:B------:R-:W-:Y:S02]  /*185b0*/  VIADD R2, R2, 0xffffffff ;  /* 0xffffffff02027836 */ /* 0x000fe40000000000 */
[----:B-1----:R-:W-:-:S10]  /*185c0*/  IMAD.MOV.U32 R0, RZ, RZ, R20 ;  /* 0x000000ffff007224 */ /* 0x002fd400078e0014 */
[----:B------:R-:W-:Y:S05]  /*185d0*/  @P0 BRA `(.L_x_1000) ;  /* 0xfffffff000400947 */ /* 0x000fea000383ffff */
[----:B------:R-:W-:Y:S05]  /*185e0*/  BRA `(.L_x_1001) ;  /* 0x0000000000047947 */ /* 0x000fea0003800000 */
.L_x_981:
[----:B------:R-:W-:-:S07]  /*185f0*/  IMAD.MOV.U32 R17, RZ, RZ, RZ ;  /* 0x000000ffff117224 */ /* 0x000fce00078e00ff */
.L_x_1001:
[----:B0-----:R-:W2:Y:S02]  /*18600*/  LDL R0, [R1+0x18] ;  /* 0x0000180001007983 */ /* 0x001ea40000100800 */
[----:B--2---:R-:W-:-:S13]  /*18610*/  R2UR UR4, R0 ;  /* 0x00000000000472ca */ /* 0x004fda00000e0000 */
[----:B------:R-:W-:-:S04]  /*18620*/  ULOP3.LUT UR4, UR4, 0x1, URZ, 0xfc, !UPT ;  /* 0x0000000104047892 */ /* 0x000fc8000f8efc3f */
[----:B------:R-:W-:-:S06]  /*18630*/  UISETP.NE.AND UP0, UPT, UR4, 0x3, UPT ;  /* 0x000000030400788c */ /* 0x000fcc000bf05270 */
[----:B------:R-:W-:-:S13]  /*18640*/  PLOP3.LUT P0, PT, PT, PT, UP0, 0x80, 0x0 ;  /* 0x000000000000781c */ /* 0x000fda0003f0f008 */
[----:B------:R-:W-:Y:S05]  /*18650*/  @!P0 BRA `(.L_x_1002) ;  /* 0x0000000000048947 */ /* 0x000fea0003800000 */
[----:B------:R-:W-:Y:S01]  /*18660*/  BPT.TRAP 0x1 ;  /* 0x000000040000795c */ /* 0x000fe20000300000 */
.L_x_1002:
[----:B------:R-:W-:Y:S01]  /*18670*/  LOP3.LUT R0, R20, 0x1, RZ, 0x3c, !PT ;  /* 0x0000000114007812 */ /* 0x000fe200078e3cff */
[----:B------:R-:W-:Y:S01]  /*18680*/  BSSY B0, `(.L_x_1003) ;  /* 0x0000005000007945 */ /* 0x000fe20003800000 */
[----:B------:R-:W-:Y:S02]  /*18690*/  LEA R3, R17, UR38, 0x3 ;  /* 0x0000002611037c11 */ /* 0x000fe4000f8e18ff */
[----:B------:R-:W-:-:S04]  /*186a0*/  SHF.L.U32 R0, R0, 0x1f, RZ ;  /* 0x0000001f00007819 */ /* 0x000fc800000006ff */
[----:B------:R-:W0:Y:S02]  /*186b0*/  SYNCS.PHASECHK.TRANS64.TRYWAIT P0, [R3+URZ+0x29870], R0 ;  /* 0x02987000030075a7 */ /* 0x000e24000800017f */
[----:B0-----:R-:W-:Y:S05]  /*186c0*/  @!P0 BRA `(.L_x_1004) ;  /* 0x0000001400808947 */ /* 0x001fea0003800000 */
.L_x_1041:
[----:B------:R-:W-:Y:S05]  /*186d0*/  BSYNC B0 ;  /* 0x0000000000007941 */ /* 0x000fea0003800000 */
.L_x_1003:
[----:B------:R-:W2:Y:S02]  /*186e0*/  LDL R2, [R1+0x18] ;  /* 0x0000180001027983 */ /* 0x000ea40000100800 */
[----:B--2---:R-:W-:-:S13]  /*186f0*/  R2UR UR4, R2 ;  /* 0x00000000020472ca */ /* 0x004fda00000e0000 */
[----:B------:R-:W-:-:S06]  /*18700*/  ULOP3.LUT UR4, UR4, 0x2, URZ, 0xfc, !UPT ;  /* 0x0000000204047892 */ /* 0x000fcc000f8efc3f */
[----:B0-----:R-:W-:-:S05]  /*18710*/  IMAD.U32 R0, RZ, RZ, UR4 ;  /* 0x00000004ff007e24 */ /* 0x001fca000f8e00ff */
[----:B------:R-:W-:-:S13]  /*18720*/  ISETP.NE.AND P1, PT, R0, 0x3, PT ;  /* 0x000000030000780c */ /* 0x000fda0003f25270 */
[----:B------:R-:W-:Y:S05]  /*18730*/  @!P1 BRA `(.L_x_1005) ;  /* 0x0000000000049947 */ /* 0x000fea0003800000 */
[----:B------:R-:W-:Y:S01]  /*18740*/  BPT.TRAP 0x1 ;  /* 0x000000040000795c */ /* 0x000fe20000300000 */
.L_x_1005:
[----:B------:R-:W2:Y:S01]  /*18750*/  LDL.LU R0, [R1+0x10] ;  /* 0x0000100001007983 */ /* 0x000ea20000300800 */
[----:B------:R-:W-:Y:S01]  /*18760*/  SHF.L.U32 R2, R20, 0x1f, RZ ;  /* 0x0000001f14027819 */ /* 0x000fe200000006ff */
[----:B------:R-:W-:-:S03]  /*18770*/  IMAD R12, R17, 0x5000, RZ ;  /* 0x00005000110c7824 */ /* 0x000fc600078e02ff */
[----:B------:R-:W0:Y:S02]  /*18780*/  SYNCS.PHASECHK.TRANS64.TRYWAIT P0, [R3+URZ+0x29860], R2 ;  /* 0x02986002030075a7 */ /* 0x000e24000800017f */
[----:B--2---:R-:W-:Y:S01]  /*18790*/  LOP3.LUT R0, R12, R0, RZ, 0xfc, !PT ;  /* 0x000000000c007212 */ /* 0x004fe200078efcff */
[----:B0-----:R-:W-:Y:S06]  /*187a0*/  @!P0 BRA `(.L_x_1006) ;  /* 0x00000014005c8947 */ /* 0x001fec0003800000 */
.L_x_1042:
[----:B------:R-:W2:Y:S01]  /*187b0*/  LDL.LU R13, [R1+0x14] ;  /* 0x00001400010d7983 */ /* 0x000ea20000300800 */
[----:B------:R-:W1:Y:S01]  /*187c0*/  S2R R4, SR_TID.X ;  /* 0x0000000000047919 */ /* 0x000e620000002100 */
[----:B0-----:R-:W-:Y:S01]  /*187d0*/  VIADD R2, R0, UR38 ;  /* 0x0000002600027c36 */ /* 0x001fe20008000000 */
[----:B------:R-:W-:Y:S05]  /*187e0*/  WARPSYNC.ALL ;  /* 0x0000000000007948 */ /* 0x000fea0003800000 */
[----:B------:R-:W0:Y:S01]  /*187f0*/  LDSM.16.MT88.4 R8, [R0+UR38+0xa400] ;  /* 0x00a400260008783b */ /* 0x000e220008004200 */
[----:B-1----:R-:W-:Y:S01]  /*18800*/  LOP3.LUT P0, RZ, R4, 0x4, RZ, 0xc0, !PT ;  /* 0x0000000404ff7812 */ /* 0x002fe2000780c0ff */
[----:B------:R-:W-:-:S05]  /*18810*/  IMAD.MOV.U32 R4, RZ, RZ, 0x40 ;  /* 0x00000040ff047424 */ /* 0x000fca00078e00ff */
[----:B------:R-:W-:-:S05]  /*18820*/  SEL R4, R4, 0xffffffc0, !P0 ;  /* 0xffffffc004047807 */ /* 0x000fca0004000000 */
[----:B------:R-:W-:-:S05]  /*18830*/  IMAD.IADD R2, R4, 0x1, R2 ;  /* 0x0000000104027824 */ /* 0x000fca00078e0202 */
[----:B------:R-:W1:Y:S01]  /*18840*/  LDSM.16.MT88.4 R4, [R2+0xa400] ;  /* 0x00a400000204783b */ /* 0x000e620000004200 */
[C-C-:B0-----:R-:W-:Y:S02]  /*18850*/  PRMT R14, R10.reuse, 0x6420, R11.reuse ;  /* 0x000064200a0e7816 */ /* 0x141fe4000000000b */
[----:B------:R-:W-:Y:S02]  /*18860*/  PRMT R15, R10, 0x7531, R11 ;  /* 0x000075310a0f7816 */ /* 0x000fe4000000000b */
[C-C-:B-1----:R-:W-:Y:S02]  /*18870*/  PRMT R10, R6.reuse, 0x6420, R7.reuse ;  /* 0x00006420060a7816 */ /* 0x142fe40000000007 */
[----:B------:R-:W-:Y:S02]  /*18880*/  PRMT R11, R6, 0x7531, R7 ;  /* 0x00007531060b7816 */ /* 0x000fe40000000007 */
[----:B--2---:R-:W-:Y:S02]  /*18890*/  LOP3.LUT R16, R12, R13, RZ, 0xfc, !PT ;  /* 0x0000000d0c107212 */ /* 0x004fe400078efcff */
[----:B------:R-:W-:-:S02]  /*188a0*/  PRMT R12, R8, 0x6420, R9 ;  /* 0x00006420080c7816 */ /* 0x000fc40000000009 */
[----:B------:R-:W-:Y:S01]  /*188b0*/  PRMT R13, R8, 0x7531, R9 ;  /* 0x00007531080d7816 */ /* 0x000fe20000000009 */
[----:B------:R-:W-:Y:S01]  /*188c0*/  VIADD R16, R16, UR38 ;  /* 0x0000002610107c36 */ /* 0x000fe20008000000 */
[C-C-:B------:R-:W-:Y:S02]  /*188d0*/  PRMT R8, R4.reuse, 0x6420, R5.reuse ;  /* 0x0000642004087816 */ /* 0x140fe40000000005 */
[----:B------:R-:W-:Y:S02]  /*188e0*/  PRMT R9, R4, 0x7531, R5 ;  /* 0x0000753104097816 */ /* 0x000fe40000000005 */
[----:B------:R-:W-:Y:S04]  /*188f0*/  STSM.16.M88.4 [R16+0x400], R12 ;  /* 0x0004000c10007844 */ /* 0x000fe80000000200 */
[----:B------:R-:W-:Y:S04]  /*18900*/  STSM.16.M88.4 [R16+0xc00], R8 ;  /* 0x000c000810007844 */ /* 0x000fe80000000200 */
[----:B------:R-:W0:Y:S04]  /*18910*/  LDSM.16.MT88.4 R8, [R0+UR38+0xb400] ;  /* 0x00b400260008783b */ /* 0x000e280008004200 */
[----:B------:R-:W1:Y:S01]  /*18920*/  LDSM.16.MT88.4 R4, [R2+0xb400] ;  /* 0x00b400000204783b */ /* 0x000e620000004200 */
[----:B0-----:R-:W-:-:S02]  /*18930*/  PRMT R12, R8, 0x6420, R9 ;  /* 0x00006420080c7816 */ /* 0x001fc40000000009 */
[----:B------:R-:W-:Y:S02]  /*18940*/  PRMT R13, R8, 0x7531, R9 ;  /* 0x00007531080d7816 */ /* 0x000fe40000000009 */
[C-C-:B------:R-:W-:Y:S02]  /*18950*/  PRMT R14, R10.reuse, 0x6420, R11.reuse ;  /* 0x000064200a0e7816 */ /* 0x140fe4000000000b */
[----:B------:R-:W-:Y:S02]  /*18960*/  PRMT R15, R10, 0x7531, R11 ;  /* 0x000075310a0f7816 */ /* 0x000fe4000000000b */
[C-C-:B-1----:R-:W-:Y:S02]  /*18970*/  PRMT R8, R4.reuse, 0x6420, R5.reuse ;  /* 0x0000642004087816 */ /* 0x142fe40000000005 */
[----:B------:R-:W-:Y:S02]  /*18980*/  PRMT R9, R4, 0x7531, R5 ;  /* 0x0000753104097816 */ /* 0x000fe40000000005 */
[----:B------:R-:W-:-:S02]  /*18990*/  PRMT R10, R6, 0x6420, R7 ;  /* 0x00006420060a7816 */ /* 0x000fc40000000007 */
[----:B------:R-:W-:Y:S01]  /*189a0*/  PRMT R11, R6, 0x7531, R7 ;  /* 0x00007531060b7816 */ /* 0x000fe20000000007 */
        /* <DEDUP_REMOVED lines=36> */
[----:B------:R0:W-:Y:S04]  /*18bf0*/  STSM.16.M88.4 [R16+0x4400], R12 ;  /* 0x0044000c10007844 */ /* 0x0001e80000000200 */
        /* <DEDUP_REMOVED lines=9> */
.L_x_1007:
        /* <DEDUP_REMOVED lines=14> */
.L_x_956:
[----:B------:R-:W0:Y:S01]  /*18d70*/  S2R R4, SR_CgaCtaId ;  /* 0x0000000000047919 */ /* 0x000e220000008800 */
[----:B------:R-:W-:Y:S02]  /*18d80*/  MOV R3, 0x400 ;  /* 0x0000040000037802 */ /* 0x000fe40000000f00 */
[----:B------:R-:W-:Y:S02]  /*18d90*/  SHF.L.U32 R2, R2, 0x1f, RZ ;  /* 0x0000001f02027819 */ /* 0x000fe400000006ff */
[----:B0-----:R-:W-:-:S04]  /*18da0*/  LEA R9, R4, R3, 0x18 ;  /* 0x0000000304097211 */ /* 0x001fc800078ec0ff */
[----:B------:R-:W0:Y:S02]  /*18db0*/  SYNCS.PHASECHK.TRANS64.TRYWAIT P0, [R9+URZ+0x29820], R2 ;  /* 0x02982002090075a7 */ /* 0x000e24000800017f */
[----:B0-----:R-:W-:Y:S05]  /*18dc0*/  @!P0 BRA `(.L_x_1008) ;  /* 0x0000000c00e88947 */ /* 0x001fea0003800000 */
.L_x_1043:
        /* <DEDUP_REMOVED lines=8> */
[----:B------:R-:W2:Y:S02]  /*18e50*/  LDL R3, [R1+0x18] ;  /* 0x0000180001037983 */ /* 0x000ea40000100800 */
[----:B--2---:R-:W-:-:S13]  /*18e60*/  R2UR UR4, R3 ;  /* 0x00000000030472ca */ /* 0x004fda00000e0000 */
[----:B------:R-:W-:-:S06]  /*18e70*/  ULOP3.LUT UR4, UR4, 0x2, URZ, 0xfc, !UPT ;  /* 0x0000000204047892 */ /* 0x000fcc000f8efc3f */
[----:B------:R-:W-:-:S05]  /*18e80*/  IMAD.U32 R2, RZ, RZ, UR4 ;  /* 0x00000004ff027e24 */ /* 0x000fca000f8e00ff */
[----:B------:R-:W-:-:S13]  /*18e90*/  ISETP.NE.AND P0, PT, R2, 0x3, PT ;  /* 0x000000030200780c */ /* 0x000fda0003f05270 */
[----:B------:R-:W-:Y:S05]  /*18ea0*/  @!P0 BRA `(.L_x_1009) ;  /* 0x0000000000048947 */ /* 0x000fea0003800000 */
[----:B------:R-:W-:Y:S01]  /*18eb0*/  BPT.TRAP 0x1 ;  /* 0x000000040000795c */ /* 0x000fe20000300000 */
.L_x_1009:
        /* <DEDUP_REMOVED lines=12> */
.L_x_1044:
[----:B------:R-:W1:Y:S02]  /*18f80*/  SYNCS.PHASECHK.TRANS64.TRYWAIT P1, [R7+URZ], R2 ;  /* 0x00000002070075a7 */ /* 0x000e64000802017f */
[----:B-1----:R-:W-:Y:S05]  /*18f90*/  @!P1 BRA `(.L_x_1011) ;  /* 0x0000000c009c9947 */ /* 0x002fea0003800000 */
.L_x_1045:
[----:B------:R-:W-:Y:S05]  /*18fa0*/  @!P0 BRA `(.L_x_1012) ;  /* 0x0000000000048947 */ /* 0x000fea0003800000 */
[----:B------:R-:W-:Y:S01]  /*18fb0*/  BPT.TRAP 0x1 ;  /* 0x000000040000795c */ /* 0x000fe20000300000 */
.L_x_1012:
[----:B0-----:R-:W-:-:S04]  /*18fc0*/  IMAD R5, R0, 0x8, R9 ;  /* 0x0000000800057824 */ /* 0x001fc800078e0209 */
[----:B------:R-:W0:Y:S02]  /*18fd0*/  SYNCS.PHASECHK.TRANS64.TRYWAIT P1, [R5+URZ+0x29860], R4 ;  /* 0x02986004050075a7 */ /* 0x000e24000802017f */
[----:B0-----:R-:W-:Y:S05]  /*18fe0*/  @!P1 BRA `(.L_x_1013) ;  /* 0x0000000c009c9947 */ /* 0x001fea0003800000 */
.L_x_1046:
[----:B------:R-:W-:Y:S05]  /*18ff0*/  @!P0 BRA `(.L_x_1014) ;  /* 0x0000000000048947 */ /* 0x000fea0003800000 */
[----:B------:R-:W-:Y:S01]  /*19000*/  BPT.TRAP 0x1 ;  /* 0x000000040000795c */ /* 0x000fe20000300000 */
.L_x_1014:
[----:B------:R-:W-:-:S04]  /*19010*/  IMAD R3, R3, 0x8, R9 ;  /* 0x0000000803037824 */ /* 0x000fc800078e0209 */
[----:B------:R-:W2:Y:S02]  /*19020*/  SYNCS.PHASECHK.TRANS64.TRYWAIT P1, [R3+URZ+0x29860], R2 ;  /* 0x02986002030075a7 */ /* 0x000ea4000802017f */
[----:B--2---:R-:W-:Y:S05]  /*19030*/  @!P1 BRA `(.L_x_1015) ;  /* 0x0000000c009c9947 */ /* 0x004fea0003800000 */
.L_x_1047:
[----:B------:R-:W-:Y:S05]  /*19040*/  @!P0 BRA `(.L_x_1016) ;  /* 0x0000000000048947 */ /* 0x000fea0003800000 */
[----:B------:R-:W-:Y:S01]  /*19050*/  BPT.TRAP 0x1 ;  /* 0x000000040000795c */ /* 0x000fe20000300000 */
.L_x_1016:
[----:B------:R-:W3:Y:S02]  /*19060*/  SYNCS.PHASECHK.TRANS64.TRYWAIT P0, [R5+URZ+0x29880], R4 ;  /* 0x02988004050075a7 */ /* 0x000ee4000800017f */
[----:B---3--:R-:W-:Y:S05]  /*19070*/  @!P0 BRA `(.L_x_1017) ;  /* 0x0000000c00a08947 */ /* 0x008fea0003800000 */
.L_x_1018:
[----:B----4-:R4:W0:Y:S02]  /*19080*/  SYNCS.PHASECHK.TRANS64.TRYWAIT P0, [R3+URZ+0x29880], R2 ;  /* 0x02988002030075a7 */ /* 0x010824000800017f */
[----:B0-----:R-:W-:Y:S05]  /*19090*/  @!P0 NANOSLEEP.SYNCS 0x989680 ;  /* 0x009896800000895d */ /* 0x001fea0003900000 */
[----:B------:R-:W0:Y:S02]  /*190a0*/  @!P0 SYNCS.PHASECHK.TRANS64 P0, [R3+URZ+0x29880], R2 ;  /* 0x02988002030085a7 */ /* 0x000e24000800007f */
[----:B0-----:R-:W-:Y:S05]  /*190b0*/  @!P0 BRA `(.L_x_1018) ;  /* 0xfffffffc00f08947 */ /* 0x001fea000383ffff */
.L_x_868:
[----:B------:R-:W-:Y:S05]  /*190c0*/  BSYNC B6 ;  /* 0x0000000000067941 */ /* 0x000fea0003800000 */
.L_x_865:
[----:B------:R-:W-:Y:S05]  /*190d0*/  EXIT ;  /* 0x000000000000794d */ /* 0x000fea0003800000 */
.L_x_878:
[----:B0-----:R-:W-:-:S04]  /*190e0*/  IMAD.U32 R3, RZ, RZ, UR37 ;  /* 0x00000025ff037e24 */ /* 0x001fc8000f8e00ff */
[----:B------:R0:W1:Y:S03]  /*190f0*/  SYNCS.PHASECHK.TRANS64.TRYWAIT P0, [R3+URZ+0x29800], R0 ;  /* 0x02980000030075a7 */ /* 0x000066000800017f */
[----:B-1----:R-:W-:Y:S05]  /*19100*/  @!P0 NANOSLEEP.SYNCS 0x989680 ;  /* 0x009896800000895d */ /* 0x002fea0003900000 */
[----:B------:R-:W1:Y:S02]  /*19110*/  @!P0 SYNCS.PHASECHK.TRANS64 P0, [R3+URZ+0x29800], R0 ;  /* 0x02980000030085a7 */ /* 0x000e64000800007f */
[----:B-1----:R-:W-:Y:S05]  /*19120*/  @!P0 BRA `(.L_x_878) ;  /* 0xfffffffc00ec8947 */ /* 0x002fea000383ffff */
[----:B------:R-:W-:Y:S05]  /*19130*/  BRA `(.L_x_1019) ;  /* 0xfffffe8800687947 */ /* 0x000fea000383ffff */
.L_x_882:
[----:B--2---:R-:W-:-:S04]  /*19140*/  IMAD.U32 R5, RZ, RZ, UR37 ;  /* 0x00000025ff057e24 */ /* 0x004fc8000f8e00ff */
[----:B------:R2:W3:Y:S03]  /*19150*/  SYNCS.PHASECHK.TRANS64.TRYWAIT P2, [R5+URZ+0x29830], R0 ;  /* 0x02983000050075a7 */ /* 0x0004e6000804017f */
[----:B---3--:R-:W-:Y:S05]  /*19160*/  @!P2 NANOSLEEP.SYNCS 0x989680 ;  /* 0x009896800000a95d */ /* 0x008fea0003900000 */
[----:B------:R-:W3:Y:S02]  /*19170*/  @!P2 SYNCS.PHASECHK.TRANS64 P2, [R5+URZ+0x29830], R0 ;  /* 0x029830000500a5a7 */ /* 0x000ee4000804007f */
[----:B---3--:R-:W-:Y:S05]  /*19180*/  @!P2 BRA `(.L_x_882) ;  /* 0xfffffffc00eca947 */ /* 0x008fea000383ffff */
[----:B------:R-:W-:Y:S05]  /*19190*/  BRA `(.L_x_881) ;  /* 0xfffffe8800987947 */ /* 0x000fea000383ffff */
.L_x_898:
[----:B-1----:R-:W-:-:S04]  /*191a0*/  IMAD.U32 R11, RZ, RZ, UR10 ;  /* 0x0000000aff0b7e24 */ /* 0x002fc8000f8e00ff */
[----:B------:R1:W2:Y:S03]  /*191b0*/  SYNCS.PHASECHK.TRANS64.TRYWAIT P2, [R11+URZ+0x29830], R10 ;  /* 0x0298300a0b0075a7 */ /* 0x0002a6000804017f */
[----:B--2---:R-:W-:Y:S05]  /*191c0*/  @!P2 NANOSLEEP.SYNCS 0x989680 ;  /* 0x009896800000a95d */ /* 0x004fea0003900000 */
[----:B------:R-:W2:Y:S02]  /*191d0*/  @!P2 SYNCS.PHASECHK.TRANS64 P2, [R11+URZ+0x29830], R10 ;  /* 0x0298300a0b00a5a7 */ /* 0x000ea4000804007f */
[----:B--2---:R-:W-:Y:S05]  /*191e0*/  @!P2 BRA `(.L_x_898) ;  /* 0xfffffffc00eca947 */ /* 0x004fea000383ffff */
[----:B------:R-:W-:Y:S05]  /*191f0*/  BRA `(.L_x_895) ;  /* 0xfffffed4000c7947 */ /* 0x000fea000383ffff */
.L_x_902:
[----:B-1----:R-:W-:-:S04]  /*19200*/  IMAD.U32 R11, RZ, RZ, UR10 ;  /* 0x0000000aff0b7e24 */ /* 0x002fc8000f8e00ff */
[----:B------:R1:W2:Y:S03]  /*19210*/  SYNCS.PHASECHK.TRANS64.TRYWAIT P2, [R11+URZ+0x29850], R10 ;  /* 0x0298500a0b0075a7 */ /* 0x0002a6000804017f */
[----:B--2---:R-:W-:Y:S05]  /*19220*/  @!P2 NANOSLEEP.SYNCS 0x989680 ;  /* 0x009896800000a95d */ /* 0x004fea0003900000 */
[----:B------:R-:W2:Y:S02]  /*19230*/  @!P2 SYNCS.PHASECHK.TRANS64 P2, [R11+URZ+0x29850], R10 ;  /* 0x0298500a0b00a5a7 */ /* 0x000ea4000804007f */
[----:B--2---:R-:W-:Y:S05]  /*19240*/  @!P2 BRA `(.L_x_902) ;  /* 0xfffffffc00eca947 */ /* 0x004fea000383ffff */
[----:B------:R-:W-:Y:S05]  /*19250*/  BRA `(.L_x_899) ;  /* 0xfffffee000147947 */ /* 0x000fea000383ffff */
.L_x_920:
[----:B-1----:R-:W-:-:S04]  /*19260*/  IMAD.U32 R15, RZ, RZ, UR7 ;  /* 0x00000007ff0f7e24 */ /* 0x002fc8000f8e00ff */
[----:B------:R1:W2:Y:S03]  /*19270*/  SYNCS.PHASECHK.TRANS64.TRYWAIT P2, [R15+URZ+0x29830], R0 ;  /* 0x029830000f0075a7 */ /* 0x0002a6000804017f */
[----:B--2---:R-:W-:Y:S05]  /*19280*/  @!P2 NANOSLEEP.SYNCS 0x989680 ;  /* 0x009896800000a95d */ /* 0x004fea0003900000 */
[----:B------:R-:W2:Y:S02]  /*19290*/  @!P2 SYNCS.PHASECHK.TRANS64 P2, [R15+URZ+0x29830], R0 ;  /* 0x029830000f00a5a7 */ /* 0x000ea4000804007f */
[----:B--2---:R-:W-:Y:S05]  /*192a0*/  @!P2 BRA `(.L_x_920) ;  /* 0xfffffffc00eca947 */ /* 0x004fea000383ffff */
[----:B------:R-:W-:Y:S05]  /*192b0*/  BRA `(.L_x_917) ;  /* 0xffffff1c006c7947 */ /* 0x000fea000383ffff */
.L_x_924:
[----:B-1----:R-:W-:-:S04]  /*192c0*/  IMAD.U32 R15, RZ, RZ, UR10 ;  /* 0x0000000aff0f7e24 */ /* 0x002fc8000f8e00ff */
[----:B------:R1:W2:Y:S03]  /*192d0*/  SYNCS.PHASECHK.TRANS64.TRYWAIT P2, [R15+URZ+0x29850], R0 ;  /* 0x029850000f0075a7 */ /* 0x0002a6000804017f */
[----:B--2---:R-:W-:Y:S05]  /*192e0*/  @!P2 NANOSLEEP.SYNCS 0x989680 ;  /* 0x009896800000a95d */ /* 0x004fea0003900000 */
[----:B------:R-:W2:Y:S02]  /*192f0*/  @!P2 SYNCS.PHASECHK.TRANS64 P2, [R15+URZ+0x29850], R0 ;  /* 0x029850000f00a5a7 */ /* 0x000ea4000804007f */
[----:B--2---:R-:W-:Y:S05]  /*19300*/  @!P2 BRA `(.L_x_924) ;  /* 0xfffffffc00eca947 */ /* 0x004fea000383ffff */
[----:B------:R-:W-:Y:S05]  /*19310*/  BRA `(.L_x_921) ;  /* 0xffffff2800987947 */ /* 0x000fea000383ffff */
.L_x_931:
[----:B-1----:R-:W-:-:S04]  /*19320*/  IMAD.U32 R13, RZ, RZ, UR10 ;  /* 0x0000000aff0d7e24 */ /* 0x002fc8000f8e00ff */
[----:B------:R1:W2:Y:S03]  /*19330*/  SYNCS.PHASECHK.TRANS64.TRYWAIT P2, [R13+URZ+0x29830], R0 ;  /* 0x029830000d0075a7 */ /* 0x0002a6000804017f */
[----:B--2---:R-:W-:Y:S05]  /*19340*/  @!P2 NANOSLEEP.SYNCS 0x989680 ;  /* 0x009896800000a95d */ /* 0x004fea0003900000 */
[----:B------:R-:W2:Y:S02]  /*19350*/  @!P2 SYNCS.PHASECHK.TRANS64 P2, [R13+URZ+0x29830], R0 ;  /* 0x029830000d00a5a7 */ /* 0x000ea4000804007f */
[----:B--2---:R-:W-:Y:S05]  /*19360*/  @!P2 BRA `(.L_x_931) ;  /* 0xfffffffc00eca947 */ /* 0x004fea000383ffff */
[----:B------:R-:W-:Y:S05]  /*19370*/  BRA `(.L_x_928) ;  /* 0xffffff4800ac7947 */ /* 0x000fea000383ffff */
.L_x_935:
[----:B-1----:R-:W-:-:S04]  /*19380*/  IMAD.U32 R13, RZ, RZ, UR10 ;  /* 0x0000000aff0d7e24 */ /* 0x002fc8000f8e00ff */
[----:B------:R1:W2:Y:S03]  /*19390*/  SYNCS.PHASECHK.TRANS64.TRYWAIT P2, [R13+URZ+0x29850], R0 ;  /* 0x029850000d0075a7 */ /* 0x0002a6000804017f */
[----:B--2---:R-:W-:Y:S05]  /*193a0*/  @!P2 NANOSLEEP.SYNCS 0x989680 ;  /* 0x009896800000a95d */ /* 0x004fea0003900000 */
[----:B------:R-:W2:Y:S02]  /*193b0*/  @!P2 SYNCS.PHASECHK.TRANS64 P2, [R13+URZ+0x29850], R0 ;  /* 0x029850000d00a5a7 */ /* 0x000ea4000804007f */
[----:B--2---:R-:W-:Y:S05]  /*193c0*/  @!P2 BRA `(.L_x_935) ;  /* 0xfffffffc00eca947 */ /* 0x004fea000383ffff */
[----:B------:R-:W-:Y:S05]  /*193d0*/  BRA `(.L_x_932) ;  /* 0xffffff5400c87947 */ /* 0x000fea000383ffff */
.L_x_949:
[----:B-1----:R-:W-:-:S04]  /*193e0*/  IMAD.U32 R3, RZ, RZ, UR9 ;  /* 0x00000009ff037e24 */ /* 0x002fc8000f8e00ff */
[----:B------:R1:W2:Y:S03]  /*193f0*/  SYNCS.PHASECHK.TRANS64.TRYWAIT P1, [R3+URZ+0x29850], R2 ;  /* 0x02985002030075a7 */ /* 0x0002a6000802017f */
[----:B--2---:R-:W-:Y:S05]  /*19400*/  @!P1 NANOSLEEP.SYNCS 0x989680 ;  /* 0x009896800000995d */ /* 0x004fea0003900000 */
[----:B------:R-:W2:Y:S02]  /*19410*/  @!P1 SYNCS.PHASECHK.TRANS64 P1, [R3+URZ+0x29850], R2 ;  /* 0x02985002030095a7 */ /* 0x000ea4000802007f */
[----:B--2---:R-:W-:Y:S05]  /*19420*/  @!P1 BRA `(.L_x_949) ;  /* 0xfffffffc00ec9947 */ /* 0x004fea000383ffff */
[----:B------:R-:W-:Y:S05]  /*19430*/  BRA `(.L_x_948) ;  /* 0xffffff9000347947 */ /* 0x000fea000383ffff */
.L_x_968:
[----:B------:R-:W-:Y:S02]  /*19440*/  IMAD.MOV.U32 R13, RZ, RZ, R6 ;  /* 0x000000ffff0d7224 */ /* 0x000fe400078e0006 */
[----:B------:R-:W-:Y:S02]  /*19450*/  IMAD.MOV.U32 R12, RZ, RZ, RZ ;  /* 0x000000ffff0c7224 */ /* 0x000fe400078e00ff */
[----:B------:R-:W-:Y:S02]  /*19460*/  IMAD.MOV.U32 R11, RZ, RZ, 0x1f ;  /* 0x0000001fff0b7424 */ /* 0x000fe400078e00ff */
[----:B------:R-:W-:-:S07]  /*19470*/  IMAD.MOV.U32 R15, RZ, RZ, -0x1 ;  /* 0xffffffffff0f7424 */ /* 0x000fce00078e00ff */
[----:B0-----:R-:W-:Y:S05]  /*19480*/  WARPSYNC.COLLECTIVE R15, `(.L_x_1020) ;  /* 0x000000000f087348 */ /* 0x001fea0003c00000 */
[----:B------:R1:W2:Y:S02]  /*19490*/  SHFL.IDX P6, R14, R13, R12, R11 ;  /* 0x0000000c0d0e7389 */ /* 0x0002a400000c000b */
[----:B012---:R-:W-:Y:S01]  /*194a0*/  ENDCOLLECTIVE ;  /* 0x000000000000791b */ /* 0x007fe20003800000 */
.L_x_1020:
[----:B------:R-:W-:Y:S05]  /*194b0*/  BRA `(.L_x_1021) ;  /* 0xffffffd000947947 */ /* 0x000fea000383ffff */
.L_x_970:
[----:B------:R-:W-:Y:S01]  /*194c0*/  BSSY B0, `(.L_x_1022) ;  /* 0x0000006000007945 */ /* 0x000fe20003800000 */
[----:B------:R-:W-:-:S07]  /*194d0*/  IMAD.MOV.U32 R15, RZ, RZ, -0x1 ;  /* 0xffffffffff0f7424 */ /* 0x000fce00078e00ff */
[----:B01----:R-:W-:Y:S05]  /*194e0*/  WARPSYNC.COLLECTIVE R15, `(.L_x_1023) ;  /* 0x000000000f0c7348 */ /* 0x003fea0003c00000 */
[----:B------:R-:W-:Y:S02]  /*194f0*/  ELECT P6, UR62, PT ;  /* 0x00000000003e782f */ /* 0x000fe400038c0000 */
[----:B------:R-:W-:Y:S01]  /*19500*/  MOV R14, UR62 ;  /* 0x0000003e000e7c02 */ /* 0x000fe20008000f00 */
[----:B01----:R-:W-:Y:S10]  /*19510*/  ENDCOLLECTIVE ;  /* 0x000000000000791b */ /* 0x003ff40003800000 */
.L_x_1023:
[----:B------:R-:W-:Y:S05]  /*19520*/  BSYNC B0 ;  /* 0x0000000000007941 */ /* 0x000fea0003800000 */
.L_x_1022:
[----:B------:R-:W-:Y:S05]  /*19530*/  BRA `(.L_x_1024) ;  /* 0xffffffd000a07947 */ /* 0x000fea000383ffff */
.L_x_972:
[----:B--2---:R-:W-:-:S04]  /*19540*/  IMAD.U32 R3, RZ, RZ, UR38 ;  /* 0x00000026ff037e24 */ /* 0x004fc8000f8e00ff */
[----:B------:R2:W3:Y:S03]  /*19550*/  SYNCS.PHASECHK.TRANS64.TRYWAIT P0, [R3+URZ+0x29880], R2 ;  /* 0x02988002030075a7 */ /* 0x0004e6000800017f */
[----:B---3--:R-:W-:Y:S05]  /*19560*/  @!P0 NANOSLEEP.SYNCS 0x989680 ;  /* 0x009896800000895d */ /* 0x008fea0003900000 */
[----:B------:R-:W3:Y:S02]  /*19570*/  @!P0 SYNCS.PHASECHK.TRANS64 P0, [R3+URZ+0x29880], R2 ;  /* 0x02988002030085a7 */ /* 0x000ee4000800007f */
[----:B---3--:R-:W-:Y:S05]  /*19580*/  @!P0 BRA `(.L_x_972) ;  /* 0xfffffffc00ec8947 */ /* 0x008fea000383ffff */
[----:B------:R-:W-:Y:S05]  /*19590*/  BRA `(.L_x_1025) ;  /* 0xffffffd000ec7947 */ /* 0x000fea000383ffff */
.L_x_974:
[----:B--2---:R-:W-:-:S04]  /*195a0*/  IMAD.U32 R3, RZ, RZ, UR38 ;  /* 0x00000026ff037e24 */ /* 0x004fc8000f8e00ff */
[----:B------:R2:W3:Y:S03]  /*195b0*/  SYNCS.PHASECHK.TRANS64.TRYWAIT P0, [R3+URZ+0x29840], R2 ;  /* 0x02984002030075a7 */ /* 0x0004e6000800017f */
[----:B---3--:R-:W-:Y:S05]  /*195c0*/  @!P0 NANOSLEEP.SYNCS 0x989680 ;  /* 0x009896800000895d */ /* 0x008fea0003900000 */
[----:B------:R-:W3:Y:S02]  /*195d0*/  @!P0 SYNCS.PHASECHK.TRANS64 P0, [R3+URZ+0x29840], R2 ;  /* 0x02984002030085a7 */ /* 0x000ee4000800007f */
[----:B---3--:R-:W-:Y:S05]  /*195e0*/  @!P0 BRA `(.L_x_974) ;  /* 0xfffffffc00ec8947 */ /* 0x008fea000383ffff */
[----:B------:R-:W-:Y:S05]  /*195f0*/  BRA `(.L_x_1026) ;  /* 0xffffffd4002c7947 */ /* 0x000fea000383ffff */
.L_x_977:
[----:B------:R-:W-:Y:S01]  /*19600*/  IMAD.MOV.U32 R13, RZ, RZ, R6 ;  /* 0x000000ffff0d7224 */ /* 0x000fe200078e0006 */
[----:B------:R-:W-:Y:S01]  /*19610*/  LEA.HI R4, R18, UR40, RZ, 0x1e ;  /* 0x0000002812047c11 */ /* 0x000fe2000f8ff0ff */
[----:B------:R-:W-:Y:S02]  /*19620*/  IMAD.MOV.U32 R12, RZ, RZ, RZ ;  /* 0x000000ffff0c7224 */ /* 0x000fe400078e00ff */
[----:B------:R-:W-:Y:S02]  /*19630*/  IMAD.MOV.U32 R11, RZ, RZ, 0x1c1f ;  /* 0x00001c1fff0b7424 */ /* 0x000fe400078e00ff */
[----:B------:R-:W-:-:S07]  /*19640*/  IMAD.MOV.U32 R15, RZ, RZ, -0x1 ;  /* 0xffffffffff0f7424 */ /* 0x000fce00078e00ff */
[----:B------:R-:W-:Y:S05]  /*19650*/  WARPSYNC.COLLECTIVE R15, `(.L_x_1027) ;  /* 0x000000000f087348 */ /* 0x000fea0003c00000 */
[----:B------:R0:W1:Y:S02]  /*19660*/  SHFL.IDX P6, R14, R13, R12, R11 ;  /* 0x0000000c0d0e7389 */ /* 0x00006400000c000b */
[----:B01----:R-:W-:Y:S01]  /*19670*/  ENDCOLLECTIVE ;  /* 0x000000000000791b */ /* 0x003fe20003800000 */
.L_x_1027:
[----:B------:R-:W-:Y:S02]  /*19680*/  IMAD.MOV.U32 R13, RZ, RZ, R7 ;  /* 0x000000ffff0d7224 */ /* 0x000fe400078e0007 */
[----:B------:R-:W-:-:S07]  /*19690*/  IMAD.MOV.U32 R2, RZ, RZ, R14 ;  /* 0x000000ffff027224 */ /* 0x000fce00078e000e */
[----:B------:R-:W-:Y:S05]  /*196a0*/  WARPSYNC.COLLECTIVE R15, `(.L_x_1028) ;  /* 0x000000000f087348 */ /* 0x000fea0003c00000 */
[----:B------:R0:W1:Y:S02]  /*196b0*/  SHFL.IDX P6, R14, R13, R12, R11 ;  /* 0x0000000c0d0e7389 */ /* 0x00006400000c000b */
[----:B01----:R-:W-:Y:S01]  /*196c0*/  ENDCOLLECTIVE ;  /* 0x000000000000791b */ /* 0x003fe20003800000 */
.L_x_1028:
[----:B------:R-:W-:Y:S02]  /*196d0*/  ULDC UR4, c[0x0][0x288] ;  /* 0x0000a20000047ab9 */ /* 0x000fe40000000800 */
[----:B------:R-:W-:-:S05]  /*196e0*/  IMAD R5, R9, UR4, RZ ;  /* 0x0000000409057c24 */ /* 0x000fca000f8e02ff */
[----:B------:R-:W-:Y:S01]  /*196f0*/  ISETP.GE.AND P4, PT, R4, R5, PT ;  /* 0x000000050400720c */ /* 0x000fe20003f86270 */
[----:B------:R-:W-:Y:S02]  /*19700*/  IMAD.MOV.U32 R13, RZ, RZ, R6 ;  /* 0x000000ffff0d7224 */ /* 0x000fe400078e0006 */
[----:B------:R-:W-:-:S10]  /*19710*/  IMAD.MOV.U32 R12, RZ, RZ, 0x1 ;  /* 0x00000001ff0c7424 */ /* 0x000fd400078e00ff */
[----:B------:R-:W-:Y:S01]  /*19720*/  @!P4 VIADD R9, R0, UR38 ;  /* 0x000000260009cc36 */ /* 0x000fe20008000000 */
[----:B------:R-:W-:-:S13]  /*19730*/  @!P4 IADD3 R10, P3, R8, R14, RZ ;  /* 0x0000000e080ac210 */ /* 0x000fda0007f7e0ff */
[----:B------:R-:W-:Y:S05]  /*19740*/  WARPSYNC.COLLECTIVE R15, `(.L_x_1029) ;  /* 0x000000000f087348 */ /* 0x000fea0003c00000 */
[----:B------:R0:W1:Y:S02]  /*19750*/  SHFL.IDX P6, R14, R13, R12, R11 ;  /* 0x0000000c0d0e7389 */ /* 0x00006400000c000b */
[----:B01----:R-:W-:Y:S01]  /*19760*/  ENDCOLLECTIVE ;  /* 0x000000000000791b */ /* 0x003fe20003800000 */
.L_x_1029:
[----:B------:R-:W-:Y:S02]  /*19770*/  @!P4 IMAD.X R3, RZ, RZ, R2, P3 ;  /* 0x000000ffff03c224 */ /* 0x000fe400018e0602 */
[----:B------:R-:W-:Y:S02]  /*19780*/  @!P4 IMAD.MOV.U32 R2, RZ, RZ, R10 ;  /* 0x000000ffff02c224 */ /* 0x000fe400078e000a */
[----:B------:R-:W-:-:S03]  /*19790*/  VIADD R10, R4, 0x20 ;  /* 0x00000020040a7836 */ /* 0x000fc60000000000 */
[----:B------:R-:W-:Y:S01]  /*197a0*/  @!PT LDS RZ, [RZ] ;  /* 0x00000000fffff984 */ /* 0x000fe20000000800 */
[----:B------:R-:W-:Y:S01]  /*197b0*/  @!PT LDS RZ, [RZ] ;  /* 0x00000000fffff984 */ /* 0x000fe20000000800 */
[----:B------:R-:W-:Y:S01]  /*197c0*/  @!PT LDS RZ, [RZ] ;  /* 0x00000000fffff984 */ /* 0x000fe20000000800 */
[----:B------:R-:W-:Y:S02]  /*197d0*/  @!P4 LDGSTS.E.BYPASS.LTC128B.128 [R9+0x14400], desc[UR58][R2.64], !P2 ;  /* 0x144000000209cfae */ /* 0x000fe4000d101d7a */
[----:B------:R-:W-:Y:S01]  /*197e0*/  ISETP.GE.AND P3, PT, R10, R5, PT ;  /* 0x000000050a00720c */ /* 0x000fe20003f66270 */
[----:B------:R-:W-:Y:S01]  /*197f0*/  IMAD.MOV.U32 R13, RZ, RZ, R7 ;  /* 0x000000ffff0d7224 */ /* 0x000fe200078e0007 */
[----:B------:R-:W-:Y:S04]  /*19800*/  @!P4 LDGSTS.E.BYPASS.LTC128B.128 [R9+0x16400], desc[UR58][R2.64+0x40], !P0 ;  /* 0x164000400209cfae */ /* 0x000fe8000c101d7a */
[----:B------:R0:W-:Y:S07]  /*19810*/  @!P4 LDGSTS.E.BYPASS.LTC128B.128 [R9+0x18400], desc[UR58][R2.64+0x80], !P1 ;  /* 0x184000800209cfae */ /* 0x0001ee000c901d7a */
[----:B------:R-:W-:-:S02]  /*19820*/  @!P3 VIADD R19, R0, UR38 ;  /* 0x000000260013bc36 */ /* 0x000fc40008000000 */
[----:B0-----:R-:W-:-:S07]  /*19830*/  IMAD.MOV.U32 R2, RZ, RZ, R14 ;  /* 0x000000ffff027224 */ /* 0x001fce00078e000e */
[----:B------:R-:W-:Y:S05]  /*19840*/  WARPSYNC.COLLECTIVE R15, `(.L_x_1030) ;  /* 0x000000000f087348 */ /* 0x000fea0003c00000 */
[----:B------:R0:W1:Y:S02]  /*19850*/  SHFL.IDX P6, R14, R13, R12, R11 ;  /* 0x0000000c0d0e7389 */ /* 0x00006400000c000b */
[----:B01----:R-:W-:Y:S01]  /*19860*/  ENDCOLLECTIVE ;  /* 0x000000000000791b */ /* 0x003fe20003800000 */
.L_x_1030:
[----:B------:R-:W-:Y:S02]  /*19870*/  IMAD.MOV.U32 R13, RZ, RZ, R6 ;  /* 0x000000ffff0d7224 */ /* 0x000fe400078e0006 */
[----:B------:R-:W-:Y:S01]  /*19880*/  IMAD.MOV.U32 R12, RZ, RZ, 0x2 ;  /* 0x00000002ff0c7424 */ /* 0x000fe200078e00ff */
[----:B------:R-:W-:-:S13]  /*19890*/  @!P3 IADD3 R10, P4, R8, R14, RZ ;  /* 0x0000000e080ab210 */ /* 0x000fda0007f9e0ff */
[----:B------:R-:W-:Y:S05]  /*198a0*/  WARPSYNC.COLLECTIVE R15, `(.L_x_1031) ;  /* 0x000000000f087348 */ /* 0x000fea0003c00000 */
[----:B------:R0:W1:Y:S02]  /*198b0*/  SHFL.IDX P6, R14, R13, R12, R11 ;  /* 0x0000000c0d0e7389 */ /* 0x00006400000c000b */
[----:B01----:R-:W-:Y:S01]  /*198c0*/  ENDCOLLECTIVE ;  /* 0x000000000000791b */ /* 0x003fe20003800000 */
.L_x_1031:
[----:B------:R-:W-:Y:S02]  /*198d0*/  @!P3 IMAD.X R21, RZ, RZ, R2, P4 ;  /* 0x000000ffff15b224 */ /* 0x000fe400020e0602 */
[----:B------:R-:W-:Y:S02]  /*198e0*/  @!P3 IMAD.MOV.U32 R2, RZ, RZ, R10 ;  /* 0x000000ffff02b224 */ /* 0x000fe400078e000a */
[----:B------:R-:W-:Y:S02]  /*198f0*/  @!P3 IMAD.MOV.U32 R3, RZ, RZ, R21 ;  /* 0x000000ffff03b224 */ /* 0x000fe400078e0015 */
[----:B------:R-:W-:-:S03]  /*19900*/  VIADD R10, R4, 0x40 ;  /* 0x00000040040a7836 */ /* 0x000fc60000000000 */
[----:B------:R-:W-:Y:S01]  /*19910*/  @!PT LDS RZ, [RZ] ;  /* 0x00000000fffff984 */ /* 0x000fe20000000800 */
[----:B------:R-:W-:Y:S01]  /*19920*/  @!PT LDS RZ, [RZ] ;  /* 0x00000000fffff984 */ /* 0x000fe20000000800 */
[----:B------:R-:W-:Y:S01]  /*19930*/  @!PT LDS RZ, [RZ] ;  /* 0x00000000fffff984 */ /* 0x000fe20000000800 */
[----:B------:R-:W-:Y:S01]  /*19940*/  @!P3 LDGSTS.E.BYPASS.LTC128B.128 [R19+0x14c00], desc[UR58][R2.64], !P2 ;  /* 0x14c000000213bfae */ /* 0x000fe2000d101d7a */
[----:B------:R-:W-:-:S03]  /*19950*/  IMAD.MOV.U32 R13, RZ, RZ, R7 ;  /* 0x000000ffff0d7224 */ /* 0x000fc600078e0007 */
[----:B------:R-:W-:Y:S04]  /*19960*/  @!P3 LDGSTS.E.BYPASS.LTC128B.128 [R19+0x16c00], desc[UR58][R2.64+0x40], !P0 ;  /* 0x16c000400213bfae */ /* 0x000fe8000c101d7a */
[----:B------:R0:W-:Y:S01]  /*19970*/  @!P3 LDGSTS.E.BYPASS.LTC128B.128 [R19+0x18c00], desc[UR58][R2.64+0x80], !P1 ;  /* 0x18c000800213bfae */ /* 0x0001e2000c901d7a */
[----:B------:R-:W-:Y:S01]  /*19980*/  ISETP.GE.AND P3, PT, R10, R5, PT ;  /* 0x000000050a00720c */ /* 0x000fe20003f66270 */
[----:B0-----:R-:W-:-:S12]  /*19990*/  IMAD.MOV.U32 R2, RZ, RZ, R14 ;  /* 0x000000ffff027224 */ /* 0x001fd800078e000e */
[----:B------:R-:W-:Y:S05]  /*199a0*/  WARPSYNC.COLLECTIVE R15, `(.L_x_1032) ;  /* 0x000000000f087348 */ /* 0x000fea0003c00000 */
[----:B------:R0:W1:Y:S02]  /*199b0*/  SHFL.IDX P6, R14, R13, R12, R11 ;  /* 0x0000000c0d0e7389 */ /* 0x00006400000c000b */
[----:B01----:R-:W-:Y:S01]  /*199c0*/  ENDCOLLECTIVE ;  /* 0x000000000000791b */ /* 0x003fe20003800000 */
.L_x_1032:
[----:B------:R-:W-:Y:S02]  /*199d0*/  @!P3 VIADD R9, R0, UR38 ;  /* 0x000000260009bc36 */ /* 0x000fe40008000000 */
[----:B------:R-:W-:Y:S02]  /*199e0*/  IMAD.MOV.U32 R13, RZ, RZ, R6 ;  /* 0x000000ffff0d7224 */ /* 0x000fe400078e0006 */
[----:B------:R-:W-:Y:S01]  /*199f0*/  IMAD.MOV.U32 R12, RZ, RZ, 0x3 ;  /* 0x00000003ff0c7424 */ /* 0x000fe200078e00ff */
[----:B------:R-:W-:-:S13]  /*19a00*/  @!P3 IADD3 R10, P4, R8, R14, RZ ;  /* 0x0000000e080ab210 */ /* 0x000fda0007f9e0ff */
[----:B------:R-:W-:Y:S05]  /*19a10*/  WARPSYNC.COLLECTIVE R15, `(.L_x_1033) ;  /* 0x000000000f087348 */ /* 0x000fea0003c00000 */
[----:B------:R0:W1:Y:S02]  /*19a20*/  SHFL.IDX P6, R14, R13, R12, R11 ;  /* 0x0000000c0d0e7389 */ /* 0x00006400000c000b */
[----:B01----:R-:W-:Y:S01]  /*19a30*/  ENDCOLLECTIVE ;  /* 0x000000000000791b */ /* 0x003fe20003800000 */
.L_x_1033:
[----:B------:R-:W-:Y:S02]  /*19a40*/  @!P3 IMAD.X R21, RZ, RZ, R2, P4 ;  /* 0x000000ffff15b224 */ /* 0x000fe400020e0602 */
[----:B------:R-:W-:Y:S02]  /*19a50*/  @!P3 IMAD.MOV.U32 R2, RZ, RZ, R10 ;  /* 0x000000ffff02b224 */ /* 0x000fe400078e000a */
[----:B------:R-:W-:-:S05]  /*19a60*/  @!P3 IMAD.MOV.U32 R3, RZ, RZ, R21 ;  /* 0x000000ffff03b224 */ /* 0x000fca00078e0015 */
[----:B------:R-:W-:Y:S01]  /*19a70*/  @!PT LDS RZ, [RZ] ;  /* 0x00000000fffff984 */ /* 0x000fe20000000800 */
[----:B------:R-:W-:Y:S01]  /*19a80*/  @!PT LDS RZ, [RZ] ;  /* 0x00000000fffff984 */ /* 0x000fe20000000800 */
[----:B------:R-:W-:Y:S01]  /*19a90*/  @!PT LDS RZ, [RZ] ;  /* 0x00000000fffff984 */ /* 0x000fe20000000800 */
[----:B------:R0:W-:Y:S01]  /*19aa0*/  @!P3 LDGSTS.E.BYPASS.LTC128B.128 [R9+0x15400], desc[UR58][R2.64], !P2 ;  /* 0x154000000209bfae */ /* 0x0001e2000d101d7a */
[----:B------:R-:W-:-:S03]  /*19ab0*/  IMAD.MOV.U32 R13, RZ, RZ, R7 ;  /* 0x000000ffff0d7224 */ /* 0x000fc600078e0007 */
[----:B------:R0:W-:Y:S04]  /*19ac0*/  @!P3 LDGSTS.E.BYPASS.LTC128B.128 [R9+0x17400], desc[UR58][R2.64+0x40], !P0 ;  /* 0x174000400209bfae */ /* 0x0001e8000c101d7a */
[----:B------:R0:W-:Y:S01]  /*19ad0*/  @!P3 LDGSTS.E.BYPASS.LTC128B.128 [R9+0x19400], desc[UR58][R2.64+0x80], !P1 ;  /* 0x194000800209bfae */ /* 0x0001e2000c901d7a */
[----:B------:R-:W-:-:S07]  /*19ae0*/  IMAD.MOV.U32 R6, RZ, RZ, R14 ;  /* 0x000000ffff067224 */ /* 0x000fce00078e000e */
[----:B0-----:R-:W-:Y:S05]  /*19af0*/  WARPSYNC.COLLECTIVE R15, `(.L_x_1034) ;  /* 0x000000000f087348 */ /* 0x001fea0003c00000 */
[----:B------:R1:W2:Y:S02]  /*19b00*/  SHFL.IDX P6, R14, R13, R12, R11 ;  /* 0x0000000c0d0e7389 */ /* 0x0002a400000c000b */
[----:B012---:R-:W-:Y:S01]  /*19b10*/  ENDCOLLECTIVE ;  /* 0x000000000000791b */ /* 0x007fe20003800000 */
.L_x_1034:
[----:B------:R-:W-:Y:S05]  /*19b20*/  BRA `(.L_x_1035) ;  /* 0xffffffd8005c7947 */ /* 0x000fea000383ffff */
.L_x_980:
[----:B0-----:R-:W-:-:S04]  /*19b30*/  IMAD.U32 R3, RZ, RZ, UR38 ;  /* 0x00000026ff037e24 */ /* 0x001fc8000f8e00ff */
[----:B------:R0:W1:Y:S03]  /*19b40*/  SYNCS.PHASECHK.TRANS64.TRYWAIT P0, [R3+URZ+0x29820], R0 ;  /* 0x02982000030075a7 */ /* 0x000066000800017f */
[----:B-1----:R-:W-:Y:S05]  /*19b50*/  @!P0 NANOSLEEP.SYNCS 0x989680 ;  /* 0x009896800000895d */ /* 0x002fea0003900000 */
[----:B------:R-:W1:Y:S02]  /*19b60*/  @!P0 SYNCS.PHASECHK.TRANS64 P0, [R3+URZ+0x29820], R0 ;  /* 0x02982000030085a7 */ /* 0x000e64000800007f */
[----:B-1----:R-:W-:Y:S05]  /*19b70*/  @!P0 BRA `(.L_x_980) ;  /* 0xfffffffc00ec8947 */ /* 0x002fea000383ffff */
[----:B------:R-:W-:Y:S05]  /*19b80*/  BRA `(.L_x_1036) ;  /* 0xffffffd800a87947 */ /* 0x000fea000383ffff */
.L_x_985:
[----:B0-----:R0:W1:Y:S02]  /*19b90*/  SYNCS.PHASECHK.TRANS64.TRYWAIT P0, [R6+URZ+0x29880], R4 ;  /* 0x02988004060075a7 */ /* 0x001064000800017f */
[----:B-1----:R-:W-:Y:S05]  /*19ba0*/  @!P0 NANOSLEEP.SYNCS 0x989680 ;  /* 0x009896800000895d */ /* 0x002fea0003900000 */
[----:B------:R-:W1:Y:S02]  /*19bb0*/  @!P0 SYNCS.PHASECHK.TRANS64 P0, [R6+URZ+0x29880], R4 ;  /* 0x02988004060085a7 */ /* 0x000e64000800007f */
[----:B-1----:R-:W-:Y:S05]  /*19bc0*/  @!P0 BRA `(.L_x_985) ;  /* 0xfffffffc00f08947 */ /* 0x002fea000383ffff */
[----:B------:R-:W-:Y:S05]  /*19bd0*/  BRA `(.L_x_1037) ;  /* 0xffffffdc005c7947 */ /* 0x000fea000383ffff */
.L_x_989:
[----:B-1----:R1:W2:Y:S02]  /*19be0*/  SYNCS.PHASECHK.TRANS64.TRYWAIT P0, [R6+URZ+0x29840], R4 ;  /* 0x02984004060075a7 */ /* 0x0022a4000800017f */
[----:B--2---:R-:W-:Y:S05]  /*19bf0*/  @!P0 NANOSLEEP.SYNCS 0x989680 ;  /* 0x009896800000895d */ /* 0x004fea0003900000 */
[----:B------:R-:W2:Y:S02]  /*19c00*/  @!P0 SYNCS.PHASECHK.TRANS64 P0, [R6+URZ+0x29840], R4 ;  /* 0x02984004060085a7 */ /* 0x000ea4000800007f */
[----:B--2---:R-:W-:Y:S05]  /*19c10*/  @!P0 BRA `(.L_x_989) ;  /* 0xfffffffc00f08947 */ /* 0x004fea000383ffff */
[----:B------:R-:W-:Y:S05]  /*19c20*/  BRA `(.L_x_1038) ;  /* 0xffffffdc00cc7947 */ /* 0x000fea000383ffff */
.L_x_996:
[----:B0-----:R0:W1:Y:S02]  /*19c30*/  SYNCS.PHASECHK.TRANS64.TRYWAIT P0, [R18+URZ+0x29870], R5 ;  /* 0x02987005120075a7 */ /* 0x001064000800017f */
[----:B-1----:R-:W-:Y:S05]  /*19c40*/  @!P0 NANOSLEEP.SYNCS 0x989680 ;  /* 0x009896800000895d */ /* 0x002fea0003900000 */
[----:B------:R-:W1:Y:S02]  /*19c50*/  @!P0 SYNCS.PHASECHK.TRANS64 P0, [R18+URZ+0x29870], R5 ;  /* 0x02987005120085a7 */ /* 0x000e64000800007f */
[----:B-1----:R-:W-:Y:S05]  /*19c60*/  @!P0 BRA `(.L_x_996) ;  /* 0xfffffffc00f08947 */ /* 0x002fea000383ffff */
[----:B------:R-:W-:Y:S05]  /*19c70*/  BRA `(.L_x_1039) ;  /* 0xffffffe000cc7947 */ /* 0x000fea000383ffff */
.L_x_998:
[----:B0-----:R0:W1:Y:S02]  /*19c80*/  SYNCS.PHASECHK.TRANS64.TRYWAIT P0, [R18+URZ+0x29860], R5 ;  /* 0x02986005120075a7 */ /* 0x001064000800017f */
[----:B-1----:R-:W-:Y:S05]  /*19c90*/  @!P0 NANOSLEEP.SYNCS 0x989680 ;  /* 0x009896800000895d */ /* 0x002fea0003900000 */
[----:B------:R-:W1:Y:S02]  /*19ca0*/  @!P0 SYNCS.PHASECHK.TRANS64 P0, [R18+URZ+0x29860], R5 ;  /* 0x02986005120085a7 */ /* 0x000e64000800007f */
[----:B-1----:R-:W-:Y:S05]  /*19cb0*/  @!P0 BRA `(.L_x_998) ;  /* 0xfffffffc00f08947 */ /* 0x002fea000383ffff */
[----:B------:R-:W-:Y:S05]  /*19cc0*/  BRA `(.L_x_1040) ;  /* 0xffffffe000d07947 */ /* 0x000fea000383ffff */
.L_x_1004:
[----:B0-----:R0:W1:Y:S02]  /*19cd0*/  SYNCS.PHASECHK.TRANS64.TRYWAIT P0, [R3+URZ+0x29870], R0 ;  /* 0x02987000030075a7 */ /* 0x001064000800017f */
[----:B-1----:R-:W-:Y:S05]  /*19ce0*/  @!P0 NANOSLEEP.SYNCS 0x989680 ;  /* 0x009896800000895d */ /* 0x002fea0003900000 */
[----:B------:R-:W1:Y:S02]  /*19cf0*/  @!P0 SYNCS.PHASECHK.TRANS64 P0, [R3+URZ+0x29870], R0 ;  /* 0x02987000030085a7 */ /* 0x000e64000800007f */
[----:B-1----:R-:W-:Y:S05]  /*19d00*/  @!P0 BRA `(.L_x_1004) ;  /* 0xfffffffc00f08947 */ /* 0x002fea000383ffff */
[----:B------:R-:W-:Y:S05]  /*19d10*/  BRA `(.L_x_1041) ;  /* 0xffffffe8006c7947 */ /* 0x000fea000383ffff */
.L_x_1006:
[----:B0-----:R0:W1:Y:S02]  /*19d20*/  SYNCS.PHASECHK.TRANS64.TRYWAIT P0, [R3+URZ+0x29860], R2 ;  /* 0x02986002030075a7 */ /* 0x001064000800017f */
[----:B-1----:R-:W-:Y:S05]  /*19d30*/  @!P0 NANOSLEEP.SYNCS 0x989680 ;  /* 0x009896800000895d */ /* 0x002fea0003900000 */
[----:B------:R-:W1:Y:S02]  /*19d40*/  @!P0 SYNCS.PHASECHK.TRANS64 P0, [R3+URZ+0x29860], R2 ;  /* 0x02986002030085a7 */ /* 0x000e64000800007f */
[----:B-1----:R-:W-:Y:S05]  /*19d50*/  @!P0 BRA `(.L_x_1006) ;  /* 0xfffffffc00f08947 */ /* 0x002fea000383ffff */
[----:B------:R-:W-:Y:S05]  /*19d60*/  BRA `(.L_x_1042) ;  /* 0xffffffe800907947 */ /* 0x000fea000383ffff */
.L_x_1008:
[----:B0-----:R0:W1:Y:S02]  /*19d70*/  SYNCS.PHASECHK.TRANS64.TRYWAIT P0, [R9+URZ+0x29820], R2 ;  /* 0x02982002090075a7 */ /* 0x001064000800017f */
[----:B-1----:R-:W-:Y:S05]  /*19d80*/  @!P0 NANOSLEEP.SYNCS 0x989680 ;  /* 0x009896800000895d */ /* 0x002fea0003900000 */
[----:B------:R-:W1:Y:S02]  /*19d90*/  @!P0 SYNCS.PHASECHK.TRANS64 P0, [R9+URZ+0x29820], R2 ;  /* 0x02982002090085a7 */ /* 0x000e64000800007f */
[----:B-1----:R-:W-:Y:S05]  /*19da0*/  @!P0 BRA `(.L_x_1008) ;  /* 0xfffffffc00f08947 */ /* 0x002fea000383ffff */
[----:B------:R-:W-:Y:S05]  /*19db0*/  BRA `(.L_x_1043) ;  /* 0xfffffff000047947 */ /* 0x000fea000383ffff */
.L_x_1010:
[----:B0-----:R0:W1:Y:S02]  /*19dc0*/  SYNCS.PHASECHK.TRANS64.TRYWAIT P1, [R5+URZ], R4 ;  /* 0x00000004050075a7 */ /* 0x001064000802017f */
[----:B-1----:R-:W-:Y:S05]  /*19dd0*/  @!P1 NANOSLEEP.SYNCS 0x989680 ;  /* 0x009896800000995d */ /* 0x002fea0003900000 */
[----:B------:R-:W1:Y:S02]  /*19de0*/  @!P1 SYNCS.PHASECHK.TRANS64 P1, [R5+URZ], R4 ;  /* 0x00000004050095a7 */ /* 0x000e64000802007f */
[----:B-1----:R-:W-:Y:S05]  /*19df0*/  @!P1 BRA `(.L_x_1010) ;  /* 0xfffffffc00f09947 */ /* 0x002fea000383ffff */
[----:B------:R-:W-:Y:S05]  /*19e00*/  BRA `(.L_x_1044) ;  /* 0xfffffff0005c7947 */ /* 0x000fea000383ffff */
.L_x_1011:
[----:B-1----:R1:W2:Y:S02]  /*19e10*/  SYNCS.PHASECHK.TRANS64.TRYWAIT P1, [R7+URZ], R2 ;  /* 0x00000002070075a7 */ /* 0x0022a4000802017f */
[----:B--2---:R-:W-:Y:S05]  /*19e20*/  @!P1 NANOSLEEP.SYNCS 0x989680 ;  /* 0x009896800000995d */ /* 0x004fea0003900000 */
[----:B------:R-:W2:Y:S02]  /*19e30*/  @!P1 SYNCS.PHASECHK.TRANS64 P1, [R7+URZ], R2 ;  /* 0x00000002070095a7 */ /* 0x000ea4000802007f */
[----:B--2---:R-:W-:Y:S05]  /*19e40*/  @!P1 BRA `(.L_x_1011) ;  /* 0xfffffffc00f09947 */ /* 0x004fea000383ffff */
[----:B------:R-:W-:Y:S05]  /*19e50*/  BRA `(.L_x_1045) ;  /* 0xfffffff000507947 */ /* 0x000fea000383ffff */
.L_x_1013:
[----:B0-----:R0:W2:Y:S02]  /*19e60*/  SYNCS.PHASECHK.TRANS64.TRYWAIT P1, [R5+URZ+0x29860], R4 ;  /* 0x02986004050075a7 */ /* 0x0010a4000802017f */
[----:B--2---:R-:W-:Y:S05]  /*19e70*/  @!P1 NANOSLEEP.SYNCS 0x989680 ;  /* 0x009896800000995d */ /* 0x004fea0003900000 */
[----:B------:R-:W2:Y:S02]  /*19e80*/  @!P1 SYNCS.PHASECHK.TRANS64 P1, [R5+URZ+0x29860], R4 ;  /* 0x02986004050095a7 */ /* 0x000ea4000802007f */
[----:B--2---:R-:W-:Y:S05]  /*19e90*/  @!P1 BRA `(.L_x_1013) ;  /* 0xfffffffc00f09947 */ /* 0x004fea000383ffff */
[----:B------:R-:W-:Y:S05]  /*19ea0*/  BRA `(.L_x_1046) ;  /* 0xfffffff000507947 */ /* 0x000fea000383ffff */
.L_x_1015:
[----:B--2---:R2:W3:Y:S02]  /*19eb0*/  SYNCS.PHASECHK.TRANS64.TRYWAIT P1, [R3+URZ+0x29860], R2 ;  /* 0x02986002030075a7 */ /* 0x0044e4000802017f */
[----:B---3--:R-:W-:Y:S05]  /*19ec0*/  @!P1 NANOSLEEP.SYNCS 0x989680 ;  /* 0x009896800000995d */ /* 0x008fea0003900000 */
[----:B------:R-:W3:Y:S02]  /*19ed0*/  @!P1 SYNCS.PHASECHK.TRANS64 P1, [R3+URZ+0x29860], R2 ;  /* 0x02986002030095a7 */ /* 0x000ee4000802007f */
[----:B---3--:R-:W-:Y:S05]  /*19ee0*/  @!P1 BRA `(.L_x_1015) ;  /* 0xfffffffc00f09947 */ /* 0x008fea000383ffff */
[----:B------:R-:W-:Y:S05]  /*19ef0*/  BRA `(.L_x_1047) ;  /* 0xfffffff000507947 */ /* 0x000fea000383ffff */
.L_x_1017:
[----:B---3--:R3:W4:Y:S02]  /*19f00*/  SYNCS.PHASECHK.TRANS64.TRYWAIT P0, [R5+URZ+0x29880], R4 ;  /* 0x02988004050075a7 */ /* 0x008724000800017f */
[----:B----4-:R-:W-:Y:S05]  /*19f10*/  @!P0 NANOSLEEP.SYNCS 0x989680 ;  /* 0x009896800000895d */ /* 0x010fea0003900000 */
[----:B------:R-:W4:Y:S02]  /*19f20*/  @!P0 SYNCS.PHASECHK.TRANS64 P0, [R5+URZ+0x29880], R4 ;  /* 0x02988004050085a7 */ /* 0x000f24000800007f */
[----:B----4-:R-:W-:Y:S05]  /*19f30*/  @!P0 BRA `(.L_x_1017) ;  /* 0xfffffffc00f08947 */ /* 0x010fea000383ffff */
[----:B------:R-:W-:Y:S05]  /*19f40*/  BRA `(.L_x_1018) ;  /* 0xfffffff0004c7947 */ /* 0x000fea000383ffff */
.L_x_1048:
        /* <DEDUP_REMOVED lines=11> */
.L_x_2847:


//--------------------- .text._ZN7cutlass13device_kernelIN5flash11enable_sm90INS1_16FlashAttnFwdSm90INS1_25CollectiveMainloopFwdSm90ILi2EN4cute5tupleIJNS5_1CILi1EEES8_S8_EEENS6_IJNS7_ILi128EEENS7_ILi160EEENS7_ILi192EEEEEELi128ENS_12float_e4m3_tEfNS_4arch4Sm90ELb0ELb1ELb0ELb1ELb0ELb0ELb0ELb1ELb1ELb1ELb1ELb0EEENS1_21CollectiveEpilogueFwdINS6_IJSA_SA_SB_EEES9_NS_10bfloat16_tESG_Li256ELb1ELb1ELb1ELb1EEENS1_36VarlenDynamicPersistentTileSchedulerILi128ELi160ELi256ELi128ELb1ELb1ELb1ELb1ELb0ELb1EEEEEEEEEvNT_6ParamsE --------------------------
	.section	.text._ZN7cutlass13device_kernelIN5flash11enable_sm90INS1_16FlashAttnFwdSm90INS1_25CollectiveMainloopFwdSm90ILi2EN4cute5tupleIJNS5_1CILi1EEES8_S8_EEENS6_IJNS7_ILi128EEENS7_ILi160EEENS7_ILi192EEEEEELi128ENS_12float_e4m3_tEfNS_4arch4Sm90ELb0ELb1ELb0ELb1ELb0ELb0ELb0ELb1ELb1ELb1ELb1ELb0EEENS1_21CollectiveEpilogueFwdINS6_IJSA_SA_SB_EEES9_NS_10bfloat16_tESG_Li256ELb1ELb1ELb1ELb1EEENS1_36VarlenDynamicPersistentTileSchedulerILi128ELi160ELi256ELi128ELb1ELb1ELb1ELb1ELb0ELb1EEEEEEEEEvNT_6ParamsE,"ax",@progbits
	.align	128
.text._ZN7cutlass13device_kernelIN5flash11enable_sm90INS1_16FlashAttnFwdSm90INS1_25CollectiveMainloopFwdSm90ILi2EN4cute5tupleIJNS5_1CILi1EEES8_S8_EEENS6_IJNS7_ILi128EEENS7_ILi160EEENS7_ILi192EEEEEELi128ENS_12float_e4m3_tEfNS_4arch4Sm90ELb0ELb1ELb0ELb1ELb0ELb0ELb0ELb1ELb1ELb1ELb1ELb0EEENS1_21CollectiveEpilogueFwdINS6_IJSA_SA_SB_EEES9_NS_10bfloat16_tESG_Li256ELb1ELb1ELb1ELb1EEENS1_36VarlenDynamicPersistentTileSchedulerILi128ELi160ELi256ELi128ELb1ELb1ELb1ELb1ELb0ELb1EEEEEEEEEvNT_6ParamsE:
        .type           _ZN7cutlass13device_kernelIN5flash11enable_sm90INS1_16FlashAttnFwdSm90INS1_25CollectiveMainloopFwdSm90ILi2EN4cute5tupleIJNS5_1CILi1EEES8_S8_EEENS6_IJNS7_ILi128EEENS7_ILi160EEENS7_ILi192EEEEEELi128ENS_12float_e4m3_tEfNS_4arch4Sm90ELb0ELb1ELb0ELb1ELb0ELb0ELb0ELb1ELb1ELb1ELb1ELb0EEENS1_21CollectiveEpilogueFwdINS6_IJSA_SA_SB_EEES9_NS_10bfloat16_tESG_Li256ELb1ELb1ELb1ELb1EEENS1_36VarlenDynamicPersistentTileSchedulerILi128ELi160ELi256ELi128ELb1ELb1ELb1ELb1ELb0ELb1EEEEEEEEEvNT_6ParamsE,@function
        .size           _ZN7cutlass13device_kernelIN5flash11enable_sm90INS1_16FlashAttnFwdSm90INS1_25CollectiveMainloopFwdSm90ILi2EN4cute5tupleIJNS5_1CILi1EEES8_S8_EEENS6_IJNS7_ILi128EEENS7_ILi160EEENS7_ILi192EEEEEELi128ENS_12float_e4m3_tEfNS_4arch4Sm90ELb0ELb1ELb0ELb1ELb0ELb0ELb0ELb1ELb1ELb1ELb1ELb0EEENS1_21CollectiveEpilogueFwdINS6_IJSA_SA_SB_EEES9_NS_10bfloat16_tESG_Li256ELb1ELb1ELb1ELb1EEENS1_36VarlenDynamicPersistentTileSchedulerILi128ELi160ELi256ELi128ELb1ELb1ELb1ELb1ELb0ELb1EEEEEEEEEvNT_6ParamsE,(.L_x_2848 - _ZN7cutlass13device_kernelIN5flash11enable_sm90INS1_16FlashAttnFwdSm90INS1_25CollectiveMainloopFwdSm90ILi2EN4cute5tupleIJNS5_1CILi1EEES8_S8_EEENS6_IJNS7_ILi128EEENS7_ILi160EEENS7_ILi192EEEEEELi128ENS_12float_e4m3_tEfNS_4arch4Sm90ELb0ELb1ELb0ELb1ELb0ELb0ELb0ELb1ELb1ELb1ELb1ELb0EEENS1_21CollectiveEpilogueFwdINS6_IJSA_SA_SB_EEES9_NS_10bfloat16_tESG_Li256ELb1ELb1ELb1ELb1EEENS1_36VarlenDynamicPersistentTileSchedulerILi128ELi160ELi256ELi128ELb1ELb1ELb1ELb1ELb0ELb1EEEEEEEEEvNT_6ParamsE)
        .other          _ZN7cutlass13device_kernelIN5flash11enable_sm90INS1_16FlashAttnFwdSm90INS1_25CollectiveMainloopFwdSm90ILi2EN4cute5tupleIJNS5_1CILi1EEES8_S8_EEENS6_IJNS7_ILi128EEENS7_ILi160EEENS7_ILi192EEEEEELi128ENS_12float_e4m3_tEfNS_4arch4Sm90ELb0ELb1ELb0ELb1ELb0ELb0ELb0ELb1ELb1ELb1ELb1ELb0EEENS1_21CollectiveEpilogueFwdINS6_IJSA_SA_SB_EEES9_NS_10bfloat16_tESG_Li256ELb1ELb1ELb1ELb1EEENS1_36VarlenDynamicPersistentTileSchedulerILi128ELi160ELi256ELi128ELb1ELb1ELb1ELb1ELb0ELb1EEEEEEEEEvNT_6ParamsE,@"STO_CUDA_ENTRY STV_DEFAULT"
_ZN7cutlass13device_kernelIN5flash11enable_sm90INS1_16FlashAttnFwdSm90INS1_25CollectiveMainloopFwdSm90ILi2EN4cute5tupleIJNS5_1CILi1EEES8_S8_EEENS6_IJNS7_ILi128EEENS7_ILi160EEENS7_ILi192EEEEEELi128ENS_12float_e4m3_tEfNS_4arch4Sm90ELb0ELb1ELb0ELb1ELb0ELb0ELb0ELb1ELb1ELb1ELb1ELb0EEENS1_21CollectiveEpilogueFwdINS6_IJSA_SA_SB_EEES9_NS_10bfloat16_tESG_Li256ELb1ELb1ELb1ELb1EEENS1_36VarlenDynamicPersistentTileSchedulerILi128ELi160ELi256ELi128ELb1ELb1ELb1ELb1ELb0ELb1EEEEEEEEEvNT_6ParamsE:
        /* <DEDUP_REMOVED lines=18> */
.L_x_1050:
[----:B------:R-:W-:Y:S05]  /*0120*/  BSYNC B0 ;  /* 0x0000000000007941 */ /* 0x000fea0003800000 */
.L_x_1049:
        /* <DEDUP_REMOVED lines=41> */
.L_x_1051:
        /* <DEDUP_REMOVED lines=22> */
.L_x_1052:
        /* <DEDUP_REMOVED lines=18> */
.L_x_1053:
        /* <DEDUP_REMOVED lines=22> */
.L_x_1054:
        /* <DEDUP_REMOVED lines=22> */
.L_x_1055:
[----:B------:R-:W-:Y:S01]  /*0900*/  PLOP3.LUT P0, PT, PT, PT, UP0, 0x80, 0x0 ;  /* 0x000000000000781c */ /* 0x000fe20003f0f008 */
[----:B------:R-:W-:Y:S01]  /*0910*/  UMOV UR38, 0x1 ;  /* 0x0000000100267882 */ /* 0x000fe20000000000 */
[----:B------:R-:W-:Y:S01]  /*0920*/  NOP ;  /* 0x0000000000007918 */ /* 0x000fe20000000000 */
[----:B------:R-:W-:Y:S01]  /*0930*/  USEL UR38, UR38, 0x2, !UP0 ;  /* 0x0000000226267887 */ /* 0x000fe2000c000000 */
[----:B------:R-:W-:Y:S01]  /*0940*/  ULDC.64 UR52, c[0x0][0x208] ;  /* 0x0000820000347ab9 */ /* 0x000fe20000000a00 */
[----:B012-4-:R-:W-:Y:S08]  /*0950*/  BAR.SYNC.DEFER_BLOCKING 0x0 ;  /* 0x0000000000007b1d */ /* 0x017ff00000010000 */
[----:B------:R-:W-:Y:S05]  /*0960*/  @!P0 BRA `(.L_x_1056) ;  /* 0x0000016800108947 */ /* 0x000fea0003800000 */
.L_x_1057:
        /* <DEDUP_REMOVED lines=25> */
[----:B------:R-:W-:Y:S01]  /*0b00*/  R2UR UR49, R15 ;  /* 0x000000000f3172ca */ /* 0x000fe200000e0000 */
[----:B------:R-:W-:Y:S01]  /*0b10*/  UMOV UR54, URZ ;  /* 0x0000003f00367c82 */ /* 0x000fe20008000000 */
[CC--:B------:R-:W-:Y:S02]  /*0b20*/  LEA.HI R3, R0.reuse, R227.reuse, RZ, 0x7 ;  /* 0x000000e300037211 */ /* 0x0c0fe400078f38ff */
[----:B------:R-:W-:-:S02]  /*0b30*/  LEA.HI R4, R0, R227, RZ, 0x5 ;  /* 0x000000e300047211 */ /* 0x000fc400078f28ff */
[----:B------:R-:W-:Y:S02]  /*0b40*/  LOP3.LUT R206, R3, 0xffffff80, RZ, 0xc0, !PT ;  /* 0xffffff8003ce7812 */ /* 0x000fe400078ec0ff */
[----:B------:R-:W-:Y:S01]  /*0b50*/  LEA.HI R2, R0, R227, RZ, 0x4 ;  /* 0x000000e300027211 */ /* 0x000fe200078f20ff */
[----:B------:R-:W-:Y:S01]  /*0b60*/  IMAD.SHL.U32 R6, R4, 0x20, RZ ;  /* 0x0000002004067824 */ /* 0x000fe200078e00ff */
[----:B------:R-:W-:Y:S01]  /*0b70*/  SHF.R.S32.HI R222, RZ, 0x7, R3 ;  /* 0x00000007ffde7819 */ /* 0x000fe20000011403 */
[C---:B------:R-:W-:Y:S01]  /*0b80*/  IMAD.IADD R206, R227.reuse, 0x1, -R206 ;  /* 0x00000001e3ce7824 */ /* 0x040fe200078e0ace */
[----:B------:R-:W-:Y:S02]  /*0b90*/  LOP3.LUT R4, R2, 0x3fffff0, RZ, 0xc0, !PT ;  /* 0x03fffff002047812 */ /* 0x000fe400078ec0ff */
[----:B------:R-:W-:Y:S02]  /*0ba0*/  SHF.R.S32.HI R5, RZ, 0x4, R2 ;  /* 0x00000004ff057819 */ /* 0x000fe40000011402 */
[----:B------:R-:W-:Y:S01]  /*0bb0*/  SHF.R.S32.HI R9, RZ, 0x1f, R206 ;  /* 0x0000001fff097819 */ /* 0x000fe200000114ce */
[----:B------:R-:W-:Y:S01]  /*0bc0*/  IMAD.IADD R4, R227, 0x1, -R4 ;  /* 0x00000001e3047824 */ /* 0x000fe200078e0a04 */
[----:B------:R-:W-:-:S02]  /*0bd0*/  LOP3.LUT R7, R6, 0xfffffc00, RZ, 0xc0, !PT ;  /* 0xfffffc0006077812 */ /* 0x000fc400078ec0ff */
[----:B------:R-:W-:Y:S02]  /*0be0*/  LEA.HI R2, R2, R5, RZ, 0x1 ;  /* 0x0000000502027211 */ /* 0x000fe400078f08ff */
[----:B------:R-:W-:Y:S01]  /*0bf0*/  LEA.HI R8, R9, R206, RZ, 0x2 ;  /* 0x000000ce09087211 */ /* 0x000fe200078f10ff */
[----:B------:R-:W-:Y:S01]  /*0c00*/  IMAD R7, R4, 0x40, R7 ;  /* 0x0000004004077824 */ /* 0x000fe200078e0207 */
[----:B------:R-:W-:Y:S02]  /*0c10*/  LOP3.LUT R2, R2, 0x1ffffffe, RZ, 0xc0, !PT ;  /* 0x1ffffffe02027812 */ /* 0x000fe400078ec0ff */
[----:B------:R-:W-:Y:S02]  /*0c20*/  LEA.HI R4, R0, R227, RZ, 0x2 ;  /* 0x000000e300047211 */ /* 0x000fe400078f10ff */
[----:B------:R-:W-:Y:S01]  /*0c30*/  SHF.R.S32.HI R6, RZ, 0x2, R8 ;  /* 0x00000002ff067819 */ /* 0x000fe20000011408 */
[----:B------:R-:W-:Y:S01]  /*0c40*/  IMAD.IADD R2, R5, 0x1, -R2 ;  /* 0x0000000105027824 */ /* 0x000fe200078e0a02 */
[----:B------:R-:W-:-:S02]  /*0c50*/  SHF.R.S32.HI R11, RZ, 0x1f, R8 ;  /* 0x0000001fff0b7819 */ /* 0x000fc40000011408 */
[----:B------:R-:W-:Y:S01]  /*0c60*/  LOP3.LUT R4, R4, 0xfffffffc, RZ, 0xc0, !PT ;  /* 0xfffffffc04047812 */ /* 0x000fe200078ec0ff */
[----:B------:R-:W-:Y:S01]  /*0c70*/  IMAD R224, R2, 0x8, R7 ;  /* 0x0000000802e07824 */ /* 0x000fe200078e0207 */
[----:B------:R-:W-:Y:S02]  /*0c80*/  LEA.HI R0, R0, R227, RZ, 0x3 ;  /* 0x000000e300007211 */ /* 0x000fe400078f18ff */
[----:B------:R-:W-:Y:S01]  /*0c90*/  LEA.HI R11, R11, R6, RZ, 0x3 ;  /* 0x000000060b0b7211 */ /* 0x000fe200078f18ff */
[----:B------:R-:W-:Y:S01]  /*0ca0*/  IMAD.IADD R4, R227, 0x1, -R4 ;  /* 0x00000001e3047824 */ /* 0x000fe200078e0a04 */
[----:B------:R-:W-:Y:S02]  /*0cb0*/  LOP3.LUT R2, R0, 0xfffffff8, RZ, 0xc0, !PT ;  /* 0xfffffff800027812 */ /* 0x000fe400078ec0ff */
[----:B------:R-:W-:Y:S02]  /*0cc0*/  LOP3.LUT R7, R8, 0x7ffffffc, RZ, 0xc0, !PT ;  /* 0x7ffffffc08077812 */ /* 0x000fe400078ec0ff */
[----:B------:R-:W-:Y:S01]  /*0cd0*/  LOP3.LUT R11, R11, 0xfffffff8, RZ, 0xc0, !PT ;  /* 0xfffffff80b0b7812 */ /* 0x000fe200078ec0ff */
[----:B------:R-:W-:Y:S01]  /*0ce0*/  IMAD.IADD R189, R227, 0x1, -R2 ;  /* 0x00000001e3bd7824 */ /* 0x000fe200078e0a02 */
[----:B------:R-:W-:Y:S01]  /*0cf0*/  LEA.HI R9, R9, R206, RZ, 0x5 ;  /* 0x000000ce09097211 */ /* 0x000fe200078f28ff */
[----:B------:R-:W-:Y:S01]  /*0d00*/  IMAD.IADD R7, R206, 0x1, -R7 ;  /* 0x00000001ce077824 */ /* 0x000fe200078e0a07 */
[----:B------:R-:W-:Y:S01]  /*0d10*/  LEA.HI R3, R3, R222, RZ, 0x1 ;  /* 0x000000de03037211 */ /* 0x000fe200078f08ff */
[----:B------:R-:W-:Y:S01]  /*0d20*/  IMAD.IADD R6, R6, 0x1, -R11 ;  /* 0x0000000106067824 */ /* 0x000fe200078e0a0b */
[----:B------:R-:W-:Y:S01]  /*0d30*/  SHF.R.S32.HI R9, RZ, 0x5, R9 ;  /* 0x00000005ff097819 */ /* 0x000fe20000011409 */
[----:B------:R-:W-:Y:S01]  /*0d40*/  IMAD.SHL.U32 R23, R189, 0x8, RZ ;  /* 0x00000008bd177824 */ /* 0x000fe200078e00ff */
[----:B------:R-:W-:Y:S01]  /*0d50*/  LEA.HI R5, R4, R4, RZ, 0x1 ;  /* 0x0000000404057211 */ /* 0x000fe200078f08ff */
[----:B------:R-:W-:Y:S01]  /*0d60*/  IMAD.SHL.U32 R19, R7, 0x2, RZ ;  /* 0x0000000207137824 */ /* 0x000fe200078e00ff */
[----:B------:R-:W-:Y:S01]  /*0d70*/  LOP3.LUT R3, R3, 0x3fffffe, RZ, 0xc0, !PT ;  /* 0x03fffffe03037812 */ /* 0x000fe200078ec0ff */
[----:B------:R-:W-:Y:S01]  /*0d80*/  IMAD R6, R9, 0x10, R6 ;  /* 0x0000001009067824 */ /* 0x000fe200078e0206 */
[----:B------:R-:W-:Y:S01]  /*0d90*/  LOP3.LUT R5, R5, 0x1ffffffe, RZ, 0xc0, !PT ;  /* 0x1ffffffe05057812 */ /* 0x000fe200078ec0ff */
[----:B------:R-:W-:Y:S01]  /*0da0*/  VIADD R188, R23, 0x40 ;  /* 0x0000004017bc7836 */ /* 0x000fe20000000000 */
[----:B------:R-:W-:Y:S01]  /*0db0*/  SHF.R.S32.HI R205, RZ, 0x3, R0 ;  /* 0x00000003ffcd7819 */ /* 0x000fe20000011400 */
[----:B------:R-:W-:Y:S01]  /*0dc0*/  IMAD.IADD R3, R222, 0x1, -R3 ;  /* 0x00000001de037824 */ /* 0x000fe200078e0a03 */
[----:B------:R-:W-:Y:S01]  /*0dd0*/  SHF.R.S32.HI R226, RZ, 0x1f, R23 ;  /* 0x0000001fffe27819 */ /* 0x000fe20000011417 */
[C---:B------:R-:W-:Y:S01]  /*0de0*/  VIADD R204, R19.reuse, 0x8 ;  /* 0x0000000813cc7836 */ /* 0x040fe20000000000 */
[----:B------:R-:W-:Y:S01]  /*0df0*/  SHF.R.S32.HI R225, RZ, 0x1f, R188 ;  /* 0x0000001fffe17819 */ /* 0x000fe200000114bc */
[----:B------:R-:W-:-:S02]  /*0e00*/  VIADD R203, R19, 0x10 ;  /* 0x0000001013cb7836 */ /* 0x000fc40000000000 */
        /* <DEDUP_REMOVED lines=26> */
[----:B------:R-:W-:Y:S01]  /*0fb0*/  IMAD.IADD R22, R4, 0x1, -R5 ;  /* 0x0000000104167824 */ /* 0x000fe200078e0a05 */
[----:B------:R-:W-:Y:S01]  /*0fc0*/  SHF.R.S32.HI R208, RZ, 0x1f, R191 ;  /* 0x0000001fffd07819 */ /* 0x000fe200000114bf */
[----:B------:R-:W-:Y:S01]  /*0fd0*/  IMAD R223, R3, 0x40, R6 ;  /* 0x0000004003df7824 */ /* 0x000fe200078e0206 */
[----:B------:R-:W-:-:S03]  /*0fe0*/  SHF.R.S32.HI R207, RZ, 0x1f, R190 ;  /* 0x0000001fffcf7819 */ /* 0x000fc600000114be */
[----:B------:R-:W-:-:S07]  /*0ff0*/  IMAD R22, R22, 0x8, R223 ;  /* 0x0000000816167824 */ /* 0x000fce00078e02df */
.L_x_1165:
[----:B01-3--:R-:W0:Y:S01]  /*1000*/  LDC.64 R6, c[0x0][0xa18] ;  /* 0x00028600ff067b82 */ /* 0x00be220000000a00 */
[----:B--2---:R-:W-:Y:S02]  /*1010*/  IMAD.U32 R3, RZ, RZ, UR49 ;  /* 0x00000031ff037e24 */ /* 0x004fe4000f8e00ff */
[----:B----4-:R-:W-:-:S05]  /*1020*/  IMAD.MOV.U32 R8, RZ, RZ, RZ ;  /* 0x000000ffff087224 */ /* 0x010fca00078e00ff */
[----:B------:R-:W1:Y:S08]  /*1030*/  LDC R18, c[0x0][0x288] ;  /* 0x0000a200ff127b82 */ /* 0x000e700000000800 */
[----:B------:R-:W2:Y:S08]  /*1040*/  LDC.64 R4, c[0x0][0xa28] ;  /* 0x00028a00ff047b82 */ /* 0x000eb00000000a00 */
[----:B------:R-:W3:Y:S01]  /*1050*/  LDC.64 R10, c[0x0][0x418] ;  /* 0x00010600ff0a7b82 */ /* 0x000ee20000000a00 */
[----:B0-----:R-:W-:-:S07]  /*1060*/  ISETP.NE.U32.AND P1, PT, R6, RZ, PT ;  /* 0x000000ff0600720c */ /* 0x001fce0003f25070 */
[----:B------:R-:W0:Y:S01]  /*1070*/  LDC R0, c[0x0][0x424] ;  /* 0x00010900ff007b82 */ /* 0x000e220000000800 */
[----:B------:R-:W-:-:S07]  /*1080*/  ISETP.NE.AND.EX P1, PT, R7, RZ, PT, P1 ;  /* 0x000000ff0700720c */ /* 0x000fce0003f25310 */
[----:B------:R-:W4:Y:S01]  /*1090*/  LDC R17, c[0x0][0x2f0] ;  /* 0x0000bc00ff117b82 */ /* 0x000f220000000800 */
[----:B--2---:R-:W-:Y:S01]  /*10a0*/  ISETP.NE.U32.AND P0, PT, R4, RZ, PT ;  /* 0x000000ff0400720c */ /* 0x004fe20003f05070 */
[----:B------:R-:W-:Y:S01]  /*10b0*/  ULOP3.LUT UR4, UR6, 0xff000000, URZ, 0xc0, !UPT ;  /* 0xff00000006047892 */ /* 0x000fe2000f8ec03f */
[----:B------:R-:W-:Y:S02]  /*10c0*/  ULDC.64 UR8, c[0x0][0xa20] ;  /* 0x0002880000087ab9 */ /* 0x000fe40000000a00 */
[----:B------:R-:W-:-:S03]  /*10d0*/  ISETP.NE.AND.EX P0, PT, R5, RZ, PT, P0 ;  /* 0x000000ff0500720c */ /* 0x000fc60003f05300 */
[----:B------:R-:W2:Y:S10]  /*10e0*/  @P1 LDC.64 R6, c[0x0][0xa18] ;  /* 0x00028600ff061b82 */ /* 0x000eb40000000a00 */
[----:B------:R-:W3:Y:S01]  /*10f0*/  @P0 LDC.64 R4, c[0x0][0xa28] ;  /* 0x00028a00ff040b82 */ /* 0x000ee20000000a00 */
[----:B--2---:R-:W-:-:S05]  /*1100*/  @P1 IMAD.WIDE R6, R3, 0x4, R6 ;  /* 0x0000000403061825 */ /* 0x004fca00078e0206 */
[----:B-1----:R1:W5:Y:S01]  /*1110*/  @P1 LDG.E R18, desc[UR52][R6.64] ;  /* 0x0000003406121981 */ /* 0x002362000c1e1900 */
[----:B---3--:R-:W-:Y:S01]  /*1120*/  @P0 IMAD.WIDE R4, R3, 0x4, R4 ;  /* 0x0000000403040825 */ /* 0x008fe200078e0204 */
[----:B------:R-:W-:Y:S01]  /*1130*/  ULOP3.LUT UR46, UR6, 0xff0000, URZ, 0xc0, !UPT ;  /* 0x00ff0000062e7892 */ /* 0x000fe2000f8ec03f */
[----:B------:R-:W-:Y:S01]  /*1140*/  ISETP.NE.U32.AND P2, PT, RZ, UR8, PT ;  /* 0x00000008ff007c0c */ /* 0x000fe2000bf45070 */
[----:B------:R-:W-:Y:S02]  /*1150*/  USHF.R.U32.HI UR4, URZ, 0x8, UR4 ;  /* 0x000000083f047899 */ /* 0x000fe40008011604 */
[----:B------:R1:W5:Y:S01]  /*1160*/  @P0 LDG.E R8, desc[UR52][R4.64] ;  /* 0x0000003404080981 */ /* 0x000362000c1e1900 */
[----:B------:R-:W-:Y:S01]  /*1170*/  ISETP.NE.U32.AND P0, PT, R10, RZ, PT ;  /* 0x000000ff0a00720c */ /* 0x000fe20003f05070 */
[----:B------:R-:W-:Y:S01]  /*1180*/  ULEA.HI UR46, UR46, UR4, URZ, 0x10 ;  /* 0x000000042e2e7291 */ /* 0x000fe2000f8f803f */
[----:B------:R-:W-:Y:S01]  /*1190*/  ISETP.NE.AND.EX P2, PT, RZ, UR9, PT, P2 ;  /* 0x00000009ff007c0c */ /* 0x000fe2000bf45320 */
[----:B------:R-:W-:Y:S01]  /*11a0*/  ULOP3.LUT UR43, UR6, 0xffff, URZ, 0xc0, !UPT ;  /* 0x0000ffff062b7892 */ /* 0x000fe2000f8ec03f */
[----:B------:R-:W-:-:S04]  /*11b0*/  ISETP.NE.AND.EX P0, PT, R11, RZ, PT, P0 ;  /* 0x000000ff0b00720c */ /* 0x000fc80003f05300 */
[----:B0-----:R-:W-:Y:S01]  /*11c0*/  SEL R0, R0, 0x1, P0 ;  /* 0x0000000100007807 */ /* 0x001fe20000000000 */
[----:B-1--4-:R-:W-:Y:S08]  /*11d0*/  @P1 BRA `(.L_x_1058) ;  /* 0x0000000000281947 */ /* 0x012ff00003800000 */
[----:B------:R-:W-:Y:S02]  /*11e0*/  ULDC.64 UR6, c[0x0][0xa00] ;  /* 0x0002800000067ab9 */ /* 0x000fe40000000a00 */
[----:B------:R-:W-:-:S04]  /*11f0*/  ISETP.NE.U32.AND P0, PT, RZ, UR6, PT ;  /* 0x00000006ff007c0c */ /* 0x000fc8000bf05070 */
[----:B------:R-:W-:-:S13]  /*1200*/  ISETP.NE.AND.EX P0, PT, RZ, UR7, PT, P0 ;  /* 0x00000007ff007c0c */ /* 0x000fda000bf05300 */
[----:B------:R-:W-:Y:S05]  /*1210*/  @!P0 BRA `(.L_x_1058) ;  /* 0x0000000000188947 */ /* 0x000fea0003800000 */
[----:B------:R-:W0:Y:S01]  /*1220*/  LDC.64 R4, c[0x0][0xa00] ;  /* 0x00028000ff047b82 */ /* 0x000e220000000a00 */
[----:B------:R-:W-:-:S04]  /*1230*/  IMAD.U32 R3, RZ, RZ, UR49 ;  /* 0x00000031ff037e24 */ /* 0x000fc8000f8e00ff */
[----:B0-----:R-:W-:-:S05]  /*1240*/  IMAD.WIDE R4, R3, 0x4, R4 ;  /* 0x0000000403047825 */ /* 0x001fca00078e0204 */
[----:B-----5:R-:W2:Y:S04]  /*1250*/  LDG.E R18, desc[UR52][R4.64] ;  /* 0x0000003404127981 */ /* 0x020ea8000c1e1900 */
[----:B------:R-:W2:Y:S02]  /*1260*/  LDG.E R3, desc[UR52][R4.64+0x4] ;  /* 0x0000043404037981 */ /* 0x000ea4000c1e1900 */
[----:B--2---:R-:W-:-:S07]  /*1270*/  IMAD.IADD R18, R3, 0x1, -R18 ;  /* 0x0000000103127824 */ /* 0x004fce00078e0a12 */
.L_x_1058:
[----:B------:R-:W-:Y:S01]  /*1280*/  UMOV UR44, UR49 ;  /* 0x00000031002c7c82 */ /* 0x000fe20008000000 */
[----:B------:R-:W-:Y:S01]  /*1290*/  IMAD R17, R0, R17, RZ ;  /* 0x0000001100117224 */ /* 0x000fe200078e02ff */
[----:B------:R-:W-:Y:S06]  /*12a0*/  @!P2 BRA `(.L_x_1059) ;  /* 0x000000000018a947 */ /* 0x000fec0003800000 */
[----:B------:R-:W-:Y:S02]  /*12b0*/  ULDC.64 UR6, c[0x0][0xa20] ;  /* 0x0002880000067ab9 */ /* 0x000fe40000000a00 */
[----:B------:R-:W-:-:S06]  /*12c0*/  UIMAD.WIDE UR6, UR49, 0x4, UR6 ;  /* 0x00000004310678a5 */ /* 0x000fcc000f8e0206 */
[----:B------:R-:W-:Y:S02]  /*12d0*/  IMAD.U32 R4, RZ, RZ, UR6 ;  /* 0x00000006ff047e24 */ /* 0x000fe4000f8e00ff */
[----:B------:R-:W-:-:S05]  /*12e0*/  IMAD.U32 R5, RZ, RZ, UR7 ;  /* 0x00000007ff057e24 */ /* 0x000fca000f8e00ff */
[----:B------:R0:W5:Y:S01]  /*12f0*/  LDG.E R17, desc[UR52][R4.64] ;  /* 0x0000003404117981 */ /* 0x000162000c1e1900 */
[----:B------:R-:W-:Y:S05]  /*1300*/  BRA `(.L_x_1060) ;  /* 0x0000000000287947 */ /* 0x000fea0003800000 */
.L_x_1059:
[----:B------:R-:W-:Y:S02]  /*1310*/  ULDC.64 UR6, c[0x0][0xa08] ;  /* 0x0002820000067ab9 */ /* 0x000fe40000000a00 */
[----:B------:R-:W-:-:S04]  /*1320*/  ISETP.NE.U32.AND P0, PT, RZ, UR6, PT ;  /* 0x00000006ff007c0c */ /* 0x000fc8000bf05070 */
[----:B------:R-:W-:-:S13]  /*1330*/  ISETP.NE.AND.EX P0, PT, RZ, UR7, PT, P0 ;  /* 0x00000007ff007c0c */ /* 0x000fda000bf05300 */
[----:B------:R-:W-:Y:S05]  /*1340*/  @!P0 BRA `(.L_x_1060) ;  /* 0x0000000000188947 */ /* 0x000fea0003800000 */
[----:B------:R-:W0:Y:S01]  /*1350*/  LDC.64 R4, c[0x0][0xa08] ;  /* 0x00028200ff047b82 */ /* 0x000e220000000a00 */
[----:B------:R-:W-:-:S04]  /*1360*/  IMAD.U32 R3, RZ, RZ, UR49 ;  /* 0x00000031ff037e24 */ /* 0x000fc8000f8e00ff */
[----:B0-----:R-:W-:-:S05]  /*1370*/  IMAD.WIDE R4, R3, 0x4, R4 ;  /* 0x0000000403047825 */ /* 0x001fca00078e0204 */
[----:B------:R-:W2:Y:S04]  /*1380*/  LDG.E R17, desc[UR52][R4.64] ;  /* 0x0000003404117981 */ /* 0x000ea8000c1e1900 */
[----:B------:R-:W2:Y:S02]  /*1390*/  LDG.E R0, desc[UR52][R4.64+0x4] ;  /* 0x0000043404007981 */ /* 0x000ea4000c1e1900 */
[----:B--2---:R-:W-:-:S07]  /*13a0*/  IMAD.IADD R17, R0, 0x1, -R17 ;  /* 0x0000000100117824 */ /* 0x004fce00078e0a11 */
.L_x_1060:
[----:B------:R-:W-:Y:S01]  /*13b0*/  ULDC.64 UR8, c[0x0][0x990] ;  /* 0x0002640000087ab9 */ /* 0x000fe20000000a00 */
[----:B------:R-:W-:Y:S01]  /*13c0*/  ULDC.64 UR6, c[0x0][0x998] ;  /* 0x0002660000067ab9 */ /* 0x000fe20000000a00 */
[----:B------:R-:W-:Y:S01]  /*13d0*/  UISETP.NE.U32.AND UP0, UPT, UR8, URZ, UPT ;  /* 0x0000003f0800728c */ /* 0x000fe2000bf05070 */
[----:B------:R-:W-:Y:S01]  /*13e0*/  IMAD.MOV.U32 R3, RZ, RZ, 0x3f800000 ;  /* 0x3f800000ff037424 */ /* 0x000fe200078e00ff */
[----:B------:R-:W-:Y:S01]  /*13f0*/  UISETP.NE.U32.AND UP1, UPT, UR6, URZ, UPT ;  /* 0x0000003f0600728c */ /* 0x000fe2000bf25070 */
[----:B------:R-:W-:Y:S01]  /*1400*/  IMAD.MOV.U32 R0, RZ, RZ, 0x3f800000 ;  /* 0x3f800000ff007424 */ /* 0x000fe200078e00ff */
[----:B------:R-:W-:Y:S02]  /*1410*/  UISETP.NE.AND.EX UP0, UPT, UR9, URZ, UPT, UP0 ;  /* 0x0000003f0900728c */ /* 0x000fe4000bf05300 */
[----:B------:R-:W-:-:S04]  /*1420*/  UISETP.NE.AND.EX UP1, UPT, UR7, URZ, UPT, UP1 ;  /* 0x0000003f0700728c */ /* 0x000fc8000bf25310 */
[----:B------:R-:W-:Y:S02]  /*1430*/  PLOP3.LUT P0, PT, PT, PT, UP0, 0x80, 0x0 ;  /* 0x000000000000781c */ /* 0x000fe40003f0f008 */
[----:B------:R-:W-:-:S03]  /*1440*/  PLOP3.LUT P1, PT, PT, PT, UP1, 0x80, 0x0 ;  /* 0x000000000000781c */ /* 0x000fc60003f2f018 */
[----:B------:R-:W-:Y:S02]  /*1450*/  @UP0 USHF.R.S32.HI UR4, URZ, 0x1f, UR49 ;  /* 0x0000001f3f040899 */ /* 0x000fe40008011431 */
[----:B------:R-:W-:Y:S01]  /*1460*/  @UP1 USHF.R.S32.HI UR14, URZ, 0x1f, UR49 ;  /* 0x0000001f3f0e1899 */ /* 0x000fe20008011431 */
[----:B------:R-:W-:Y:S01]  /*1470*/  @UP0 ULDC.64 UR12, c[0x0][0x9a8] ;  /* 0x00026a00000c0ab9 */ /* 0x000fe20000000a00 */
[----:B------:R-:W-:Y:S01]  /*1480*/  @UP1 ULDC.64 UR16, c[0x0][0x9b8] ;  /* 0x00026e0000101ab9 */ /* 0x000fe20000000a00 */
[----:B------:R-:W-:Y:S02]  /*1490*/  @UP0 UIMAD UR4, UR4, UR12, URZ ;  /* 0x0000000c040402a4 */ /* 0x000fe4000f8e023f */
[----:B------:R-:W-:Y:S02]  /*14a0*/  @UP1 UIMAD UR14, UR14, UR16, URZ ;  /* 0x000000100e0e12a4 */ /* 0x000fe4000f8e023f */
[----:B------:R-:W-:Y:S02]  /*14b0*/  @UP0 UIMAD.WIDE.U32 UR10, UR49, UR12, URZ ;  /* 0x0000000c310a02a5 */ /* 0x000fe4000f8e003f */
[----:B------:R-:W-:-:S02]  /*14c0*/  @UP0 UIMAD UR4, UR49, UR13, UR4 ;  /* 0x0000000d310402a4 */ /* 0x000fc4000f8e0204 */
[----:B------:R-:W-:Y:S02]  /*14d0*/  @UP1 UIMAD UR14, UR49, UR17, UR14 ;  /* 0x00000011310e12a4 */ /* 0x000fe4000f8e020e */
[----:B------:R-:W-:Y:S02]  /*14e0*/  @UP1 UIMAD.WIDE.U32 UR12, UR49, UR16, URZ ;  /* 0x00000010310c12a5 */ /* 0x000fe4000f8e003f */
[----:B------:R-:W-:Y:S02]  /*14f0*/  @UP0 UIADD3 UR11, UR11, UR4, URZ ;  /* 0x000000040b0b0290 */ /* 0x000fe4000fffe03f */
[----:B------:R-:W-:Y:S01]  /*1500*/  @UP1 UIADD3 UR13, UR13, UR14, URZ ;  /* 0x0000000e0d0d1290 */ /* 0x000fe2000fffe03f */
[----:B------:R-:W-:Y:S02]  /*1510*/  @UP1 ULDC.64 UR16, c[0x0][0x9c0] ;  /* 0x0002700000101ab9 */ /* 0x000fe40000000a00 */
[----:B------:R-:W-:Y:S01]  /*1520*/  @UP0 ULDC.64 UR14, c[0x0][0x9b0] ;  /* 0x00026c00000e0ab9 */ /* 0x000fe20000000a00 */
[----:B------:R-:W-:-:S02]  /*1530*/  @UP1 UIMAD.WIDE.U32 UR12, UR43, UR16, UR12 ;  /* 0x000000102b0c12a5 */ /* 0x000fc4000f8e000c */
[----:B------:R-:W-:Y:S02]  /*1540*/  @UP0 UIMAD.WIDE.U32 UR10, UR43, UR14, UR10 ;  /* 0x0000000e2b0a02a5 */ /* 0x000fe4000f8e000a */
[----:B------:R-:W-:Y:S02]  /*1550*/  @UP1 UIMAD UR4, UR43, UR17, UR13 ;  /* 0x000000112b0412a4 */ /* 0x000fe4000f8e020d */
[----:B------:R-:W-:Y:S02]  /*1560*/  @UP0 UIMAD UR11, UR43, UR15, UR11 ;  /* 0x0000000f2b0b02a4 */ /* 0x000fe4000f8e020b */
[----:B------:R-:W-:Y:S02]  /*1570*/  @UP0 ULEA UR8, UP2, UR10, UR8, 0x2 ;  /* 0x000000080a080291 */ /* 0x000fe4000f84103f */
[----:B------:R-:W-:Y:S02]  /*1580*/  @UP1 ULEA UR6, UP3, UR12, UR6, 0x2 ;  /* 0x000000060c061291 */ /* 0x000fe4000f86103f */
[----:B------:R-:W-:-:S02]  /*1590*/  @UP0 ULEA.HI.X UR9, UR10, UR9, UR11, 0x2, UP2 ;  /* 0x000000090a090291 */ /* 0x000fc400090f140b */
[----:B------:R-:W-:Y:S01]  /*15a0*/  @UP1 ULEA.HI.X UR7, UR12, UR7, UR4, 0x2, UP3 ;  /* 0x000000070c071291 */ /* 0x000fe200098f1404 */
[----:B0-----:R-:W-:Y:S02]  /*15b0*/  IMAD.U32 R4, RZ, RZ, UR8 ;  /* 0x00000008ff047e24 */ /* 0x001fe4000f8e00ff */
[----:B-----5:R-:W-:Y:S01]  /*15c0*/  IMAD.IADD R17, R17, 0x1, -R8 ;  /* 0x0000000111117824 */ /* 0x020fe200078e0a08 */
[----:B------:R-:W-:Y:S01]  /*15d0*/  ULDC UR4, c[0x0][0x448] ;  /* 0x0001120000047ab9 */ /* 0x000fe20000000800 */
[----:B------:R-:W-:Y:S01]  /*15e0*/  IMAD.U32 R5, RZ, RZ, UR9 ;  /* 0x00000009ff057e24 */ /* 0x000fe2000f8e00ff */
[----:B------:R-:W-:Y:S01]  /*15f0*/  USHF.L.U32 UR36, UR5, 0x7, URZ ;  /* 0x0000000705247899 */ /* 0x000fe2000800063f */
[----:B------:R-:W-:Y:S01]  /*1600*/  IMAD.U32 R6, RZ, RZ, UR6 ;  /* 0x00000006ff067e24 */ /* 0x000fe2000f8e00ff */
[----:B------:R-:W-:Y:S01]  /*1610*/  ULDC UR10, c[0x0][0x988] ;  /* 0x00026200000a7ab9 */ /* 0x000fe20000000800 */
[----:B------:R-:W-:Y:S01]  /*1620*/  IMAD.U32 R7, RZ, RZ, UR7 ;  /* 0x00000007ff077e24 */ /* 0x000fe2000f8e00ff */
[----:B------:R-:W2:Y:S04]  /*1630*/  @P0 LDG.E R3, desc[UR52][R4.64] ;  /* 0x0000003404030981 */ /* 0x000ea8000c1e1900 */
[----:B------:R-:W2:Y:S01]  /*1640*/  @P1 LDG.E R0, desc[UR52][R6.64] ;  /* 0x0000003406001981 */ /* 0x000ea2000c1e1900 */
[----:B------:R-:W-:Y:S01]  /*1650*/  UISETP.NE.AND UP1, UPT, UR4, 0x1, UPT ;  /* 0x000000010400788c */ /* 0x000fe2000bf25270 */
[----:B------:R-:W-:Y:S01]  /*1660*/  IADD3 R8, R17, 0x1, -R18 ;  /* 0x0000000111087810 */ /* 0x000fe20007ffe812 */
[----:B------:R-:W-:Y:S01]  /*1670*/  UIADD3 UR8, UR36, 0x7f, URZ ;  /* 0x0000007f24087890 */ /* 0x000fe2000fffe03f */
[----:B------:R-:W-:-:S02]  /*1680*/  ULDC.64 UR4, c[0x0][0x9e0] ;  /* 0x0002780000047ab9 */ /* 0x000fc40000000a00 */
[----:B------:R-:W-:Y:S01]  /*1690*/  R2UR UR9, R8 ;  /* 0x00000000080972ca */ /* 0x000fe200000e0000 */
[----:B------:R-:W-:-:S05]  /*16a0*/  UISETP.GE.AND UP0, UPT, UR5, 0x1, UPT ;  /* 0x000000010500788c */ /* 0x000fca000bf06270 */
[----:B------:R-:W-:Y:S01]  /*16b0*/  @UP1 ULDC UR6, c[0x0][0x44c] ;  /* 0x0001130000061ab9 */ /* 0x000fe20000000800 */
[----:B------:R-:W-:Y:S01]  /*16c0*/  @UP1 ULDC UR11, c[0x0][0x450] ;  /* 0x00011400000b1ab9 */ /* 0x000fe20000000800 */
[----:B------:R-:W-:Y:S01]  /*16d0*/  UIMAD.WIDE.U32 UR6, UR8, UR6, URZ ;  /* 0x00000006080672a5 */ /* 0x000fe2000f8e003f */
[----:B------:R-:W-:-:S03]  /*16e0*/  PLOP3.LUT P1, PT, PT, PT, UP0, 0x80, 0x0 ;  /* 0x000000000000781c */ /* 0x000fc60003f2f008 */
[----:B------:R-:W-:-:S04]  /*16f0*/  @UP1 USHF.R.U32.HI UR8, URZ, UR11, UR7 ;  /* 0x0000000b3f081299 */ /* 0x000fc80008011607 */
[----:B------:R-:W-:-:S04]  /*1700*/  UIADD3 UR8, UR9, UR8, URZ ;  /* 0x0000000809087290 */ /* 0x000fc8000fffe03f */
[----:B------:R-:W-:Y:S01]  /*1710*/  UIADD3 UR4, UR8, UR4, URZ ;  /* 0x0000000408047290 */ /* 0x000fe2000fffe03f */
[----:B--2---:R-:W-:-:S04]  /*1720*/  FMUL.FTZ R0, R3, R0 ;  /* 0x0000000003007220 */ /* 0x004fc80000410000 */
        /* <DEDUP_REMOVED lines=14> */
.L_x_1062:
[----:B------:R-:W-:-:S11]  /*1810*/  UISETP.NE.AND UP0, UPT, UR5, 0x1, UPT ;  /* 0x000000010500788c */ /* 0x000fd6000bf05270 */
[----:B------:R-:W-:Y:S02]  /*1820*/  @UP0 ULDC.64 UR8, c[0x0][0x9e8] ;  /* 0x00027a0000080ab9 */ /* 0x000fe40000000a00 */
[----:B------:R-:W-:-:S04]  /*1830*/  UIMAD.WIDE.U32 UR6, UR4, UR8, URZ ;  /* 0x00000008040672a5 */ /* 0x000fc8000f8e003f */
[----:B------:R-:W-:-:S12]  /*1840*/  @UP0 USHF.R.U32.HI UR4, URZ, UR9, UR7 ;  /* 0x000000093f040299 */ /* 0x000fd80008011607 */
.L_x_1063:
[----:B------:R-:W-:-:S06]  /*1850*/  UIMAD UR4, UR4, UR5, UR5 ;  /* 0x00000005040472a4 */ /* 0x000fcc000f8e0205 */
[----:B------:R-:W-:-:S07]  /*1860*/  VIMNMX R0, R0, UR4, PT ;  /* 0x0000000400007c48 */ /* 0x000fce000bfe0100 */
.L_x_1061:
[C---:B------:R-:W-:Y:S01]  /*1870*/  IMAD.IADD R105, R17.reuse, 0x1, -R18 ;  /* 0x0000000111697824 */ /* 0x040fe200078e0a12 */
[----:B------:R-:W-:Y:S01]  /*1880*/  @UP1 ULDC UR6, c[0x0][0x44c] ;  /* 0x0001130000061ab9 */ /* 0x000fe20000000800 */
[----:B------:R-:W-:Y:S01]  /*1890*/  VIADD R3, R0, 0x9f ;  /* 0x0000009f00037836 */ /* 0x000fe20000000000 */
[----:B------:R-:W-:Y:S01]  /*18a0*/  UIMAD.WIDE.U32 UR6, UR36, UR6, URZ ;  /* 0x00000006240672a5 */ /* 0x000fe2000f8e003f */
[----:B------:R-:W-:Y:S01]  /*18b0*/  VIADD R0, R17, 0x9f ;  /* 0x0000009f11007836 */ /* 0x000fe20000000000 */
        /* <DEDUP_REMOVED lines=25> */
.L_x_1065:
[----:B------:R-:W-:-:S11]  /*1a50*/  UISETP.NE.AND UP0, UPT, UR5, 0x1, UPT ;  /* 0x000000010500788c */ /* 0x000fd6000bf05270 */
[----:B------:R-:W-:Y:S02]  /*1a60*/  @UP0 ULDC.64 UR10, c[0x0][0x9e8] ;  /* 0x00027a00000a0ab9 */ /* 0x000fe40000000a00 */
[----:B------:R-:W-:-:S04]  /*1a70*/  UIMAD.WIDE.U32 UR6, UR4, UR10, URZ ;  /* 0x0000000a040672a5 */ /* 0x000fc8000f8e003f */
[----:B------:R-:W-:-:S12]  /*1a80*/  @UP0 USHF.R.U32.HI UR4, URZ, UR11, UR7 ;  /* 0x0000000b3f040299 */ /* 0x000fd80008011607 */
.L_x_1066:
[----:B------:R-:W-:-:S04]  /*1a90*/  UIMAD UR4, UR4, UR5, URZ ;  /* 0x00000005040472a4 */ /* 0x000fc8000f8e023f */
[----:B------:R-:W-:-:S04]  /*1aa0*/  UISETP.LT.AND UP0, UPT, UR8, UR4, UPT ;  /* 0x000000040800728c */ /* 0x000fc8000bf01270 */
[----:B------:R-:W-:-:S12]  /*1ab0*/  USEL UR8, UR8, UR4, !UP0 ;  /* 0x0000000408087287 */ /* 0x000fd8000c000000 */
.L_x_1064:
[----:B------:R-:W-:Y:S02]  /*1ac0*/  UIMAD.WIDE UR4, UR8, 0x66666667, URZ ;  /* 0x66666667080478a5 */ /* 0x000fe4000f8e023f */
[----:B------:R-:W-:Y:S02]  /*1ad0*/  ULOP3.LUT UR37, UR46, 0xff, URZ, 0xc0, !UPT ;  /* 0x000000ff2e257892 */ /* 0x000fe4000f8ec03f */
[----:B------:R-:W-:Y:S02]  /*1ae0*/  USHF.R.U32.HI UR4, URZ, 0x1f, UR5 ;  /* 0x0000001f3f047899 */ /* 0x000fe40008011605 */
[----:B------:R-:W-:Y:S02]  /*1af0*/  USHF.R.U32.HI UR46, URZ, 0x10, UR46 ;  /* 0x000000103f2e7899 */ /* 0x000fe4000801162e */
[----:B------:R-:W-:-:S04]  /*1b00*/  ULEA.HI.SX32 UR4, UR5, UR4, 0x1a ;  /* 0x0000000405047291 */ /* 0x000fc8000f8fd23f */
[----:B------:R-:W-:-:S04]  /*1b10*/  UISETP.LT.AND UP0, UPT, URZ, UR4, UPT ;  /* 0x000000043f00728c */ /* 0x000fc8000bf01270 */
[----:B------:R-:W-:-:S03]  /*1b20*/  USEL UR39, URZ, UR4, !UP0 ;  /* 0x000000043f277287 */ /* 0x000fc6000c000000 */
[----:B------:R-:W-:-:S03]  /*1b30*/  UMOV UR4, URZ ;  /* 0x0000003f00047c82 */ /* 0x000fc60008000000 */
[----:B------:R-:W-:-:S13]  /*1b40*/  ISETP.GT.AND P0, PT, R104, UR39, PT ;  /* 0x0000002768007c0c */ /* 0x000fda000bf04270 */
[----:B------:R-:W-:Y:S05]  /*1b50*/  @!P0 BRA `(.L_x_1067) ;  /* 0x0000000000988947 */ /* 0x000fea0003800000 */
[----:B------:R-:W-:Y:S01]  /*1b60*/  UISETP.NE.AND UP0, UPT, UR46, URZ, UPT ;  /* 0x0000003f2e00728c */ /* 0x000fe2000bf05270 */
[----:B------:R-:W-:-:S03]  /*1b70*/  ULDC UR4, c[0x0][0x9f0] ;  /* 0x00027c0000047ab9 */ /* 0x000fc60000000800 */
[----:B------:R-:W-:-:S03]  /*1b80*/  USEL UR9, UR46, UR4, UP0 ;  /* 0x000000042e097287 */ /* 0x000fc60008000000 */
[----:B------:R-:W-:-:S03]  /*1b90*/  UMOV UR4, URZ ;  /* 0x0000003f00047c82 */ /* 0x000fc60008000000 */
[----:B------:R-:W-:-:S05]  /*1ba0*/  IMAD.U32 R5, RZ, RZ, UR9 ;  /* 0x00000009ff057e24 */ /* 0x000fca000f8e00ff */
        /* <DEDUP_REMOVED lines=33> */
.L_x_1067:
[----:B------:R-:W-:Y:S02]  /*1dc0*/  UIMAD UR39, UR37, UR4, UR39 ;  /* 0x00000004252772a4 */ /* 0x000fe4000f8e0227 */
[----:B------:R-:W-:Y:S01]  /*1dd0*/  IMAD.U32 R3, RZ, RZ, UR4 ;  /* 0x00000004ff037e24 */ /* 0x000fe2000f8e00ff */
[----:B------:R-:W-:Y:S02]  /*1de0*/  PLOP3.LUT P0, PT, PT, PT, PT, 0x80, 0x0 ;  /* 0x000000000000781c */ /* 0x000fe40003f0f070 */
[----:B------:R-:W-:Y:S02]  /*1df0*/  CS2R R28, SRZ ;  /* 0x00000000001c7805 */ /* 0x000fe4000001ff00 */
[----:B------:R-:W-:Y:S02]  /*1e00*/  CS2R R20, SRZ ;  /* 0x0000000000147805 */ /* 0x000fe4000001ff00 */
[----:B------:R-:W-:Y:S02]  /*1e10*/  CS2R R24, SRZ ;  /* 0x0000000000187805 */ /* 0x000fe4000001ff00 */
[----:B------:R-:W-:Y:S01]  /*1e20*/  VIADDMNMX R104, R3, UR39, R104, PT ;  /* 0x0000002703687c46 */ /* 0x000fe2000b800168 */
[----:B------:R-:W-:Y:S01]  /*1e30*/  IMAD.MOV.U32 R47, RZ, RZ, RZ ;  /* 0x000000ffff2f7224 */ /* 0x000fe200078e00ff */
[----:B------:R-:W-:Y:S01]  /*1e40*/  CS2R R6, SRZ ;  /* 0x0000000000067805 */ /* 0x000fe2000001ff00 */
[----:B------:R-:W-:Y:S01]  /*1e50*/  IMAD.MOV.U32 R3, RZ, RZ, RZ ;  /* 0x000000ffff037224 */ /* 0x000fe200078e00ff */
[----:B------:R-:W-:-:S02]  /*1e60*/  ISETP.GT.AND P1, PT, R104, UR39, PT ;  /* 0x0000002768007c0c */ /* 0x000fc4000bf24270 */
        /* <DEDUP_REMOVED lines=17> */
[----:B------:R-:W-:Y:S01]  /*1f80*/  CS2R R68, SRZ ;  /* 0x0000000000447805 */ /* 0x000fe2000001ff00 */
[----:B------:R-:W-:Y:S01]  /*1f90*/  IMAD.MOV.U32 R92, RZ, RZ, RZ ;  /* 0x000000ffff5c7224 */ /* 0x000fe200078e00ff */
        /* <DEDUP_REMOVED lines=42> */
.L_x_1069:
[----:B------:R-:W-:Y:S01]  /*2240*/  ULEA.HI UR4, UR47, UR47, URZ, 0x1 ;  /* 0x0000002f2f047291 */ /* 0x000fe2000f8f083f */
[----:B------:R-:W-:-:S03]  /*2250*/  IMAD.U32 R3, RZ, RZ, UR48 ;  /* 0x00000030ff037e24 */ /* 0x000fc6000f8e00ff */
[----:B------:R-:W-:Y:S02]  /*2260*/  ULOP3.LUT UR4, UR4, 0xfffffffe, URZ, 0xc0, !UPT ;  /* 0xfffffffe04047892 */ /* 0x000fe4000f8ec03f */
[----:B------:R-:W-:Y:S02]  /*2270*/  ISETP.NE.AND P0, PT, R3, 0x3, PT ;  /* 0x000000030300780c */ /* 0x000fe40003f05270 */
[----:B------:R-:W-:-:S06]  /*2280*/  UIADD3 UR4, UR47, -UR4, URZ ;  /* 0x800000042f047290 */ /* 0x000fcc000fffe03f */
[----:B------:R-:W-:-:S05]  /*2290*/  IMAD.U32 R0, RZ, RZ, UR4 ;  /* 0x00000004ff007e24 */ /* 0x000fca000f8e00ff */
[----:B------:R-:W-:-:S04]  /*22a0*/  SHF.L.U32 R0, R0, 0x1f, RZ ;  /* 0x0000001f00007819 */ /* 0x000fc800000006ff */
[----:B------:R-:W0:Y:S02]  /*22b0*/  SYNCS.PHASECHK.TRANS64.TRYWAIT P1, [UR41+0x29800], R0 ;  /* 0x02980000ff0075a7 */ /* 0x000e240008020169 */
[----:B0-----:R-:W-:Y:S05]  /*22c0*/  @!P1 BRA `(.L_x_1070) ;  /* 0x000001b400489947 */ /* 0x001fea0003800000 */
.L_x_1270:
[----:B------:R-:W-:Y:S05]  /*22d0*/  @!P0 BRA `(.L_x_1071) ;  /* 0x0000000000048947 */ /* 0x000fea0003800000 */
[----:B------:R-:W-:Y:S01]  /*22e0*/  BPT.TRAP 0x1 ;  /* 0x000000040000795c */ /* 0x000fe20000300000 */
.L_x_1071:
[----:B------:R-:W-:Y:S02]  /*22f0*/  IMAD.U32 R5, RZ, RZ, UR54 ;  /* 0x00000036ff057e24 */ /* 0x000fe4000f8e00ff */
[----:B0-----:R-:W-:-:S03]  /*2300*/  IMAD.U32 R0, RZ, RZ, UR50 ;  /* 0x00000032ff007e24 */ /* 0x001fc6000f8e00ff */
[----:B------:R-:W-:Y:S02]  /*2310*/  LEA R5, R5, UR41, 0x3 ;  /* 0x0000002905057c11 */ /* 0x000fe4000f8e18ff */
[----:B------:R-:W-:-:S04]  /*2320*/  SHF.L.U32 R0, R0, 0x1f, RZ ;  /* 0x0000001f00007819 */ /* 0x000fc800000006ff */
[----:B------:R0:W1:Y:S01]  /*2330*/  SYNCS.PHASECHK.TRANS64.TRYWAIT P1, [R5+URZ+0x29830], R0 ;  /* 0x02983000050075a7 */ /* 0x000062000802017f */
[----:B------:R-:W-:Y:S05]  /*2340*/  @!P0 BRA `(.L_x_1072) ;  /* 0x0000000000048947 */ /* 0x000fea0003800000 */
[----:B------:R-:W-:Y:S01]  /*2350*/  BPT.TRAP 0x1 ;  /* 0x000000040000795c */ /* 0x000fe20000300000 */
.L_x_1072:
[----:B------:R-:W2:Y:S01]  /*2360*/  S2R R3, SR_TID.X ;  /* 0x0000000000037919 */ /* 0x000ea20000002100 */
[----:B------:R-:W-:Y:S02]  /*2370*/  LOP3.LUT R2, R2, 0xfffffff7, RZ, 0xc0, !PT ;  /* 0xfffffff702027812 */ /* 0x000fe400078ec0ff */
[----:B--2---:R-:W-:-:S13]  /*2380*/  LOP3.LUT P2, RZ, R3, 0x7f, RZ, 0xc0, !PT ;  /* 0x0000007f03ff7812 */ /* 0x004fda000784c0ff */
[----:B------:R-:W-:Y:S01]  /*2390*/  @P2 LOP3.LUT R2, R2, 0x8, RZ, 0xfc, !PT ;  /* 0x0000000802022812 */ /* 0x000fe200078efcff */
[----:B-1----:R-:W-:Y:S06]  /*23a0*/  @P1 BRA `(.L_x_1073) ;  /* 0x0000000000081947 */ /* 0x002fec0003800000 */
[----:B------:R-:W1:Y:S02]  /*23b0*/  SYNCS.PHASECHK.TRANS64.TRYWAIT P1, [R5+URZ+0x29830], R0 ;  /* 0x02983000050075a7 */ /* 0x000e64000802017f */
[----:B-1----:R-:W-:Y:S05]  /*23c0*/  @!P1 BRA `(.L_x_1074) ;  /* 0x000001b400209947 */ /* 0x002fea0003800000 */
.L_x_1073:
[----:B------:R-:W-:Y:S05]  /*23d0*/  WARPSYNC.ALL ;  /* 0x0000000000007948 */ /* 0x000fea0003800000 */
[----:B------:R-:W-:Y:S01]  /*23e0*/  UIADD3 UR4, UR41, 0x1a400, URZ ;  /* 0x0001a40029047890 */ /* 0x000fe2000fffe03f */
[----:B------:R-:W-:Y:S01]  /*23f0*/  WARPGROUP.ARRIVE ;  /* 0x00000000000079c5 */ /* 0x000fe20000000000 */
[----:B------:R-:W-:-:S05]  /*2400*/  ULOP3.LUT UR20, UR55, 0x10000, URZ, 0xfc, !UPT ;  /* 0x0001000037147892 */ /* 0x000fca000f8efc3f */
[----:B------:R-:W2:Y:S01]  /*2410*/  S2R R3, SR_TID.X ;  /* 0x0000000000037919 */ /* 0x000ea20000002100 */
[----:B------:R-:W-:Y:S01]  /*2420*/  USHF.R.U32.HI UR4, URZ, 0x4, UR4 ;  /* 0x000000043f047899 */ /* 0x000fe20008011604 */
[----:B01----:R-:W-:Y:S01]  /*2430*/  VIADD R0, R22, UR36 ;  /* 0x0000002416007c36 */ /* 0x003fe20008000000 */
[----:B------:R-:W-:Y:S01]  /*2440*/  UMOV UR25, 0x80000020 ;  /* 0x8000002000197882 */ /* 0x000fe20000000000 */
[----:B------:R-:W-:Y:S01]  /*2450*/  UMOV UR27, 0x80000020 ;  /* 0x80000020001b7882 */ /* 0x000fe20000000000 */
[----:B------:R-:W-:Y:S01]  /*2460*/  ULOP3.LUT UR4, UR4, 0x3fff, URZ, 0xc0, !UPT ;  /* 0x00003fff04047892 */ /* 0x000fe2000f8ec03f */
[----:B------:R-:W-:Y:S01]  /*2470*/  UMOV UR24, UR20 ;  /* 0x0000001400187c82 */ /* 0x000fe20008000000 */
[----:B------:R-:W-:Y:S02]  /*2480*/  UMOV UR7, 0x80000020 ;  /* 0x8000002000077882 */ /* 0x000fe40000000000 */
[----:B------:R-:W-:Y:S01]  /*2490*/  ULOP3.LUT UR51, UR4, 0x10000, URZ, 0xfc, !UPT ;  /* 0x0001000004337892 */ /* 0x000fe2000f8efc3f */
[----:B------:R-:W-:Y:S01]  /*24a0*/  UMOV UR11, 0x80000020 ;  /* 0x80000020000b7882 */ /* 0x000fe20000000000 */
[----:B------:R-:W-:-:S02]  /*24b0*/  UIADD3 UR12, UR20, 0x202, URZ ;  /* 0x00000202140c7890 */ /* 0x000fc4000fffe03f */
[----:B------:R-:W-:Y:S01]  /*24c0*/  UIMAD UR28, UR54, 0x780, UR51 ;  /* 0x00000780361c78a4 */ /* 0x000fe2000f8e0233 */
[----:B------:R-:W-:Y:S01]  /*24d0*/  UMOV UR13, 0x80000020 ;  /* 0x80000020000d7882 */ /* 0x000fe20000000000 */
[----:B------:R-:W-:Y:S02]  /*24e0*/  UMOV UR15, 0x80000020 ;  /* 0x80000020000f7882 */ /* 0x000fe40000000000 */
[----:B------:R-:W-:Y:S02]  /*24f0*/  UIADD3 UR4, UR28, 0x80, URZ ;  /* 0x000000801c047890 */ /* 0x000fe4000fffe03f */
[----:B------:R-:W-:Y:S02]  /*2500*/  UIADD3 UR5, UR28, 0x100, URZ ;  /* 0x000001001c057890 */ /* 0x000fe4000fffe03f */
[----:B------:R-:W-:Y:S01]  /*2510*/  UMOV UR26, UR28 ;  /* 0x0000001c001a7c82 */ /* 0x000fe20008000000 */
[----:B------:R-:W-:Y:S01]  /*2520*/  UIADD3 UR6, UR28, 0x2, URZ ;  /* 0x000000021c067890 */ /* 0x000fe2000fffe03f */
[----:B------:R-:W-:Y:S01]  /*2530*/  QGMMA.64x32x32.F32.E4M3.E4M3 R88, gdesc[UR24], RZ, !UPT, gsb0 ;  /* 0x00600000185879f3 */ /* 0x000fe2000c0008ff */
[----:B------:R-:W-:Y:S01]  /*2540*/  UMOV UR26, UR4 ;  /* 0x00000004001a7c82 */ /* 0x000fe20008000000 */
[----:B------:R-:W-:Y:S01]  /*2550*/  UMOV UR27, 0x80000020 ;  /* 0x80000020001b7882 */ /* 0x000fe20000000000 */
[----:B------:R-:W-:-:S02]  /*2560*/  UIADD3 UR4, UR28, 0x180, URZ ;  /* 0x000001801c047890 */ /* 0x000fc4000fffe03f */
[----:B------:R-:W-:Y:S02]  /*2570*/  UIADD3 UR8, UR28, 0x82, URZ ;  /* 0x000000821c087890 */ /* 0x000fe4000fffe03f */
[----:B------:R-:W-:Y:S01]  /*2580*/  UIADD3 UR9, UR28, 0x102, URZ ;  /* 0x000001021c097890 */ /* 0x000fe2000fffe03f */
[----:B--2---:R-:W-:Y:S01]  /*2590*/  LOP3.LUT P3, RZ, R3, 0x7f, RZ, 0xc0, !PT ;  /* 0x0000007f03ff7812 */ /* 0x004fe2000786c0ff */
[----:B------:R-:W-:Y:S01]  /*25a0*/  UIADD3 UR10, UR28, 0x280, URZ ;  /* 0x000002801c0a7890 */ /* 0x000fe2000fffe03f */
[----:B------:R-:W-:Y:S01]  /*25b0*/  IMAD.MOV.U32 R3, RZ, RZ, R0 ;  /* 0x000000ffff037224 */ /* 0x000fe200078e0000 */
[----:B------:R-:W-:Y:S02]  /*25c0*/  UIADD3 UR14, UR28, 0x282, URZ ;  /* 0x000002821c0e7890 */ /* 0x000fe4000fffe03f */
[----:B------:R-:W-:Y:S02]  /*25d0*/  UIADD3 UR16, UR20, 0x400, URZ ;  /* 0x0000040014107890 */ /* 0x000fe4000fffe03f */
[----:B------:R-:W-:Y:S01]  /*25e0*/  UIADD3 UR18, UR28, 0x500, URZ ;  /* 0x000005001c127890 */ /* 0x000fe2000fffe03f */
[----:B------:R-:W-:Y:S01]  /*25f0*/  UMOV UR17, 0x80000020 ;  /* 0x8000002000117882 */ /* 0x000fe20000000000 */
[----:B------:R-:W-:Y:S01]  /*2600*/  UMOV UR19, 0x80000020 ;  /* 0x8000002000137882 */ /* 0x000fe20000000000 */
[----:B------:R-:W-:Y:S01]  /*2610*/  UIADD3 UR22, UR28, 0x502, URZ ;  /* 0x000005021c167890 */ /* 0x000fe2000fffe03f */
[----:B------:R-:W-:Y:S01]  /*2620*/  UMOV UR21, 0x80000020 ;  /* 0x8000002000157882 */ /* 0x000fe20000000000 */
[----:B------:R-:W-:Y:S01]  /*2630*/  UMOV UR23, 0x80000020 ;  /* 0x8000002000177882 */ /* 0x000fe20000000000 */
[----:B------:R-:W-:Y:S01]  /*2640*/  ULDC UR56, c[0x0][0x9dc] ;  /* 0x0002770000387ab9 */ /* 0x000fe20000000800 */
[----:B------:R-:W-:-:S02]  /*2650*/  WARPGROUP.DEPBAR.LE gsb0, 0x0 ;  /* 0x00008000000079c5 */ /* 0x000fc40000010000 */
[----:B------:R-:W-:-:S06]  /*2660*/  WARPGROUP.ARRIVE ;  /* 0x00000000000079c5 */ /* 0x000fcc0000000000 */
[----:B------:R-:W-:Y:S01]  /*2670*/  QGMMA.64x32x32.F32.E4M3.E4M3 R72, gdesc[UR24], RZ, !UPT, gsb0 ;  /* 0x00600000184879f3 */ /* 0x000fe2000c0008ff */
[----:B------:R-:W-:Y:S01]  /*2680*/  UMOV UR26, UR5 ;  /* 0x00000005001a7c82 */ /* 0x000fe20008000000 */
[----:B------:R-:W-:Y:S01]  /*2690*/  UMOV UR27, 0x80000020 ;  /* 0x80000020001b7882 */ /* 0x000fe20000000000 */
[----:B------:R-:W-:Y:S01]  /*26a0*/  UIADD3 UR5, UR28, 0x200, URZ ;  /* 0x000002001c057890 */ /* 0x000fe2000fffe03f */
        /* <DEDUP_REMOVED lines=11> */
[----:B------:R-:W-:Y:S01]  /*2760*/  UMOV UR5, 0x80000020 ;  /* 0x8000002000057882 */ /* 0x000fe20000000000 */
        /* <DEDUP_REMOVED lines=20> */
[----:B------:R-:W-:Y:S02]  /*28b0*/  UIADD3 UR8, UR20, 0x200, URZ ;  /* 0x0000020014087890 */ /* 0x000fe4000fffe03f */
        /* <DEDUP_REMOVED lines=39> */
[----:B------:R-:W-:Y:S02]  /*2b30*/  ULDC UR10, c[0x0][0x448] ;  /* 0x00011200000a7ab9 */ /* 0x000fe40000000800 */
[----:B------:R-:W-:Y:S02]  /*2b40*/  UISETP.NE.AND UP0, UPT, UR10, 0x1, UPT ;  /* 0x000000010a00788c */ /* 0x000fe4000bf05270 */
[----:B------:R-:W-:-:S04]  /*2b50*/  ULOP3.LUT UR10, URZ, UR56, URZ, 0x33, !UPT ;  /* 0x000000383f0a7292 */ /* 0x000fc8000f8e333f */
[----:B------:R-:W-:Y:S02]  /*2b60*/  PLOP3.LUT P1, PT, PT, PT, UP0, 0x80, 0x0 ;  /* 0x000000000000781c */ /* 0x000fe40003f2f008 */
[----:B------:R-:W-:Y:S01]  /*2b70*/  PLOP3.LUT P2, PT, PT, PT, UP0, 0x80, 0x0 ;  /* 0x000000000000781c */ /* 0x000fe20003f4f008 */
        /* <DEDUP_REMOVED lines=71> */
[----:B------:R-:W-:Y:S02]  /*2ff0*/  @UP0 ULDC UR6, c[0x0][0x44c] ;  /* 0x0001130000060ab9 */ /* 0x000fe40000000800 */
[----:B------:R-:W-:Y:S01]  /*3000*/  @P1 IMAD.HI.U32 R4, R0, UR6, RZ ;  /* 0x0000000600041c27 */ /* 0x000fe2000f8e00ff */
[----:B------:R-:W-:-:S03]  /*3010*/  @UP0 ULDC UR6, c[0x0][0x450] ;  /* 0x0001140000060ab9 */ /* 0x000fc60000000800 */
[----:B------:R-:W-:Y:S01]  /*3020*/  @!P3 VIADD R0, R5, 0x29840 ;  /* 0x000298400500b836 */ /* 0x000fe20000000000 */
[----:B------:R-:W-:Y:S01]  /*3030*/  @P2 SHF.R.U32.HI R3, RZ, UR6, R4 ;  /* 0x00000006ff032c19 */ /* 0x000fe20008011604 */
[----:B------:R-:W-:Y:S01]  /*3040*/  IMAD.MOV.U32 R5, RZ, RZ, -0xa0 ;  /* 0xffffff60ff057424 */ /* 0x000fe200078e00ff */
[----:B------:R-:W-:Y:S02]  /*3050*/  ULDC.64 UR6, c[0x0][0x9e0] ;  /* 0x0002780000067ab9 */ /* 0x000fe40000000a00 */
[----:B------:R-:W-:Y:S01]  /*3060*/  UISETP.GE.AND UP1, UPT, UR7, 0x1, UPT ;  /* 0x000000010700788c */ /* 0x000fe2000bf26270 */
[----:B------:R-:W0:Y:S01]  /*3070*/  SHFL.IDX PT, R9, R3, RZ, 0x1c1f ;  /* 0x001c1fff03097589 */ /* 0x000e2200000e0000 */
[----:B------:R-:W-:Y:S01]  /*3080*/  IMAD R4, R104, R5, 0xa1 ;  /* 0x000000a168047424 */ /* 0x000fe200078e0205 */
[----:B------:R-:W-:-:S03]  /*3090*/  @!P3 PRMT R0, RZ, 0x654, R0 ;  /* 0x00000654ff00b816 */ /* 0x000fc60000000000 */
[----:B------:R-:W-:Y:S01]  /*30a0*/  PLOP3.LUT P1, PT, PT, PT, UP1, 0x40, 0x0 ;  /* 0x000000000000781c */ /* 0x000fe20003f2e818 */
[----:B------:R-:W-:Y:S01]  /*30b0*/  VIADD R10, R4, 0xffffffff ;  /* 0xffffffff040a7836 */ /* 0x000fe20000000000 */
[----:B------:R-:W-:-:S03]  /*30c0*/  IADD3 R5, R17, R4, -R19 ;  /* 0x0000000411057210 */ /* 0x000fc60007ffe813 */
[----:B------:R-:W-:Y:S02]  /*30d0*/  IMAD.IADD R12, R10, 0x1, -R19 ;  /* 0x000000010a0c7824 */ /* 0x000fe400078e0a13 */
[----:B------:R-:W-:-:S04]  /*30e0*/  IMAD.IADD R5, R5, 0x1, -R18 ;  /* 0x0000000105057824 */ /* 0x000fc800078e0a12 */
[C---:B------:R-:W-:Y:S02]  /*30f0*/  VIADD R7, R5.reuse, UR6 ;  /* 0x0000000605077c36 */ /* 0x040fe40008000000 */
[----:B------:R-:W-:-:S04]  /*3100*/  VIADD R8, R5, UR10 ;  /* 0x0000000a05087c36 */ /* 0x000fc80008000000 */
[----:B0-----:R-:W-:Y:S01]  /*3110*/  IMAD.IADD R4, R8, 0x1, R9 ;  /* 0x0000000108047824 */ /* 0x001fe200078e0209 */
        /* <DEDUP_REMOVED lines=9> */
[----:B------:R0:W-:Y:S02]  /*31b0*/  @!P3 SYNCS.ARRIVE.TRANS64.RED.A1T0 RZ, [R0+URZ], RZ ;  /* 0x000000ff00ffb9a7 */ /* 0x0001e4000810043f */
[----:B0-----:R-:W-:-:S05]  /*31c0*/  IMAD R0, R104, -0xa0, R17 ;  /* 0xffffff6068007824 */ /* 0x001fca00078e0211 */
[----:B------:R-:W-:-:S04]  /*31d0*/  IADD3 R6, -R19, 0xa0, R0 ;  /* 0x000000a013067810 */ /* 0x000fc80007ffe100 */
[----:B------:R-:W-:Y:S01]  /*31e0*/  VIADDMNMX R0, R9, R7, R6, PT ;  /* 0x0000000709007246 */ /* 0x000fe20003800106 */
[----:B------:R-:W-:Y:S06]  /*31f0*/  @P1 BRA `(.L_x_1075) ;  /* 0x0000000000541947 */ /* 0x000fec0003800000 */
[----:B------:R-:W-:Y:S01]  /*3200*/  IADD3 R5, -R18, R17, R9 ;  /* 0x0000001112057210 */ /* 0x000fe20007ffe109 */
        /* <DEDUP_REMOVED lines=11> */
.L_x_1077:
[----:B------:R-:W-:-:S06]  /*32c0*/  UISETP.NE.AND UP2, UPT, UR7, 0x1, UPT ;  /* 0x000000010700788c */ /* 0x000fcc000bf45270 */
[----:B------:R-:W-:-:S05]  /*32d0*/  PLOP3.LUT P1, PT, PT, PT, UP2, 0x80, 0x0 ;  /* 0x000000000000781c */ /* 0x000fca0003f2f028 */
[----:B------:R-:W-:-:S08]  /*32e0*/  @UP2 ULDC.64 UR10, c[0x0][0x9e8] ;  /* 0x00027a00000a2ab9 */ /* 0x000fd00000000a00 */
[----:B------:R-:W-:-:S05]  /*32f0*/  @P1 IMAD.HI.U32 R9, R5, UR10, RZ ;  /* 0x0000000a05091c27 */ /* 0x000fca000f8e00ff */
[----:B------:R-:W-:-:S07]  /*3300*/  @P1 SHF.R.U32.HI R5, RZ, UR11, R9 ;  /* 0x0000000bff051c19 */ /* 0x000fce0008011609 */
.L_x_1078:
[----:B------:R-:W-:Y:S05]  /*3310*/  BSYNC B0 ;  /* 0x0000000000007941 */ /* 0x000fea0003800000 */
.L_x_1076:
[----:B------:R-:W-:-:S05]  /*3320*/  IMAD R5, R5, UR7, R12 ;  /* 0x0000000705057c24 */ /* 0x000fca000f8e020c */
[----:B------:R-:W-:Y:S02]  /*3330*/  VIMNMX R4, R4, R5, !PT ;  /* 0x0000000504047248 */ /* 0x000fe40007fe0100 */
[----:B------:R-:W-:-:S07]  /*3340*/  VIADDMNMX R0, R5, UR7, R0, PT ;  /* 0x0000000705007c46 */ /* 0x000fce000b800100 */
.L_x_1075:
        /* <DEDUP_REMOVED lines=40> */
[----:B------:R-:W-:Y:S02]  /*35d0*/  ISETP.LT.OR P2, PT, R0, 0x21, P2 ;  /* 0x000000210000780c */ /* 0x000fe40001741670 */
[----:B------:R-:W-:Y:S02]  /*35e0*/  ISETP.GE.AND P4, PT, R10, 0x31, PT ;  /* 0x000000310a00780c */ /* 0x000fe40003f86270 */
[----:B------:R-:W-:-:S02]  /*35f0*/  FSEL R72, R72, -INF , !P2 ;  /* 0xff80000048487808 */ /* 0x000fc40005000000 */
[----:B------:R-:W-:Y:S02]  /*3600*/  ISETP.GT.AND P2, PT, R4, 0x21, !P3 ;  /* 0x000000210400780c */ /* 0x000fe40005f44270 */
[----:B------:R-:W-:Y:S02]  /*3610*/  ISETP.GE.AND P3, PT, R10, 0x29, PT ;  /* 0x000000290a00780c */ /* 0x000fe40003f66270 */
[----:B------:R-:W-:Y:S02]  /*3620*/  ISETP.LT.OR P2, PT, R0, 0x22, P2 ;  /* 0x000000220000780c */ /* 0x000fe40001741670 */
[----:B------:R-:W-:Y:S02]  /*3630*/  P2R R109, PR, RZ, 0x8 ;  /* 0x00000008ff6d7803 */ /* 0x000fe40000000000 */
[----:B------:R-:W-:Y:S02]  /*3640*/  FSEL R73, R73, -INF , !P2 ;  /* 0xff80000049497808 */ /* 0x000fe40005000000 */
[----:B------:R-:W-:-:S02]  /*3650*/  ISETP.GT.AND P2, PT, R4, 0x28, !P3 ;  /* 0x000000280400780c */ /* 0x000fc40005f44270 */
[----:B------:R-:W-:Y:S02]  /*3660*/  P2R R110, PR, RZ, 0x10 ;  /* 0x00000010ff6e7803 */ /* 0x000fe40000000000 */
[----:B------:R-:W-:-:S04]  /*3670*/  ISETP.LT.OR P2, PT, R0, 0x29, P2 ;  /* 0x000000290000780c */ /* 0x000fc80001741670 */
[----:B------:R-:W-:Y:S02]  /*3680*/  FSEL R76, R76, -INF , !P2 ;  /* 0xff8000004c4c7808 */ /* 0x000fe40005000000 */
[----:B------:R-:W-:-:S04]  /*3690*/  ISETP.GE.AND P2, PT, R10, 0x2a, PT ;  /* 0x0000002a0a00780c */ /* 0x000fc80003f46270 */
[----:B------:R-:W-:-:S04]  /*36a0*/  ISETP.GT.AND P3, PT, R4, 0x29, !P2 ;  /* 0x000000290400780c */ /* 0x000fc80005764270 */
        /* <DEDUP_REMOVED lines=139> */
[----:B------:R-:W-:Y:S01]  /*3f60*/  ISETP.GT.AND P6, PT, R4, 0x99, !P6 ;  /* 0x000000990400780c */ /* 0x000fe200077c4270 */
[----:B0-----:R-:W-:-:S03]  /*3f70*/  IMAD.IADD R4, R8, 0x1, R3 ;  /* 0x0000000108047824 */ /* 0x001fc600078e0203 */
[----:B------:R-:W-:Y:S02]  /*3f80*/  ISETP.LT.OR P6, PT, R0, 0x9a, P6 ;  /* 0x0000009a0000780c */ /* 0x000fe400037c1670 */
[----:B------:R-:W-:Y:S02]  /*3f90*/  VIADDMNMX R0, R3, R7, R6, PT ;  /* 0x0000000703007246 */ /* 0x000fe40003800106 */
[----:B------:R-:W-:Y:S02]  /*3fa0*/  FSEL R37, R37, -INF , !P6 ;  /* 0xff80000025257808 */ /* 0x000fe40007000000 */
[----:B------:R-:W-:-:S13]  /*3fb0*/  PLOP3.LUT P6, PT, PT, PT, UP1, 0x40, 0x0 ;  /* 0x000000000000781c */ /* 0x000fda0003fce818 */
[----:B------:R-:W-:Y:S05]  /*3fc0*/  @P6 BRA `(.L_x_1079) ;  /* 0x00000000005c6947 */ /* 0x000fea0003800000 */
        /* <DEDUP_REMOVED lines=13> */
.L_x_1081:
[----:B------:R-:W-:-:S06]  /*40a0*/  UISETP.NE.AND UP2, UPT, UR7, 0x1, UPT ;  /* 0x000000010700788c */ /* 0x000fcc000bf45270 */
[----:B------:R-:W-:-:S05]  /*40b0*/  PLOP3.LUT P6, PT, PT, PT, UP2, 0x80, 0x0 ;  /* 0x000000000000781c */ /* 0x000fca0003fcf028 */
[----:B------:R-:W-:-:S08]  /*40c0*/  @UP2 ULDC.64 UR10, c[0x0][0x9e8] ;  /* 0x00027a00000a2ab9 */ /* 0x000fd00000000a00 */
[----:B------:R-:W-:Y:S01]  /*40d0*/  @P6 IMAD.HI.U32 R6, R3, UR10, RZ ;  /* 0x0000000a03066c27 */ /* 0x000fe2000f8e00ff */
[----:B------:R-:W-:-:S13]  /*40e0*/  PLOP3.LUT P6, PT, PT, PT, UP2, 0x80, 0x0 ;  /* 0x000000000000781c */ /* 0x000fda0003fcf028 */
[----:B------:R-:W-:-:S07]  /*40f0*/  @P6 SHF.R.U32.HI R3, RZ, UR11, R6 ;  /* 0x0000000bff036c19 */ /* 0x000fce0008011606 */
.L_x_1082:
[----:B------:R-:W-:Y:S05]  /*4100*/  BSYNC B0 ;  /* 0x0000000000007941 */ /* 0x000fea0003800000 */
.L_x_1080:
[----:B------:R-:W-:-:S05]  /*4110*/  IMAD R3, R3, UR7, R12 ;  /* 0x0000000703037c24 */ /* 0x000fca000f8e020c */
[----:B------:R-:W-:Y:S02]  /*4120*/  VIMNMX R4, R4, R3, !PT ;  /* 0x0000000304047248 */ /* 0x000fe40007fe0100 */
[----:B------:R-:W-:-:S07]  /*4130*/  VIADDMNMX R0, R3, UR7, R0, PT ;  /* 0x0000000703007c46 */ /* 0x000fce000b800100 */
.L_x_1079:
[C---:B------:R-:W-:Y:S01]  /*4140*/  ISETP.GT.AND P1, PT, R4.reuse, 0x20, !P1 ;  /* 0x000000200400780c */ /* 0x040fe20004f24270 */
[----:B------:R-:W-:Y:S01]  /*4150*/  @UP0 ULDC UR10, c[0x0][0x44c] ;  /* 0x00011300000a0ab9 */ /* 0x000fe20000000800 */
[----:B------:R-:W-:Y:S01]  /*4160*/  ISETP.GT.AND P2, PT, R4, 0x29, !P2 ;  /* 0x000000290400780c */ /* 0x000fe20005744270 */
[----:B------:R-:W-:Y:S01]  /*4170*/  UIMAD.WIDE.U32 UR10, UR36, UR10, URZ ;  /* 0x0000000a240a72a5 */ /* 0x000fe2000f8e003f */
[C---:B------:R-:W-:Y:S01]  /*4180*/  ISETP.LT.OR P1, PT, R0.reuse, 0x21, P1 ;  /* 0x000000210000780c */ /* 0x040fe20000f21670 */
[----:B------:R-:W-:Y:S01]  /*4190*/  @UP0 ULDC UR18, c[0x0][0x450] ;  /* 0x0001140000120ab9 */ /* 0x000fe20000000800 */
[----:B------:R-:W-:Y:S01]  /*41a0*/  ISETP.LT.OR P2, PT, R0, 0x2a, P2 ;  /* 0x0000002a0000780c */ /* 0x000fe20001741670 */
[----:B------:R-:W-:Y:S01]  /*41b0*/  UMOV UR14, UR36 ;  /* 0x00000024000e7c82 */ /* 0x000fe20008000000 */
[----:B------:R-:W-:Y:S01]  /*41c0*/  FSEL R74, R74, -INF , !P1 ;  /* 0xff8000004a4a7808 */ /* 0x000fe20004800000 */
[----:B------:R-:W-:Y:S01]  /*41d0*/  @UP0 USHF.R.U32.HI UR14, URZ, UR18, UR11 ;  /* 0x000000123f0e0299 */ /* 0x000fe2000801160b */
[----:B------:R-:W-:-:S02]  /*41e0*/  ISETP.NE.AND P1, PT, R108, RZ, PT ;  /* 0x000000ff6c00720c */ /* 0x000fc40003f25270 */
[----:B------:R-:W-:Y:S02]  /*41f0*/  FSEL R79, R79, -INF , !P2 ;  /* 0xff8000004f4f7808 */ /* 0x000fe40005000000 */
[----:B------:R-:W-:Y:S02]  /*4200*/  ISETP.GT.AND P1, PT, R4, 0x21, !P1 ;  /* 0x000000210400780c */ /* 0x000fe40004f24270 */
[----:B------:R-:W-:Y:S02]  /*4210*/  ISETP.NE.AND P2, PT, R116, RZ, PT ;  /* 0x000000ff7400720c */ /* 0x000fe40003f45270 */
[----:B------:R-:W-:Y:S02]  /*4220*/  ISETP.LT.OR P1, PT, R0, 0x22, P1 ;  /* 0x000000220000780c */ /* 0x000fe40000f21670 */
[----:B------:R-:W-:Y:S02]  /*4230*/  ISETP.NE.AND P6, PT, R117, RZ, PT ;  /* 0x000000ff7500720c */ /* 0x000fe40003fc5270 */
        /* <DEDUP_REMOVED lines=50> */
[----:B------:R-:W-:Y:S02]  /*4560*/  ISETP.GT.AND P1, PT, R4, 0x48, !P2 ;  /* 0x000000480400780c */ /* 0x000fe40005724270 */
[----:B------:R-:W-:Y:S02]  /*4570*/  ISETP.NE.AND P2, PT, R127, RZ, PT ;  /* 0x000000ff7f00720c */ /* 0x000fe40003f45270 */
[----:B------:R-:W-:Y:S02]  /*4580*/  ISETP.LT.OR P1, PT, R0, 0x49, P1 ;  /* 0x000000490000780c */ /* 0x000fe40000f21670 */
[----:B------:R-:W-:Y:S02]  /*4590*/  FMNMX.FTZ R6, R68, R3, !PT ;  /* 0x0000000344067209 */ /* 0x000fe40007810000 */
[----:B------:R-:W-:-:S02]  /*45a0*/  FSEL R62, R62, -INF , !P1 ;  /* 0xff8000003e3e7808 */ /* 0x000fc40004800000 */
[----:B------:R-:W-:Y:S02]  /*45b0*/  ISETP.GT.AND P1, PT, R4, 0x49, !P6 ;  /* 0x000000490400780c */ /* 0x000fe40007724270 */
[----:B------:R-:W-:Y:S02]  /*45c0*/  ISETP.NE.AND P6, PT, R128, RZ, PT ;  /* 0x000000ff8000720c */ /* 0x000fe40003fc5270 */
        /* <DEDUP_REMOVED lines=41> */
[----:B------:R-:W-:Y:S01]  /*4860*/  ISETP.GT.AND P3, PT, R4, 0x90, !P3 ;  /* 0x000000900400780c */ /* 0x000fe20005f64270 */
[----:B------:R-:W0:Y:S01]  /*4870*/  SHFL.BFLY PT, R3, R6, 0x2, 0x1f ;  /* 0x0c401f0006037f89 */ /* 0x000e2200000e0000 */
[----:B------:R-:W-:Y:S02]  /*4880*/  ISETP.LT.OR P1, PT, R0, 0x62, P1 ;  /* 0x000000620000780c */ /* 0x000fe40000f21670 */
[----:B------:R-:W-:Y:S02]  /*4890*/  ISETP.GT.AND P4, PT, R4, 0x91, !P4 ;  /* 0x000000910400780c */ /* 0x000fe40006784270 */
[----:B------:R-:W-:Y:S02]  /*48a0*/  FSEL R43, R43, -INF , !P1 ;  /* 0xff8000002b2b7808 */ /* 0x000fe40004800000 */
[----:B------:R-:W-:-:S02]  /*48b0*/  ISETP.NE.AND P1, PT, R124, RZ, PT ;  /* 0x000000ff7c00720c */ /* 0x000fc40003f25270 */
[C---:B------:R-:W-:Y:S02]  /*48c0*/  ISETP.GT.AND P5, PT, R4.reuse, 0x98, !P5 ;  /* 0x000000980400780c */ /* 0x040fe40006fa4270 */
[----:B------:R-:W-:Y:S02]  /*48d0*/  ISETP.GT.AND P1, PT, R4, 0x68, !P1 ;  /* 0x000000680400780c */ /* 0x000fe40004f24270 */
[C---:B------:R-:W-:Y:S02]  /*48e0*/  ISETP.LT.OR P3, PT, R0.reuse, 0x91, P3 ;  /* 0x000000910000780c */ /* 0x040fe40001f61670 */
        /* <DEDUP_REMOVED lines=15> */
[----:B------:R-:W-:Y:S02]  /*49e0*/  ISETP.LT.OR P1, PT, R0, 0x71, P1 ;  /* 0x000000710000780c */ /* 0x000fe40000f21670 */
[----:B------:R-:W-:-:S02]  /*49f0*/  R2UR UR15, R105 ;  /* 0x00000000690f72ca */ /* 0x000fc400000e0000 */
[----:B------:R-:W-:Y:S02]  /*4a00*/  FSEL R50, R50, -INF , !P1 ;  /* 0xff80000032327808 */ /* 0x000fe40004800000 */
[----:B------:R-:W-:Y:S02]  /*4a10*/  ISETP.GT.AND P1, PT, R4, 0x71, !P2 ;  /* 0x000000710400780c */ /* 0x000fe40005724270 */
[----:B------:R-:W-:Y:S02]  /*4a20*/  ISETP.NE.AND P2, PT, R130, RZ, PT ;  /* 0x000000ff8200720c */ /* 0x000fe40003f45270 */
[----:B------:R-:W-:Y:S02]  /*4a30*/  ISETP.LT.OR P1, PT, R0, 0x72, P1 ;  /* 0x000000720000780c */ /* 0x000fe40000f21670 */
[----:B0-----:R-:W-:Y:S02]  /*4a40*/  FMNMX.FTZ R3, R7, R8, !PT ;  /* 0x0000000807037209 */ /* 0x001fe40007810000 */
[----:B------:R-:W-:Y:S01]  /*4a50*/  FSEL R51, R51, -INF , !P1 ;  /* 0xff80000033337808 */ /* 0x000fe20004800000 */
[----:B------:R-:W-:Y:S01]  /*4a60*/  UIADD3 UR10, UR15, UR14, URZ ;  /* 0x0000000e0f0a7290 */ /* 0x000fe2000fffe03f */
[----:B------:R-:W-:-:S02]  /*4a70*/  ISETP.GT.AND P1, PT, R4, 0x78, !P6 ;  /* 0x000000780400780c */ /* 0x000fc40007724270 */
[----:B------:R-:W-:Y:S01]  /*4a80*/  ISETP.NE.AND P6, PT, R131, RZ, PT ;  /* 0x000000ff8300720c */ /* 0x000fe20003fc5270 */
[----:B------:R-:W-:Y:S01]  /*4a90*/  UIADD3 UR6, UR10, UR6, URZ ;  /* 0x000000060a067290 */ /* 0x000fe2000fffe03f */
        /* <DEDUP_REMOVED lines=22> */
[----:B------:R-:W-:Y:S01]  /*4c00*/  ISETP.NE.AND P1, PT, R20, RZ, PT ;  /* 0x000000ff1400720c */ /* 0x000fe20003f25270 */
[----:B------:R-:W-:-:S03]  /*4c10*/  IMAD.U32 R20, RZ, RZ, UR42 ;  /* 0x0000002aff147e24 */ /* 0x000fc6000f8e00ff */
[----:B------:R-:W-:Y:S01]  /*4c20*/  ISETP.GT.AND P1, PT, R4, 0x11, !P1 ;  /* 0x000000110400780c */ /* 0x000fe20004f24270 */
[----:B------:R-:W-:-:S03]  /*4c30*/  FFMA.FTZ R20, R3, R20, -8 ;  /* 0xc100000003147423 */ /* 0x000fc60000010014 */
        /* <DEDUP_REMOVED lines=14> */
[----:B------:R-:W-:Y:S02]  /*4d20*/  ISETP.GT.AND P1, PT, R4, 0x80, !P2 ;  /* 0x000000800400780c */ /* 0x000fe40005724270 */
[----:B------:R-:W-:Y:S02]  /*4d30*/  FMNMX.FTZ R13, R90, R91, !PT ;  /* 0x0000005b5a0d7209 */ /* 0x000fe40007810000 */
[----:B------:R-:W-:Y:S02]  /*4d40*/  ISETP.LT.OR P1, PT, R0, 0x81, P1 ;  /* 0x000000810000780c */ /* 0x000fe40000f21670 */
[----:B------:R-:W-:Y:S02]  /*4d50*/  ISETP.NE.AND P2, PT, R9, RZ, PT ;  /* 0x000000ff0900720c */ /* 0x000fe40003f45270 */
[----:B------:R-:W-:-:S02]  /*4d60*/  FSEL R26, R26, -INF , !P1 ;  /* 0xff8000001a1a7808 */ /* 0x000fc40004800000 */
        /* <DEDUP_REMOVED lines=8> */
[----:B------:R-:W-:-:S01]  /*4df0*/  FFMA.FTZ R12, R72, UR42, -R20 ;  /* 0x0000002a480c7c23 */ /* 0x000fc20008010814 */
[----:B------:R-:W-:Y:S01]  /*4e00*/  FMNMX.FTZ R72, R94, R13, !PT ;  /* 0x0000000d5e487209 */ /* 0x000fe20007810000 */
[----:B------:R-:W-:-:S01]  /*4e10*/  FFMA.FTZ R88, R76, UR42, -R20 ;  /* 0x0000002a4c587c23 */ /* 0x000fc20008010814 */
[--C-:B------:R-:W-:Y:S01]  /*4e20*/  FFMA.FTZ R73, R73, UR42, -R20.reuse ;  /* 0x0000002a49497c23 */ /* 0x100fe20008010814 */
[----:B------:R-:W-:-:S01]  /*4e30*/  FFMA.FTZ R6, R89, UR42, -R20 ;  /* 0x0000002a59067c23 */ /* 0x000fc20008010814 */
[----:B------:R-:W-:Y:S01]  /*4e40*/  FMNMX.FTZ R13, R95, R72, !PT ;  /* 0x000000485f0d7209 */ /* 0x000fe20007810000 */
[----:B------:R-:W-:-:S01]  /*4e50*/  FFMA.FTZ R89, R80, UR42, -R20 ;  /* 0x0000002a50597c23 */ /* 0x000fc20008010814 */
[----:B------:R-:W-:Y:S01]  /*4e60*/  ISETP.LT.OR P1, PT, R0, 0x89, P1 ;  /* 0x000000890000780c */ /* 0x000fe20000f21670 */
[----:B------:R-:W-:-:S01]  /*4e70*/  FFMA.FTZ R5, R5, UR42, -R20 ;  /* 0x0000002a05057c23 */ /* 0x000fc20008010814 */
[----:B------:R-:W-:Y:S01]  /*4e80*/  FMNMX.FTZ R72, R98, R13, !PT ;  /* 0x0000000d62487209 */ /* 0x000fe20007810000 */
[----:B------:R-:W-:-:S01]  /*4e90*/  FFMA.FTZ R7, R92, UR42, -R20 ;  /* 0x0000002a5c077c23 */ /* 0x000fc20008010814 */
[----:B------:R0:W-:Y:S01]  /*4ea0*/  MUFU.EX2 R13, R73 ;  /* 0x00000049000d7308 */ /* 0x0001e20000000800 */
[----:B------:R-:W-:Y:S01]  /*4eb0*/  FSEL R30, R30, -INF , !P1 ;  /* 0xff8000001e1e7808 */ /* 0x000fe20004800000 */
[--C-:B------:R-:W-:Y:S01]  /*4ec0*/  FFMA.FTZ R10, R93, UR42, -R20.reuse ;  /* 0x0000002a5d0a7c23 */ /* 0x100fe20008010814 */
[----:B------:R-:W-:Y:S01]  /*4ed0*/  FMNMX.FTZ R15, R99, R72, !PT ;  /* 0x00000048630f7209 */ /* 0x000fe20007810000 */
[--C-:B------:R-:W-:Y:S01]  /*4ee0*/  FFMA.FTZ R8, R96, UR42, -R20.reuse ;  /* 0x0000002a60087c23 */ /* 0x100fe20008010814 */
[----:B------:R-:W-:Y:S01]  /*4ef0*/  ISETP.GT.AND P1, PT, R4, 0x89, !P2 ;  /* 0x000000890400780c */ /* 0x000fe20005724270 */
[--C-:B------:R-:W-:Y:S01]  /*4f00*/  FFMA.FTZ R9, R97, UR42, -R20.reuse ;  /* 0x0000002a61097c23 */ /* 0x100fe20008010814 */
[----:B------:R-:W-:Y:S01]  /*4f10*/  FMNMX.FTZ R72, R102, R15, !PT ;  /* 0x0000000f66487209 */ /* 0x000fe20007810000 */
[----:B------:R-:W-:Y:S01]  /*4f20*/  MUFU.EX2 R5, R5 ;  /* 0x0000000500057308 */ /* 0x000fe20000000800 */
[----:B------:R-:W-:Y:S01]  /*4f30*/  ISETP.LT.OR P1, PT, R0, 0x8a, P1 ;  /* 0x0000008a0000780c */ /* 0x000fe20000f21670 */
[--C-:B------:R-:W-:Y:S01]  /*4f40*/  FFMA.FTZ R11, R100, UR42, -R20.reuse ;  /* 0x0000002a640b7c23 */ /* 0x100fe20008010814 */
[----:B------:R-:W-:Y:S01]  /*4f50*/  FMNMX.FTZ R21, R103, R72, !PT ;  /* 0x0000004867157209 */ /* 0x000fe20007810000 */
[--C-:B------:R-:W-:Y:S01]  /*4f60*/  FFMA.FTZ R72, R77, UR42, -R20.reuse ;  /* 0x0000002a4d487c23 */ /* 0x100fe20008010814 */
[----:B------:R-:W-:Y:S01]  /*4f70*/  ISETP.GT.AND P2, PT, R4, 0x99, !P6 ;  /* 0x000000990400780c */ /* 0x000fe20007744270 */
[--C-:B------:R-:W-:Y:S01]  /*4f80*/  FFMA.FTZ R4, R40, UR42, -R20.reuse ;  /* 0x0000002a28047c23 */ /* 0x100fe20008010814 */
[----:B------:R-:W-:Y:S01]  /*4f90*/  FMNMX.FTZ R76, R74, R21, !PT ;  /* 0x000000154a4c7209 */ /* 0x000fe20007810000 */
[----:B------:R-:W-:Y:S01]  /*4fa0*/  MUFU.EX2 R6, R6 ;  /* 0x0000000600067308 */ /* 0x000fe20000000800 */
[----:B------:R-:W-:Y:S01]  /*4fb0*/  FSEL R31, R31, -INF , !P1 ;  /* 0xff8000001f1f7808 */ /* 0x000fe20004800000 */
        /* <DEDUP_REMOVED lines=9> */
[----:B0-----:R-:W-:Y:S01]  /*5050*/  FMNMX.FTZ R73, R79, R76, !PT ;  /* 0x0000004c4f497209 */ /* 0x001fe20007810000 */
[--C-:B------:R-:W-:Y:S01]  /*5060*/  FFMA.FTZ R76, R81, UR42, -R20.reuse ;  /* 0x0000002a514c7c23 */ /* 0x100fe20008010814 */
[----:B------:R-:W-:-:S01]  /*5070*/  FFMA.FTZ R81, R84, UR42, -R20 ;  /* 0x0000002a54517c23 */ /* 0x000fc20008010814 */
[--C-:B------:R-:W-:Y:S01]  /*5080*/  FFMA.FTZ R61, R61, UR42, -R20.reuse ;  /* 0x0000002a3d3d7c23 */ /* 0x100fe20008010814 */
[----:B------:R-:W-:Y:S01]  /*5090*/  FMNMX.FTZ R80, R82, R73, !PT ;  /* 0x0000004952507209 */ /* 0x000fe20007810000 */
[----:B------:R-:W0:Y:S01]  /*50a0*/  MUFU.EX2 R10, R10 ;  /* 0x0000000a000a7308 */ /* 0x000e220000000800 */
[----:B------:R-:W-:-:S01]  /*50b0*/  FFMA.FTZ R64, R64, UR42, -R20 ;  /* 0x0000002a40407c23 */ /* 0x000fc20008010814 */
[--C-:B------:R-:W-:Y:S01]  /*50c0*/  FFMA.FTZ R65, R65, UR42, -R20.reuse ;  /* 0x0000002a41417c23 */ /* 0x100fe20008010814 */
[----:B------:R-:W-:Y:S01]  /*50d0*/  FMNMX.FTZ R73, R83, R80, !PT ;  /* 0x0000005053497209 */ /* 0x000fe20007810000 */
[--C-:B------:R-:W-:Y:S01]  /*50e0*/  FFMA.FTZ R68, R68, UR42, -R20.reuse ;  /* 0x0000002a44447c23 */ /* 0x100fe20008010814 */
[----:B------:R-:W-:-:S01]  /*50f0*/  FFMA.FTZ R69, R69, UR42, -R20 ;  /* 0x0000002a45457c23 */ /* 0x000fc20008010814 */
[--C-:B------:R-:W-:Y:S01]  /*5100*/  FFMA.FTZ R41, R41, UR42, -R20.reuse ;  /* 0x0000002a29297c23 */ /* 0x100fe20008010814 */
[----:B------:R-:W-:Y:S01]  /*5110*/  FMNMX.FTZ R80, R86, R73, !PT ;  /* 0x0000004956507209 */ /* 0x000fe20007810000 */
[----:B------:R-:W-:Y:S01]  /*5120*/  MUFU.EX2 R8, R8 ;  /* 0x0000000800087308 */ /* 0x000fe20000000800 */
        /* <DEDUP_REMOVED lines=15> */
[----:B------:R-:W-:Y:S01]  /*5220*/  FFMA.FTZ R37, R37, UR42, -R20 ;  /* 0x0000002a25257c23 */ /* 0x000fe20008010814 */
[----:B------:R-:W-:Y:S01]  /*5230*/  MUFU.EX2 R9, R9 ;  /* 0x0000000900097308 */ /* 0x000fe20000000800 */
[----:B0-----:R-:W-:-:S02]  /*5240*/  F2FP.SATFINITE.E4M3.F32.PACK_AB_MERGE_C R184, R10, R7, RZ ;  /* 0x000000070ab8723e */ /* 0x001fc400048070ff */
[----:B------:R-:W-:Y:S02]  /*5250*/  FMNMX.FTZ R77, R63, R84, !PT ;  /* 0x000000543f4d7209 */ /* 0x000fe40007810000 */
[----:B------:R-:W-:Y:S02]  /*5260*/  F2FP.SATFINITE.E4M3.F32.PACK_AB_MERGE_C R184, R6, R5, R184 ;  /* 0x0000000506b8723e */ /* 0x000fe400048070b8 */
        /* <DEDUP_REMOVED lines=10> */
[----:B------:R-:W0:Y:S03]  /*5310*/  MUFU.EX2 R14, R14 ;  /* 0x0000000e000e7308 */ /* 0x000e260000000800 */
[----:B------:R-:W-:-:S04]  /*5320*/  FMNMX.FTZ R77, R47, R84, !PT ;  /* 0x000000542f4d7209 */ /* 0x000fc80007810000 */
[----:B------:R-:W-:Y:S01]  /*5330*/  FMNMX.FTZ R84, R50, R77, !PT ;  /* 0x0000004d32547209 */ /* 0x000fe20007810000 */
[----:B------:R-:W-:Y:S03]  /*5340*/  MUFU.EX2 R12, R12 ;  /* 0x0000000c000c7308 */ /* 0x000fe60000000800 */
[----:B------:R-:W-:-:S04]  /*5350*/  FMNMX.FTZ R77, R51, R84, !PT ;  /* 0x00000054334d7209 */ /* 0x000fc80007810000 */
[----:B------:R-:W-:Y:S01]  /*5360*/  FMNMX.FTZ R84, R54, R77, !PT ;  /* 0x0000004d36547209 */ /* 0x000fe20007810000 */
[----:B------:R-:W-:Y:S01]  /*5370*/  MUFU.EX2 R21, R89 ;  /* 0x0000005900157308 */ /* 0x000fe20000000800 */
[----:B0-----:R-:W-:Y:S02]  /*5380*/  F2FP.SATFINITE.E4M3.F32.PACK_AB_MERGE_C R186, R14, R11, RZ ;  /* 0x0000000b0eba723e */ /* 0x001fe400048070ff */
[----:B------:R-:W-:Y:S02]  /*5390*/  FMNMX.FTZ R77, R55, R84, !PT ;  /* 0x00000054374d7209 */ /* 0x000fe40007810000 */
[----:B------:R-:W-:Y:S02]  /*53a0*/  F2FP.SATFINITE.E4M3.F32.PACK_AB_MERGE_C R186, R9, R8, R186 ;  /* 0x0000000809ba723e */ /* 0x000fe400048070ba */
        /* <DEDUP_REMOVED lines=9> */
[----:B------:R-:W-:Y:S01]  /*5440*/  FMNMX.FTZ R77, R35, R40, !PT ;  /* 0x00000028234d7209 */ /* 0x000fe20007810000 */
[----:B------:R-:W-:-:S01]  /*5450*/  FFMA.FTZ R40, R44, UR42, -R20 ;  /* 0x0000002a2c287c23 */ /* 0x000fc20008010814 */
[--C-:B------:R-:W-:Y:S01]  /*5460*/  FFMA.FTZ R44, R48, UR42, -R20.reuse ;  /* 0x0000002a302c7c23 */ /* 0x100fe20008010814 */
[----:B------:R-:W-:-:S01]  /*5470*/  FFMA.FTZ R48, R52, UR42, -R20 ;  /* 0x0000002a34307c23 */ /* 0x000fc20008010814 */
[----:B------:R-:W-:Y:S01]  /*5480*/  FMNMX.FTZ R0, R38, R77, !PT ;  /* 0x0000004d26007209 */ /* 0x000fe20007810000 */
[----:B------:R-:W-:Y:S01]  /*5490*/  MUFU.EX2 R56, R56 ;  /* 0x0000003800387308 */ /* 0x000fe20000000800 */
[----:B------:R-:W-:-:S02]  /*54a0*/  F2FP.SATFINITE.E4M3.F32.PACK_AB_MERGE_C R180, R13, R12, R180 ;  /* 0x0000000c0db4723e */ /* 0x000fc400048070b4 */
[----:B------:R-:W-:-:S05]  /*54b0*/  FMNMX.FTZ R0, R39, R0, !PT ;  /* 0x0000000027007209 */ /* 0x000fca0007810000 */
[----:B------:R-:W0:Y:S01]  /*54c0*/  SHFL.BFLY PT, R77, R0, 0x2, 0x1f ;  /* 0x0c401f00004d7f89 */ /* 0x000e2200000e0000 */
[----:B------:R-:W-:Y:S08]  /*54d0*/  MUFU.EX2 R57, R57 ;  /* 0x0000003900397308 */ /* 0x000ff00000000800 */
[----:B------:R-:W-:Y:S08]  /*54e0*/  MUFU.EX2 R60, R60 ;  /* 0x0000003c003c7308 */ /* 0x000ff00000000800 */
[----:B------:R-:W1:Y:S01]  /*54f0*/  MUFU.EX2 R61, R61 ;  /* 0x0000003d003d7308 */ /* 0x000e620000000800 */
[----:B0-----:R-:W-:-:S07]  /*5500*/  FMNMX.FTZ R77, R0, R77, !PT ;  /* 0x0000004d004d7209 */ /* 0x001fce0007810000 */
[----:B------:R-:W-:Y:S01]  /*5510*/  MUFU.EX2 R68, R68 ;  /* 0x0000004400447308 */ /* 0x000fe20000000800 */
[----:B------:R-:W0:Y:S07]  /*5520*/  SHFL.BFLY PT, R0, R77, 0x1, 0x1f ;  /* 0x0c201f004d007f89 */ /* 0x000e2e00000e0000 */
[----:B------:R-:W-:Y:S08]  /*5530*/  MUFU.EX2 R69, R69 ;  /* 0x0000004500457308 */ /* 0x000ff00000000800 */
[----:B------:R-:W-:Y:S08]  /*5540*/  MUFU.EX2 R64, R64 ;  /* 0x0000004000407308 */ /* 0x000ff00000000800 */
[----:B------:R-:W-:Y:S01]  /*5550*/  MUFU.EX2 R65, R65 ;  /* 0x0000004100417308 */ /* 0x000fe20000000800 */
[----:B0-----:R-:W-:Y:S01]  /*5560*/  FMNMX.FTZ R0, R77, R0, !PT ;  /* 0x000000004d007209 */ /* 0x001fe20007810000 */
[----:B------:R-:W-:-:S03]  /*5570*/  IMAD.U32 R77, RZ, RZ, UR42 ;  /* 0x0000002aff4d7e24 */ /* 0x000fc6000f8e00ff */
[C---:B------:R-:W-:Y:S01]  /*5580*/  FSETP.NEU.FTZ.AND P1, PT, R0.reuse, -INF , PT ;  /* 0xff8000000000780b */ /* 0x040fe20003f3d000 */
[----:B------:R-:W-:-:S02]  /*5590*/  FFMA.FTZ R52, R0, R77, -8 ;  /* 0xc100000000347423 */ /* 0x000fc4000001004d */
[----:B------:R-:W-:Y:S03]  /*55a0*/  MUFU.EX2 R40, R40 ;  /* 0x0000002800287308 */ /* 0x000fe60000000800 */
[----:B------:R-:W-:Y:S02]  /*55b0*/  FSEL R52, R52, RZ, P1 ;  /* 0x000000ff34347208 */ /* 0x000fe40000800000 */
[----:B------:R-:W-:-:S03]  /*55c0*/  PLOP3.LUT P1, PT, PT, PT, UP1, 0x40, 0x0 ;  /* 0x000000000000781c */ /* 0x000fc60003f2e818 */
        /* <DEDUP_REMOVED lines=10> */
[----:B------:R-:W-:Y:S01]  /*5670*/  FADD.FTZ R66, R5, R6 ;  /* 0x0000000605427221 */ /* 0x000fe20000010000 */
[----:B------:R-:W-:-:S01]  /*5680*/  FFMA.FTZ R83, R87, UR42, -R52 ;  /* 0x0000002a57537c23 */ /* 0x000fc20008010834 */
[--C-:B------:R-:W-:Y:S01]  /*5690*/  FFMA.FTZ R81, R94, UR42, -R52.reuse ;  /* 0x0000002a5e517c23 */ /* 0x100fe20008010834 */
[----:B------:R-:W-:-:S01]  /*56a0*/  FFMA.FTZ R87, R63, UR42, -R52 ;  /* 0x0000002a3f577c23 */ /* 0x000fc20008010834 */
[----:B------:R-:W-:Y:S01]  /*56b0*/  FFMA.FTZ R63, R67, UR42, -R52 ;  /* 0x0000002a433f7c23 */ /* 0x000fe20008010834 */
[----:B------:R-:W-:Y:S01]  /*56c0*/  MUFU.EX2 R20, R20 ;  /* 0x0000001400147308 */ /* 0x000fe20000000800 */
[----:B------:R-:W-:-:S01]  /*56d0*/  FADD.FTZ R67, R7, R66 ;  /* 0x0000004207437221 */ /* 0x000fc20000010000 */
[--C-:B------:R-:W-:Y:S01]  /*56e0*/  FFMA.FTZ R88, R95, UR42, -R52.reuse ;  /* 0x0000002a5f587c23 */ /* 0x100fe20008010834 */
[----:B------:R-:W-:-:S01]  /*56f0*/  FFMA.FTZ R84, R98, UR42, -R52 ;  /* 0x0000002a62547c23 */ /* 0x000fc20008010834 */
[----:B------:R-:W-:Y:S01]  /*5700*/  FFMA.FTZ R85, R99, UR42, -R52 ;  /* 0x0000002a63557c23 */ /* 0x000fe20008010834 */
[----:B------:R-:W-:-:S01]  /*5710*/  FADD.FTZ R67, R10, R67 ;  /* 0x000000430a437221 */ /* 0x000fc20000010000 */
[--C-:B------:R-:W-:Y:S01]  /*5720*/  FFMA.FTZ R89, R102, UR42, -R52.reuse ;  /* 0x0000002a66597c23 */ /* 0x100fe20008010834 */
[----:B------:R-:W-:-:S01]  /*5730*/  FFMA.FTZ R90, R103, UR42, -R52 ;  /* 0x0000002a675a7c23 */ /* 0x000fc20008010834 */
[----:B------:R-:W0:Y:S01]  /*5740*/  MUFU.EX2 R77, R77 ;  /* 0x0000004d004d7308 */ /* 0x000e220000000800 */
[----:B------:R-:W-:-:S01]  /*5750*/  FADD.FTZ R66, R8, R67 ;  /* 0x0000004308427221 */ /* 0x000fc20000010000 */
[--C-:B------:R-:W-:Y:S01]  /*5760*/  FFMA.FTZ R74, R74, UR42, -R52.reuse ;  /* 0x0000002a4a4a7c23 */ /* 0x100fe20008010834 */
[----:B------:R-:W-:-:S01]  /*5770*/  FFMA.FTZ R75, R75, UR42, -R52 ;  /* 0x0000002a4b4b7c23 */ /* 0x000fc20008010834 */
[----:B------:R-:W-:Y:S01]  /*5780*/  FFMA.FTZ R58, R58, UR42, -R52 ;  /* 0x0000002a3a3a7c23 */ /* 0x000fe20008010834 */
[----:B------:R-:W-:-:S01]  /*5790*/  FADD.FTZ R66, R9, R66 ;  /* 0x0000004209427221 */ /* 0x000fc20000010000 */
[----:B------:R-:W-:Y:S01]  /*57a0*/  FFMA.FTZ R59, R59, UR42, -R52 ;  /* 0x0000002a3b3b7c23 */ /* 0x000fe20008010834 */
[----:B-1----:R-:W-:Y:S01]  /*57b0*/  F2FP.SATFINITE.E4M3.F32.PACK_AB_MERGE_C R8, R61, R60, RZ ;  /* 0x0000003c3d08723e */ /* 0x002fe200048070ff */
[----:B------:R-:W1:Y:S01]  /*57c0*/  MUFU.EX2 R81, R81 ;  /* 0x0000005100517308 */ /* 0x000e620000000800 */
[----:B------:R-:W-:-:S01]  /*57d0*/  FADD.FTZ R67, R11, R66 ;  /* 0x000000420b437221 */ /* 0x000fc20000010000 */
[--C-:B------:R-:W-:Y:S01]  /*57e0*/  FFMA.FTZ R70, R70, UR42, -R52.reuse ;  /* 0x0000002a46467c23 */ /* 0x100fe20008010834 */
[----:B------:R-:W-:-:S01]  /*57f0*/  FFMA.FTZ R71, R71, UR42, -R52 ;  /* 0x0000002a47477c23 */ /* 0x000fc20008010834 */
[----:B------:R-:W-:Y:S01]  /*5800*/  F2FP.SATFINITE.E4M3.F32.PACK_AB_MERGE_C R176, R57, R56, R8 ;  /* 0x0000003839b0723e */ /* 0x000fe20004807008 */
[----:B------:R-:W-:-:S01]  /*5810*/  FADD.FTZ R93, R14, R67 ;  /* 0x000000430e5d7221 */ /* 0x000fc20000010000 */
[--C-:B------:R-:W-:Y:S01]  /*5820*/  FFMA.FTZ R42, R42, UR42, -R52.reuse ;  /* 0x0000002a2a2a7c23 */ /* 0x100fe20008010834 */
[----:B------:R-:W-:-:S01]  /*5830*/  FFMA.FTZ R43, R43, UR42, -R52 ;  /* 0x0000002a2b2b7c23 */ /* 0x000fc20008010834 */
[----:B------:R-:W2:Y:S01]  /*5840*/  MUFU.EX2 R88, R88 ;  /* 0x0000005800587308 */ /* 0x000ea20000000800 */
        /* <DEDUP_REMOVED lines=13> */
[----:B------:R-:W-:Y:S01]  /*5920*/  FADD.FTZ R66, R13, R66 ;  /* 0x000000420d427221 */ /* 0x000fe20000010000 */
[----:B------:R-:W-:-:S01]  /*5930*/  FFMA.FTZ R31, R31, UR42, -R52 ;  /* 0x0000002a1f1f7c23 */ /* 0x000fc20008010834 */
[----:B------:R-:W1:Y:S01]  /*5940*/  MUFU.EX2 R85, R85 ;  /* 0x0000005500557308 */ /* 0x000e620000000800 */
[----:B--2---:R-:W-:-:S01]  /*5950*/  FADD.FTZ R67, R88, R67 ;  /* 0x0000004358437221 */ /* 0x004fc20000010000 */
[--C-:B------:R-:W-:Y:S01]  /*5960*/  FFMA.FTZ R34, R34, UR42, -R52.reuse ;  /* 0x0000002a22227c23 */ /* 0x100fe20008010834 */
[----:B------:R-:W-:-:S01]  /*5970*/  FFMA.FTZ R35, R35, UR42, -R52 ;  /* 0x0000002a23237c23 */ /* 0x000fc20008010834 */
[--C-:B------:R-:W-:Y:S01]  /*5980*/  FFMA.FTZ R38, R38, UR42, -R52.reuse ;  /* 0x0000002a26267c23 */ /* 0x100fe20008010834 */
[----:B------:R-:W-:-:S01]  /*5990*/  FFMA.FTZ R39, R39, UR42, -R52 ;  /* 0x0000002a27277c23 */ /* 0x000fc20008010834 */
[----:B------:R-:W-:-:S02]  /*59a0*/  F2FP.SATFINITE.E4M3.F32.PACK_AB_MERGE_C R81, R88, R81, RZ ;  /* 0x000000515851723e */ /* 0x000fc400048070ff */
[----:B------:R-:W2:Y:S01]  /*59b0*/  MUFU.EX2 R89, R89 ;  /* 0x0000005900597308 */ /* 0x000ea20000000800 */
[----:B0-----:R-:W-:-:S01]  /*59c0*/  FADD.FTZ R10, R84, R67 ;  /* 0x00000043540a7221 */ /* 0x001fc20000010000 */
[----:B------:R-:W-:Y:S01]  /*59d0*/  FADD.FTZ R67, R15, R66 ;  /* 0x000000420f437221 */ /* 0x000fe20000010000 */
[----:B------:R-:W-:-:S03]  /*59e0*/  F2FP.SATFINITE.E4M3.F32.PACK_AB_MERGE_C R185, R77, R20, R81 ;  /* 0x000000144db9723e */ /* 0x000fc60004807051 */
[----:B------:R-:W-:Y:S02]  /*59f0*/  FADD.FTZ R14, R72, R67 ;  /* 0x00000043480e7221 */ /* 0x000fe40000010000 */
[----:B------:R-:W0:Y:S01]  /*5a00*/  MUFU.EX2 R90, R90 ;  /* 0x0000005a005a7308 */ /* 0x000e220000000800 */
[----:B-1----:R-:W-:-:S01]  /*5a10*/  FADD.FTZ R10, R85, R10 ;  /* 0x0000000a550a7221 */ /* 0x002fc20000010000 */
[----:B------:R-:W-:-:S06]  /*5a20*/  FADD.FTZ R15, R21, R14 ;  /* 0x0000000e150f7221 */ /* 0x000fcc0000010000 */
[----:B------:R-:W1:Y:S01]  /*5a30*/  MUFU.EX2 R74, R74 ;  /* 0x0000004a004a7308 */ /* 0x000e620000000800 */
[----:B--2---:R-:W-:-:S01]  /*5a40*/  FADD.FTZ R11, R89, R10 ;  /* 0x0000000a590b7221 */ /* 0x004fc20000010000 */
[----:B------:R-:W-:-:S04]  /*5a50*/  FADD.FTZ R10, R76, R15 ;  /* 0x0000000f4c0a7221 */ /* 0x000fc80000010000 */
[----:B------:R-:W-:Y:S01]  /*5a60*/  FADD.FTZ R5, R73, R10 ;  /* 0x0000000a49057221 */ /* 0x000fe20000010000 */
[----:B------:R-:W-:Y:S01]  /*5a70*/  F2FP.SATFINITE.E4M3.F32.PACK_AB_MERGE_C R73, R80, R73, RZ ;  /* 0x000000495049723e */ /* 0x000fe200048070ff */
[----:B------:R-:W2:Y:S01]  /*5a80*/  MUFU.EX2 R75, R75 ;  /* 0x0000004b004b7308 */ /* 0x000ea20000000800 */
[----:B0-----:R-:W-:-:S01]  /*5a90*/  FADD.FTZ R11, R90, R11 ;  /* 0x0000000b5a0b7221 */ /* 0x001fc20000010000 */
[----:B------:R-:W-:Y:S01]  /*5aa0*/  FADD.FTZ R9, R80, R5 ;  /* 0x0000000550097221 */ /* 0x000fe20000010000 */
[----:B------:R-:W-:Y:S02]  /*5ab0*/  F2FP.SATFINITE.E4M3.F32.PACK_AB_MERGE_C R89, R90, R89, RZ ;  /* 0x000000595a59723e */ /* 0x000fe400048070ff */
[----:B------:R-:W-:Y:S02]  /*5ac0*/  F2FP.SATFINITE.E4M3.F32.PACK_AB_MERGE_C R182, R76, R21, R73 ;  /* 0x000000154cb6723e */ /* 0x000fe40004807049 */
[----:B------:R-:W-:Y:S01]  /*5ad0*/  F2FP.SATFINITE.E4M3.F32.PACK_AB_MERGE_C R187, R85, R84, R89 ;  /* 0x0000005455bb723e */ /* 0x000fe20004807059 */
[----:B------:R-:W0:Y:S01]  /*5ae0*/  MUFU.EX2 R91, R91 ;  /* 0x0000005b005b7308 */ /* 0x000e220000000800 */
[----:B-1----:R-:W-:-:S07]  /*5af0*/  FADD.FTZ R6, R74, R11 ;  /* 0x0000000b4a067221 */ /* 0x002fce0000010000 */
[----:B------:R-:W1:Y:S01]  /*5b00*/  MUFU.EX2 R92, R92 ;  /* 0x0000005c005c7308 */ /* 0x000e620000000800 */
[----:B--2---:R-:W-:-:S07]  /*5b10*/  FADD.FTZ R6, R75, R6 ;  /* 0x000000064b067221 */ /* 0x004fce0000010000 */
[----:B------:R-:W2:Y:S01]  /*5b20*/  MUFU.EX2 R78, R78 ;  /* 0x0000004e004e7308 */ /* 0x000ea20000000800 */
[----:B0-----:R-:W-:-:S01]  /*5b30*/  FADD.FTZ R5, R91, R6 ;  /* 0x000000065b057221 */ /* 0x001fc20000010000 */
[----:B------:R-:W-:-:S04]  /*5b40*/  FADD.FTZ R6, R56, R9 ;  /* 0x0000000938067221 */ /* 0x000fc80000010000 */
[----:B------:R-:W-:Y:S02]  /*5b50*/  FADD.FTZ R9, R57, R6 ;  /* 0x0000000639097221 */ /* 0x000fe40000010000 */
[----:B------:R-:W0:Y:S01]  /*5b60*/  MUFU.EX2 R79, R79 ;  /* 0x0000004f004f7308 */ /* 0x000e220000000800 */
[----:B-1----:R-:W-:-:S01]  /*5b70*/  FADD.FTZ R5, R92, R5 ;  /* 0x000000055c057221 */ /* 0x002fc20000010000 */
[----:B------:R-:W-:Y:S01]  /*5b80*/  FADD.FTZ R60, R60, R9 ;  /* 0x000000093c3c7221 */ /* 0x000fe20000010000 */
[----:B------:R-:W-:Y:S02]  /*5b90*/  F2FP.SATFINITE.E4M3.F32.PACK_AB_MERGE_C R9, R69, R68, RZ ;  /* 0x000000444509723e */ /* 0x000fe400048070ff */
[----:B------:R-:W-:Y:S01]  /*5ba0*/  F2FP.SATFINITE.E4M3.F32.PACK_AB_MERGE_C R91, R92, R91, RZ ;  /* 0x0000005b5c5b723e */ /* 0x000fe200048070ff */
[----:B------:R-:W-:-:S01]  /*5bb0*/  FADD.FTZ R61, R61, R60 ;  /* 0x0000003c3d3d7221 */ /* 0x000fc20000010000 */
[----:B------:R-:W-:Y:S01]  /*5bc0*/  F2FP.SATFINITE.E4M3.F32.PACK_AB_MERGE_C R178, R65, R64, R9 ;  /* 0x0000004041b2723e */ /* 0x000fe20004807009 */
[----:B------:R-:W1:Y:S01]  /*5bd0*/  MUFU.EX2 R82, R82 ;  /* 0x0000005200527308 */ /* 0x000e620000000800 */
[----:B--2---:R-:W-:-:S01]  /*5be0*/  FADD.FTZ R6, R78, R5 ;  /* 0x000000054e067221 */ /* 0x004fc20000010000 */
[----:B------:R-:W-:Y:S01]  /*5bf0*/  FADD.FTZ R8, R64, R61 ;  /* 0x0000003d40087221 */ /* 0x000fe20000010000 */
[----:B------:R-:W-:-:S03]  /*5c00*/  F2FP.SATFINITE.E4M3.F32.PACK_AB_MERGE_C R181, R75, R74, R91 ;  /* 0x0000004a4bb5723e */ /* 0x000fc6000480705b */
[----:B------:R-:W-:Y:S01]  /*5c10*/  FADD.FTZ R65, R65, R8 ;  /* 0x0000000841417221 */ /* 0x000fe20000010000 */
[----:B------:R-:W-:Y:S01]  /*5c20*/  F2FP.SATFINITE.E4M3.F32.PACK_AB_MERGE_C R8, R45, R40, RZ ;  /* 0x000000282d08723e */ /* 0x000fe200048070ff */
[----:B------:R-:W2:Y:S01]  /*5c30*/  MUFU.EX2 R83, R83 ;  /* 0x0000005300537308 */ /* 0x000ea20000000800 */
[----:B0-----:R-:W-:-:S01]  /*5c40*/  FADD.FTZ R5, R79, R6 ;  /* 0x000000064f057221 */ /* 0x001fc20000010000 */
[----:B------:R-:W-:-:S04]  /*5c50*/  FADD.FTZ R68, R68, R65 ;  /* 0x0000004144447221 */ /* 0x000fc80000010000 */
[----:B------:R-:W-:Y:S02]  /*5c60*/  FADD.FTZ R69, R69, R68 ;  /* 0x0000004445457221 */ /* 0x000fe40000010000 */
[----:B------:R-:W0:Y:S01]  /*5c70*/  MUFU.EX2 R58, R58 ;  /* 0x0000003a003a7308 */ /* 0x000e220000000800 */
[----:B-1----:R-:W-:-:S07]  /*5c80*/  FADD.FTZ R6, R82, R5 ;  /* 0x0000000552067221 */ /* 0x002fce0000010000 */
[----:B------:R-:W1:Y:S01]  /*5c90*/  MUFU.EX2 R59, R59 ;  /* 0x0000003b003b7308 */ /* 0x000e620000000800 */
[----:B--2---:R-:W-:-:S01]  /*5ca0*/  FADD.FTZ R5, R83, R6 ;  /* 0x0000000653057221 */ /* 0x004fc20000010000 */
        /* <DEDUP_REMOVED lines=13> */
[----:B-1----:R-:W-:-:S07]  /*5d80*/  FADD.FTZ R6, R62, R5 ;  /* 0x000000053e067221 */ /* 0x002fce0000010000 */
[----:B------:R-:W1:Y:S01]  /*5d90*/  MUFU.EX2 R41, R41 ;  /* 0x0000002900297308 */ /* 0x000e620000000800 */
[----:B--2---:R-:W-:-:S07]  /*5da0*/  FADD.FTZ R5, R63, R6 ;  /* 0x000000063f057221 */ /* 0x004fce0000010000 */
[----:B------:R-:W2:Y:S01]  /*5db0*/  MUFU.EX2 R70, R70 ;  /* 0x0000004600467308 */ /* 0x000ea20000000800 */
[----:B0-----:R-:W-:-:S07]  /*5dc0*/  FADD.FTZ R6, R4, R69 ;  /* 0x0000004504067221 */ /* 0x001fce0000010000 */
[----:B------:R-:W0:Y:S01]  /*5dd0*/  MUFU.EX2 R71, R71 ;  /* 0x0000004700477308 */ /* 0x000e220000000800 */
[C---:B-1----:R-:W-:Y:S01]  /*5de0*/  F2FP.SATFINITE.E4M3.F32.PACK_AB_MERGE_C R172, R41.reuse, R4, R8 ;  /* 0x0000000429ac723e */ /* 0x042fe20004807008 */
[----:B------:R-:W-:-:S04]  /*5df0*/  FADD.FTZ R41, R41, R6 ;  /* 0x0000000629297221 */ /* 0x000fc80000010000 */
[----:B------:R-:W-:Y:S02]  /*5e00*/  FADD.FTZ R40, R40, R41 ;  /* 0x0000002928287221 */ /* 0x000fe40000010000 */
[----:B------:R-:W1:Y:S01]  /*5e10*/  MUFU.EX2 R42, R42 ;  /* 0x0000002a002a7308 */ /* 0x000e620000000800 */
[----:B--2---:R-:W-:-:S01]  /*5e20*/  FADD.FTZ R4, R70, R5 ;  /* 0x0000000546047221 */ /* 0x004fc20000010000 */
[----:B------:R-:W-:-:S06]  /*5e30*/  FADD.FTZ R45, R45, R40 ;  /* 0x000000282d2d7221 */ /* 0x000fcc0000010000 */
[----:B------:R-:W2:Y:S01]  /*5e40*/  MUFU.EX2 R7, R43 ;  /* 0x0000002b00077308 */ /* 0x000ea20000000800 */
[----:B0-----:R-:W-:-:S01]  /*5e50*/  FADD.FTZ R5, R71, R4 ;  /* 0x0000000447057221 */ /* 0x001fc20000010000 */
        /* <DEDUP_REMOVED lines=15> */
[----:B------:R-:W-:Y:S08]  /*5f50*/  MUFU.EX2 R28, R28 ;  /* 0x0000001c001c7308 */ /* 0x000ff00000000800 */
[----:B------:R-:W0:Y:S01]  /*5f60*/  MUFU.EX2 R29, R29 ;  /* 0x0000001d001d7308 */ /* 0x000e220000000800 */
[----:B-1----:R-:W-:Y:S01]  /*5f70*/  F2FP.SATFINITE.E4M3.F32.PACK_AB_MERGE_C R174, R49, R44, R6 ;  /* 0x0000002c31ae723e */ /* 0x002fe20004807006 */
[----:B------:R-:W-:-:S04]  /*5f80*/  FADD.FTZ R44, R44, R45 ;  /* 0x0000002d2c2c7221 */ /* 0x000fc80000010000 */
[----:B------:R-:W-:Y:S02]  /*5f90*/  FADD.FTZ R49, R49, R44 ;  /* 0x0000002c31317221 */ /* 0x000fe40000010000 */
[----:B------:R-:W1:Y:S02]  /*5fa0*/  MUFU.EX2 R50, R50 ;  /* 0x0000003200327308 */ /* 0x000e640000000800 */
[----:B------:R-:W-:-:S04]  /*5fb0*/  FADD.FTZ R48, R48, R49 ;  /* 0x0000003130307221 */ /* 0x000fc80000010000 */
[----:B------:R-:W-:Y:S02]  /*5fc0*/  FADD.FTZ R53, R53, R48 ;  /* 0x0000003035357221 */ /* 0x000fe40000010000 */
[----:B------:R-:W-:Y:S01]  /*5fd0*/  MUFU.EX2 R24, R24 ;  /* 0x0000001800187308 */ /* 0x000fe20000000800 */
[----:B0-----:R-:W-:-:S07]  /*5fe0*/  F2FP.SATFINITE.E4M3.F32.PACK_AB_MERGE_C R5, R29, R28, RZ ;  /* 0x0000001c1d05723e */ /* 0x001fce00048070ff */
[----:B------:R-:W0:Y:S01]  /*5ff0*/  MUFU.EX2 R25, R25 ;  /* 0x0000001900197308 */ /* 0x000e220000000800 */
[----:B-1----:R-:W-:-:S07]  /*6000*/  FADD.FTZ R4, R50, R47 ;  /* 0x0000002f32047221 */ /* 0x002fce0000010000 */
[----:B------:R-:W1:Y:S08]  /*6010*/  MUFU.EX2 R51, R51 ;  /* 0x0000003300337308 */ /* 0x000e700000000800 */
[----:B------:R-:W2:Y:S01]  /*6020*/  MUFU.EX2 R54, R54 ;  /* 0x0000003600367308 */ /* 0x000ea20000000800 */
[----:B0-----:R-:W-:Y:S01]  /*6030*/  F2FP.SATFINITE.E4M3.F32.PACK_AB_MERGE_C R168, R25, R24, R5 ;  /* 0x0000001819a8723e */ /* 0x001fe20004807005 */
[----:B------:R-:W-:-:S04]  /*6040*/  FADD.FTZ R24, R24, R53 ;  /* 0x0000003518187221 */ /* 0x000fc80000010000 */
[----:B------:R-:W-:Y:S02]  /*6050*/  FADD.FTZ R25, R25, R24 ;  /* 0x0000001819197221 */ /* 0x000fe40000010000 */
[----:B------:R-:W0:Y:S01]  /*6060*/  MUFU.EX2 R55, R55 ;  /* 0x0000003700377308 */ /* 0x000e220000000800 */
[----:B-1----:R-:W-:-:S01]  /*6070*/  FADD.FTZ R5, R51, R4 ;  /* 0x0000000433057221 */ /* 0x002fc20000010000 */
[----:B------:R-:W-:-:S04]  /*6080*/  FADD.FTZ R28, R28, R25 ;  /* 0x000000191c1c7221 */ /* 0x000fc80000010000 */
[----:B------:R-:W-:Y:S02]  /*6090*/  FADD.FTZ R29, R29, R28 ;  /* 0x0000001c1d1d7221 */ /* 0x000fe40000010000 */
[----:B------:R-:W1:Y:S01]  /*60a0*/  MUFU.EX2 R26, R26 ;  /* 0x0000001a001a7308 */ /* 0x000e620000000800 */
[----:B--2---:R-:W-:-:S07]  /*60b0*/  FADD.FTZ R4, R54, R5 ;  /* 0x0000000536047221 */ /* 0x004fce0000010000 */
[----:B------:R-:W2:Y:S01]  /*60c0*/  MUFU.EX2 R27, R27 ;  /* 0x0000001b001b7308 */ /* 0x000ea20000000800 */
[C---:B0-----:R-:W-:Y:S01]  /*60d0*/  F2FP.SATFINITE.E4M3.F32.PACK_AB_MERGE_C R54, R55.reuse, R54, RZ ;  /* 0x000000363736723e */ /* 0x041fe200048070ff */
[----:B------:R-:W-:-:S03]  /*60e0*/  FADD.FTZ R55, R55, R4 ;  /* 0x0000000437377221 */ /* 0x000fc60000010000 */
[----:B------:R-:W-:-:S03]  /*60f0*/  F2FP.SATFINITE.E4M3.F32.PACK_AB_MERGE_C R175, R51, R50, R54 ;  /* 0x0000003233af723e */ /* 0x000fc60004807036 */
        /* <DEDUP_REMOVED lines=18> */
[----:B------:R-:W-:Y:S01]  /*6220*/  MUFU.EX2 R38, R38 ;  /* 0x0000002600267308 */ /* 0x000fe20000000800 */
[----:B0-----:R-:W-:-:S01]  /*6230*/  FADD.FTZ R4, R34, R31 ;  /* 0x0000001f22047221 */ /* 0x001fc20000010000 */
[----:B------:R-:W-:-:S04]  /*6240*/  FADD.FTZ R6, R36, R33 ;  /* 0x0000002124067221 */ /* 0x000fc80000010000 */
[----:B------:R-:W-:Y:S02]  /*6250*/  FADD.FTZ R6, R37, R6 ;  /* 0x0000000625067221 */ /* 0x000fe40000010000 */
[----:B------:R-:W0:Y:S01]  /*6260*/  MUFU.EX2 R39, R39 ;  /* 0x0000002700277308 */ /* 0x000e220000000800 */
[----:B--2---:R-:W-:-:S01]  /*6270*/  FADD.FTZ R5, R35, R4 ;  /* 0x0000000423057221 */ /* 0x004fc20000010000 */
[----:B0-----:R-:W-:-:S03]  /*6280*/  F2FP.SATFINITE.E4M3.F32.PACK_AB_MERGE_C R4, R39, R38, RZ ;  /* 0x000000262704723e */ /* 0x001fc600048070ff */
[----:B------:R-:W-:Y:S01]  /*6290*/  FADD.FTZ R38, R38, R5 ;  /* 0x0000000526267221 */ /* 0x000fe20000010000 */
[----:B------:R-:W-:-:S03]  /*62a0*/  F2FP.SATFINITE.E4M3.F32.PACK_AB_MERGE_C R171, R35, R34, R4 ;  /* 0x0000002223ab723e */ /* 0x000fc60004807004 */
[----:B------:R-:W-:Y:S01]  /*62b0*/  FADD.FTZ R5, R39, R38 ;  /* 0x0000002627057221 */ /* 0x000fe20000010000 */
[----:B------:R-:W-:Y:S01]  /*62c0*/  VIADD R4, R104, 0xfffffffe ;  /* 0xfffffffe68047836 */ /* 0x000fe20000000000 */
        /* <DEDUP_REMOVED lines=11> */
.L_x_1084:
[----:B------:R-:W-:-:S11]  /*6380*/  UISETP.NE.AND UP2, UPT, UR7, 0x1, UPT ;  /* 0x000000010700788c */ /* 0x000fd6000bf45270 */
[----:B------:R-:W-:Y:S02]  /*6390*/  @UP2 ULDC.64 UR10, c[0x0][0x9e8] ;  /* 0x00027a00000a2ab9 */ /* 0x000fe40000000a00 */
[----:B------:R-:W-:-:S04]  /*63a0*/  UIMAD.WIDE.U32 UR14, UR18, UR10, URZ ;  /* 0x0000000a120e72a5 */ /* 0x000fc8000f8e003f */
[----:B------:R-:W-:-:S12]  /*63b0*/  @UP2 USHF.R.U32.HI UR18, URZ, UR11, UR15 ;  /* 0x0000000b3f122299 */ /* 0x000fd8000801160f */
.L_x_1085:
[----:B------:R-:W-:-:S04]  /*63c0*/  UIMAD UR7, UR18, UR7, UR7 ;  /* 0x00000007120772a4 */ /* 0x000fc8000f8e0207 */
[----:B------:R-:W-:-:S04]  /*63d0*/  UISETP.LT.AND UP2, UPT, UR6, UR7, UPT ;  /* 0x000000070600728c */ /* 0x000fc8000bf41270 */
[----:B------:R-:W-:-:S12]  /*63e0*/  USEL UR6, UR6, UR7, UP2 ;  /* 0x0000000706067287 */ /* 0x000fd80009000000 */
.L_x_1083:
[----:B------:R-:W-:Y:S01]  /*63f0*/  UIMAD.WIDE UR6, UR6, 0x66666667, URZ ;  /* 0x66666667060678a5 */ /* 0x000fe2000f8e023f */
[----:B------:R-:W-:Y:S02]  /*6400*/  CS2R R24, SRZ ;  /* 0x0000000000187805 */ /* 0x000fe4000001ff00 */
        /* <DEDUP_REMOVED lines=8> */
[----:B------:R-:W-:Y:S02]  /*6490*/  CS2R R38, SRZ ;  /* 0x0000000000267805 */ /* 0x000fe4000001ff00 */
[----:B------:R-:W-:Y:S01]  /*64a0*/  CS2R R40, SRZ ;  /* 0x0000000000287805 */ /* 0x000fe2000001ff00 */
[----:B------:R-:W-:Y:S01]  /*64b0*/  UISETP.LT.AND UP2, UPT, UR39, UR6, UPT ;  /* 0x000000062700728c */ /* 0x000fe2000bf41270 */
[----:B------:R-:W-:Y:S02]  /*64c0*/  CS2R R42, SRZ ;  /* 0x00000000002a7805 */ /* 0x000fe4000001ff00 */
[----:B------:R-:W-:Y:S02]  /*64d0*/  CS2R R44, SRZ ;  /* 0x00000000002c7805 */ /* 0x000fe4000001ff00 */
[----:B------:R-:W-:Y:S01]  /*64e0*/  CS2R R46, SRZ ;  /* 0x00000000002e7805 */ /* 0x000fe2000001ff00 */
[----:B------:R-:W-:Y:S01]  /*64f0*/  USEL UR60, UR39, UR6, !UP2 ;  /* 0x00000006273c7287 */ /* 0x000fe2000d000000 */
[----:B------:R-:W-:-:S02]  /*6500*/  CS2R R48, SRZ ;  /* 0x0000000000307805 */ /* 0x000fc4000001ff00 */
[----:B------:R-:W-:Y:S02]  /*6510*/  CS2R R50, SRZ ;  /* 0x0000000000327805 */ /* 0x000fe4000001ff00 */
[----:B------:R-:W-:Y:S02]  /*6520*/  CS2R R52, SRZ ;  /* 0x0000000000347805 */ /* 0x000fe4000001ff00 */
[----:B------:R-:W-:Y:S02]  /*6530*/  CS2R R54, SRZ ;  /* 0x0000000000367805 */ /* 0x000fe4000001ff00 */
[----:B------:R-:W-:Y:S02]  /*6540*/  CS2R R56, SRZ ;  /* 0x0000000000387805 */ /* 0x000fe4000001ff00 */
[----:B------:R-:W-:Y:S02]  /*6550*/  ISETP.GE.AND P1, PT, R4, UR60, PT ;  /* 0x0000003c04007c0c */ /* 0x000fe4000bf26270 */
        /* <DEDUP_REMOVED lines=15> */
[----:B------:R-:W-:Y:S06]  /*6650*/  @!P1 BRA `(.L_x_1086) ;  /* 0x0000004800d89947 */ /* 0x000fec0003800000 */
        /* <DEDUP_REMOVED lines=32> */
[----:B------:R-:W-:Y:S01]  /*6860*/  ULDC UR55, c[0x0][0x9e4] ;  /* 0x0002790000377ab9 */ /* 0x000fe20000000800 */
[----:B------:R-:W-:Y:S01]  /*6870*/  ULDC UR56, c[0x0][0x9dc] ;  /* 0x0002770000387ab9 */ /* 0x000fe20000000800 */
[----:B------:R-:W-:-:S05]  /*6880*/  ULDC UR57, c[0x0][0x9e0] ;  /* 0x0002780000397ab9 */ /* 0x000fca0000000800 */
.L_x_1104:
        /* <DEDUP_REMOVED lines=9> */
.L_x_1088:
[----:B------:R-:W-:Y:S01]  /*6920*/  ULEA UR6, UR59, UR41, 0x3 ;  /* 0x000000293b067291 */ /* 0x000fe2000f8e183f */
[----:B------:R-:W-:-:S05]  /*6930*/  IMAD.U32 R7, RZ, RZ, UR58 ;  /* 0x0000003aff077e24 */ /* 0x000fca000f8e00ff */
[----:B------:R-:W-:-:S04]  /*6940*/  SHF.L.U32 R7, R7, 0x1f, RZ ;  /* 0x0000001f07077819 */ /* 0x000fc800000006ff */
[----:B------:R0:W1:Y:S01]  /*6950*/  SYNCS.PHASECHK.TRANS64.TRYWAIT P1, [UR6+0x29830], R7 ;  /* 0x02983007ff0075a7 */ /* 0x0000620008020146 */
[----:B------:R-:W-:Y:S05]  /*6960*/  @!P0 BRA `(.L_x_1089) ;  /* 0x0000000000048947 */ /* 0x000fea0003800000 */
[----:B------:R-:W-:Y:S01]  /*6970*/  BPT.TRAP 0x1 ;  /* 0x000000040000795c */ /* 0x000fe20000300000 */
.L_x_1089:
[----:B-1----:R-:W-:Y:S05]  /*6980*/  @P1 BRA `(.L_x_1087) ;  /* 0x0000000000081947 */ /* 0x002fea0003800000 */
[----:B------:R-:W1:Y:S02]  /*6990*/  SYNCS.PHASECHK.TRANS64.TRYWAIT P1, [UR6+0x29830], R7 ;  /* 0x02983007ff0075a7 */ /* 0x000e640008020146 */
[----:B-1----:R-:W-:Y:S05]  /*69a0*/  @!P1 BRA `(.L_x_1090) ;  /* 0x0000016c00bc9947 */ /* 0x002fea0003800000 */
.L_x_1087:
[----:B-1----:R-:W1:Y:S01]  /*69b0*/  S2R R8, SR_TID.X ;  /* 0x0000000000087919 */ /* 0x002e620000002100 */
[----:B------:R-:W-:Y:S01]  /*69c0*/  UIMAD UR61, UR59, 0x780, UR51 ;  /* 0x000007803b3d78a4 */ /* 0x000fe2000f8e0233 */
[----:B------:R-:W-:Y:S01]  /*69d0*/  UMOV UR27, 0x80000020 ;  /* 0x80000020001b7882 */ /* 0x000fe20000000000 */
[----:B------:R-:W-:Y:S02]  /*69e0*/  UMOV UR28, UR24 ;  /* 0x00000018001c7c82 */ /* 0x000fe40008000000 */
[----:B------:R-:W-:Y:S01]  /*69f0*/  UIADD3 UR30, UR61, 0x80, URZ ;  /* 0x000000803d1e7890 */ /* 0x000fe2000fffe03f */
[----:B------:R-:W-:Y:S02]  /*6a00*/  UMOV UR29, UR25 ;  /* 0x00000019001d7c82 */ /* 0x000fe40008000000 */
[----:B------:R-:W-:Y:S01]  /*6a10*/  UMOV UR26, UR61 ;  /* 0x0000003d001a7c82 */ /* 0x000fe20008000000 */
[----:B------:R-:W-:Y:S01]  /*6a20*/  UMOV UR31, 0x80000020 ;  /* 0x80000020001f7882 */ /* 0x000fe20000000000 */
[----:B------:R-:W-:Y:S01]  /*6a30*/  UIADD3 UR34, UR61, 0x100, URZ ;  /* 0x000001003d227890 */ /* 0x000fe2000fffe03f */
[----:B------:R-:W-:Y:S01]  /*6a40*/  UMOV UR32, UR24 ;  /* 0x0000001800207c82 */ /* 0x000fe20008000000 */
[----:B------:R-:W-:Y:S01]  /*6a50*/  UMOV UR33, UR25 ;  /* 0x0000001900217c82 */ /* 0x000fe20008000000 */
[----:B------:R-:W-:Y:S01]  /*6a60*/  UMOV UR35, 0x80000020 ;  /* 0x8000002000237882 */ /* 0x000fe20000000000 */
[----:B------:R-:W-:Y:S01]  /*6a70*/  UIADD3 UR6, UR61, 0x200, URZ ;  /* 0x000002003d067890 */ /* 0x000fe2000fffe03f */
        /* <DEDUP_REMOVED lines=9> */
[----:B-1----:R-:W-:-:S05]  /*6b10*/  SHF.R.U32.HI R8, RZ, 0x7, R8 ;  /* 0x00000007ff087819 */ /* 0x002fca0000011608 */
        /* <DEDUP_REMOVED lines=165> */
.L_x_1092:
[----:B------:R-:W-:Y:S01]  /*7570*/  ULEA UR6, UR54, UR41, 0x3 ;  /* 0x0000002936067291 */ /* 0x000fe2000f8e183f */
[----:B------:R-:W-:-:S05]  /*7580*/  IMAD.U32 R7, RZ, RZ, UR50 ;  /* 0x00000032ff077e24 */ /* 0x000fca000f8e00ff */
[----:B------:R-:W-:-:S04]  /*7590*/  SHF.L.U32 R7, R7, 0x1f, RZ ;  /* 0x0000001f07077819 */ /* 0x000fc800000006ff */
[----:B------:R0:W1:Y:S01]  /*75a0*/  SYNCS.PHASECHK.TRANS64.TRYWAIT P1, [UR6+0x29850], R7 ;  /* 0x02985007ff0075a7 */ /* 0x0000620008020146 */
[----:B------:R-:W-:Y:S05]  /*75b0*/  @!P0 BRA `(.L_x_1093) ;  /* 0x0000000000048947 */ /* 0x000fea0003800000 */
[----:B------:R-:W-:Y:S01]  /*75c0*/  BPT.TRAP 0x1 ;  /* 0x000000040000795c */ /* 0x000fe20000300000 */
.L_x_1093:
[----:B-1----:R-:W-:Y:S05]  /*75d0*/  @P1 BRA `(.L_x_1091) ;  /* 0x0000000000081947 */ /* 0x002fea0003800000 */
[----:B------:R-:W1:Y:S02]  /*75e0*/  SYNCS.PHASECHK.TRANS64.TRYWAIT P1, [UR6+0x29850], R7 ;  /* 0x02985007ff0075a7 */ /* 0x000e640008020146 */
[----:B-1----:R-:W-:Y:S05]  /*75f0*/  @!P1 BRA `(.L_x_1094) ;  /* 0x0000016000c09947 */ /* 0x002fea0003800000 */
.L_x_1091:
[----:B------:R-:W-:Y:S01]  /*7600*/  UIADD3 UR6, UR41, 0x400, URZ ;  /* 0x0000040029067890 */ /* 0x000fe2000fffe03f */
[----:B------:R-:W-:Y:S01]  /*7610*/  WARPGROUP.ARRIVE ;  /* 0x00000000000079c5 */ /* 0x000fe20000000000 */
[----:B------:R-:W-:-:S05]  /*7620*/  UMOV UR7, 0xc0000010 ;  /* 0xc000001000077882 */ /* 0x000fca0000000000 */
[----:B------:R-:W2:Y:S01]  /*7630*/  S2R R9, SR_TID.X ;  /* 0x0000000000097919 */ /* 0x000ea20000002100 */
[----:B------:R-:W-:Y:S01]  /*7640*/  USHF.R.U32.HI UR6, URZ, 0x4, UR6 ;  /* 0x000000043f067899 */ /* 0x000fe20008011606 */
[----:B------:R-:W-:Y:S01]  /*7650*/  PLOP3.LUT P1, PT, PT, PT, UP0, 0x80, 0x0 ;  /* 0x000000000000781c */ /* 0x000fe20003f2f008 */
[----:B------:R-:W-:Y:S01]  /*7660*/  VIADD R15, R22, UR36 ;  /* 0x00000024160f7c36 */ /* 0x000fe20008000000 */
[----:B------:R-:W-:Y:S01]  /*7670*/  PLOP3.LUT P2, PT, PT, PT, UP0, 0x80, 0x0 ;  /* 0x000000000000781c */ /* 0x000fe20003f4f008 */
[----:B------:R-:W-:Y:S01]  /*7680*/  ULOP3.LUT UR6, UR6, 0x3fff, URZ, 0xc0, !UPT ;  /* 0x00003fff06067892 */ /* 0x000fe2000f8ec03f */
[----:B01----:R-:W-:Y:S02]  /*7690*/  IMAD.U32 R7, RZ, RZ, UR59 ;  /* 0x0000003bff077e24 */ /* 0x003fe4000f8e00ff */
[----:B------:R-:W-:Y:S01]  /*76a0*/  IMAD R14, R4, -0xa0, RZ ;  /* 0xffffff60040e7824 */ /* 0x000fe200078e02ff */
[----:B------:R-:W-:-:S04]  /*76b0*/  ULOP3.LUT UR6, UR6, 0x10000, URZ, 0xfc, !UPT ;  /* 0x0001000006067892 */ /* 0x000fc8000f8efc3f */
[----:B------:R-:W-:-:S07]  /*76c0*/  UIMAD UR10, UR54, 0x500, UR6 ;  /* 0x00000500360a78a4 */ /* 0x000fce000f8e0206 */
[----:B------:R-:W-:Y:S02]  /*76d0*/  UMOV UR6, UR10 ;  /* 0x0000000a00067c82 */ /* 0x000fe40008000000 */
[----:B------:R-:W-:Y:S01]  /*76e0*/  QGMMA.64x128x32.F32.E4M3.E4M3 R24, R184, gdesc[UR4], R24, gsb0 ;  /* 0x01e00004b8187df3 */ /* 0x000fe20008000818 */
[----:B------:R-:W-:Y:S01]  /*76f0*/  UIADD3 UR6, UR10, 0x100, URZ ;  /* 0x000001000a067890 */ /* 0x000fe2000fffe03f */
[----:B------:R-:W-:Y:S01]  /*7700*/  UMOV UR7, 0xc0000010 ;  /* 0xc000001000077882 */ /* 0x000fe20000000000 */
[----:B--2---:R-:W-:Y:S02]  /*7710*/  LOP3.LUT P3, RZ, R9, 0x7f, RZ, 0xc0, !PT ;  /* 0x0000007f09ff7812 */ /* 0x004fe4000786c0ff */
[----:B------:R-:W-:-:S11]  /*7720*/  SHF.R.U32.HI R9, RZ, 0x7, R9 ;  /* 0x00000007ff097819 */ /* 0x000fd60000011609 */
[----:B------:R-:W-:-:S05]  /*7730*/  @!P3 LEA R7, R7, UR41, 0x3 ;  /* 0x000000290707bc11 */ /* 0x000fca000f8e18ff */
[----:B------:R-:W-:-:S05]  /*7740*/  @!P3 VIADD R7, R7, 0x29840 ;  /* 0x000298400707b836 */ /* 0x000fca0000000000 */
[----:B------:R-:W-:Y:S01]  /*7750*/  @!P3 PRMT R7, RZ, 0x654, R7 ;  /* 0x00000654ff07b816 */ /* 0x000fe20000000007 */
        /* <DEDUP_REMOVED lines=18> */
[----:B------:R-:W-:Y:S02]  /*7880*/  @UP0 ULDC UR6, c[0x0][0x44c] ;  /* 0x0001130000060ab9 */ /* 0x000fe40000000800 */
[----:B------:R-:W-:Y:S01]  /*7890*/  @P1 IMAD.HI.U32 R8, R15, UR6, RZ ;  /* 0x000000060f081c27 */ /* 0x000fe2000f8e00ff */
[----:B------:R-:W-:Y:S01]  /*78a0*/  @UP0 ULDC UR6, c[0x0][0x450] ;  /* 0x0001140000060ab9 */ /* 0x000fe20000000800 */
[----:B------:R-:W-:-:S03]  /*78b0*/  PLOP3.LUT P1, PT, PT, PT, UP1, 0x40, 0x0 ;  /* 0x000000000000781c */ /* 0x000fc60003f2e818 */
[----:B------:R-:W-:Y:S01]  /*78c0*/  @P2 SHF.R.U32.HI R15, RZ, UR6, R8 ;  /* 0x00000006ff0f2c19 */ /* 0x000fe20008011608 */
[----:B------:R-:W-:Y:S01]  /*78d0*/  ULOP3.LUT UR6, URZ, UR56, URZ, 0x33, !UPT ;  /* 0x000000383f067292 */ /* 0x000fe2000f8e333f */
[----:B------:R-:W-:-:S03]  /*78e0*/  IADD3 R8, -R9, 0xb, RZ ;  /* 0x0000000b09087810 */ /* 0x000fc60007ffe1ff */
[----:B------:R-:W0:Y:S01]  /*78f0*/  SHFL.IDX PT, R20, R15, RZ, 0x1c1f ;  /* 0x001c1fff0f147589 */ /* 0x000e2200000e0000 */
[----:B------:R-:W-:Y:S02]  /*7900*/  WARPGROUP.DEPBAR.LE gsb0, 0x0 ;  /* 0x00008000000079c5 */ /* 0x000fe40000010000 */
[----:B------:R1:W-:Y:S06]  /*7910*/  BAR.ARV R8, 0x100 ;  /* 0x000400080000751d */ /* 0x0003ec0000002000 */
[----:B------:R2:W-:Y:S02]  /*7920*/  @!P3 SYNCS.ARRIVE.TRANS64.RED.A1T0 RZ, [R7+URZ], RZ ;  /* 0x000000ff07ffb9a7 */ /* 0x0005e4000810043f */
[----:B--2---:R-:W-:-:S04]  /*7930*/  IADD3 R7, -R19, 0x1, R14 ;  /* 0x0000000113077810 */ /* 0x004fc80007ffe10e */
[----:B------:R-:W-:-:S05]  /*7940*/  IADD3 R7, -R18, R7, R17 ;  /* 0x0000000712077210 */ /* 0x000fca0007ffe111 */
[C---:B------:R-:W-:Y:S02]  /*7950*/  VIADD R13, R7.reuse, UR57 ;  /* 0x00000039070d7c36 */ /* 0x040fe40008000000 */
[----:B------:R-:W-:Y:S02]  /*7960*/  VIADD R12, R7, UR6 ;  /* 0x00000006070c7c36 */ /* 0x000fe40008000000 */
[----:B------:R-:W-:Y:S02]  /*7970*/  IMAD.IADD R7, R14, 0x1, -R19 ;  /* 0x000000010e077824 */ /* 0x000fe400078e0a13 */
[--C-:B0-----:R-:W-:Y:S02]  /*7980*/  IMAD.IADD R11, R13, 0x1, R20.reuse ;  /* 0x000000010d0b7824 */ /* 0x101fe400078e0214 */
[----:B------:R-:W-:Y:S01]  /*7990*/  IMAD.IADD R10, R12, 0x1, R20 ;  /* 0x000000010c0a7824 */ /* 0x000fe200078e0214 */
[----:B-1----:R-:W-:Y:S06]  /*79a0*/  @P1 BRA `(.L_x_1095) ;  /* 0x0000000000541947 */ /* 0x002fec0003800000 */
[----:B------:R-:W-:Y:S01]  /*79b0*/  IADD3 R20, -R18, R17, R20 ;  /* 0x0000001112147210 */ /* 0x000fe20007ffe114 */
[----:B------:R-:W-:Y:S03]  /*79c0*/  BSSY B0, `(.L_x_1096) ;  /* 0x0000010000007945 */ /* 0x000fe60003800000 */
        /* <DEDUP_REMOVED lines=10> */
.L_x_1097:
[----:B------:R-:W-:-:S05]  /*7a70*/  IMAD.U32 R168, RZ, RZ, UR55 ;  /* 0x00000037ffa87e24 */ /* 0x000fca000f8e00ff */
[----:B------:R-:W-:-:S13]  /*7a80*/  ISETP.NE.AND P1, PT, R168, 0x1, PT ;  /* 0x00000001a800780c */ /* 0x000fda0003f25270 */
[----:B------:R-:W0:Y:S02]  /*7a90*/  @P1 LDC.64 R8, c[0x0][0x9e8] ;  /* 0x00027a00ff081b82 */ /* 0x000e240000000a00 */
[----:B0-----:R-:W-:-:S05]  /*7aa0*/  @P1 IMAD.HI.U32 R8, R20, R8, RZ ;  /* 0x0000000814081227 */ /* 0x001fca00078e00ff */
[----:B------:R-:W-:-:S07]  /*7ab0*/  @P1 SHF.R.U32.HI R20, RZ, R9, R8 ;  /* 0x00000009ff141219 */ /* 0x000fce0000011608 */
.L_x_1098:
[----:B------:R-:W-:Y:S05]  /*7ac0*/  BSYNC B0 ;  /* 0x0000000000007941 */ /* 0x000fea0003800000 */
.L_x_1096:
[----:B------:R-:W-:-:S05]  /*7ad0*/  IMAD R20, R20, R168, R7 ;  /* 0x000000a814147224 */ /* 0x000fca00078e0207 */
[----:B------:R-:W-:Y:S02]  /*7ae0*/  VIADDMNMX R11, R20, R168, R11, PT ;  /* 0x000000a8140b7246 */ /* 0x000fe4000380010b */
[----:B------:R-:W-:-:S07]  /*7af0*/  VIMNMX R10, R10, R20, !PT ;  /* 0x000000140a0a7248 */ /* 0x000fce0007fe0100 */
.L_x_1095:
[C---:B------:R-:W-:Y:S02]  /*7b00*/  ISETP.GE.AND P1, PT, R14.reuse, 0x2, PT ;  /* 0x000000020e00780c */ /* 0x040fe40003f26270 */
[----:B------:R-:W-:Y:S02]  /*7b10*/  ISETP.GE.AND P2, PT, R14, 0x9, PT ;  /* 0x000000090e00780c */ /* 0x000fe40003f46270 */
[----:B------:R-:W-:Y:S02]  /*7b20*/  LOP3.LUT R16, R16, 0xefffffff, RZ, 0xc0, !PT ;  /* 0xefffffff10107812 */ /* 0x000fe400078ec0ff */
[----:B------:R-:W-:Y:S02]  /*7b30*/  ISETP.GE.AND P3, PT, R14, 0xa, PT ;  /* 0x0000000a0e00780c */ /* 0x000fe40003f66270 */
[----:B------:R-:W-:-:S05]  /*7b40*/  LOP3.LUT R2, R2, 0xfffffffe, RZ, 0xc0, !PT ;  /* 0xfffffffe02027812 */ /* 0x000fca00078ec0ff */
[----:B------:R-:W-:Y:S02]  /*7b50*/  @P1 LOP3.LUT R16, R16, 0x10000000, RZ, 0xfc, !PT ;  /* 0x1000000010101812 */ /* 0x000fe400078efcff */
[----:B------:R-:W-:Y:S02]  /*7b60*/  ISETP.GT.AND P1, PT, R10, 0x1, !P1 ;  /* 0x000000010a00780c */ /* 0x000fe40004f24270 */
[----:B------:R-:W-:Y:S02]  /*7b70*/  LOP3.LUT R16, R16, 0xdfffffff, RZ, 0xc0, !PT ;  /* 0xdfffffff10107812 */ /* 0x000fe400078ec0ff */
[----:B------:R-:W-:Y:S02]  /*7b80*/  ISETP.LT.OR P1, PT, R11, 0x2, P1 ;  /* 0x000000020b00780c */ /* 0x000fe40000f21670 */
[----:B------:R-:W-:Y:S02]  /*7b90*/  @P2 LOP3.LUT R16, R16, 0x20000000, RZ, 0xfc, !PT ;  /* 0x2000000010102812 */ /* 0x000fe400078efcff */
[----:B------:R-:W-:-:S02]  /*7ba0*/  ISETP.GT.AND P2, PT, R10, 0x8, !P2 ;  /* 0x000000080a00780c */ /* 0x000fc40005744270 */
[----:B------:R-:W-:Y:S02]  /*7bb0*/  FSEL R153, R153, -INF , !P1 ;  /* 0xff80000099997808 */ /* 0x000fe40004800000 */
[----:B------:R-:W-:Y:S02]  /*7bc0*/  LOP3.LUT R16, R16, 0xbfffffff, RZ, 0xc0, !PT ;  /* 0xbfffffff10107812 */ /* 0x000fe400078ec0ff */
[----:B------:R-:W-:Y:S02]  /*7bd0*/  ISETP.GT.AND P1, PT, R10, 0x9, !P3 ;  /* 0x000000090a00780c */ /* 0x000fe40005f24270 */
[C---:B------:R-:W-:Y:S02]  /*7be0*/  ISETP.LT.OR P2, PT, R11.reuse, 0x9, P2 ;  /* 0x000000090b00780c */ /* 0x040fe40001741670 */
[----:B------:R-:W-:Y:S02]  /*7bf0*/  @P3 LOP3.LUT R16, R16, 0x40000000, RZ, 0xfc, !PT ;  /* 0x4000000010103812 */ /* 0x000fe400078efcff */
[----:B------:R-:W-:-:S02]  /*7c00*/  ISETP.LT.OR P1, PT, R11, 0xa, P1 ;  /* 0x0000000a0b00780c */ /* 0x000fc40000f21670 */
[----:B------:R-:W-:Y:S02]  /*7c10*/  FSEL R156, R156, -INF , !P2 ;  /* 0xff8000009c9c7808 */ /* 0x000fe40005000000 */
[C---:B------:R-:W-:Y:S02]  /*7c20*/  ISETP.GE.AND P3, PT, R14.reuse, 0x11, PT ;  /* 0x000000110e00780c */ /* 0x040fe40003f66270 */
[----:B------:R-:W-:Y:S02]  /*7c30*/  ISETP.GE.AND P2, PT, R14, 0x12, PT ;  /* 0x000000120e00780c */ /* 0x000fe40003f46270 */
[----:B------:R-:W-:Y:S02]  /*7c40*/  FSEL R157, R157, -INF , !P1 ;  /* 0xff8000009d9d7808 */ /* 0x000fe40004800000 */
[----:B------:R-:W-:Y:S02]  /*7c50*/  ISETP.GT.AND P1, PT, R10, 0x10, !P3 ;  /* 0x000000100a00780c */ /* 0x000fe40005f24270 */
[----:B------:R-:W-:-:S02]  /*7c60*/  LOP3.LUT R16, R16, 0x7fffffff, RZ, 0xc0, !PT ;  /* 0x7fffffff10107812 */ /* 0x000fc400078ec0ff */
[----:B------:R-:W-:-:S03]  /*7c70*/  ISETP.LT.OR P1, PT, R11, 0x11, P1 ;  /* 0x000000110b00780c */ /* 0x000fc60000f21670 */
[----:B------:R-:W-:Y:S02]  /*7c80*/  @P3 LOP3.LUT R16, R16, 0x80000000, RZ, 0xfc, !PT ;  /* 0x8000000010103812 */ /* 0x000fe400078efcff */
[----:B------:R-:W-:Y:S02]  /*7c90*/  FSEL R160, R160, -INF , !P1 ;  /* 0xff800000a0a07808 */ /* 0x000fe40004800000 */
[----:B------:R-:W-:Y:S02]  /*7ca0*/  @P2 LOP3.LUT R2, R2, 0x1, RZ, 0xfc, !PT ;  /* 0x0000000102022812 */ /* 0x000fe400078efcff */
[----:B------:R-:W-:Y:S02]  /*7cb0*/  ISETP.GT.AND P1, PT, R10, 0x11, !P2 ;  /* 0x000000110a00780c */ /* 0x000fe40005724270 */
[----:B------:R-:W-:Y:S02]  /*7cc0*/  ISETP.GE.AND P2, PT, R14, 0x19, PT ;  /* 0x000000190e00780c */ /* 0x000fe40003f46270 */
[----:B------:R-:W-:-:S02]  /*7cd0*/  ISETP.LT.OR P1, PT, R11, 0x12, P1 ;  /* 0x000000120b00780c */ /* 0x000fc40000f21670 */
[----:B------:R-:W-:Y:S02]  /*7ce0*/  LOP3.LUT R2, R2, 0xfffffffb, RZ, 0xc0, !PT ;  /* 0xfffffffb02027812 */ /* 0x000fe400078ec0ff */
[----:B------:R-:W-:Y:S02]  /*7cf0*/  FSEL R161, R161, -INF , !P1 ;  /* 0xff800000a1a17808 */ /* 0x000fe40004800000 */
[----:B------:R-:W-:Y:S02]  /*7d00*/  ISETP.GT.AND P1, PT, R10, 0x18, !P2 ;  /* 0x000000180a00780c */ /* 0x000fe40005724270 */
[----:B------:R-:W-:Y:S02]  /*7d10*/  ISETP.GE.AND P3, PT, R14, 0x22, PT ;  /* 0x000000220e00780c */ /* 0x000fe40003f66270 */
[----:B------:R-:W-:Y:S02]  /*7d20*/  ISETP.LT.OR P1, PT, R11, 0x19, P1 ;  /* 0x000000190b00780c */ /* 0x000fe40000f21670 */
[----:B------:R-:W-:-:S02]  /*7d30*/  @P2 LOP3.LUT R2, R2, 0x4, RZ, 0xfc, !PT ;  /* 0x0000000402022812 */ /* 0x000fc400078efcff */
[----:B------:R-:W-:Y:S02]  /*7d40*/  ISETP.GE.AND P2, PT, R14, 0x1a, PT ;  /* 0x0000001a0e00780c */ /* 0x000fe40003f46270 */
[----:B------:R-:W-:Y:S02]  /*7d50*/  FSEL R164, R164, -INF , !P1 ;  /* 0xff800000a4a47808 */ /* 0x000fe40004800000 */
[----:B------:R-:W-:Y:S02]  /*7d60*/  ISETP.GT.AND P1, PT, R10, 0x19, !P2 ;  /* 0x000000190a00780c */ /* 0x000fe40005724270 */
[----:B------:R-:W-:Y:S02]  /*7d70*/  LOP3.LUT R2, R2, 0xfffffffd, RZ, 0xc0, !PT ;  /* 0xfffffffd02027812 */ /* 0x000fe400078ec0ff */
[----:B------:R-:W-:Y:S02]  /*7d80*/  ISETP.LT.OR P1, PT, R11, 0x1a, P1 ;  /* 0x0000001a0b00780c */ /* 0x000fe40000f21670 */
[----:B------:R-:W-:-:S02]  /*7d90*/  LOP3.LUT R16, R16, 0xfffffffd, RZ, 0xc0, !PT ;  /* 0xfffffffd10107812 */ /* 0x000fc400078ec0ff */
[----:B------:R-:W-:Y:S02]  /*7da0*/  FSEL R165, R165, -INF , !P1 ;  /* 0xff800000a5a57808 */ /* 0x000fe40004800000 */
[----:B------:R-:W-:Y:S02]  /*7db0*/  ISETP.GE.AND P1, PT, R14, 0x21, PT ;  /* 0x000000210e00780c */ /* 0x000fe40003f26270 */
[----:B------:R-:W-:Y:S02]  /*7dc0*/  @P2 LOP3.LUT R2, R2, 0x2, RZ, 0xfc, !PT ;  /* 0x0000000202022812 */ /* 0x000fe400078efcff */
[----:B------:R-:W-:Y:S02]  /*7dd0*/  ISETP.GT.AND P2, PT, R10, 0x20, !P1 ;  /* 0x000000200a00780c */ /* 0x000fe40004f44270 */
[----:B------:R-:W-:Y:S02]  /*7de0*/  @P3 LOP3.LUT R16, R16, 0x2, RZ, 0xfc, !PT ;  /* 0x0000000210103812 */ /* 0x000fe400078efcff */
[----:B------:R-:W-:-:S02]  /*7df0*/  ISETP.LT.OR P2, PT, R11, 0x21, P2 ;  /* 0x000000210b00780c */ /* 0x000fc40001741670 */
[----:B------:R-:W-:Y:S02]  /*7e00*/  LOP3.LUT R16, R16, 0xfffffffb, RZ, 0xc0, !PT ;  /* 0xfffffffb10107812 */ /* 0x000fe400078ec0ff */
[----:B------:R-:W-:Y:S02]  /*7e10*/  FSEL R136, R136, -INF , !P2 ;  /* 0xff80000088887808 */ /* 0x000fe40005000000 */
[----:B------:R-:W-:Y:S02]  /*7e20*/  ISETP.GT.AND P2, PT, R10, 0x21, !P3 ;  /* 0x000000210a00780c */ /* 0x000fe40005f44270 */
[----:B------:R-:W-:Y:S02]  /*7e30*/  ISETP.GE.AND P3, PT, R14, 0x29, PT ;  /* 0x000000290e00780c */ /* 0x000fe40003f66270 */
[----:B------:R-:W-:-:S04]  /*7e40*/  ISETP.LT.OR P2, PT, R11, 0x22, P2 ;  /* 0x000000220b00780c */ /* 0x000fc80001741670 */
[----:B------:R-:W-:Y:S02]  /*7e50*/  FSEL R137, R137, -INF , !P2 ;  /* 0xff80000089897808 */ /* 0x000fe40005000000 */
[----:B------:R-:W-:-:S04]  /*7e60*/  ISETP.GT.AND P2, PT, R10, 0x28, !P3 ;  /* 0x000000280a00780c */ /* 0x000fc80005f44270 */
[----:B------:R-:W-:Y:S02]  /*7e70*/  ISETP.LT.OR P2, PT, R11, 0x29, P2 ;  /* 0x000000290b00780c */ /* 0x000fe40001741670 */
[----:B------:R-:W-:Y:S02]  /*7e80*/  @P3 LOP3.LUT R16, R16, 0x4, RZ, 0xfc, !PT ;  /* 0x0000000410103812 */ /* 0x000fe400078efcff */
[----:B------:R-:W-:Y:S02]  /*7e90*/  ISETP.GE.AND P3, PT, R14, 0x2a, PT ;  /* 0x0000002a0e00780c */ /* 0x000fe40003f66270 */
[----:B------:R-:W-:Y:S02]  /*7ea0*/  LOP3.LUT R16, R16, 0xfffffff7, RZ, 0xc0, !PT ;  /* 0xfffffff710107812 */ /* 0x000fe400078ec0ff */
[----:B------:R-:W-:Y:S02]  /*7eb0*/  FSEL R140, R140, -INF , !P2 ;  /* 0xff8000008c8c7808 */ /* 0x000fe40005000000 */
[----:B------:R-:W-:-:S04]  /*7ec0*/  ISETP.GT.AND P2, PT, R10, 0x29, !P3 ;  /* 0x000000290a00780c */ /* 0x000fc80005f44270 */
[----:B------:R-:W-:-:S03]  /*7ed0*/  ISETP.LT.OR P2, PT, R11, 0x2a, P2 ;  /* 0x0000002a0b00780c */ /* 0x000fc60001741670 */
        /* <DEDUP_REMOVED lines=128> */
[----:B------:R-:W-:Y:S02]  /*86e0*/  FSEL R88, R88, -INF , !P2 ;  /* 0xff80000058587808 */ /* 0x000fe40005000000 */
[----:B------:R-:W-:Y:S02]  /*86f0*/  LOP3.LUT R16, R16, 0xfdffffff, RZ, 0xc0, !PT ;  /* 0xfdffffff10107812 */ /* 0x000fe400078ec0ff */
[----:B------:R-:W-:-:S04]  /*8700*/  ISETP.GT.AND P2, PT, R10, 0x81, !P3 ;  /* 0x000000810a00780c */ /* 0x000fc80005f44270 */
[----:B------:R-:W-:-:S03]  /*8710*/  ISETP.LT.OR P2, PT, R11, 0x82, P2 ;  /* 0x000000820b00780c */ /* 0x000fc60001741670 */
[----:B------:R-:W-:Y:S02]  /*8720*/  @P3 LOP3.LUT R16, R16, 0x2000000, RZ, 0xfc, !PT ;  /* 0x0200000010103812 */ /* 0x000fe400078efcff */
[----:B------:R-:W-:Y:S02]  /*8730*/  ISETP.GE.AND P3, PT, R14, 0x89, PT ;  /* 0x000000890e00780c */ /* 0x000fe40003f66270 */
[----:B------:R-:W-:Y:S02]  /*8740*/  FSEL R89, R89, -INF , !P2 ;  /* 0xff80000059597808 */ /* 0x000fe40005000000 */
[----:B------:R-:W-:Y:S02]  /*8750*/  ISETP.GT.AND P2, PT, R10, 0x88, !P3 ;  /* 0x000000880a00780c */ /* 0x000fe40005f44270 */
[----:B------:R-:W-:Y:S02]  /*8760*/  LOP3.LUT R16, R16, 0xfeffffff, RZ, 0xc0, !PT ;  /* 0xfeffffff10107812 */ /* 0x000fe400078ec0ff */
[----:B------:R-:W-:-:S04]  /*8770*/  ISETP.LT.OR P2, PT, R11, 0x89, P2 ;  /* 0x000000890b00780c */ /* 0x000fc80001741670 */
[----:B------:R-:W-:Y:S02]  /*8780*/  FSEL R92, R92, -INF , !P2 ;  /* 0xff8000005c5c7808 */ /* 0x000fe40005000000 */
[----:B------:R-:W-:Y:S02]  /*8790*/  ISETP.GE.AND P2, PT, R14, 0x8a, PT ;  /* 0x0000008a0e00780c */ /* 0x000fe40003f46270 */
[----:B------:R-:W-:Y:S02]  /*87a0*/  @P3 LOP3.LUT R16, R16, 0x1000000, RZ, 0xfc, !PT ;  /* 0x0100000010103812 */ /* 0x000fe400078efcff */
[----:B------:R-:W-:Y:S02]  /*87b0*/  ISETP.GT.AND P3, PT, R10, 0x89, !P2 ;  /* 0x000000890a00780c */ /* 0x000fe40005764270 */
[----:B------:R-:W-:Y:S02]  /*87c0*/  LOP3.LUT R16, R16, 0xfffffffe, RZ, 0xc0, !PT ;  /* 0xfffffffe10107812 */ /* 0x000fe400078ec0ff */
        /* <DEDUP_REMOVED lines=14> */
[----:B------:R-:W-:-:S13]  /*88b0*/  ISETP.GE.AND P6, PT, R14, 0x1, PT ;  /* 0x000000010e00780c */ /* 0x000fda0003fc6270 */
[----:B------:R-:W-:Y:S02]  /*88c0*/  @P6 LOP3.LUT R16, R16, 0x1, RZ, 0xfc, !PT ;  /* 0x0000000110106812 */ /* 0x000fe400078efcff */
[----:B------:R-:W-:Y:S02]  /*88d0*/  ISETP.GT.AND P6, PT, R10, RZ, !P6 ;  /* 0x000000ff0a00720c */ /* 0x000fe400077c4270 */
[----:B------:R-:W-:Y:S02]  /*88e0*/  LOP3.LUT R16, R16, 0xf7ffffff, RZ, 0xc0, !PT ;  /* 0xf7ffffff10107812 */ /* 0x000fe400078ec0ff */
[----:B------:R-:W-:-:S04]  /*88f0*/  ISETP.LT.OR P6, PT, R11, 0x1, P6 ;  /* 0x000000010b00780c */ /* 0x000fc800037c1670 */
[----:B------:R-:W-:Y:S02]  /*8900*/  FSEL R152, R152, -INF , !P6 ;  /* 0xff80000098987808 */ /* 0x000fe40007000000 */
[----:B------:R-:W-:-:S13]  /*8910*/  ISETP.GE.AND P6, PT, R14, 0x9a, PT ;  /* 0x0000009a0e00780c */ /* 0x000fda0003fc6270 */
[----:B------:R-:W-:Y:S02]  /*8920*/  @P6 LOP3.LUT R16, R16, 0x8000000, RZ, 0xfc, !PT ;  /* 0x0800000010106812 */ /* 0x000fe400078efcff */
        /* <DEDUP_REMOVED lines=20> */
.L_x_1101:
[----:B------:R-:W-:-:S05]  /*8a70*/  IMAD.U32 R14, RZ, RZ, UR55 ;  /* 0x00000037ff0e7e24 */ /* 0x000fca000f8e00ff */
[----:B------:R-:W-:-:S13]  /*8a80*/  ISETP.NE.AND P6, PT, R14, 0x1, PT ;  /* 0x000000010e00780c */ /* 0x000fda0003fc5270 */
[----:B------:R-:W0:Y:S02]  /*8a90*/  @P6 LDC.64 R8, c[0x0][0x9e8] ;  /* 0x00027a00ff086b82 */ /* 0x000e240000000a00 */
[----:B0-----:R-:W-:-:S05]  /*8aa0*/  @P6 IMAD.HI.U32 R8, R10, R8, RZ ;  /* 0x000000080a086227 */ /* 0x001fca00078e00ff */
[----:B------:R-:W-:-:S07]  /*8ab0*/  @P6 SHF.R.U32.HI R10, RZ, R9, R8 ;  /* 0x00000009ff0a6219 */ /* 0x000fce0000011608 */
.L_x_1102:
[----:B------:R-:W-:Y:S05]  /*8ac0*/  BSYNC B0 ;  /* 0x0000000000007941 */ /* 0x000fea0003800000 */
.L_x_1100:
[----:B------:R-:W-:-:S05]  /*8ad0*/  IMAD R7, R10, R14, R7 ;  /* 0x0000000e0a077224 */ /* 0x000fca00078e0207 */
[----:B------:R-:W-:Y:S02]  /*8ae0*/  VIADDMNMX R13, R7, R14, R13, PT ;  /* 0x0000000e070d7246 */ /* 0x000fe4000380010d */
[----:B------:R-:W-:-:S07]  /*8af0*/  VIMNMX R12, R12, R7, !PT ;  /* 0x000000070c0c7248 */ /* 0x000fce0007fe0100 */
.L_x_1099:
[----:B------:R-:W-:Y:S02]  /*8b00*/  ISETP.GT.AND P1, PT, R12, 0x20, !P1 ;  /* 0x000000200c00780c */ /* 0x000fe40004f24270 */
[----:B------:R-:W-:Y:S02]  /*8b10*/  LOP3.LUT P6, RZ, R16, 0x20000, RZ, 0xc0, !PT ;  /* 0x0002000010ff7812 */ /* 0x000fe400078cc0ff */
[----:B------:R-:W-:Y:S02]  /*8b20*/  ISETP.LT.OR P1, PT, R13, 0x21, P1 ;  /* 0x000000210d00780c */ /* 0x000fe40000f21670 */
[----:B------:R-:W-:Y:S02]  /*8b30*/  FMNMX.FTZ R8, R152, R3, !PT ;  /* 0x0000000398087209 */ /* 0x000fe40007810000 */
[----:B------:R-:W-:Y:S02]  /*8b40*/  FSEL R138, R138, -INF , !P1 ;  /* 0xff8000008a8a7808 */ /* 0x000fe40004800000 */
[----:B------:R-:W-:-:S02]  /*8b50*/  LOP3.LUT P1, RZ, R16, 0x2, RZ, 0xc0, !PT ;  /* 0x0000000210ff7812 */ /* 0x000fc4000782c0ff */
[----:B------:R-:W-:Y:S02]  /*8b60*/  FMNMX.FTZ R7, R153, R8, !PT ;  /* 0x0000000899077209 */ /* 0x000fe40007810000 */
[----:B------:R-:W-:Y:S02]  /*8b70*/  ISETP.GT.AND P1, PT, R12, 0x21, !P1 ;  /* 0x000000210c00780c */ /* 0x000fe40004f24270 */
[----:B------:R-:W-:Y:S02]  /*8b80*/  FMNMX.FTZ R8, R156, R7, !PT ;  /* 0x000000079c087209 */ /* 0x000fe40007810000 */
[----:B------:R-:W-:Y:S02]  /*8b90*/  ISETP.LT.OR P1, PT, R13, 0x22, P1 ;  /* 0x000000220d00780c */ /* 0x000fe40000f21670 */
[----:B------:R-:W-:Y:S02]  /*8ba0*/  FMNMX.FTZ R7, R157, R8, !PT ;  /* 0x000000089d077209 */ /* 0x000fe40007810000 */
[----:B------:R-:W-:-:S02]  /*8bb0*/  FSEL R139, R139, -INF , !P1 ;  /* 0xff8000008b8b7808 */ /* 0x000fc40004800000 */
[----:B------:R-:W-:Y:S02]  /*8bc0*/  LOP3.LUT P1, RZ, R16, 0x4, RZ, 0xc0, !PT ;  /* 0x0000000410ff7812 */ /* 0x000fe4000782c0ff */
[----:B------:R-:W-:Y:S02]  /*8bd0*/  FMNMX.FTZ R8, R160, R7, !PT ;  /* 0x00000007a0087209 */ /* 0x000fe40007810000 */
[----:B------:R-:W-:Y:S02]  /*8be0*/  ISETP.GT.AND P1, PT, R12, 0x28, !P1 ;  /* 0x000000280c00780c */ /* 0x000fe40004f24270 */
[----:B------:R-:W-:Y:S02]  /*8bf0*/  FMNMX.FTZ R7, R161, R8, !PT ;  /* 0x00000008a1077209 */ /* 0x000fe40007810000 */
[----:B------:R-:W-:Y:S02]  /*8c00*/  ISETP.LT.OR P1, PT, R13, 0x29, P1 ;  /* 0x000000290d00780c */ /* 0x000fe40000f21670 */
[----:B------:R-:W-:-:S02]  /*8c10*/  FMNMX.FTZ R8, R164, R7, !PT ;  /* 0x00000007a4087209 */ /* 0x000fc40007810000 */
[----:B------:R-:W-:Y:S02]  /*8c20*/  FSEL R142, R142, -INF , !P1 ;  /* 0xff8000008e8e7808 */ /* 0x000fe40004800000 */
[----:B------:R-:W-:Y:S02]  /*8c30*/  LOP3.LUT P1, RZ, R16, 0x8, RZ, 0xc0, !PT ;  /* 0x0000000810ff7812 */ /* 0x000fe4000782c0ff */
[----:B------:R-:W-:Y:S02]  /*8c40*/  FMNMX.FTZ R7, R165, R8, !PT ;  /* 0x00000008a5077209 */ /* 0x000fe40007810000 */
[----:B------:R-:W-:Y:S02]  /*8c50*/  ISETP.GT.AND P1, PT, R12, 0x29, !P1 ;  /* 0x000000290c00780c */ /* 0x000fe40004f24270 */
[----:B------:R-:W-:Y:S02]  /*8c60*/  FMNMX.FTZ R8, R136, R7, !PT ;  /* 0x0000000788087209 */ /* 0x000fe40007810000 */
[----:B------:R-:W-:-:S02]  /*8c70*/  ISETP.LT.OR P1, PT, R13, 0x2a, P1 ;  /* 0x0000002a0d00780c */ /* 0x000fc40000f21670 */
[----:B------:R-:W-:Y:S02]  /*8c80*/  FMNMX.FTZ R7, R137, R8, !PT ;  /* 0x0000000889077209 */ /* 0x000fe40007810000 */
[----:B------:R-:W-:Y:S02]  /*8c90*/  FSEL R143, R143, -INF , !P1 ;  /* 0xff8000008f8f7808 */ /* 0x000fe40004800000 */
[----:B------:R-:W-:Y:S02]  /*8ca0*/  LOP3.LUT P1, RZ, R16, 0x10, RZ, 0xc0, !PT ;  /* 0x0000001010ff7812 */ /* 0x000fe4000782c0ff */
[----:B------:R-:W-:Y:S02]  /*8cb0*/  FMNMX.FTZ R8, R140, R7, !PT ;  /* 0x000000078c087209 */ /* 0x000fe40007810000 */
[----:B------:R-:W-:Y:S02]  /*8cc0*/  ISETP.GT.AND P1, PT, R12, 0x30, !P1 ;  /* 0x000000300c00780c */ /* 0x000fe40004f24270 */
[----:B------:R-:W-:-:S02]  /*8cd0*/  FMNMX.FTZ R7, R141, R8, !PT ;  /* 0x000000088d077209 */ /* 0x000fc40007810000 */
[----:B------:R-:W-:Y:S02]  /*8ce0*/  ISETP.LT.OR P1, PT, R13, 0x31, P1 ;  /* 0x000000310d00780c */ /* 0x000fe40000f21670 */
[----:B------:R-:W-:Y:S02]  /*8cf0*/  FMNMX.FTZ R8, R144, R7, !PT ;  /* 0x0000000790087209 */ /* 0x000fe40007810000 */
[----:B------:R-:W-:Y:S02]  /*8d00*/  FSEL R146, R146, -INF , !P1 ;  /* 0xff80000092927808 */ /* 0x000fe40004800000 */
[----:B------:R-:W-:Y:S02]  /*8d10*/  LOP3.LUT P1, RZ, R16, 0x800000, RZ, 0xc0, !PT ;  /* 0x0080000010ff7812 */ /* 0x000fe4000782c0ff */
[----:B------:R-:W-:Y:S02]  /*8d20*/  FMNMX.FTZ R7, R145, R8, !PT ;  /* 0x0000000891077209 */ /* 0x000fe40007810000 */
[----:B------:R-:W-:-:S02]  /*8d30*/  ISETP.GT.AND P1, PT, R12, 0x31, !P1 ;  /* 0x000000310c00780c */ /* 0x000fc40004f24270 */
[----:B------:R-:W-:Y:S02]  /*8d40*/  FMNMX.FTZ R8, R148, R7, !PT ;  /* 0x0000000794087209 */ /* 0x000fe40007810000 */
[----:B------:R-:W-:Y:S02]  /*8d50*/  ISETP.LT.OR P1, PT, R13, 0x32, P1 ;  /* 0x000000320d00780c */ /* 0x000fe40000f21670 */
[----:B------:R-:W-:Y:S02]  /*8d60*/  FMNMX.FTZ R7, R149, R8, !PT ;  /* 0x0000000895077209 */ /* 0x000fe40007810000 */
[----:B------:R-:W-:Y:S02]  /*8d70*/  FSEL R147, R147, -INF , !P1 ;  /* 0xff80000093937808 */ /* 0x000fe40004800000 */
[----:B------:R-:W-:Y:S02]  /*8d80*/  LOP3.LUT P1, RZ, R16, 0x400000, RZ, 0xc0, !PT ;  /* 0x0040000010ff7812 */ /* 0x000fe4000782c0ff */
[----:B------:R-:W-:-:S02]  /*8d90*/  FMNMX.FTZ R8, R120, R7, !PT ;  /* 0x0000000778087209 */ /* 0x000fc40007810000 */
[----:B------:R-:W-:Y:S02]  /*8da0*/  ISETP.GT.AND P1, PT, R12, 0x38, !P1 ;  /* 0x000000380c00780c */ /* 0x000fe40004f24270 */
[----:B------:R-:W-:Y:S02]  /*8db0*/  FMNMX.FTZ R7, R121, R8, !PT ;  /* 0x0000000879077209 */ /* 0x000fe40007810000 */
        /* <DEDUP_REMOVED lines=28> */
[C---:B------:R-:W-:Y:S02]  /*8f80*/  ISETP.LT.OR P1, PT, R13.reuse, 0x49, P1 ;  /* 0x000000490d00780c */ /* 0x040fe40000f21670 */
[----:B------:R-:W-:Y:S02]  /*8f90*/  FMNMX.FTZ R8, R116, R7, !PT ;  /* 0x0000000774087209 */ /* 0x000fe40007810000 */
[----:B------:R-:W-:Y:S02]  /*8fa0*/  FSEL R126, R126, -INF , !P1 ;  /* 0xff8000007e7e7808 */ /* 0x000fe40004800000 */
[----:B------:R-:W-:Y:S02]  /*8fb0*/  ISETP.GT.AND P1, PT, R12, 0x49, !P6 ;  /* 0x000000490c00780c */ /* 0x000fe40007724270 */
[----:B------:R-:W-:Y:S02]  /*8fc0*/  LOP3.LUT P6, RZ, R16, 0x40, RZ, 0xc0, !PT ;  /* 0x0000004010ff7812 */ /* 0x000fe400078cc0ff */
        /* <DEDUP_REMOVED lines=19> */
[C---:B------:R-:W-:Y:S02]  /*9100*/  ISETP.GT.AND P1, PT, R12.reuse, 0x58, !P1 ;  /* 0x000000580c00780c */ /* 0x040fe40004f24270 */
[----:B------:R-:W-:Y:S01]  /*9110*/  FMNMX.FTZ R10, R101, R8, !PT ;  /* 0x00000008650a7209 */ /* 0x000fe20007810000 */
[----:B------:R-:W-:Y:S01]  /*9120*/  IMAD.U32 R8, RZ, RZ, UR42 ;  /* 0x0000002aff087e24 */ /* 0x000fe2000f8e00ff */
[----:B------:R-:W-:Y:S02]  /*9130*/  ISETP.LT.OR P1, PT, R13, 0x59, P1 ;  /* 0x000000590d00780c */ /* 0x000fe40000f21670 */
[----:B------:R-:W-:Y:S01]  /*9140*/  ISETP.GT.AND P2, PT, R12, 0x89, !P2 ;  /* 0x000000890c00780c */ /* 0x000fe20005744270 */
[----:B------:R-:W0:Y:S01]  /*9150*/  SHFL.BFLY PT, R7, R10, 0x2, 0x1f ;  /* 0x0c401f000a077f89 */ /* 0x000e2200000e0000 */
[----:B------:R-:W-:Y:S02]  /*9160*/  FSEL R134, R134, -INF , !P1 ;  /* 0xff80000086867808 */ /* 0x000fe40004800000 */
[----:B------:R-:W-:-:S02]  /*9170*/  LOP3.LUT P1, RZ, R16, 0x2000, RZ, 0xc0, !PT ;  /* 0x0000200010ff7812 */ /* 0x000fc4000782c0ff */
[C---:B------:R-:W-:Y:S02]  /*9180*/  ISETP.LT.OR P2, PT, R13.reuse, 0x8a, P2 ;  /* 0x0000008a0d00780c */ /* 0x040fe40001741670 */
[C---:B------:R-:W-:Y:S02]  /*9190*/  ISETP.GT.AND P1, PT, R12.reuse, 0x59, !P1 ;  /* 0x000000590c00780c */ /* 0x040fe40004f24270 */
[----:B------:R-:W-:Y:S02]  /*91a0*/  ISETP.GT.AND P3, PT, R12, 0x90, !P3 ;  /* 0x000000900c00780c */ /* 0x000fe40005f64270 */
[----:B------:R-:W-:Y:S02]  /*91b0*/  ISETP.LT.OR P1, PT, R13, 0x5a, P1 ;  /* 0x0000005a0d00780c */ /* 0x000fe40000f21670 */
[----:B------:R-:W-:Y:S02]  /*91c0*/  FSEL R95, R95, -INF , !P2 ;  /* 0xff8000005f5f7808 */ /* 0x000fe40005000000 */
[----:B------:R-:W-:-:S02]  /*91d0*/  FSEL R135, R135, -INF , !P1 ;  /* 0xff80000087877808 */ /* 0x000fc40004800000 */
[----:B------:R-:W-:Y:S02]  /*91e0*/  LOP3.LUT P1, RZ, R16, 0x1000, RZ, 0xc0, !PT ;  /* 0x0000100010ff7812 */ /* 0x000fe4000782c0ff */
[C---:B------:R-:W-:Y:S02]  /*91f0*/  ISETP.GT.AND P4, PT, R12.reuse, 0x91, !P4 ;  /* 0x000000910c00780c */ /* 0x040fe40006784270 */
[C---:B------:R-:W-:Y:S02]  /*9200*/  ISETP.GT.AND P1, PT, R12.reuse, 0x60, !P1 ;  /* 0x000000600c00780c */ /* 0x040fe40004f24270 */
[----:B------:R-:W-:Y:S02]  /*9210*/  ISETP.GT.AND P5, PT, R12, 0x98, !P5 ;  /* 0x000000980c00780c */ /* 0x000fe40006fa4270 */
[----:B------:R-:W-:Y:S02]  /*9220*/  ISETP.LT.OR P1, PT, R13, 0x61, P1 ;  /* 0x000000610d00780c */ /* 0x000fe40000f21670 */
[----:B0-----:R-:W-:-:S02]  /*9230*/  FMNMX.FTZ R14, R10, R7, !PT ;  /* 0x000000070a0e7209 */ /* 0x001fc40007810000 */
[----:B------:R-:W-:Y:S02]  /*9240*/  FSEL R106, R106, -INF , !P1 ;  /* 0xff8000006a6a7808 */ /* 0x000fe40004800000 */
[----:B------:R-:W-:Y:S01]  /*9250*/  LOP3.LUT P1, RZ, R16, 0x800, RZ, 0xc0, !PT ;  /* 0x0000080010ff7812 */ /* 0x000fe2000782c0ff */
[----:B------:R-:W0:Y:S01]  /*9260*/  SHFL.BFLY PT, R7, R14, 0x1, 0x1f ;  /* 0x0c201f000e077f89 */ /* 0x000e2200000e0000 */
[C---:B------:R-:W-:Y:S02]  /*9270*/  ISETP.LT.OR P3, PT, R13.reuse, 0x91, P3 ;  /* 0x000000910d00780c */ /* 0x040fe40001f61670 */
[----:B------:R-:W-:Y:S02]  /*9280*/  ISETP.GT.AND P1, PT, R12, 0x61, !P1 ;  /* 0x000000610c00780c */ /* 0x000fe40004f24270 */
[C---:B------:R-:W-:Y:S02]  /*9290*/  ISETP.LT.OR P4, PT, R13.reuse, 0x92, P4 ;  /* 0x000000920d00780c */ /* 0x040fe40002781670 */
[----:B------:R-:W-:-:S02]  /*92a0*/  ISETP.LT.OR P1, PT, R13, 0x62, P1 ;  /* 0x000000620d00780c */ /* 0x000fc40000f21670 */
[----:B------:R-:W-:Y:S02]  /*92b0*/  FSEL R98, R98, -INF , !P3 ;  /* 0xff80000062627808 */ /* 0x000fe40005800000 */
[----:B------:R-:W-:Y:S02]  /*92c0*/  FSEL R107, R107, -INF , !P1 ;  /* 0xff8000006b6b7808 */ /* 0x000fe40004800000 */
[----:B------:R-:W-:Y:S02]  /*92d0*/  LOP3.LUT P1, RZ, R16, 0x400, RZ, 0xc0, !PT ;  /* 0x0000040010ff7812 */ /* 0x000fe4000782c0ff */
[----:B------:R-:W-:Y:S02]  /*92e0*/  ISETP.LT.OR P5, PT, R13, 0x99, P5 ;  /* 0x000000990d00780c */ /* 0x000fe40002fa1670 */
[----:B------:R-:W-:Y:S02]  /*92f0*/  ISETP.GT.AND P1, PT, R12, 0x68, !P1 ;  /* 0x000000680c00780c */ /* 0x000fe40004f24270 */
[----:B------:R-:W-:-:S02]  /*9300*/  FSEL R99, R99, -INF , !P4 ;  /* 0xff80000063637808 */ /* 0x000fc40006000000 */
[----:B------:R-:W-:Y:S02]  /*9310*/  ISETP.LT.OR P1, PT, R13, 0x69, P1 ;  /* 0x000000690d00780c */ /* 0x000fe40000f21670 */
[----:B------:R-:W-:Y:S02]  /*9320*/  FSEL R102, R102, -INF , !P5 ;  /* 0xff80000066667808 */ /* 0x000fe40006800000 */
[----:B------:R-:W-:Y:S02]  /*9330*/  FSEL R110, R110, -INF , !P1 ;  /* 0xff8000006e6e7808 */ /* 0x000fe40004800000 */
[----:B------:R-:W-:Y:S02]  /*9340*/  LOP3.LUT P1, RZ, R16, 0x200, RZ, 0xc0, !PT ;  /* 0x0000020010ff7812 */ /* 0x000fe4000782c0ff */
[----:B0-----:R-:W-:Y:S02]  /*9350*/  FMNMX.FTZ R7, R14, R7, !PT ;  /* 0x000000070e077209 */ /* 0x001fe40007810000 */
[----:B------:R-:W-:-:S03]  /*9360*/  ISETP.GT.AND P1, PT, R12, 0x69, !P1 ;  /* 0x000000690c00780c */ /* 0x000fc60004f24270 */
[----:B------:R-:W-:Y:S01]  /*9370*/  FFMA.FTZ R8, R7, R8, -8 ;  /* 0xc100000007087423 */ /* 0x000fe20000010008 */
[----:B------:R-:W-:-:S04]  /*9380*/  ISETP.LT.OR P1, PT, R13, 0x6a, P1 ;  /* 0x0000006a0d00780c */ /* 0x000fc80000f21670 */
[----:B------:R-:W-:Y:S02]  /*9390*/  FSEL R111, R111, -INF , !P1 ;  /* 0xff8000006f6f7808 */ /* 0x000fe40004800000 */
[----:B------:R-:W-:-:S04]  /*93a0*/  LOP3.LUT P1, RZ, R16, 0x100, RZ, 0xc0, !PT ;  /* 0x0000010010ff7812 */ /* 0x000fc8000782c0ff */
[----:B------:R-:W-:-:S04]  /*93b0*/  ISETP.GT.AND P1, PT, R12, 0x70, !P1 ;  /* 0x000000700c00780c */ /* 0x000fc80004f24270 */
[----:B------:R-:W-:-:S04]  /*93c0*/  ISETP.LT.OR P1, PT, R13, 0x71, P1 ;  /* 0x000000710d00780c */ /* 0x000fc80000f21670 */
[----:B------:R-:W-:Y:S02]  /*93d0*/  FSEL R114, R114, -INF , !P1 ;  /* 0xff80000072727808 */ /* 0x000fe40004800000 */
[----:B------:R-:W-:-:S04]  /*93e0*/  LOP3.LUT P1, RZ, R16, 0x80, RZ, 0xc0, !PT ;  /* 0x0000008010ff7812 */ /* 0x000fc8000782c0ff */
[----:B------:R-:W-:-:S04]  /*93f0*/  ISETP.GT.AND P1, PT, R12, 0x71, !P1 ;  /* 0x000000710c00780c */ /* 0x000fc80004f24270 */
[----:B------:R-:W-:-:S04]  /*9400*/  ISETP.LT.OR P1, PT, R13, 0x72, P1 ;  /* 0x000000720d00780c */ /* 0x000fc80000f21670 */
[----:B------:R-:W-:Y:S02]  /*9410*/  FSEL R115, R115, -INF , !P1 ;  /* 0xff80000073737808 */ /* 0x000fe40004800000 */
[----:B------:R-:W-:Y:S02]  /*9420*/  ISETP.GT.AND P1, PT, R12, 0x78, !P6 ;  /* 0x000000780c00780c */ /* 0x000fe40007724270 */
[----:B------:R-:W-:Y:S02]  /*9430*/  LOP3.LUT P6, RZ, R16, 0x1000000, RZ, 0xc0, !PT ;  /* 0x0100000010ff7812 */ /* 0x000fe400078cc0ff */
        /* <DEDUP_REMOVED lines=46> */
[----:B------:R-:W-:Y:S02]  /*9720*/  ISETP.GT.AND P1, PT, R12, RZ, !P6 ;  /* 0x000000ff0c00720c */ /* 0x000fe40007724270 */
[----:B------:R-:W-:Y:S02]  /*9730*/  LOP3.LUT P6, RZ, R16, 0x8000000, RZ, 0xc0, !PT ;  /* 0x0800000010ff7812 */ /* 0x000fe400078cc0ff */
[----:B------:R-:W-:Y:S02]  /*9740*/  ISETP.LT.OR P1, PT, R13, 0x1, P1 ;  /* 0x000000010d00780c */ /* 0x000fe40000f21670 */
[----:B------:R-:W-:Y:S02]  /*9750*/  ISETP.GT.AND P2, PT, R12, 0x99, !P6 ;  /* 0x000000990c00780c */ /* 0x000fe40007744270 */
[----:B------:R-:W-:-:S02]  /*9760*/  FSEL R9, R154, -INF , !P1 ;  /* 0xff8000009a097808 */ /* 0x000fc40004800000 */
[----:B------:R-:W-:Y:S02]  /*9770*/  FSETP.NEU.FTZ.AND P1, PT, R7, -INF , PT ;  /* 0xff8000000700780b */ /* 0x000fe40003f3d000 */
[----:B------:R-:W-:Y:S02]  /*9780*/  FMNMX.FTZ R154, R9, R0, !PT ;  /* 0x00000000099a7209 */ /* 0x000fe40007810000 */
[----:B------:R-:W-:Y:S02]  /*9790*/  FSEL R8, R8, RZ, P1 ;  /* 0x000000ff08087208 */ /* 0x000fe40000800000 */
[----:B------:R-:W-:-:S03]  /*97a0*/  ISETP.LT.OR P2, PT, R13, 0x9a, P2 ;  /* 0x0000009a0d00780c */ /* 0x000fc60001741670 */
[--C-:B------:R-:W-:Y:S01]  /*97b0*/  FFMA.FTZ R15, R157, UR42, -R8.reuse ;  /* 0x0000002a9d0f7c23 */ /* 0x100fe20008010808 */
[----:B------:R-:W-:Y:S01]  /*97c0*/  FMNMX.FTZ R157, R155, R154, !PT ;  /* 0x0000009a9b9d7209 */ /* 0x000fe20007810000 */
[--C-:B------:R-:W-:Y:S01]  /*97d0*/  FFMA.FTZ R14, R156, UR42, -R8.reuse ;  /* 0x0000002a9c0e7c23 */ /* 0x100fe20008010808 */
[----:B------:R-:W-:-:S01]  /*97e0*/  FFMA.FTZ R156, R108, UR42, -R8 ;  /* 0x0000002a6c9c7c23 */ /* 0x000fc20008010808 */
[--C-:B------:R-:W-:Y:S01]  /*97f0*/  FFMA.FTZ R13, R109, UR42, -R8.reuse ;  /* 0x0000002a6d0d7c23 */ /* 0x100fe20008010808 */
[----:B------:R-:W-:Y:S01]  /*9800*/  FMNMX.FTZ R154, R158, R157, !PT ;  /* 0x0000009d9e9a7209 */ /* 0x000fe20007810000 */
[--C-:B------:R-:W-:Y:S01]  /*9810*/  FFMA.FTZ R20, R160, UR42, -R8.reuse ;  /* 0x0000002aa0147c23 */ /* 0x100fe20008010808 */
[----:B------:R-:W-:Y:S01]  /*9820*/  FSEL R103, R103, -INF , !P2 ;  /* 0xff80000067677808 */ /* 0x000fe20005000000 */
        /* <DEDUP_REMOVED lines=44> */
[----:B------:R-:W-:Y:S01]  /*9af0*/  MUFU.EX2 R11, R11 ;  /* 0x0000000b000b7308 */ /* 0x000fe20000000800 */
[----:B------:R-:W-:-:S04]  /*9b00*/  FMNMX.FTZ R154, R150, R157, !PT ;  /* 0x0000009d969a7209 */ /* 0x000fc80007810000 */
[----:B------:R-:W-:-:S03]  /*9b10*/  FMNMX.FTZ R157, R151, R154, !PT ;  /* 0x0000009a979d7209 */ /* 0x000fc60007810000 */
        /* <DEDUP_REMOVED lines=32> */
[----:B------:R-:W-:-:S03]  /*9d20*/  FMNMX.FTZ R109, R99, R108, !PT ;  /* 0x0000006c636d7209 */ /* 0x000fc60007810000 */
[----:B------:R-:W-:Y:S01]  /*9d30*/  MUFU.EX2 R141, R141 ;  /* 0x0000008d008d7308 */ /* 0x000fe20000000800 */
[----:B------:R-:W-:Y:S01]  /*9d40*/  FMNMX.FTZ R108, R102, R109, !PT ;  /* 0x0000006d666c7209 */ /* 0x000fe20007810000 */
[--C-:B------:R-:W-:Y:S01]  /*9d50*/  FFMA.FTZ R109, R113, UR42, -R8.reuse ;  /* 0x0000002a716d7c23 */ /* 0x100fe20008010808 */
[----:B------:R-:W-:-:S01]  /*9d60*/  FFMA.FTZ R113, R117, UR42, -R8 ;  /* 0x0000002a75717c23 */ /* 0x000fc20008010808 */
[----:B------:R-:W-:Y:S01]  /*9d70*/  IMAD.U32 R117, RZ, RZ, UR42 ;  /* 0x0000002aff757e24 */ /* 0x000fe2000f8e00ff */
[----:B------:R-:W-:-:S03]  /*9d80*/  FMNMX.FTZ R154, R103, R108, !PT ;  /* 0x0000006c679a7209 */ /* 0x000fc60007810000 */
[----:B------:R1:W-:Y:S02]  /*9d90*/  MUFU.EX2 R108, R160 ;  /* 0x000000a0006c7308 */ /* 0x0003e40000000800 */
[----:B------:R-:W2:Y:S06]  /*9da0*/  SHFL.BFLY PT, R157, R154, 0x2, 0x1f ;  /* 0x0c401f009a9d7f89 */ /* 0x000eac00000e0000 */
[----:B------:R-:W-:Y:S08]  /*9db0*/  MUFU.EX2 R144, R144 ;  /* 0x0000009000907308 */ /* 0x000ff00000000800 */
[----:B------:R-:W-:Y:S08]  /*9dc0*/  MUFU.EX2 R145, R145 ;  /* 0x0000009100917308 */ /* 0x000ff00000000800 */
[----:B------:R-:W-:Y:S01]  /*9dd0*/  MUFU.EX2 R148, R148 ;  /* 0x0000009400947308 */ /* 0x000fe20000000800 */
[----:B--2---:R-:W-:-:S02]  /*9de0*/  FMNMX.FTZ R157, R154, R157, !PT ;  /* 0x0000009d9a9d7209 */ /* 0x004fc40007810000 */
[----:B------:R-:W-:-:S03]  /*9df0*/  FSEL R154, R7, RZ, P1 ;  /* 0x000000ff079a7208 */ /* 0x000fc60000800000 */
[----:B------:R-:W2:Y:S02]  /*9e00*/  SHFL.BFLY PT, R116, R157, 0x1, 0x1f ;  /* 0x0c201f009d747f89 */ /* 0x000ea400000e0000 */
[----:B------:R-:W-:Y:S01]  /*9e10*/  MUFU.EX2 R149, R149 ;  /* 0x0000009500957308 */ /* 0x000fe20000000800 */
[----:B------:R-:W-:-:S07]  /*9e20*/  FADD.FTZ R154, -R154, R3 ;  /* 0x000000039a9a7221 */ /* 0x000fce0000010100 */
[----:B------:R-:W-:Y:S08]  /*9e30*/  MUFU.EX2 R3, R101 ;  /* 0x0000006500037308 */ /* 0x000ff00000000800 */
[----:B------:R-:W-:Y:S01]  /*9e40*/  MUFU.EX2 R120, R120 ;  /* 0x0000007800787308 */ /* 0x000fe20000000800 */
[----:B--2---:R-:W-:Y:S01]  /*9e50*/  FMNMX.FTZ R8, R157, R116, !PT ;  /* 0x000000749d087209 */ /* 0x004fe20007810000 */
[----:B------:R-:W-:-:S06]  /*9e60*/  FMUL.FTZ R116, R154, UR42 ;  /* 0x0000002a9a747c20 */ /* 0x000fcc0008410000 */
[----:B------:R-:W-:Y:S01]  /*9e70*/  MUFU.EX2 R121, R121 ;  /* 0x0000007900797308 */ /* 0x000fe20000000800 */
[C---:B------:R-:W-:Y:S01]  /*9e80*/  FSETP.NEU.FTZ.AND P1, PT, R8.reuse, -INF , PT ;  /* 0xff8000000800780b */ /* 0x040fe20003f3d000 */
[----:B------:R-:W-:-:S05]  /*9e90*/  FFMA.FTZ R117, R8, R117, -8 ;  /* 0xc100000008757423 */ /* 0x000fca0000010075 */
[----:B------:R-:W-:Y:S01]  /*9ea0*/  FSEL R154, R117, RZ, P1 ;  /* 0x000000ff759a7208 */ /* 0x000fe20000800000 */
[----:B------:R-:W2:Y:S04]  /*9eb0*/  MUFU.EX2 R116, R116 ;  /* 0x0000007400747308 */ /* 0x000ea80000000800 */
[----:B------:R-:W-:-:S01]  /*9ec0*/  FFMA.FTZ R157, R158, UR42, -R154 ;  /* 0x0000002a9e9d7c23 */ /* 0x000fc2000801089a */
[--C-:B0-----:R-:W-:Y:S01]  /*9ed0*/  FFMA.FTZ R156, R9, UR42, -R154.reuse ;  /* 0x0000002a099c7c23 */ /* 0x101fe2000801089a */
[----:B------:R-:W-:-:S01]  /*9ee0*/  FFMA.FTZ R9, R155, UR42, -R154 ;  /* 0x0000002a9b097c23 */ /* 0x000fc2000801089a */
[--C-:B------:R-:W-:Y:S01]  /*9ef0*/  FFMA.FTZ R158, R159, UR42, -R154.reuse ;  /* 0x0000002a9f9e7c23 */ /* 0x100fe2000801089a */
[----:B------:R0:W-:Y:S01]  /*9f00*/  MUFU.EX2 R101, R157 ;  /* 0x0000009d00657308 */ /* 0x0001e20000000800 */
[----:B------:R-:W-:-:S01]  /*9f10*/  FFMA.FTZ R117, R162, UR42, -R154 ;  /* 0x0000002aa2757c23 */ /* 0x000fc2000801089a */
[--C-:B-1----:R-:W-:Y:S01]  /*9f20*/  FFMA.FTZ R160, R163, UR42, -R154.reuse ;  /* 0x0000002aa3a07c23 */ /* 0x102fe2000801089a */
[----:B------:R-:W-:-:S01]  /*9f30*/  FFMA.FTZ R155, R166, UR42, -R154 ;  /* 0x0000002aa69b7c23 */ /* 0x000fc2000801089a */
[--C-:B------:R-:W-:Y:S01]  /*9f40*/  FFMA.FTZ R162, R167, UR42, -R154.reuse ;  /* 0x0000002aa7a27c23 */ /* 0x100fe2000801089a */
[----:B------:R-:W-:-:S01]  /*9f50*/  FFMA.FTZ R159, R126, UR42, -R154 ;  /* 0x0000002a7e9f7c23 */ /* 0x000fc2000801089a */
[--C-:B------:R-:W-:Y:S01]  /*9f60*/  FFMA.FTZ R126, R130, UR42, -R154.reuse ;  /* 0x0000002a827e7c23 */ /* 0x100fe2000801089a */
[----:B------:R-:W-:-:S01]  /*9f70*/  FFMA.FTZ R130, R134, UR42, -R154 ;  /* 0x0000002a86827c23 */ /* 0x000fc2000801089a */
[----:B------:R-:W-:Y:S01]  /*9f80*/  MUFU.EX2 R156, R156 ;  /* 0x0000009c009c7308 */ /* 0x000fe20000000800 */
[----:B0-----:R-:W-:Y:S01]  /*9f90*/  FSEL R157, R8, RZ, P1 ;  /* 0x000000ff089d7208 */ /* 0x001fe20000800000 */
[----:B--2---:R-:W-:Y:S01]  /*9fa0*/  FFMA.FTZ R161, R116, R6, R11 ;  /* 0x0000000674a17223 */ /* 0x004fe2000001000b */
[----:B------:R-:W-:-:S01]  /*9fb0*/  FFMA.FTZ R138, R138, UR42, -R154 ;  /* 0x0000002a8a8a7c23 */ /* 0x000fc2000801089a */
[--C-:B------:R-:W-:Y:S01]  /*9fc0*/  FFMA.FTZ R139, R139, UR42, -R154.reuse ;  /* 0x0000002a8b8b7c23 */ /* 0x100fe2000801089a */
[----:B------:R-:W-:-:S01]  /*9fd0*/  FFMA.FTZ R142, R142, UR42, -R154 ;  /* 0x0000002a8e8e7c23 */ /* 0x000fc2000801089a */
[----:B------:R-:W-:Y:S01]  /*9fe0*/  FADD.FTZ R157, -R157, R0 ;  /* 0x000000009d9d7221 */ /* 0x000fe20000010100 */
[----:B------:R-:W-:-:S01]  /*9ff0*/  FADD.FTZ R161, R10, R161 ;  /* 0x000000a10aa17221 */ /* 0x000fc20000010000 */
[----:B------:R-:W-:Y:S01]  /*a000*/  MUFU.EX2 R9, R9 ;  /* 0x0000000900097308 */ /* 0x000fe20000000800 */
[----:B------:R-:W-:-:S01]  /*a010*/  FFMA.FTZ R143, R143, UR42, -R154 ;  /* 0x0000002a8f8f7c23 */ /* 0x000fc2000801089a */
[----:B------:R-:W-:Y:S01]  /*a020*/  FMUL.FTZ R157, R157, UR42 ;  /* 0x0000002a9d9d7c20 */ /* 0x000fe20008410000 */
[----:B------:R-:W-:-:S01]  /*a030*/  FADD.FTZ R134, R14, R161 ;  /* 0x000000a10e867221 */ /* 0x000fc20000010000 */
        /* <DEDUP_REMOVED lines=31> */
[----:B------:R-:W-:-:S02]  /*a230*/  FFMA.FTZ R103, R103, UR42, -R154 ;  /* 0x0000002a67677c23 */ /* 0x000fc4000801089a */
[----:B-1----:R-:W-:-:S03]  /*a240*/  FADD.FTZ R6, R158, R5 ;  /* 0x000000059e067221 */ /* 0x002fc60000010000 */
[----:B------:R-:W1:Y:S01]  /*a250*/  MUFU.EX2 R155, R155 ;  /* 0x0000009b009b7308 */ /* 0x000e620000000800 */
[----:B--2---:R-:W-:-:S07]  /*a260*/  FADD.FTZ R5, R117, R6 ;  /* 0x0000000675057221 */ /* 0x004fce0000010000 */
[----:B------:R-:W2:Y:S01]  /*a270*/  MUFU.EX2 R162, R162 ;  /* 0x000000a200a27308 */ /* 0x000ea20000000800 */
[----:B0-----:R-:W-:-:S07]  /*a280*/  FADD.FTZ R6, R160, R5 ;  /* 0x00000005a0067221 */ /* 0x001fce0000010000 */
[----:B------:R0:W-:Y:S01]  /*a290*/  MUFU.EX2 R0, R159 ;  /* 0x0000009f00007308 */ /* 0x0001e20000000800 */
[----:B-1----:R-:W-:-:S07]  /*a2a0*/  FADD.FTZ R5, R155, R6 ;  /* 0x000000069b057221 */ /* 0x002fce0000010000 */
[----:B------:R-:W1:Y:S01]  /*a2b0*/  MUFU.EX2 R138, R138 ;  /* 0x0000008a008a7308 */ /* 0x000e620000000800 */
[----:B0-----:R-:W-:-:S01]  /*a2c0*/  FADD.FTZ R159, R15, R134 ;  /* 0x000000860f9f7221 */ /* 0x001fc20000010000 */
[----:B--2---:R-:W-:-:S03]  /*a2d0*/  FADD.FTZ R5, R162, R5 ;  /* 0x00000005a2057221 */ /* 0x004fc60000010000 */
[----:B------:R-:W-:-:S03]  /*a2e0*/  FADD.FTZ R134, R20, R159 ;  /* 0x0000009f14867221 */ /* 0x000fc60000010000 */
[----:B------:R-:W0:Y:S01]  /*a2f0*/  MUFU.EX2 R139, R139 ;  /* 0x0000008b008b7308 */ /* 0x000e220000000800 */
[----:B------:R-:W-:-:S04]  /*a300*/  FADD.FTZ R159, R21, R134 ;  /* 0x00000086159f7221 */ /* 0x000fc80000010000 */
[----:B------:R-:W-:-:S03]  /*a310*/  FADD.FTZ R134, R152, R159 ;  /* 0x0000009f98867221 */ /* 0x000fc60000010000 */
[----:B------:R-:W2:Y:S01]  /*a320*/  MUFU.EX2 R142, R142 ;  /* 0x0000008e008e7308 */ /* 0x000ea20000000800 */
[----:B------:R-:W-:-:S01]  /*a330*/  FADD.FTZ R159, R153, R134 ;  /* 0x00000086999f7221 */ /* 0x000fc20000010000 */
[----:B-1----:R-:W-:-:S03]  /*a340*/  FADD.FTZ R134, R138, R5 ;  /* 0x000000058a867221 */ /* 0x002fc60000010000 */
[----:B------:R-:W-:-:S03]  /*a350*/  FADD.FTZ R6, R136, R159 ;  /* 0x0000009f88067221 */ /* 0x000fc60000010000 */
[----:B------:R-:W1:Y:S01]  /*a360*/  MUFU.EX2 R143, R143 ;  /* 0x0000008f008f7308 */ /* 0x000e620000000800 */
[----:B------:R-:W-:-:S01]  /*a370*/  FADD.FTZ R5, R137, R6 ;  /* 0x0000000689057221 */ /* 0x000fc20000010000 */
[----:B0-----:R-:W-:-:S03]  /*a380*/  FADD.FTZ R159, R139, R134 ;  /* 0x000000868b9f7221 */ /* 0x001fc60000010000 */
[----:B------:R-:W-:-:S03]  /*a390*/  FADD.FTZ R6, R140, R5 ;  /* 0x000000058c067221 */ /* 0x000fc60000010000 */
[----:B------:R-:W0:Y:S01]  /*a3a0*/  MUFU.EX2 R146, R146 ;  /* 0x0000009200927308 */ /* 0x000e220000000800 */
[----:B--2---:R-:W-:-:S01]  /*a3b0*/  FADD.FTZ R134, R142, R159 ;  /* 0x0000009f8e867221 */ /* 0x004fc20000010000 */
[----:B------:R-:W-:-:S04]  /*a3c0*/  FADD.FTZ R5, R141, R6 ;  /* 0x000000068d057221 */ /* 0x000fc80000010000 */
[----:B------:R-:W-:Y:S02]  /*a3d0*/  FADD.FTZ R6, R144, R5 ;  /* 0x0000000590067221 */ /* 0x000fe40000010000 */
[----:B------:R-:W2:Y:S01]  /*a3e0*/  MUFU.EX2 R147, R147 ;  /* 0x0000009300937308 */ /* 0x000ea20000000800 */
[----:B-1----:R-:W-:-:S01]  /*a3f0*/  FADD.FTZ R159, R143, R134 ;  /* 0x000000868f9f7221 */ /* 0x002fc20000010000 */
[----:B------:R-:W-:-:S04]  /*a400*/  FADD.FTZ R5, R145, R6 ;  /* 0x0000000691057221 */ /* 0x000fc80000010000 */
[----:B------:R-:W-:Y:S02]  /*a410*/  FADD.FTZ R6, R148, R5 ;  /* 0x0000000594067221 */ /* 0x000fe40000010000 */
[----:B------:R-:W1:Y:S01]  /*a420*/  MUFU.EX2 R150, R150 ;  /* 0x0000009600967308 */ /* 0x000e620000000800 */
[----:B0-----:R-:W-:-:S01]  /*a430*/  FADD.FTZ R134, R146, R159 ;  /* 0x0000009f92867221 */ /* 0x001fc20000010000 */
[----:B------:R-:W-:-:S04]  /*a440*/  FADD.FTZ R5, R149, R6 ;  /* 0x0000000695057221 */ /* 0x000fc80000010000 */
[----:B------:R-:W-:Y:S02]  /*a450*/  FADD.FTZ R6, R120, R5 ;  /* 0x0000000578067221 */ /* 0x000fe40000010000 */
[----:B------:R-:W0:Y:S01]  /*a460*/  MUFU.EX2 R151, R151 ;  /* 0x0000009700977308 */ /* 0x000e220000000800 */
[----:B--2---:R-:W-:-:S01]  /*a470*/  FADD.FTZ R159, R147, R134 ;  /* 0x00000086939f7221 */ /* 0x004fc20000010000 */
[----:B------:R-:W-:-:S06]  /*a480*/  FADD.FTZ R5, R121, R6 ;  /* 0x0000000679057221 */ /* 0x000fcc0000010000 */
[----:B------:R-:W2:Y:S01]  /*a490*/  MUFU.EX2 R122, R122 ;  /* 0x0000007a007a7308 */ /* 0x000ea20000000800 */
[----:B-1----:R-:W-:-:S07]  /*a4a0*/  FADD.FTZ R134, R150, R159 ;  /* 0x0000009f96867221 */ /* 0x002fce0000010000 */
[----:B------:R-:W1:Y:S01]  /*a4b0*/  MUFU.EX2 R123, R123 ;  /* 0x0000007b007b7308 */ /* 0x000e620000000800 */
[----:B0-----:R-:W-:-:S07]  /*a4c0*/  FADD.FTZ R159, R151, R134 ;  /* 0x00000086979f7221 */ /* 0x001fce0000010000 */
[----:B------:R-:W0:Y:S01]  /*a4d0*/  MUFU.EX2 R124, R124 ;  /* 0x0000007c007c7308 */ /* 0x000e220000000800 */
[----:B--2---:R-:W-:-:S07]  /*a4e0*/  FADD.FTZ R134, R122, R159 ;  /* 0x0000009f7a867221 */ /* 0x004fce0000010000 */
[----:B------:R-:W2:Y:S01]  /*a4f0*/  MUFU.EX2 R125, R125 ;  /* 0x0000007d007d7308 */ /* 0x000ea20000000800 */
[----:B-1----:R-:W-:-:S04]  /*a500*/  FADD.FTZ R159, R123, R134 ;  /* 0x000000867b9f7221 */ /* 0x002fc80000010000 */
[----:B------:R-:W-:-:S03]  /*a510*/  FADD.FTZ R134, R0, R159 ;  /* 0x0000009f00867221 */ /* 0x000fc60000010000 */
        /* <DEDUP_REMOVED lines=28> */
[----:B------:R-:W-:-:S03]  /*a6e0*/  FADD.FTZ R6, R12, R5 ;  /* 0x000000050c067221 */ /* 0x000fc60000010000 */
        /* <DEDUP_REMOVED lines=54> */
.L_x_1103:
[----:B------:R-:W-:Y:S01]  /*aa50*/  ULEA UR6, UR54, UR41, 0x3 ;  /* 0x0000002936067291 */ /* 0x000fe2000f8e183f */
[----:B------:R-:W-:Y:S01]  /*aa60*/  ISETP.GT.AND P1, PT, R4, UR60, PT ;  /* 0x0000003c04007c0c */ /* 0x000fe2000bf24270 */
[----:B------:R-:W-:Y:S01]  /*aa70*/  UMOV UR50, UR58 ;  /* 0x0000003a00327c82 */ /* 0x000fe20008000000 */
        /* <DEDUP_REMOVED lines=15> */
[----:B------:R-:W-:Y:S01]  /*ab70*/  SYNCS.ARRIVE.TRANS64.RED.A1T0 RZ, [UR6], RZ ;  /* 0x000000ffffff79a7 */ /* 0x000fe20008100406 */
[----:B------:R-:W-:Y:S01]  /*ab80*/  F2FP.SATFINITE.E4M3.F32.PACK_AB_MERGE_C R142, R143, R142, RZ ;  /* 0x0000008e8f8e723e */ /* 0x000fe200048070ff */
[----:B------:R-:W-:Y:S01]  /*ab90*/  FMUL.FTZ R32, R32, R116 ;  /* 0x0000007420207220 */ /* 0x000fe20000410000 */
        /* <DEDUP_REMOVED lines=19> */
[-C--:B------:R-:W-:Y:S01]  /*acd0*/  FMUL.FTZ R52, R52, R116.reuse ;  /* 0x0000007434347220 */ /* 0x080fe20000410000 */
[----:B------:R-:W-:Y:S01]  /*ace0*/  F2FP.SATFINITE.E4M3.F32.PACK_AB_MERGE_C R13, R103, R161, RZ ;  /* 0x000000a1670d723e */ /* 0x000fe200048070ff */
[----:B------:R-:W-:Y:S01]  /*acf0*/  FMUL.FTZ R53, R53, R116 ;  /* 0x0000007435357220 */ /* 0x000fe20000410000 */
[----:B------:R-:W-:Y:S01]  /*ad00*/  F2FP.SATFINITE.E4M3.F32.PACK_AB_MERGE_C R177, R123, R122, R0 ;  /* 0x0000007a7bb1723e */ /* 0x000fe20004807000 */
[----:B------:R-:W-:Y:S01]  /*ad10*/  FMUL.FTZ R56, R56, R116 ;  /* 0x0000007438387220 */ /* 0x000fe20000410000 */
[----:B------:R-:W-:Y:S01]  /*ad20*/  F2FP.SATFINITE.E4M3.F32.PACK_AB_MERGE_C R170, R97, R96, R3 ;  /* 0x0000006061aa723e */ /* 0x000fe20004807003 */
[-C--:B------:R-:W-:Y:S01]  /*ad30*/  FMUL.FTZ R57, R57, R116.reuse ;  /* 0x0000007439397220 */ /* 0x080fe20000410000 */
[----:B------:R-:W-:Y:S01]  /*ad40*/  F2FP.SATFINITE.E4M3.F32.PACK_AB_MERGE_C R184, R10, R11, R14 ;  /* 0x0000000b0ab8723e */ /* 0x000fe2000480700e */
        /* <DEDUP_REMOVED lines=28> */
[----:B------:R-:W-:Y:S01]  /*af10*/  VIADD R4, R4, 0xffffffff ;  /* 0xffffffff04047836 */ /* 0x000fe20000000000 */
[----:B------:R-:W-:Y:S01]  /*af20*/  F2FP.SATFINITE.E4M3.F32.PACK_AB_MERGE_C R168, R89, R88, R92 ;  /* 0x0000005859a8723e */ /* 0x000fe2000480705c */
[-C--:B------:R-:W-:Y:S01]  /*af30*/  FMUL.FTZ R26, R26, R157.reuse ;  /* 0x0000009d1a1a7220 */ /* 0x080fe20000410000 */
        /* <DEDUP_REMOVED lines=36> */
[----:B------:R-:W-:Y:S01]  /*b180*/  IMAD.MOV.U32 R0, RZ, RZ, R8 ;  /* 0x000000ffff007224 */ /* 0x000fe200078e0008 */
[----:B------:R-:W-:Y:S01]  /*b190*/  UMOV UR54, UR59 ;  /* 0x0000003b00367c82 */ /* 0x000fe20008000000 */
[----:B------:R-:W-:Y:S01]  /*b1a0*/  IMAD.MOV.U32 R3, RZ, RZ, R7 ;  /* 0x000000ffff037224 */ /* 0x000fe200078e0007 */
[----:B------:R-:W-:-:S06]  /*b1b0*/  UMOV UR50, UR58 ;  /* 0x0000003a00327c82 */ /* 0x000fcc0008000000 */
.L_x_1086:
[----:B------:R-:W-:Y:S01]  /*b1c0*/  ULDC UR6, c[0x0][0x448] ;  /* 0x0001120000067ab9 */ /* 0x000fe20000000800 */
[----:B------:R-:W-:Y:S01]  /*b1d0*/  IADD3 R7, R17, 0x1, -R18 ;  /* 0x0000000111077810 */ /* 0x000fe20007ffe812 */
[----:B------:R-:W-:Y:S01]  /*b1e0*/  UISETP.NE.AND UP0, UPT, UR6, 0x1, UPT ;  /* 0x000000010600788c */ /* 0x000fe2000bf05270 */
[----:B------:R-:W-:Y:S02]  /*b1f0*/  ULDC UR15, c[0x0][0x9e4] ;  /* 0x00027900000f7ab9 */ /* 0x000fe40000000800 */
[----:B------:R-:W-:Y:S01]  /*b200*/  R2UR UR11, R7 ;  /* 0x00000000070b72ca */ /* 0x000fe200000e0000 */
[----:B------:R-:W-:Y:S02]  /*b210*/  UISETP.GE.AND UP1, UPT, UR15, 0x1, UPT ;  /* 0x000000010f00788c */ /* 0x000fe4000bf26270 */
[----:B------:R-:W-:-:S04]  /*b220*/  UIADD3 UR10, UR36, 0x7f, URZ ;  /* 0x0000007f240a7890 */ /* 0x000fc8000fffe03f */
[----:B------:R-:W-:Y:S01]  /*b230*/  PLOP3.LUT P1, PT, PT, PT, UP1, 0x40, 0x0 ;  /* 0x000000000000781c */ /* 0x000fe20003f2e818 */
[----:B------:R-:W-:Y:S01]  /*b240*/  @UP0 ULDC UR6, c[0x0][0x44c] ;  /* 0x0001130000060ab9 */ /* 0x000fe20000000800 */
[----:B------:R-:W-:Y:S01]  /*b250*/  @UP0 ULDC UR14, c[0x0][0x450] ;  /* 0x00011400000e0ab9 */ /* 0x000fe20000000800 */
[----:B------:R-:W-:-:S04]  /*b260*/  UIMAD.WIDE.U32 UR6, UR10, UR6, URZ ;  /* 0x000000060a0672a5 */ /* 0x000fc8000f8e003f */
[----:B------:R-:W-:-:S04]  /*b270*/  @UP0 USHF.R.U32.HI UR10, URZ, UR14, UR7 ;  /* 0x0000000e3f0a0299 */ /* 0x000fc80008011607 */
[----:B------:R-:W-:-:S04]  /*b280*/  UIADD3 UR10, UR11, UR10, URZ ;  /* 0x0000000a0b0a7290 */ /* 0x000fc8000fffe03f */
[----:B------:R-:W-:Y:S01]  /*b290*/  UIADD3 UR56, UR10, -UR56, URZ ;  /* 0x800000380a387290 */ /* 0x000fe2000fffe03f */
[----:B------:R-:W-:Y:S11]  /*b2a0*/  @P1 BRA `(.L_x_1105) ;  /* 0x0000000000481947 */ /* 0x000ff60003800000 */
[----:B------:R-:W-:Y:S02]  /*b2b0*/  UMOV UR14, UR10 ;  /* 0x0000000a000e7c82 */ /* 0x000fe40008000000 */
        /* <DEDUP_REMOVED lines=10> */
.L_x_1106:
[----:B------:R-:W-:-:S11]  /*b360*/  UISETP.NE.AND UP2, UPT, UR15, 0x1, UPT ;  /* 0x000000010f00788c */ /* 0x000fd6000bf45270 */
[----:B------:R-:W-:Y:S02]  /*b370*/  @UP2 ULDC.64 UR6, c[0x0][0x9e8] ;  /* 0x00027a0000062ab9 */ /* 0x000fe40000000a00 */
[----:B------:R-:W-:-:S04]  /*b380*/  UIMAD.WIDE.U32 UR10, UR14, UR6, URZ ;  /* 0x000000060e0a72a5 */ /* 0x000fc8000f8e003f */
[----:B------:R-:W-:-:S12]  /*b390*/  @UP2 USHF.R.U32.HI UR14, URZ, UR7, UR11 ;  /* 0x000000073f0e2299 */ /* 0x000fd8000801160b */
.L_x_1107:
[----:B------:R-:W-:-:S04]  /*b3a0*/  UIMAD UR14, UR14, UR15, URZ ;  /* 0x0000000f0e0e72a4 */ /* 0x000fc8000f8e023f */
[----:B------:R-:W-:-:S04]  /*b3b0*/  UISETP.LT.AND UP2, UPT, UR56, UR14, UPT ;  /* 0x0000000e3800728c */ /* 0x000fc8000bf41270 */
[----:B------:R-:W-:-:S12]  /*b3c0*/  USEL UR56, UR56, UR14, !UP2 ;  /* 0x0000000e38387287 */ /* 0x000fd8000d000000 */
.L_x_1105:
        /* <DEDUP_REMOVED lines=10> */
[----:B------:R-:W-:Y:S01]  /*b470*/  IMAD.MOV.U32 R7, RZ, RZ, R3 ;  /* 0x000000ffff077224 */ /* 0x000fe200078e0003 */
[----:B------:R-:W-:Y:S01]  /*b480*/  UMOV UR56, UR54 ;  /* 0x0000003600387c82 */ /* 0x000fe20008000000 */
[----:B------:R-:W-:-:S07]  /*b490*/  IMAD.MOV.U32 R8, RZ, RZ, R4 ;  /* 0x000000ffff087224 */ /* 0x000fce00078e0004 */
.L_x_1118:
[----:B------:R-:W-:Y:S01]  /*b4a0*/  ISETP.NE.AND P2, PT, RZ, UR45, PT ;  /* 0x0000002dff007c0c */ /* 0x000fe2000bf45270 */
[----:B------:R-:W-:-:S04]  /*b4b0*/  UISETP.NE.AND UP2, UPT, UR56, 0x1, UPT ;  /* 0x000000013800788c */ /* 0x000fc8000bf45270 */
[----:B------:R-:W-:-:S04]  /*b4c0*/  USEL UR50, URZ, 0x1, UP2 ;  /* 0x000000013f327887 */ /* 0x000fc80009000000 */
[----:B------:R-:W-:-:S04]  /*b4d0*/  ULOP3.LUT UR50, UR57, UR50, URZ, 0x3c, !UPT ;  /* 0x0000003239327292 */ /* 0x000fc8000f8e3c3f */
[----:B------:R-:W-:Y:S08]  /*b4e0*/  @P2 BRA `(.L_x_1109) ;  /* 0x0000000000382947 */ /* 0x000ff00003800000 */
[----:B------:R-:W-:Y:S05]  /*b4f0*/  @!P0 BRA `(.L_x_1110) ;  /* 0x0000000000048947 */ /* 0x000fea0003800000 */
[----:B------:R-:W-:Y:S01]  /*b500*/  BPT.TRAP 0x1 ;  /* 0x000000040000795c */ /* 0x000fe20000300000 */
.L_x_1110:
        /* <DEDUP_REMOVED lines=9> */
.L_x_1111:
[----:B-1----:R-:W-:Y:S05]  /*b5a0*/  @P1 BRA `(.L_x_1109) ;  /* 0x0000000000081947 */ /* 0x002fea0003800000 */
[----:B------:R-:W1:Y:S02]  /*b5b0*/  SYNCS.PHASECHK.TRANS64.TRYWAIT P1, [UR6+0x29830], R0 ;  /* 0x02983000ff0075a7 */ /* 0x000e640008020146 */
[----:B-1----:R-:W-:Y:S05]  /*b5c0*/  @!P1 BRA `(.L_x_1112) ;  /* 0x0000012000e49947 */ /* 0x002fea0003800000 */
.L_x_1109:
        /* <DEDUP_REMOVED lines=191> */
.L_x_1114:
[----:B------:R-:W-:Y:S01]  /*c1c0*/  ULEA UR6, UR56, UR41, 0x3 ;  /* 0x0000002938067291 */ /* 0x000fe2000f8e183f */
[----:B------:R-:W-:-:S05]  /*c1d0*/  IMAD.U32 R0, RZ, RZ, UR57 ;  /* 0x00000039ff007e24 */ /* 0x000fca000f8e00ff */
[----:B------:R-:W-:-:S04]  /*c1e0*/  SHF.L.U32 R0, R0, 0x1f, RZ ;  /* 0x0000001f00007819 */ /* 0x000fc800000006ff */
[----:B------:R0:W1:Y:S01]  /*c1f0*/  SYNCS.PHASECHK.TRANS64.TRYWAIT P1, [UR6+0x29850], R0 ;  /* 0x02985000ff0075a7 */ /* 0x0000620008020146 */
[----:B------:R-:W-:Y:S05]  /*c200*/  @!P0 BRA `(.L_x_1115) ;  /* 0x0000000000048947 */ /* 0x000fea0003800000 */
[----:B------:R-:W-:Y:S01]  /*c210*/  BPT.TRAP 0x1 ;  /* 0x000000040000795c */ /* 0x000fe20000300000 */
.L_x_1115:
[----:B-1----:R-:W-:Y:S05]  /*c220*/  @P1 BRA `(.L_x_1113) ;  /* 0x0000000000081947 */ /* 0x002fea0003800000 */
[----:B------:R-:W1:Y:S02]  /*c230*/  SYNCS.PHASECHK.TRANS64.TRYWAIT P1, [UR6+0x29850], R0 ;  /* 0x02985000ff0075a7 */ /* 0x000e640008020146 */
[----:B-1----:R-:W-:Y:S05]  /*c240*/  @!P1 BRA `(.L_x_1116) ;  /* 0x0000011400dc9947 */ /* 0x002fea0003800000 */
.L_x_1113:
[----:B------:R-:W-:Y:S01]  /*c250*/  UIADD3 UR6, UR41, 0x400, URZ ;  /* 0x0000040029067890 */ /* 0x000fe2000fffe03f */
[----:B------:R-:W-:Y:S01]  /*c260*/  WARPGROUP.ARRIVE ;  /* 0x00000000000079c5 */ /* 0x000fe20000000000 */
[----:B------:R-:W-:Y:S01]  /*c270*/  UMOV UR7, 0xc0000010 ;  /* 0xc000001000077882 */ /* 0x000fe20000000000 */
[----:B01----:R-:W-:Y:S01]  /*c280*/  FMNMX.FTZ R0, R152, R7, !PT ;  /* 0x0000000798007209 */ /* 0x003fe20007810000 */
[----:B------:R-:W-:-:S03]  /*c290*/  USHF.R.U32.HI UR6, URZ, 0x4, UR6 ;  /* 0x000000043f067899 */ /* 0x000fc60008011606 */
[----:B------:R-:W0:Y:S01]  /*c2a0*/  S2R R228, SR_TID.X ;  /* 0x0000000000e47919 */ /* 0x000e220000002100 */
        /* <DEDUP_REMOVED lines=85> */
[----:B0-----:R-:W-:Y:S01]  /*c800*/  SHF.R.U32.HI R228, RZ, 0x7, R228 ;  /* 0x00000007ffe47819 */ /* 0x001fe200000116e4 */
        /* <DEDUP_REMOVED lines=10> */
[----:B-1----:R-:W-:Y:S01]  /*c8b0*/  FMNMX.FTZ R13, R10, R13, !PT ;  /* 0x0000000d0a0d7209 */ /* 0x002fe20007810000 */
[----:B------:R-:W-:-:S04]  /*c8c0*/  IMAD.U32 R10, RZ, RZ, UR42 ;  /* 0x0000002aff0a7e24 */ /* 0x000fc8000f8e00ff */
[----:B------:R-:W1:Y:S01]  /*c8d0*/  SHFL.BFLY PT, R12, R13, 0x1, 0x1f ;  /* 0x0c201f000d0c7f89 */ /* 0x000e6200000e0000 */
[----:B0-----:R-:W-:-:S05]  /*c8e0*/  FMNMX.FTZ R3, R11, R0, !PT ;  /* 0x000000000b037209 */ /* 0x001fca0007810000 */
[----:B------:R-:W-:-:S04]  /*c8f0*/  FADD.FTZ R7, -R3, R7 ;  /* 0x0000000703077221 */ /* 0x000fc80000010100 */
[----:B------:R-:W-:Y:S01]  /*c900*/  FMUL.FTZ R7, R7, UR42 ;  /* 0x0000002a07077c20 */ /* 0x000fe20008410000 */
[----:B-1----:R-:W-:-:S05]  /*c910*/  FMNMX.FTZ R0, R13, R12, !PT ;  /* 0x0000000c0d007209 */ /* 0x002fca0007810000 */
[----:B------:R-:W-:Y:S01]  /*c920*/  MUFU.EX2 R7, R7 ;  /* 0x0000000700077308 */ /* 0x000fe20000000800 */
[----:B------:R-:W-:-:S01]  /*c930*/  FADD.FTZ R4, -R0, R9 ;  /* 0x0000000900047221 */ /* 0x000fc20000010100 */
[----:B------:R-:W-:-:S03]  /*c940*/  FFMA.FTZ R9, R3, R10, -8 ;  /* 0xc100000003097423 */ /* 0x000fc6000001000a */
[----:B------:R-:W-:Y:S01]  /*c950*/  FMUL.FTZ R4, R4, UR42 ;  /* 0x0000002a04047c20 */ /* 0x000fe20008410000 */
[----:B------:R-:W-:-:S01]  /*c960*/  FFMA.FTZ R11, R153, UR42, -R9 ;  /* 0x0000002a990b7c23 */ /* 0x000fc20008010809 */
[----:B------:R-:W-:Y:S02]  /*c970*/  IMAD.U32 R153, RZ, RZ, UR42 ;  /* 0x0000002aff997e24 */ /* 0x000fe4000f8e00ff */
        /* <DEDUP_REMOVED lines=40> */
[----:B------:R-:W-:Y:S03]  /*cc00*/  MUFU.EX2 R4, R4 ;  /* 0x0000000400047308 */ /* 0x000fe60000000800 */
        /* <DEDUP_REMOVED lines=30> */
[----:B-1----:R-:W-:-:S01]  /*cdf0*/  FFMA.FTZ R5, R4, R5, R153 ;  /* 0x0000000504057223 */ /* 0x002fc20000010099 */
[----:B------:R-:W-:Y:S01]  /*ce00*/  FFMA.FTZ R107, R107, UR42, -R101 ;  /* 0x0000002a6b6b7c23 */ /* 0x000fe20008010865 */
[----:B------:R-:W-:-:S02]  /*ce10*/  WARPGROUP.DEPBAR.LE gsb0, 0x0 ;  /* 0x00008000000079c5 */ /* 0x000fc40000010000 */
[----:B------:R-:W-:Y:S01]  /*ce20*/  WARPGROUP.ARRIVE ;  /* 0x00000000000079c5 */ /* 0x000fe20000000000 */
[----:B------:R-:W-:Y:S01]  /*ce30*/  IADD3 R162, -R228, 0xb, RZ ;  /* 0x0000000be4a27810 */ /* 0x000fe20007ffe1ff */
[----:B------:R-:W-:Y:S01]  /*ce40*/  FFMA.FTZ R110, R110, UR42, -R101 ;  /* 0x0000002a6e6e7c23 */ /* 0x000fe20008010865 */
[----:B------:R-:W1:Y:S01]  /*ce50*/  MUFU.EX2 R12, R12 ;  /* 0x0000000c000c7308 */ /* 0x000e620000000800 */
[----:B--2---:R-:W-:-:S02]  /*ce60*/  FADD.FTZ R161, R11, R6 ;  /* 0x000000060ba17221 */ /* 0x004fc40000010000 */
[----:B------:R-:W2:Y:S01]  /*ce70*/  S2R R228, SR_TID.X ;  /* 0x0000000000e47919 */ /* 0x000ea20000002100 */
[----:B------:R-:W-:Y:S01]  /*ce80*/  QGMMA.64x128x32.F32.E4M3.E4M3 R24, R176, gdesc[UR4], R24, gsb0 ;  /* 0x01e00004b0187df3 */ /* 0x000fe20008000818 */
[----:B------:R-:W-:Y:S01]  /*ce90*/  UIADD3 UR6, UR10, 0x300, URZ ;  /* 0x000003000a067890 */ /* 0x000fe2000fffe03f */
[--C-:B------:R-:W-:Y:S01]  /*cea0*/  FFMA.FTZ R111, R111, UR42, -R101.reuse ;  /* 0x0000002a6f6f7c23 */ /* 0x100fe20008010865 */
[----:B------:R-:W-:Y:S01]  /*ceb0*/  UMOV UR7, 0xc0000010 ;  /* 0xc000001000077882 */ /* 0x000fe20000000000 */
[----:B------:R-:W-:Y:S01]  /*cec0*/  FFMA.FTZ R114, R114, UR42, -R101 ;  /* 0x0000002a72727c23 */ /* 0x000fe20008010865 */
        /* <DEDUP_REMOVED lines=10> */
[----:B------:R-:W-:Y:S01]  /*cf70*/  FFMA.FTZ R95, R95, UR42, -R101 ;  /* 0x0000002a5f5f7c23 */ /* 0x000fe20008010865 */
[----:B------:R-:W-:-:S02]  /*cf80*/  IMAD.U32 R163, RZ, RZ, UR54 ;  /* 0x00000036ffa37e24 */ /* 0x000fc4000f8e00ff */
[--C-:B------:R-:W-:Y:S01]  /*cf90*/  FFMA.FTZ R98, R98, UR42, -R101.reuse ;  /* 0x0000002a62627c23 */ /* 0x100fe20008010865 */
[----:B------:R-:W-:-:S01]  /*cfa0*/  FFMA.FTZ R99, R99, UR42, -R101 ;  /* 0x0000002a63637c23 */ /* 0x000fc20008010865 */
[--C-:B------:R-:W-:Y:S01]  /*cfb0*/  FFMA.FTZ R102, R102, UR42, -R101.reuse ;  /* 0x0000002a66667c23 */ /* 0x100fe20008010865 */
[----:B------:R-:W-:-:S01]  /*cfc0*/  FFMA.FTZ R101, R103, UR42, -R101 ;  /* 0x0000002a67657c23 */ /* 0x000fc20008010865 */
[----:B------:R-:W1:Y:S01]  /*cfd0*/  MUFU.EX2 R155, R155 ;  /* 0x0000009b009b7308 */ /* 0x000e620000000800 */
[----:B---3--:R-:W-:-:S07]  /*cfe0*/  FADD.FTZ R160, R154, R5 ;  /* 0x000000059aa07221 */ /* 0x008fce0000010000 */
[----:B------:R-:W3:Y:S01]  /*cff0*/  MUFU.EX2 R14, R14 ;  /* 0x0000000e000e7308 */ /* 0x000ee20000000800 */
[----:B0-----:R-:W-:-:S01]  /*d000*/  FADD.FTZ R5, R13, R6 ;  /* 0x000000060d057221 */ /* 0x001fc20000010000 */
[----:B--2---:R-:W-:-:S06]  /*d010*/  LOP3.LUT P1, RZ, R228, 0x7f, RZ, 0xc0, !PT ;  /* 0x0000007fe4ff7812 */ /* 0x004fcc000782c0ff */
[----:B------:R-:W0:Y:S01]  /*d020*/  MUFU.EX2 R156, R156 ;  /* 0x0000009c009c7308 */ /* 0x000e220000000800 */
[----:B-1----:R-:W-:-:S06]  /*d030*/  FADD.FTZ R161, R155, R160 ;  /* 0x000000a09ba17221 */ /* 0x002fcc0000010000 */
[----:B------:R-:W-:Y:S01]  /*d040*/  @!P1 LEA R163, R163, UR41, 0x3 ;  /* 0x00000029a3a39c11 */ /* 0x000fe2000f8e18ff */
[----:B------:R-:W1:Y:S01]  /*d050*/  MUFU.EX2 R15, R15 ;  /* 0x0000000f000f7308 */ /* 0x000e620000000800 */
[----:B---3--:R-:W-:-:S07]  /*d060*/  FADD.FTZ R6, R14, R5 ;  /* 0x000000050e067221 */ /* 0x008fce0000010000 */
        /* <DEDUP_REMOVED lines=23> */
[----:B------:R-:W-:Y:S02]  /*d1e0*/  WARPGROUP.DEPBAR.LE gsb0, 0x0 ;  /* 0x00008000000079c5 */ /* 0x000fe40000010000 */
[----:B------:R-:W-:Y:S01]  /*d1f0*/  WARPGROUP.ARRIVE ;  /* 0x00000000000079c5 */ /* 0x000fe20000000000 */
[----:B--2---:R-:W-:-:S04]  /*d200*/  FADD.FTZ R6, R140, R5 ;  /* 0x000000058c067221 */ /* 0x004fc80000010000 */
[----:B------:R-:W2:Y:S01]  /*d210*/  MUFU.EX2 R143, R143 ;  /* 0x0000008f008f7308 */ /* 0x000ea20000000800 */
[----:B------:R-:W-:Y:S01]  /*d220*/  QGMMA.64x128x32.F32.E4M3.E4M3 R24, R172, gdesc[UR4], R24, gsb0 ;  /* 0x01e00004ac187df3 */ /* 0x000fe20008000818 */
[----:B------:R-:W-:Y:S01]  /*d230*/  UIADD3 UR6, UR10, 0x400, URZ ;  /* 0x000004000a067890 */ /* 0x000fe2000fffe03f */
[----:B0-----:R-:W-:Y:S01]  /*d240*/  FADD.FTZ R160, R142, R161 ;  /* 0x000000a18ea07221 */ /* 0x001fe20000010000 */
[----:B------:R-:W-:-:S04]  /*d250*/  UMOV UR7, 0xc0000010 ;  /* 0xc000001000077882 */ /* 0x000fc80000000000 */
        /* <DEDUP_REMOVED lines=33> */
[----:B--2---:R-:W-:-:S01]  /*d470*/  FADD.FTZ R5, R125, R6 ;  /* 0x000000067d057221 */ /* 0x004fc20000010000 */
[----:B------:R-:W-:Y:S02]  /*d480*/  WARPGROUP.DEPBAR.LE gsb0, 0x0 ;  /* 0x00008000000079c5 */ /* 0x000fe40000010000 */
[----:B------:R-:W-:-:S04]  /*d490*/  WARPGROUP.ARRIVE ;  /* 0x00000000000079c5 */ /* 0x000fc80000000000 */
[----:B------:R-:W2:Y:S01]  /*d4a0*/  MUFU.EX2 R130, R130 ;  /* 0x0000008200827308 */ /* 0x000ea20000000800 */
[----:B0-----:R-:W-:-:S01]  /*d4b0*/  FADD.FTZ R161, R127, R160 ;  /* 0x000000a07fa17221 */ /* 0x001fc20000010000 */
[----:B------:R-:W-:Y:S01]  /*d4c0*/  QGMMA.64x128x32.F32.E4M3.E4M3 R24, R168, gdesc[UR4], R24, gsb0 ;  /* 0x01e00004a8187df3 */ /* 0x000fe20008000818 */
[----:B-1----:R-:W-:-:S05]  /*d4d0*/  FADD.FTZ R6, R128, R5 ;  /* 0x0000000580067221 */ /* 0x002fca0000010000 */
[----:B------:R-:W0:Y:S08]  /*d4e0*/  MUFU.EX2 R129, R129 ;  /* 0x0000008100817308 */ /* 0x000e300000000800 */
        /* <DEDUP_REMOVED lines=34> */
[----:B------:R-:W-:-:S06]  /*d710*/  WARPGROUP.DEPBAR.LE gsb0, 0x0 ;  /* 0x00008000000079c5 */ /* 0x000fcc0000010000 */
        /* <DEDUP_REMOVED lines=14> */
[----:B------:R-:W-:-:S05]  /*d800*/  @!P1 VIADD R5, R163, 0x29840 ;  /* 0x00029840a3059836 */ /* 0x000fca0000000000 */
[----:B------:R-:W-:Y:S01]  /*d810*/  @!P1 PRMT R5, RZ, 0x654, R5 ;  /* 0x00000654ff059816 */ /* 0x000fe20000000005 */
[----:B------:R-:W1:Y:S01]  /*d820*/  MUFU.EX2 R91, R91 ;  /* 0x0000005b005b7308 */ /* 0x000e620000000800 */
[----:B--2---:R-:W-:-:S01]  /*d830*/  FADD.FTZ R160, R90, R161 ;  /* 0x000000a15aa07221 */ /* 0x004fc20000010000 */
[----:B------:R2:W-:Y:S06]  /*d840*/  BAR.ARV R162, 0x100 ;  /* 0x000400a20000751d */ /* 0x0005ec0000002000 */
[----:B------:R-:W3:Y:S01]  /*d850*/  MUFU.EX2 R92, R92 ;  /* 0x0000005c005c7308 */ /* 0x000ee20000000800 */
[----:B0-----:R-:W-:-:S01]  /*d860*/  FADD.FTZ R161, R89, R6 ;  /* 0x0000000659a17221 */ /* 0x001fc20000010000 */
[----:B------:R0:W-:Y:S06]  /*d870*/  @!P1 SYNCS.ARRIVE.TRANS64.RED.A1T0 RZ, [R5+URZ], RZ ;  /* 0x000000ff05ff99a7 */ /* 0x0001ec000810043f */
[----:B------:R-:W4:Y:S01]  /*d880*/  MUFU.EX2 R94, R94 ;  /* 0x0000005e005e7308 */ /* 0x000f220000000800 */
[----:B-1----:R-:W-:-:S07]  /*d890*/  FADD.FTZ R163, R91, R160 ;  /* 0x000000a05ba37221 */ /* 0x002fce0000010000 */
[----:B------:R-:W0:Y:S01]  /*d8a0*/  MUFU.EX2 R93, R93 ;  /* 0x0000005d005d7308 */ /* 0x000e220000000800 */
[----:B---3--:R-:W-:-:S07]  /*d8b0*/  FADD.FTZ R6, R92, R161 ;  /* 0x000000a15c067221 */ /* 0x008fce0000010000 */
[----:B------:R-:W1:Y:S01]  /*d8c0*/  MUFU.EX2 R95, R95 ;  /* 0x0000005f005f7308 */ /* 0x000e620000000800 */
[----:B----4-:R-:W-:-:S07]  /*d8d0*/  FADD.FTZ R160, R94, R163 ;  /* 0x000000a35ea07221 */ /* 0x010fce0000010000 */
[----:B------:R-:W3:Y:S01]  /*d8e0*/  MUFU.EX2 R96, R96 ;  /* 0x0000006000607308 */ /* 0x000ee20000000800 */
[----:B0-----:R-:W-:-:S07]  /*d8f0*/  FADD.FTZ R5, R93, R6 ;  /* 0x000000065d057221 */ /* 0x001fce0000010000 */
[----:B------:R-:W0:Y:S01]  /*d900*/  MUFU.EX2 R98, R98 ;  /* 0x0000006200627308 */ /* 0x000e220000000800 */
[----:B-1----:R-:W-:-:S07]  /*d910*/  FADD.FTZ R103, R95, R160 ;  /* 0x000000a05f677221 */ /* 0x002fce0000010000 */
[----:B------:R-:W1:Y:S01]  /*d920*/  MUFU.EX2 R97, R97 ;  /* 0x0000006100617308 */ /* 0x000e620000000800 */
[----:B---3--:R-:W-:-:S07]  /*d930*/  FADD.FTZ R6, R96, R5 ;  /* 0x0000000560067221 */ /* 0x008fce0000010000 */
        /* <DEDUP_REMOVED lines=9> */
[----:B-1----:R-:W-:-:S01]  /*d9d0*/  FADD.FTZ R103, R102, R103 ;  /* 0x0000006766677221 */ /* 0x002fc20000010000 */
[----:B---3--:R-:W-:-:S03]  /*d9e0*/  FADD.FTZ R6, R9, R6 ;  /* 0x0000000609067221 */ /* 0x008fc60000010000 */
[----:B0-----:R-:W-:Y:S01]  /*d9f0*/  FADD.FTZ R5, R101, R103 ;  /* 0x0000006765057221 */ /* 0x001fe20000010000 */
[----:B--2---:R-:W-:Y:S06]  /*da00*/  @!P0 BRA `(.L_x_1117) ;  /* 0x0000000000048947 */ /* 0x004fec0003800000 */
[----:B------:R-:W-:Y:S01]  /*da10*/  BPT.TRAP 0x1 ;  /* 0x000000040000795c */ /* 0x000fe20000300000 */
.L_x_1117:
        /* <DEDUP_REMOVED lines=115> */
[----:B------:R-:W-:-:S07]  /*e150*/  IMAD.MOV.U32 R4, RZ, RZ, R8 ;  /* 0x000000ffff047224 */ /* 0x000fce00078e0008 */
.L_x_1108:
[----:B------:R-:W-:-:S13]  /*e160*/  ISETP.GE.AND P1, PT, R4, UR39, PT ;  /* 0x0000002704007c0c */ /* 0x000fda000bf26270 */
[----:B------:R-:W-:Y:S05]  /*e170*/  @!P1 BRA `(.L_x_1119) ;  /* 0x00000048006c9947 */ /* 0x000fea0003800000 */
[----:B------:R-:W-:Y:S01]  /*e180*/  IMAD.MOV.U32 R10, RZ, RZ, R0 ;  /* 0x000000ffff0a7224 */ /* 0x000fe200078e0000 */
[----:B------:R-:W-:Y:S01]  /*e190*/  UMOV UR58, UR54 ;  /* 0x00000036003a7c82 */ /* 0x000fe20008000000 */
[----:B------:R-:W-:Y:S01]  /*e1a0*/  IMAD.MOV.U32 R7, RZ, RZ, R3 ;  /* 0x000000ffff077224 */ /* 0x000fe200078e0003 */
[----:B------:R-:W-:Y:S01]  /*e1b0*/  UMOV UR59, UR50 ;  /* 0x00000032003b7c82 */ /* 0x000fe20008000000 */
[----:B------:R-:W-:Y:S01]  /*e1c0*/  ULDC UR54, c[0x0][0x9e4] ;  /* 0x0002790000367ab9 */ /* 0x000fe20000000800 */
[----:B------:R-:W-:Y:S01]  /*e1d0*/  ULDC UR56, c[0x0][0x9dc] ;  /* 0x0002770000387ab9 */ /* 0x000fe20000000800 */
[----:B------:R-:W-:-:S05]  /*e1e0*/  ULDC UR55, c[0x0][0x9e0] ;  /* 0x0002780000377ab9 */ /* 0x000fca0000000800 */
.L_x_1137:
[----:B------:R-:W-:Y:S01]  /*e1f0*/  ISETP.NE.AND P2, PT, RZ, UR45, PT ;  /* 0x0000002dff007c0c */ /* 0x000fe2000bf45270 */
[----:B------:R-:W-:-:S04]  /*e200*/  UISETP.NE.AND UP2, UPT, UR58, 0x1, UPT ;  /* 0x000000013a00788c */ /* 0x000fc8000bf45270 */
[----:B------:R-:W-:-:S04]  /*e210*/  USEL UR50, URZ, 0x1, UP2 ;  /* 0x000000013f327887 */ /* 0x000fc80009000000 */
[----:B------:R-:W-:-:S04]  /*e220*/  ULOP3.LUT UR50, UR59, UR50, URZ, 0x3c, !UPT ;  /* 0x000000323b327292 */ /* 0x000fc8000f8e3c3f */
[----:B------:R-:W-:Y:S08]  /*e230*/  @P2 BRA `(.L_x_1120) ;  /* 0x0000000000382947 */ /* 0x000ff00003800000 */
[----:B------:R-:W-:Y:S05]  /*e240*/  @!P0 BRA `(.L_x_1121) ;  /* 0x0000000000048947 */ /* 0x000fea0003800000 */
[----:B------:R-:W-:Y:S01]  /*e250*/  BPT.TRAP 0x1 ;  /* 0x000000040000795c */ /* 0x000fe20000300000 */
.L_x_1121:
        /* <DEDUP_REMOVED lines=9> */
.L_x_1122:
[----:B-1----:R-:W-:Y:S05]  /*e2f0*/  @P1 BRA `(.L_x_1120) ;  /* 0x0000000000081947 */ /* 0x002fea0003800000 */
[----:B------:R-:W1:Y:S02]  /*e300*/  SYNCS.PHASECHK.TRANS64.TRYWAIT P1, [UR6+0x29830], R0 ;  /* 0x02983000ff0075a7 */ /* 0x000e640008020146 */
[----:B-1----:R-:W-:Y:S05]  /*e310*/  @!P1 BRA `(.L_x_1123) ;  /* 0x000000f400c09947 */ /* 0x002fea0003800000 */
.L_x_1120:
        /* <DEDUP_REMOVED lines=191> */
.L_x_1125:
[----:B------:R-:W-:Y:S01]  /*ef10*/  ULEA UR6, UR58, UR41, 0x3 ;  /* 0x000000293a067291 */ /* 0x000fe2000f8e183f */
[----:B------:R-:W-:-:S05]  /*ef20*/  IMAD.U32 R0, RZ, RZ, UR59 ;  /* 0x0000003bff007e24 */ /* 0x000fca000f8e00ff */
[----:B------:R-:W-:-:S04]  /*ef30*/  SHF.L.U32 R0, R0, 0x1f, RZ ;  /* 0x0000001f00007819 */ /* 0x000fc800000006ff */
[----:B------:R0:W1:Y:S01]  /*ef40*/  SYNCS.PHASECHK.TRANS64.TRYWAIT P1, [UR6+0x29850], R0 ;  /* 0x02985000ff0075a7 */ /* 0x0000620008020146 */
[----:B------:R-:W-:Y:S05]  /*ef50*/  @!P0 BRA `(.L_x_1126) ;  /* 0x0000000000048947 */ /* 0x000fea0003800000 */
[----:B------:R-:W-:Y:S01]  /*ef60*/  BPT.TRAP 0x1 ;  /* 0x000000040000795c */ /* 0x000fe20000300000 */
.L_x_1126:
[----:B-1----:R-:W-:Y:S05]  /*ef70*/  @P1 BRA `(.L_x_1124) ;  /* 0x0000000000081947 */ /* 0x002fea0003800000 */
[----:B------:R-:W1:Y:S02]  /*ef80*/  SYNCS.PHASECHK.TRANS64.TRYWAIT P1, [UR6+0x29850], R0 ;  /* 0x02985000ff0075a7 */ /* 0x000e640008020146 */
[----:B-1----:R-:W-:Y:S05]  /*ef90*/  @!P1 BRA `(.L_x_1127) ;  /* 0x000000e800b89947 */ /* 0x002fea0003800000 */
.L_x_1124:
        /* <DEDUP_REMOVED lines=57> */
[----:B-1----:R-:W-:Y:S01]  /*f330*/  IMAD.IADD R3, R12, 0x1, R21 ;  /* 0x000000010c037824 */ /* 0x002fe200078e0215 */
[----:B------:R-:W-:Y:S06]  /*f340*/  @P1 BRA `(.L_x_1128) ;  /* 0x0000000000541947 */ /* 0x000fec0003800000 */
        /* <DEDUP_REMOVED lines=12> */
.L_x_1130:
[----:B------:R-:W-:-:S05]  /*f410*/  IMAD.U32 R20, RZ, RZ, UR54 ;  /* 0x00000036ff147e24 */ /* 0x000fca000f8e00ff */
[----:B------:R-:W-:-:S13]  /*f420*/  ISETP.NE.AND P1, PT, R20, 0x1, PT ;  /* 0x000000011400780c */ /* 0x000fda0003f25270 */
[----:B------:R-:W0:Y:S02]  /*f430*/  @P1 LDC.64 R8, c[0x0][0x9e8] ;  /* 0x00027a00ff081b82 */ /* 0x000e240000000a00 */
[----:B0-----:R-:W-:-:S05]  /*f440*/  @P1 IMAD.HI.U32 R8, R21, R8, RZ ;  /* 0x0000000815081227 */ /* 0x001fca00078e00ff */
[----:B------:R-:W-:-:S07]  /*f450*/  @P1 SHF.R.U32.HI R21, RZ, R9, R8 ;  /* 0x00000009ff151219 */ /* 0x000fce0000011608 */
.L_x_1131:
[----:B------:R-:W-:Y:S05]  /*f460*/  BSYNC B0 ;  /* 0x0000000000007941 */ /* 0x000fea0003800000 */
.L_x_1129:
[----:B------:R-:W-:-:S05]  /*f470*/  IMAD R8, R21, R20, R0 ;  /* 0x0000001415087224 */ /* 0x000fca00078e0200 */
[----:B------:R-:W-:Y:S02]  /*f480*/  VIADDMNMX R11, R8, R20, R11, PT ;  /* 0x00000014080b7246 */ /* 0x000fe4000380010b */
[----:B------:R-:W-:-:S07]  /*f490*/  VIMNMX R3, R3, R8, !PT ;  /* 0x0000000803037248 */ /* 0x000fce0007fe0100 */
.L_x_1128:
        /* <DEDUP_REMOVED lines=247> */
.L_x_1134:
[----:B------:R-:W-:-:S05]  /*10410*/  IMAD.U32 R11, RZ, RZ, UR54 ;  /* 0x00000036ff0b7e24 */ /* 0x000fca000f8e00ff */
[----:B------:R-:W-:-:S13]  /*10420*/  ISETP.NE.AND P6, PT, R11, 0x1, PT ;  /* 0x000000010b00780c */ /* 0x000fda0003fc5270 */
[----:B------:R-:W0:Y:S02]  /*10430*/  @P6 LDC.64 R8, c[0x0][0x9e8] ;  /* 0x00027a00ff086b82 */ /* 0x000e240000000a00 */
[----:B0-----:R-:W-:-:S05]  /*10440*/  @P6 IMAD.HI.U32 R8, R3, R8, RZ ;  /* 0x0000000803086227 */ /* 0x001fca00078e00ff */
[----:B------:R-:W-:-:S07]  /*10450*/  @P6 SHF.R.U32.HI R3, RZ, R9, R8 ;  /* 0x00000009ff036219 */ /* 0x000fce0000011608 */
.L_x_1135:
[----:B------:R-:W-:Y:S05]  /*10460*/  BSYNC B0 ;  /* 0x0000000000007941 */ /* 0x000fea0003800000 */
.L_x_1133:
[----:B------:R-:W-:-:S05]  /*10470*/  IMAD R0, R3, R11, R0 ;  /* 0x0000000b03007224 */ /* 0x000fca00078e0200 */
[----:B------:R-:W-:Y:S02]  /*10480*/  VIADDMNMX R13, R0, R11, R13, PT ;  /* 0x0000000b000d7246 */ /* 0x000fe4000380010d */
[----:B------:R-:W-:-:S07]  /*10490*/  VIMNMX R12, R12, R0, !PT ;  /* 0x000000000c0c7248 */ /* 0x000fce0007fe0100 */
.L_x_1132:
        /* <DEDUP_REMOVED lines=501> */
.L_x_1136:
        /* <DEDUP_REMOVED lines=115> */
[----:B------:R-:W-:-:S05]  /*12b20*/  UMOV UR54, UR57 ;  /* 0x0000003900367c82 */ /* 0x000fca0008000000 */
.L_x_1119:
[----:B------:R-:W-:Y:S06]  /*12b30*/  BAR.ARV 0x8, 0x180 ;  /* 0x0206000000007b1d */ /* 0x000fec0000002000 */
[----:B------:R-:W-:Y:S05]  /*12b40*/  @!P0 BRA `(.L_x_1138) ;  /* 0x0000000000048947 */ /* 0x000fea0003800000 */
[----:B------:R-:W-:Y:S01]  /*12b50*/  BPT.TRAP 0x1 ;  /* 0x000000040000795c */ /* 0x000fe20000300000 */
.L_x_1138:
[----:B------:R-:W-:Y:S01]  /*12b60*/  ULEA UR9, UR54, UR41, 0x3 ;  /* 0x0000002936097291 */ /* 0x000fe2000f8e183f */
[----:B------:R-:W-:-:S05]  /*12b70*/  IMAD.U32 R4, RZ, RZ, UR50 ;  /* 0x00000032ff047e24 */ /* 0x000fca000f8e00ff */
[----:B------:R-:W-:-:S04]  /*12b80*/  SHF.L.U32 R4, R4, 0x1f, RZ ;  /* 0x0000001f04047819 */ /* 0x000fc800000006ff */
[----:B------:R0:W1:Y:S01]  /*12b90*/  SYNCS.PHASECHK.TRANS64.TRYWAIT P1, [UR9+0x29850], R4 ;  /* 0x02985004ff0075a7 */ /* 0x0000620008020149 */
[----:B------:R-:W-:Y:S05]  /*12ba0*/  @!P0 BRA `(.L_x_1139) ;  /* 0x0000000000048947 */ /* 0x000fea0003800000 */
[----:B------:R-:W-:Y:S01]  /*12bb0*/  BPT.TRAP 0x1 ;  /* 0x000000040000795c */ /* 0x000fe20000300000 */
.L_x_1139:
[----:B-1----:R-:W-:Y:S05]  /*12bc0*/  @P1 BRA `(.L_x_1140) ;  /* 0x0000000000081947 */ /* 0x002fea0003800000 */
[----:B------:R-:W1:Y:S02]  /*12bd0*/  SYNCS.PHASECHK.TRANS64.TRYWAIT P1, [UR9+0x29850], R4 ;  /* 0x02985004ff0075a7 */ /* 0x000e640008020149 */
[----:B-1----:R-:W-:Y:S05]  /*12be0*/  @!P1 BRA `(.L_x_1141) ;  /* 0x000000ac00bc9947 */ /* 0x002fea0003800000 */
.L_x_1140:
[----:B------:R-:W-:Y:S01]  /*12bf0*/  UIADD3 UR41, UR41, 0x400, URZ ;  /* 0x0000040029297890 */ /* 0x000fe2000fffe03f */
[----:B------:R-:W-:Y:S01]  /*12c00*/  WARPGROUP.ARRIVE ;  /* 0x00000000000079c5 */ /* 0x000fe20000000000 */
[----:B------:R-:W-:Y:S01]  /*12c10*/  UMOV UR7, 0xc0000010 ;  /* 0xc000001000077882 */ /* 0x000fe20000000000 */
[----:B------:R-:W-:Y:S01]  /*12c20*/  ULDC.64 UR10, c[0x0][0x9a0] ;  /* 0x00026800000a7ab9 */ /* 0x000fe20000000a00 */
[----:B------:R-:W-:Y:S01]  /*12c30*/  USHF.R.U32.HI UR41, URZ, 0x4, UR41 ;  /* 0x000000043f297899 */ /* 0x000fe20008011629 */
[----:B01----:R-:W-:Y:S01]  /*12c40*/  IMAD.MOV.U32 R4, RZ, RZ, 0x3f800000 ;  /* 0x3f800000ff047424 */ /* 0x003fe200078e00ff */
[----:B------:R-:W-:Y:S02]  /*12c50*/  UISETP.NE.U32.AND UP0, UPT, UR10, URZ, UPT ;  /* 0x0000003f0a00728c */ /* 0x000fe4000bf05070 */
[----:B------:R-:W-:Y:S02]  /*12c60*/  ULOP3.LUT UR41, UR41, 0x3fff, URZ, 0xc0, !UPT ;  /* 0x00003fff29297892 */ /* 0x000fe4000f8ec03f */
[----:B------:R-:W-:-:S02]  /*12c70*/  UISETP.NE.AND.EX UP0, UPT, UR11, URZ, UPT, UP0 ;  /* 0x0000003f0b00728c */ /* 0x000fc4000bf05300 */
[----:B------:R-:W-:-:S04]  /*12c80*/  ULOP3.LUT UR8, UR41, 0x10000, URZ, 0xfc, !UPT ;  /* 0x0001000029087892 */ /* 0x000fc8000f8efc3f */
[----:B------:R-:W-:Y:S01]  /*12c90*/  UIMAD UR8, UR54, 0x500, UR8 ;  /* 0x00000500360878a4 */ /* 0x000fe2000f8e0208 */
[----:B------:R-:W-:-:S04]  /*12ca0*/  PLOP3.LUT P1, PT, PT, PT, UP0, 0x80, 0x0 ;  /* 0x000000000000781c */ /* 0x000fc80003f2f008 */
[----:B------:R-:W-:Y:S02]  /*12cb0*/  @UP0 ULDC.64 UR12, c[0x0][0x9c8] ;  /* 0x00027200000c0ab9 */ /* 0x000fe40000000a00 */
[----:B------:R-:W-:Y:S01]  /*12cc0*/  UMOV UR6, UR8 ;  /* 0x0000000800067c82 */ /* 0x000fe20008000000 */
[----:B------:R-:W-:-:S09]  /*12cd0*/  @UP0 UIMAD.WIDE.U32 UR4, UR49, UR12, URZ ;  /* 0x0000000c310402a5 */ /* 0x000fd2000f8e003f */
[----:B------:R-:W-:Y:S01]  /*12ce0*/  QGMMA.64x128x32.F32.E4M3.E4M3 R24, R184, gdesc[UR4], R24, gsb0 ;  /* 0x01e00004b8187df3 */ /* 0x000fe20008000818 */
[----:B------:R-:W-:Y:S01]  /*12cf0*/  UIADD3 UR6, UR8, 0x100, URZ ;  /* 0x0000010008067890 */ /* 0x000fe2000fffe03f */
[----:B------:R-:W-:Y:S01]  /*12d00*/  UMOV UR7, 0xc0000010 ;  /* 0xc000001000077882 */ /* 0x000fe20000000000 */
[----:B------:R-:W-:Y:S02]  /*12d10*/  WARPGROUP.DEPBAR.LE gsb0, 0x0 ;  /* 0x00008000000079c5 */ /* 0x000fe40000010000 */
[----:B------:R-:W-:-:S07]  /*12d20*/  WARPGROUP.ARRIVE ;  /* 0x00000000000079c5 */ /* 0x000fce0000000000 */
[----:B------:R-:W-:Y:S01]  /*12d30*/  QGMMA.64x128x32.F32.E4M3.E4M3 R24, R180, gdesc[UR4], R24, gsb0 ;  /* 0x01e00004b4187df3 */ /* 0x000fe20008000818 */
[----:B------:R-:W-:-:S04]  /*12d40*/  @UP0 USHF.R.S32.HI UR6, URZ, 0x1f, UR49 ;  /* 0x0000001f3f060899 */ /* 0x000fc80008011431 */
[----:B------:R-:W-:-:S04]  /*12d50*/  @UP0 UIMAD UR6, UR6, UR12, URZ ;  /* 0x0000000c060602a4 */ /* 0x000fc8000f8e023f */
[----:B------:R-:W-:-:S04]  /*12d60*/  @UP0 UIMAD UR6, UR49, UR13, UR6 ;  /* 0x0000000d310602a4 */ /* 0x000fc8000f8e0206 */
[----:B------:R-:W-:-:S03]  /*12d70*/  @UP0 UIADD3 UR5, UR5, UR6, URZ ;  /* 0x0000000605050290 */ /* 0x000fc6000fffe03f */
[----:B------:R-:W-:Y:S02]  /*12d80*/  @UP0 ULDC.64 UR6, c[0x0][0x9d0] ;  /* 0x0002740000060ab9 */ /* 0x000fe40000000a00 */
[----:B------:R-:W-:-:S04]  /*12d90*/  @UP0 UIMAD.WIDE.U32 UR4, UR43, UR6, UR4 ;  /* 0x000000062b0402a5 */ /* 0x000fc8000f8e0004 */
[----:B------:R-:W-:Y:S02]  /*12da0*/  @UP0 ULEA UR6, UP1, UR4, UR10, 0x2 ;  /* 0x0000000a04060291 */ /* 0x000fe4000f82103f */
[----:B------:R-:W-:-:S04]  /*12db0*/  @UP0 UIMAD UR5, UR43, UR7, UR5 ;  /* 0x000000072b0502a4 */ /* 0x000fc8000f8e0205 */
[----:B------:R-:W-:Y:S01]  /*12dc0*/  IMAD.U32 R8, RZ, RZ, UR6 ;  /* 0x00000006ff087e24 */ /* 0x000fe2000f8e00ff */
[----:B------:R-:W-:Y:S02]  /*12dd0*/  @UP0 ULEA.HI.X UR7, UR4, UR11, UR5, 0x2, UP1 ;  /* 0x0000000b04070291 */ /* 0x000fe400088f1405 */
[----:B------:R-:W-:-:S04]  /*12de0*/  UIADD3 UR6, UR8, 0x200, URZ ;  /* 0x0000020008067890 */ /* 0x000fc8000fffe03f */
[----:B------:R-:W-:Y:S01]  /*12df0*/  IMAD.U32 R9, RZ, RZ, UR7 ;  /* 0x00000007ff097e24 */ /* 0x000fe2000f8e00ff */
[----:B------:R-:W-:-:S04]  /*12e00*/  UMOV UR7, 0xc0000010 ;  /* 0xc000001000077882 */ /* 0x000fc80000000000 */
[----:B------:R0:W2:Y:S01]  /*12e10*/  @P1 LDG.E R4, desc[UR52][R8.64] ;  /* 0x0000003408041981 */ /* 0x0000a2000c1e1900 */
[----:B------:R-:W-:Y:S02]  /*12e20*/  WARPGROUP.DEPBAR.LE gsb0, 0x0 ;  /* 0x00008000000079c5 */ /* 0x000fe40000010000 */
[----:B------:R-:W-:-:S06]  /*12e30*/  WARPGROUP.ARRIVE ;  /* 0x00000000000079c5 */ /* 0x000fcc0000000000 */
        /* <DEDUP_REMOVED lines=11> */
[----:B-1----:R-:W-:-:S01]  /*12ef0*/  FADD.FTZ R7, R7, R6 ;  /* 0x0000000607077221 */ /* 0x002fc20000010000 */
        /* <DEDUP_REMOVED lines=35> */
.L_x_1142:
[----:B------:R-:W-:Y:S01]  /*13130*/  UIADD3 UR4, UR9, 0x29860, URZ ;  /* 0x0002986009047890 */ /* 0x000fe2000fffe03f */
[-C--:B------:R-:W-:Y:S01]  /*13140*/  FMUL.FTZ R90, R53, R5.reuse ;  /* 0x00000005355a7220 */ /* 0x080fe20000410000 */
[----:B------:R-:W-:Y:S01]  /*13150*/  UIADD3 UR54, UR54, 0x1, URZ ;  /* 0x0000000136367890 */ /* 0x000fe2000fffe03f */
[-C--:B------:R-:W-:Y:S01]  /*13160*/  FMUL.FTZ R89, R56, R5.reuse ;  /* 0x0000000538597220 */ /* 0x080fe20000410000 */
[----:B------:R-:W-:Y:S01]  /*13170*/  UPRMT UR4, UR40, 0x654, UR4 ;  /* 0x0000065428047896 */ /* 0x000fe20008000004 */
[-C--:B------:R-:W-:Y:S01]  /*13180*/  FMUL.FTZ R91, R61, R5.reuse ;  /* 0x000000053d5b7220 */ /* 0x080fe20000410000 */
[----:B------:R-:W-:Y:S01]  /*13190*/  UISETP.NE.AND UP0, UPT, UR54, 0x2, UPT ;  /* 0x000000023600788c */ /* 0x000fe2000bf05270 */
[-C--:B------:R-:W-:Y:S01]  /*131a0*/  FMUL.FTZ R92, R64, R5.reuse ;  /* 0x00000005405c7220 */ /* 0x080fe20000410000 */
[-C--:B------:R-:W-:Y:S01]  /*131b0*/  FMUL.FTZ R53, R52, R5.reuse ;  /* 0x0000000534357220 */ /* 0x080fe20000410000 */
[-C--:B------:R-:W-:Y:S01]  /*131c0*/  FMUL.FTZ R15, R45, R5.reuse ;  /* 0x000000052d0f7220 */ /* 0x080fe20000410000 */
[-C--:B------:R-:W-:Y:S01]  /*131d0*/  FMUL.FTZ R88, R48, R5.reuse ;  /* 0x0000000530587220 */ /* 0x080fe20000410000 */
[-C--:B------:R-:W-:Y:S01]  /*131e0*/  FMUL.FTZ R61, R49, R5.reuse ;  /* 0x00000005313d7220 */ /* 0x080fe20000410000 */
[----:B------:R-:W-:Y:S01]  /*131f0*/  FMUL.FTZ R64, R57, R5 ;  /* 0x0000000539407220 */ /* 0x000fe20000410000 */
[----:B------:R-:W-:Y:S01]  /*13200*/  SYNCS.ARRIVE.TRANS64.RED.A1T0 RZ, [UR4], RZ ;  /* 0x000000ffffff79a7 */ /* 0x000fe20008100404 */
[-C--:B------:R-:W-:Y:S01]  /*13210*/  FMUL.FTZ R52, R47, R9.reuse ;  /* 0x000000092f347220 */ /* 0x080fe20000410000 */
[----:B------:R-:W-:Y:S01]  /*13220*/  FMUL.FTZ R56, R50, R9 ;  /* 0x0000000932387220 */ /* 0x000fe20000410000 */
        /* <DEDUP_REMOVED lines=57> */
[----:B------:R-:W-:-:S12]  /*135c0*/  ULOP3.LUT UR50, UR50, UR4, URZ, 0x3c, !UPT ;  /* 0x0000000432327292 */ /* 0x000fd8000f8e3c3f */
.L_x_1068:
        /* <DEDUP_REMOVED lines=9> */
[----:B------:R-:W-:Y:S02]  /*13660*/  R2UR UR6, R10 ;  /* 0x000000000a0672ca */ /* 0x000fe400000e0000 */
[----:B------:R-:W-:Y:S01]  /*13670*/  R2UR UR49, R11 ;  /* 0x000000000b3172ca */ /* 0x000fe200000e0000 */
[----:B------:R-:W-:Y:S06]  /*13680*/  BAR.ARV 0x4, 0x180 ;  /* 0x0106000000007b1d */ /* 0x000fec0000002000 */
[----:B------:R-:W-:Y:S08]  /*13690*/  @P0 BRA `(.L_x_1144) ;  /* 0x0000002c00800947 */ /* 0x000ff00003800000 */
[----:B------:R-:W0:Y:S01]  /*136a0*/  S2R R17, SR_TID.X ;  /* 0x0000000000117919 */ /* 0x000e220000002100 */
[----:B------:R-:W-:Y:S01]  /*136b0*/  ULDC.64 UR8, c[0x4][0x40] ;  /* 0x0100100000087ab9 */ /* 0x000fe20000000a00 */
[----:B------:R-:W-:Y:S01]  /*136c0*/  ULDC.64 UR10, c[0x0][0xc00] ;  /* 0x00030000000a7ab9 */ /* 0x000fe20000000a00 */
[----:B0-----:R-:W-:-:S05]  /*136d0*/  IMAD.SHL.U32 R4, R17, 0x4, RZ ;  /* 0x0000000411047824 */ /* 0x001fca00078e00ff */
[----:B------:R-:W-:Y:S01]  /*136e0*/  LOP3.LUT R4, R4, 0xc, RZ, 0xc0, !PT ;  /* 0x0000000c04047812 */ /* 0x000fe200078ec0ff */
[----:B------:R-:W-:Y:S03]  /*136f0*/  BAR.SYNC.DEFER_BLOCKING 0x1, 0x100 ;  /* 0x0044000000007b1d */ /* 0x000fe60000010000 */
[----:B------:R-:W-:-:S05]  /*13700*/  IADD3 R4, P0, R4, UR8, RZ ;  /* 0x0000000804047c10 */ /* 0x000fca000ff1e0ff */
[----:B------:R-:W-:Y:S01]  /*13710*/  IMAD.X R5, RZ, RZ, UR9, P0 ;  /* 0x00000009ff057e24 */ /* 0x000fe200080e06ff */
[----:B------:R-:W-:-:S04]  /*13720*/  ULDC.64 UR8, c[0x0][0xc00] ;  /* 0x0003000000087ab9 */ /* 0x000fc80000000a00 */
[----:B------:R0:W2:Y:S01]  /*13730*/  LDG.E.CONSTANT R26, desc[UR52][R4.64] ;  /* 0x00000034041a7981 */ /* 0x0000a2000c1e9900 */
[----:B------:R-:W-:Y:S01]  /*13740*/  LOP3.LUT P0, R8, R17, 0x3, RZ, 0xc0, !PT ;  /* 0x0000000311087812 */ /* 0x000fe2000780c0ff */
[----:B------:R-:W-:-:S03]  /*13750*/  UIMAD.WIDE UR8, UR44, 0x4, UR8 ;  /* 0x000000042c0878a5 */ /* 0x000fc6000f8e0208 */
[----:B------:R-:W-:-:S04]  /*13760*/  ISETP.EQ.OR P0, PT, R8, 0x3, !P0 ;  /* 0x000000030800780c */ /* 0x000fc80004702670 */
        /* <DEDUP_REMOVED lines=25> */
[----:B------:R-:W-:-:S02]  /*13900*/  LOP3.LUT R3, R12, 0x380, RZ, 0xc0, !PT ;  /* 0x000003800c037812 */ /* 0x000fc400078ec0ff */
[----:B------:R-:W-:Y:S02]  /*13910*/  IADD3 R6, P6, R12, 0x20, RZ ;  /* 0x000000200c067810 */ /* 0x000fe40007fde0ff */
[----:B------:R-:W-:Y:S02]  /*13920*/  SHF.R.U64 R3, R3, 0x3, RZ ;  /* 0x0000000303037819 */ /* 0x000fe400000012ff */
[----:B------:R-:W-:Y:S01]  /*13930*/  SEL R53, R55, R54, P0 ;  /* 0x0000003637357207 */ /* 0x000fe20000000000 */
[----:B------:R-:W-:Y:S01]  /*13940*/  IMAD.X R99, RZ, RZ, R13, P6 ;  /* 0x000000ffff637224 */ /* 0x000fe200030e060d */
[----:B------:R-:W-:Y:S02]  /*13950*/  LOP3.LUT R4, R6, 0x380, RZ, 0xc0, !PT ;  /* 0x0000038006047812 */ /* 0x000fe400078ec0ff */
[----:B------:R-:W-:Y:S02]  /*13960*/  SEL R89, R56, R57, P0 ;  /* 0x0000003938597207 */ /* 0x000fe40000000000 */
[----:B------:R-:W-:-:S02]  /*13970*/  SEL R50, R57, R56, P0 ;  /* 0x0000003839327207 */ /* 0x000fc40000000000 */
[----:B------:R-:W-:Y:S02]  /*13980*/  SEL R101, R66, R67, P0 ;  /* 0x0000004342657207 */ /* 0x000fe40000000000 */
[----:B------:R-:W-:Y:S02]  /*13990*/  SEL R54, R67, R66, P0 ;  /* 0x0000004243367207 */ /* 0x000fe40000000000 */
[C---:B------:R-:W-:Y:S02]  /*139a0*/  IADD3 R17, P1, R12.reuse, 0x40, RZ ;  /* 0x000000400c117810 */ /* 0x040fe40007f3e0ff */
[C---:B------:R-:W-:Y:S02]  /*139b0*/  IADD3 R55, P2, R12.reuse, 0x60, RZ ;  /* 0x000000600c377810 */ /* 0x040fe40007f5e0ff */
[C---:B------:R-:W-:Y:S02]  /*139c0*/  IADD3 R18, P3, R12.reuse, 0x4000, RZ ;  /* 0x000040000c127810 */ /* 0x040fe40007f7e0ff */
[----:B------:R-:W-:-:S02]  /*139d0*/  IADD3 R57, P4, R12, 0x4020, RZ ;  /* 0x000040200c397810 */ /* 0x000fc40007f9e0ff */
[C---:B------:R-:W-:Y:S01]  /*139e0*/  IADD3 R67, P5, R12.reuse, 0x4040, RZ ;  /* 0x000040400c437810 */ /* 0x040fe20007fbe0ff */
[--C-:B------:R-:W-:Y:S01]  /*139f0*/  IMAD.X R11, RZ, RZ, R13.reuse, P3 ;  /* 0x000000ffff0b7224 */ /* 0x100fe200018e060d */
[----:B------:R-:W-:Y:S01]  /*13a00*/  IADD3 R56, P6, R12, 0x4060, RZ ;  /* 0x000040600c387810 */ /* 0x000fe20007fde0ff */
[--C-:B------:R-:W-:Y:S01]  /*13a10*/  IMAD.X R9, RZ, RZ, R13.reuse, P4 ;  /* 0x000000ffff097224 */ /* 0x100fe200020e060d */
[----:B------:R-:W-:Y:S02]  /*13a20*/  LOP3.LUT R12, R3, R12, RZ, 0x3c, !PT ;  /* 0x0000000c030c7212 */ /* 0x000fe400078e3cff */
[----:B------:R-:W-:Y:S01]  /*13a30*/  SHF.R.U64 R3, R4, 0x3, RZ ;  /* 0x0000000304037819 */ /* 0x000fe200000012ff */
[----:B------:R-:W-:Y:S01]  /*13a40*/  IMAD.X R5, RZ, RZ, R13, P6 ;  /* 0x000000ffff057224 */ /* 0x000fe200030e060d */
[----:B------:R-:W-:Y:S02]  /*13a50*/  LOP3.LUT R8, R17, 0x380, RZ, 0xc0, !PT ;  /* 0x0000038011087812 */ /* 0x000fe400078ec0ff */
[----:B------:R-:W-:-:S02]  /*13a60*/  LOP3.LUT R98, R3, R6, RZ, 0x3c, !PT ;  /* 0x0000000603627212 */ /* 0x000fc400078e3cff */
[----:B------:R-:W-:Y:S02]  /*13a70*/  SHF.R.U64 R4, R8, 0x3, RZ ;  /* 0x0000000308047819 */ /* 0x000fe400000012ff */
[----:B------:R-:W-:Y:S02]  /*13a80*/  LOP3.LUT R6, R67, 0x380, RZ, 0xc0, !PT ;  /* 0x0000038043067812 */ /* 0x000fe400078ec0ff */
[----:B------:R-:W-:Y:S02]  /*13a90*/  SEL R149, R24, R25, P0 ;  /* 0x0000001918957207 */ /* 0x000fe40000000000 */
[----:B------:R-:W-:Y:S01]  /*13aa0*/  SEL R27, R25, R24, P0 ;  /* 0x00000018191b7207 */ /* 0x000fe20000000000 */
[----:B------:R-:W-:Y:S01]  /*13ab0*/  IMAD.X R25, RZ, RZ, R13, P1 ;  /* 0x000000ffff197224 */ /* 0x000fe200008e060d */
[----:B------:R-:W-:Y:S02]  /*13ac0*/  LOP3.LUT R3, R18, 0x380, RZ, 0xc0, !PT ;  /* 0x0000038012037812 */ /* 0x000fe400078ec0ff */
[----:B------:R-:W-:-:S02]  /*13ad0*/  LOP3.LUT R10, R55, 0x380, RZ, 0xc0, !PT ;  /* 0x00000380370a7812 */ /* 0x000fc400078ec0ff */
[----:B------:R-:W-:Y:S02]  /*13ae0*/  LOP3.LUT R24, R4, R17, RZ, 0x3c, !PT ;  /* 0x0000001104187212 */ /* 0x000fe400078e3cff */
[----:B------:R-:W-:Y:S02]  /*13af0*/  SHF.R.U64 R6, R6, 0x3, RZ ;  /* 0x0000000306067819 */ /* 0x000fe400000012ff */
[----:B------:R-:W-:Y:S02]  /*13b00*/  LOP3.LUT R4, R57, 0x380, RZ, 0xc0, !PT ;  /* 0x0000038039047812 */ /* 0x000fe400078ec0ff */
[----:B------:R-:W-:Y:S02]  /*13b10*/  SEL R111, R7, R52, P0 ;  /* 0x00000034076f7207 */ /* 0x000fe40000000000 */
[----:B------:R-:W-:Y:S01]  /*13b20*/  SEL R51, R52, R7, P0 ;  /* 0x0000000734337207 */ /* 0x000fe20000000000 */
[----:B------:R-:W-:Y:S01]  /*13b30*/  IMAD.X R7, RZ, RZ, R13, P5 ;  /* 0x000000ffff077224 */ /* 0x000fe200028e060d */
[----:B------:R-:W-:-:S02]  /*13b40*/  LOP3.LUT R17, R56, 0x380, RZ, 0xc0, !PT ;  /* 0x0000038038117812 */ /* 0x000fc400078ec0ff */
[----:B------:R-:W-:Y:S02]  /*13b50*/  SHF.R.U64 R3, R3, 0x3, RZ ;  /* 0x0000000303037819 */ /* 0x000fe400000012ff */
[----:B------:R-:W-:Y:S02]  /*13b60*/  SHF.R.U64 R8, R10, 0x3, RZ ;  /* 0x000000030a087819 */ /* 0x000fe400000012ff */
[----:B------:R-:W-:Y:S02]  /*13b70*/  LOP3.LUT R6, R6, R67, RZ, 0x3c, !PT ;  /* 0x0000004306067212 */ /* 0x000fe400078e3cff */
[----:B------:R-:W-:Y:S02]  /*13b80*/  SHF.R.U64 R4, R4, 0x3, RZ ;  /* 0x0000000304047819 */ /* 0x000fe400000012ff */
[----:B------:R-:W-:Y:S02]  /*13b90*/  SEL R125, R72, R73, P0 ;  /* 0x00000049487d7207 */ /* 0x000fe40000000000 */
[----:B------:R-:W-:-:S02]  /*13ba0*/  SEL R39, R73, R72, P0 ;  /* 0x0000004849277207 */ /* 0x000fc40000000000 */
[----:B------:R-:W-:Y:S02]  /*13bb0*/  SEL R115, R49, R14, P0 ;  /* 0x0000000e31737207 */ /* 0x000fe40000000000 */
[----:B------:R-:W-:Y:S02]  /*13bc0*/  SHF.R.U64 R17, R17, 0x3, RZ ;  /* 0x0000000311117819 */ /* 0x000fe400000012ff */
[----:B------:R-:W-:Y:S02]  /*13bd0*/  SEL R147, R36, R37, P0 ;  /* 0x0000002524937207 */ /* 0x000fe40000000000 */
[----:B------:R-:W-:Y:S02]  /*13be0*/  SEL R33, R37, R36, P0 ;  /* 0x0000002425217207 */ /* 0x000fe40000000000 */
[----:B------:R-:W-:Y:S02]  /*13bf0*/  SEL R49, R14, R49, P0 ;  /* 0x000000310e317207 */ /* 0x000fe40000000000 */
[----:B------:R-:W-:-:S02]  /*13c00*/  SEL R73, R58, R59, P0 ;  /* 0x0000003b3a497207 */ /* 0x000fc40000000000 */
[----:B------:R-:W-:Y:S02]  /*13c10*/  SEL R52, R59, R58, P0 ;  /* 0x0000003a3b347207 */ /* 0x000fe40000000000 */
[----:B------:R-:W-:Y:S02]  /*13c20*/  LOP3.LUT R10, R3, R18, RZ, 0x3c, !PT ;  /* 0x00000012030a7212 */ /* 0x000fe400078e3cff */
[----:B------:R-:W-:Y:S02]  /*13c30*/  SEL R143, R44, R15, P0 ;  /* 0x0000000f2c8f7207 */ /* 0x000fe40000000000 */
[----:B------:R-:W-:Y:S01]  /*13c40*/  SEL R36, R15, R44, P0 ;  /* 0x0000002c0f247207 */ /* 0x000fe20000000000 */
[----:B------:R-:W-:Y:S01]  /*13c50*/  IMAD.X R15, RZ, RZ, R13, P2 ;  /* 0x000000ffff0f7224 */ /* 0x000fe200010e060d */
[----:B------:R-:W-:Y:S02]  /*13c60*/  SEL R137, R88, R61, P0 ;  /* 0x0000003d58897207 */ /* 0x000fe40000000000 */
[----:B------:R-:W-:-:S02]  /*13c70*/  SEL R34, R61, R88, P0 ;  /* 0x000000583d227207 */ /* 0x000fc40000000000 */
[----:B------:R-:W-:Y:S02]  /*13c80*/  SEL R59, R86, R87, P0 ;  /* 0x00000057563b7207 */ /* 0x000fe40000000000 */
[----:B------:R-:W-:Y:S02]  /*13c90*/  LOP3.LUT R14, R8, R55, RZ, 0x3c, !PT ;  /* 0x00000037080e7212 */ /* 0x000fe400078e3cff */
[----:B------:R-:W-:Y:S02]  /*13ca0*/  MOV R18, R6 ;  /* 0x0000000600127202 */ /* 0x000fe40000000f00 */
[----:B------:R-:W-:Y:S02]  /*13cb0*/  SEL R121, R80, R81, P0 ;  /* 0x0000005150797207 */ /* 0x000fe40000000000 */
[----:B------:R-:W-:Y:S02]  /*13cc0*/  SEL R41, R81, R80, P0 ;  /* 0x0000005051297207 */ /* 0x000fe40000000000 */
[----:B------:R-:W-:-:S02]  /*13cd0*/  SEL R123, R84, R85, P0 ;  /* 0x00000055547b7207 */ /* 0x000fc40000000000 */
[----:B------:R-:W-:Y:S02]  /*13ce0*/  SEL R44, R85, R84, P0 ;  /* 0x00000054552c7207 */ /* 0x000fe40000000000 */
[----:B------:R-:W-:Y:S02]  /*13cf0*/  SEL R61, R87, R86, P0 ;  /* 0x00000056573d7207 */ /* 0x000fe40000000000 */
[----:B------:R-:W-:Y:S02]  /*13d00*/  LOP3.LUT R8, R4, R57, RZ, 0x3c, !PT ;  /* 0x0000003904087212 */ /* 0x000fe400078e3cff */
        /* <DEDUP_REMOVED lines=8> */
[----:B------:R-:W-:-:S02]  /*13d90*/  LOP3.LUT R4, R17, R56, RZ, 0x3c, !PT ;  /* 0x0000003811047212 */ /* 0x000fc400078e3cff */
        /* <DEDUP_REMOVED lines=17> */
[----:B------:R-:W0:Y:S04]  /*13eb0*/  SHFL.IDX PT, R56, R61, R6, 0x1c1f ;  /* 0x001c1f063d387589 */ /* 0x000e2800000e0000 */
[----:B------:R-:W-:Y:S04]  /*13ec0*/  SHFL.IDX PT, R90, R149, R26, 0x1c1f ;  /* 0x001c1f1a955a7589 */ /* 0x000fe800000e0000 */
[----:B------:R-:W-:Y:S04]  /*13ed0*/  SHFL.IDX PT, R5, R151, R26, 0x1c1f ;  /* 0x001c1f1a97057589 */ /* 0x000fe800000e0000 */
[----:B------:R-:W-:Y:S04]  /*13ee0*/  SHFL.IDX PT, R86, R145, R26, 0x1c1f ;  /* 0x001c1f1a91567589 */ /* 0x000fe800000e0000 */
[----:B------:R-:W-:Y:S04]  /*13ef0*/  SHFL.IDX PT, R7, R147, R26, 0x1c1f ;  /* 0x001c1f1a93077589 */ /* 0x000fe800000e0000 */
[----:B------:R-:W-:Y:S04]  /*13f00*/  SHFL.IDX PT, R82, R141, R26, 0x1c1f ;  /* 0x001c1f1a8d527589 */ /* 0x000fe800000e0000 */
[----:B------:R-:W-:Y:S01]  /*13f10*/  SHFL.IDX PT, R9, R143, R26, 0x1c1f ;  /* 0x001c1f1a8f097589 */ /* 0x000fe200000e0000 */
[----:B0-----:R-:W-:-:S02]  /*13f20*/  SEL R61, R59, R56, P0 ;  /* 0x000000383b3d7207 */ /* 0x001fc40000000000 */
        /* <DEDUP_REMOVED lines=26> */
[----:B------:R-:W0:Y:S04]  /*140d0*/  SHFL.IDX PT, R8, R31, R6, 0x1c1f ;  /* 0x001c1f061f087589 */ /* 0x000e2800000e0000 */
[----:B------:R-:W1:Y:S04]  /*140e0*/  SHFL.IDX PT, R46, R46, R6, 0x1c1f ;  /* 0x001c1f062e2e7589 */ /* 0x000e6800000e0000 */
[----:B------:R-:W2:Y:S04]  /*140f0*/  SHFL.IDX PT, R49, R49, R6, 0x1c1f ;  /* 0x001c1f0631317589 */ /* 0x000ea800000e0000 */
[----:B------:R-:W3:Y:S04]  /*14100*/  SHFL.IDX PT, R27, R27, R6, 0x1c1f ;  /* 0x001c1f061b1b7589 */ /* 0x000ee800000e0000 */
[----:B------:R-:W4:Y:S04]  /*14110*/  SHFL.IDX PT, R87, R30, R6, 0x1c1f ;  /* 0x001c1f061e577589 */ /* 0x000f2800000e0000 */
[----:B------:R-:W-:Y:S04]  /*14120*/  SHFL.IDX PT, R26, R47, R6, 0x1c1f ;  /* 0x001c1f062f1a7589 */ /* 0x000fe800000e0000 */
[----:B------:R2:W4:Y:S01]  /*14130*/  SHFL.IDX PT, R31, R51, R6, 0x1c1f ;  /* 0x001c1f06331f7589 */ /* 0x00052200000e0000 */
[----:B0-----:R-:W-:-:S02]  /*14140*/  SEL R93, R5, R8, P0 ;  /* 0x00000008055d7207 */ /* 0x001fc40000000000 */
[----:B------:R-:W-:Y:S01]  /*14150*/  SEL R91, R8, R5, P0 ;  /* 0x00000005085b7207 */ /* 0x000fe20000000000 */
[----:B------:R-:W0:Y:S01]  /*14160*/  SHFL.IDX PT, R83, R32, R6, 0x1c1f ;  /* 0x001c1f0620537589 */ /* 0x000e2200000e0000 */
[----:B-1----:R-:W-:-:S03]  /*14170*/  SEL R56, R57, R46, P0 ;  /* 0x0000002e39387207 */ /* 0x002fc60000000000 */
[----:B------:R-:W-:Y:S01]  /*14180*/  SHFL.IDX PT, R65, R41, R6, 0x1c1f ;  /* 0x001c1f0629417589 */ /* 0x000fe200000e0000 */
[----:B--2---:R-:W-:-:S03]  /*14190*/  SEL R51, R49, R58, P0 ;  /* 0x0000003a31337207 */ /* 0x004fc60000000000 */
[----:B------:R-:W1:Y:S01]  /*141a0*/  SHFL.IDX PT, R10, R33, R6, 0x1c1f ;  /* 0x001c1f06210a7589 */ /* 0x000e6200000e0000 */
[----:B---3--:R-:W-:Y:S02]  /*141b0*/  SEL R92, R90, R27, P0 ;  /* 0x0000001b5a5c7207 */ /* 0x008fe40000000000 */
[----:B------:R-:W-:Y:S01]  /*141c0*/  SEL R90, R27, R90, P0 ;  /* 0x0000005a1b5a7207 */ /* 0x000fe20000000000 */
[----:B------:R-:W2:Y:S01]  /*141d0*/  SHFL.IDX PT, R79, R34, R6, 0x1c1f ;  /* 0x001c1f06224f7589 */ /* 0x000ea200000e0000 */
[----:B----4-:R-:W-:Y:S02]  /*141e0*/  SEL R88, R86, R87, P0 ;  /* 0x0000005756587207 */ /* 0x010fe40000000000 */
[----:B------:R-:W-:Y:S01]  /*141f0*/  SEL R86, R87, R86, P0 ;  /* 0x0000005657567207 */ /* 0x000fe20000000000 */
[----:B------:R-:W-:Y:S04]  /*14200*/  SHFL.IDX PT, R15, R42, R6, 0x1c1f ;  /* 0x001c1f062a0f7589 */ /* 0x000fe800000e0000 */
[----:B------:R-:W3:Y:S01]  /*14210*/  SHFL.IDX PT, R45, R45, R6, 0x1c1f ;  /* 0x001c1f062d2d7589 */ /* 0x000ee200000e0000 */
[----:B------:R-:W-:-:S03]  /*14220*/  SEL R47, R31, R64, P0 ;  /* 0x000000401f2f7207 */ /* 0x000fc60000000000 */
[----:B------:R-:W4:Y:S01]  /*14230*/  SHFL.IDX PT, R36, R36, R6, 0x1c1f ;  /* 0x001c1f0624247589 */ /* 0x000f2200000e0000 */
[----:B0-----:R-:W-:Y:S02]  /*14240*/  SEL R84, R82, R83, P0 ;  /* 0x0000005352547207 */ /* 0x001fe40000000000 */
[----:B------:R-:W-:Y:S01]  /*14250*/  SEL R82, R83, R82, P0 ;  /* 0x0000005253527207 */ /* 0x000fe20000000000 */
[----:B------:R-:W-:Y:S04]  /*14260*/  SHFL.IDX PT, R63, R44, R6, 0x1c1f ;  /* 0x001c1f062c3f7589 */ /* 0x000fe800000e0000 */
[----:B------:R-:W0:Y:S01]  /*14270*/  SHFL.IDX PT, R33, R48, R6, 0x1c1f ;  /* 0x001c1f0630217589 */ /* 0x000e2200000e0000 */
[----:B-1----:R-:W-:Y:S02]  /*14280*/  SEL R89, R7, R10, P0 ;  /* 0x0000000a07597207 */ /* 0x002fe40000000000 */
[----:B------:R-:W-:Y:S01]  /*14290*/  SEL R87, R10, R7, P0 ;  /* 0x000000070a577207 */ /* 0x000fe20000000000 */
[----:B------:R3:W1:Y:S01]  /*142a0*/  SHFL.IDX PT, R42, R50, R6, 0x1c1f ;  /* 0x001c1f06322a7589 */ /* 0x00066200000e0000 */
[----:B--2---:R-:W-:-:S02]  /*142b0*/  SEL R80, R78, R79, P0 ;  /* 0x0000004f4e507207 */ /* 0x004fc40000000000 */
[----:B------:R-:W-:Y:S01]  /*142c0*/  SEL R78, R79, R78, P0 ;  /* 0x0000004e4f4e7207 */ /* 0x000fe20000000000 */
[----:B------:R-:W2:Y:S01]  /*142d0*/  SHFL.IDX PT, R38, R38, R6, 0x1c1f ;  /* 0x001c1f0626267589 */ /* 0x000ea200000e0000 */
[----:B------:R-:W-:Y:S02]  /*142e0*/  F2FP.BF16.F32.PACK_AB R8, R89, R88 ;  /* 0x000000585908723e */ /* 0x000fe400000010ff */
[----:B------:R-:W-:Y:S01]  /*142f0*/  F2FP.BF16.F32.PACK_AB R10, R87, R86 ;  /* 0x00000056570a723e */ /* 0x000fe200000010ff */
[----:B------:R0:W2:Y:S01]  /*14300*/  SHFL.IDX PT, R30, R53, R6, 0x1c1f ;  /* 0x001c1f06351e7589 */ /* 0x0000a200000e0000 */
[----:B---3--:R-:W-:-:S03]  /*14310*/  SEL R50, R45, R60, P0 ;  /* 0x0000003c2d327207 */ /* 0x008fc60000000000 */
[----:B------:R-:W-:Y:S01]  /*14320*/  SHFL.IDX PT, R69, R39, R6, 0x1c1f ;  /* 0x001c1f0627457589 */ /* 0x000fe200000e0000 */
[----:B----4-:R-:W-:Y:S02]  /*14330*/  SEL R85, R9, R36, P0 ;  /* 0x0000002409557207 */ /* 0x010fe40000000000 */
[----:B------:R-:W-:Y:S01]  /*14340*/  SEL R83, R36, R9, P0 ;  /* 0x0000000924537207 */ /* 0x000fe20000000000 */
[----:B------:R-:W-:Y:S01]  /*14350*/  SHFL.IDX PT, R99, R81, R6, 0x1c1f ;  /* 0x001c1f0651637589 */ /* 0x000fe200000e0000 */
[----:B0-----:R-:W-:-:S03]  /*14360*/  SEL R53, R58, R49, P0 ;  /* 0x000000313a357207 */ /* 0x001fc60000000000 */
[----:B------:R0:W3:Y:S01]  /*14370*/  SHFL.IDX PT, R32, R52, R6, 0x1c1f ;  /* 0x001c1f0634207589 */ /* 0x0000e200000e0000 */
[----:B------:R-:W-:Y:S02]  /*14380*/  SEL R49, R64, R31, P0 ;  /* 0x0000001f40317207 */ /* 0x000fe40000000000 */
[----:B------:R-:W-:Y:S01]  /*14390*/  SEL R64, R62, R65, P0 ;  /* 0x000000413e407207 */ /* 0x000fe20000000000 */
[----:B------:R3:W-:Y:S01]  /*143a0*/  SHFL.IDX PT, R13, R40, R6, 0x1c1f ;  /* 0x001c1f06280d7589 */ /* 0x0007e200000e0000 */
[----:B------:R-:W-:Y:S02]  /*143b0*/  SEL R62, R65, R62, P0 ;  /* 0x0000003e413e7207 */ /* 0x000fe40000000000 */
[----:B------:R-:W-:Y:S01]  /*143c0*/  SEL R48, R66, R33, P0 ;  /* 0x0000002142307207 */ /* 0x000fe20000000000 */
[----:B------:R-:W4:Y:S01]  /*143d0*/  SHFL.IDX PT, R35, R35, R6, 0x1c1f ;  /* 0x001c1f0623237589 */ /* 0x000f2200000e0000 */
[----:B-1----:R-:W-:Y:S02]  /*143e0*/  SEL R44, R71, R42, P0 ;  /* 0x0000002a472c7207 */ /* 0x002fe40000000000 */
[----:B0-----:R-:W-:Y:S01]  /*143f0*/  SEL R52, R60, R45, P0 ;  /* 0x0000002d3c347207 */ /* 0x001fe20000000000 */
[----:B------:R-:W0:Y:S01]  /*14400*/  SHFL.IDX PT, R37, R37, R6, 0x1c1f ;  /* 0x001c1f0625257589 */ /* 0x000e2200000e0000 */
[----:B------:R-:W-:-:S02]  /*14410*/  SEL R65, R4, R63, P0 ;  /* 0x0000003f04417207 */ /* 0x000fc40000000000 */
[----:B--2---:R-:W-:Y:S01]  /*14420*/  SEL R81, R11, R38, P0 ;  /* 0x000000260b517207 */ /* 0x004fe20000000000 */
[----:B------:R1:W-:Y:S01]  /*14430*/  SHFL.IDX PT, R25, R43, R6, 0x1c1f ;  /* 0x001c1f062b197589 */ /* 0x0003e200000e0000 */
[----:B------:R-:W-:Y:S02]  /*14440*/  SEL R79, R38, R11, P0 ;  /* 0x0000000b264f7207 */ /* 0x000fe40000000000 */
[----:B------:R-:W-:Y:S01]  /*14450*/  SEL R42, R42, R71, P0 ;  /* 0x000000472a2a7207 */ /* 0x000fe20000000000 */
[----:B------:R2:W0:Y:S01]  /*14460*/  SHFL.IDX PT, R34, R54, R6, 0x1c1f ;  /* 0x001c1f0636227589 */ /* 0x00042200000e0000 */
[----:B------:R-:W-:Y:S02]  /*14470*/  SEL R45, R67, R30, P0 ;  /* 0x0000001e432d7207 */ /* 0x000fe40000000000 */
[----:B------:R-:W-:Y:S01]  /*14480*/  SEL R63, R63, R4, P0 ;  /* 0x000000043f3f7207 */ /* 0x000fe20000000000 */
[----:B------:R-:W0:Y:S01]  /*14490*/  SHFL.IDX PT, R103, R103, R6, 0x1c1f ;  /* 0x001c1f0667677589 */ /* 0x000e2200000e0000 */
[----:B---3--:R-:W-:-:S02]  /*144a0*/  SEL R40, R73, R32, P0 ;  /* 0x0000002049287207 */ /* 0x008fc40000000000 */
[----:B-1----:R-:W-:Y:S01]  /*144b0*/  SEL R43, R30, R67, P0 ;  /* 0x000000431e2b7207 */ /* 0x002fe20000000000 */
[----:B------:R-:W-:Y:S01]  /*144c0*/  SHFL.IDX PT, R105, R105, R6, 0x1c1f ;  /* 0x001c1f0669697589 */ /* 0x000fe200000e0000 */
[----:B------:R-:W-:Y:S02]  /*144d0*/  SEL R38, R32, R73, P0 ;  /* 0x0000004920267207 */ /* 0x000fe40000000000 */
[----:B--2---:R-:W-:Y:S01]  /*144e0*/  SEL R54, R46, R57, P0 ;  /* 0x000000392e367207 */ /* 0x004fe20000000000 */
[----:B------:R-:W1:Y:S01]  /*144f0*/  SHFL.IDX PT, R107, R107, R6, 0x1c1f ;  /* 0x001c1f066b6b7589 */ /* 0x000e6200000e0000 */
[----:B------:R-:W-:Y:S02]  /*14500*/  SEL R57, R55, R26, P0 ;  /* 0x0000001a37397207 */ /* 0x000fe40000000000 */
[----:B------:R-:W-:Y:S01]  /*14510*/  SEL R55, R26, R55, P0 ;  /* 0x000000371a377207 */ /* 0x000fe20000000000 */
[----:B------:R2:W3:Y:S01]  /*14520*/  SHFL.IDX PT, R109, R109, R6, 0x1c1f ;  /* 0x001c1f066d6d7589 */ /* 0x0004e200000e0000 */
[----:B------:R-:W-:-:S02]  /*14530*/  SEL R46, R33, R66, P0 ;  /* 0x00000042212e7207 */ /* 0x000fc40000000000 */
[----:B------:R-:W-:Y:S02]  /*14540*/  SEL R41, R72, R99, P0 ;  /* 0x0000006348297207 */ /* 0x000fe40000000000 */
[----:B------:R-:W-:Y:S02]  /*14550*/  SEL R39, R99, R72, P0 ;  /* 0x0000004863277207 */ /* 0x000fe40000000000 */
[----:B------:R-:W-:Y:S02]  /*14560*/  SEL R66, R68, R69, P0 ;  /* 0x0000004544427207 */ /* 0x000fe40000000000 */
[----:B------:R-:W-:Y:S02]  /*14570*/  F2FP.BF16.F32.PACK_AB R4, R93, R92 ;  /* 0x0000005c5d04723e */ /* 0x000fe400000010ff */
[----:B------:R-:W-:Y:S02]  /*14580*/  F2FP.BF16.F32.PACK_AB R5, R57, R56 ;  /* 0x000000383905723e */ /* 0x000fe400000010ff */
[----:B--2---:R-:W-:-:S02]  /*14590*/  F2FP.BF16.F32.PACK_AB R6, R91, R90 ;  /* 0x0000005a5b06723e */ /* 0x004fc400000010ff */
[----:B------:R-:W-:Y:S02]  /*145a0*/  F2FP.BF16.F32.PACK_AB R7, R55, R54 ;  /* 0x000000363707723e */ /* 0x000fe400000010ff */
[----:B----4-:R-:W-:Y:S02]  /*145b0*/  SEL R76, R74, R35, P0 ;  /* 0x000000234a4c7207 */ /* 0x010fe40000000000 */
[----:B------:R-:W-:Y:S01]  /*145c0*/  SEL R77, R12, R13, P0 ;  /* 0x0000000d0c4d7207 */ /* 0x000fe20000000000 */
[----:B------:R2:W-:Y:S01]  /*145d0*/  STSM.16.M88.4 [R97], R4 ;  /* 0x0000000461007844 */ /* 0x0005e20000000200 */
[----:B------:R-:W-:Y:S02]  /*145e0*/  SEL R75, R13, R12, P0 ;  /* 0x0000000c0d4b7207 */ /* 0x000fe40000000000 */
[----:B0-----:R-:W-:Y:S02]  /*145f0*/  SEL R72, R70, R37, P0 ;  /* 0x0000002546487207 */ /* 0x001fe40000000000 */
[----:B------:R-:W-:-:S02]  /*14600*/  SEL R73, R14, R15, P0 ;  /* 0x0000000f0e497207 */ /* 0x000fc40000000000 */
[----:B------:R-:W-:Y:S02]  /*14610*/  SEL R71, R15, R14, P0 ;  /* 0x0000000e0f477207 */ /* 0x000fe40000000000 */
[----:B------:R-:W-:Y:S02]  /*14620*/  SEL R68, R69, R68, P0 ;  /* 0x0000004445447207 */ /* 0x000fe40000000000 */
[----:B------:R-:W-:Y:S02]  /*14630*/  F2FP.BF16.F32.PACK_AB R9, R53, R52 ;  /* 0x000000343509723e */ /* 0x000fe400000010ff */
[----:B------:R-:W-:Y:S02]  /*14640*/  F2FP.BF16.F32.PACK_AB R11, R51, R50 ;  /* 0x00000032330b723e */ /* 0x000fe400000010ff */
[----:B------:R-:W-:Y:S01]  /*14650*/  SEL R74, R35, R74, P0 ;  /* 0x0000004a234a7207 */ /* 0x000fe20000000000 */
[----:B--2---:R-:W-:Y:S01]  /*14660*/  IMAD.U32 R97, RZ, RZ, UR9 ;  /* 0x00000009ff617e24 */ /* 0x004fe2000f8e00ff */
[----:B------:R-:W-:Y:S01]  /*14670*/  SEL R70, R37, R70, P0 ;  /* 0x0000004625467207 */ /* 0x000fe20000000000 */
[----:B------:R0:W-:Y:S01]  /*14680*/  STSM.16.M88.4 [R98], R8 ;  /* 0x0000000862007844 */ /* 0x0001e20000000200 */
[----:B------:R-:W-:-:S02]  /*14690*/  SEL R36, R101, R34, P0 ;  /* 0x0000002265247207 */ /* 0x000fc40000000000 */
[----:B------:R-:W-:Y:S02]  /*146a0*/  SEL R67, R24, R25, P0 ;  /* 0x0000001918437207 */ /* 0x000fe40000000000 */
[----:B------:R-:W-:Y:S02]  /*146b0*/  SEL R69, R25, R24, P0 ;  /* 0x0000001819457207 */ /* 0x000fe40000000000 */
[----:B------:R-:W-:Y:S02]  /*146c0*/  F2FP.BF16.F32.PACK_AB R12, R85, R84 ;  /* 0x00000054550c723e */ /* 0x000fe400000010ff */
[----:B------:R-:W-:Y:S02]  /*146d0*/  F2FP.BF16.F32.PACK_AB R13, R49, R48 ;  /* 0x00000030310d723e */ /* 0x000fe400000010ff */
[----:B------:R-:W-:Y:S02]  /*146e0*/  F2FP.BF16.F32.PACK_AB R14, R83, R82 ;  /* 0x00000052530e723e */ /* 0x000fe400000010ff */
[----:B------:R-:W-:-:S02]  /*146f0*/  F2FP.BF16.F32.PACK_AB R15, R47, R46 ;  /* 0x0000002e2f0f723e */ /* 0x000fc400000010ff */
[----:B------:R-:W-:Y:S01]  /*14700*/  SEL R34, R34, R101, P0 ;  /* 0x0000006522227207 */ /* 0x000fe20000000000 */
[----:B0-----:R-:W0:Y:S01]  /*14710*/  LDC.64 R98, c[0x0][0xc08] ;  /* 0x00030200ff627b82 */ /* 0x001e220000000a00 */
[----:B------:R-:W-:Y:S01]  /*14720*/  SEL R37, R100, R103, P0 ;  /* 0x0000006764257207 */ /* 0x000fe20000000000 */
[----:B------:R-:W-:Y:S01]  /*14730*/  STSM.16.M88.4 [R95], R12 ;  /* 0x0000000c5f007844 */ /* 0x000fe20000000200 */
[----:B------:R-:W-:Y:S02]  /*14740*/  SEL R35, R103, R100, P0 ;  /* 0x0000006467237207 */ /* 0x000fe40000000000 */
[----:B------:R-:W-:Y:S02]  /*14750*/  F2FP.BF16.F32.PACK_AB R24, R81, R80 ;  /* 0x000000505118723e */ /* 0x000fe400000010ff */
[----:B------:R-:W-:Y:S02]  /*14760*/  F2FP.BF16.F32.PACK_AB R25, R45, R44 ;  /* 0x0000002c2d19723e */ /* 0x000fe400000010ff */
[----:B------:R-:W-:-:S02]  /*14770*/  F2FP.BF16.F32.PACK_AB R26, R79, R78 ;  /* 0x0000004e4f1a723e */ /* 0x000fc400000010ff */
[----:B------:R-:W-:Y:S02]  /*14780*/  F2FP.BF16.F32.PACK_AB R27, R43, R42 ;  /* 0x0000002a2b1b723e */ /* 0x000fe400000010ff */
[----:B-1----:R-:W-:Y:S02]  /*14790*/  SEL R32, R104, R107, P0 ;  /* 0x0000006b68207207 */ /* 0x002fe40000000000 */
[----:B------:R-:W-:Y:S01]  /*147a0*/  SEL R30, R107, R104, P0 ;  /* 0x000000686b1e7207 */ /* 0x000fe20000000000 */
[----:B------:R1:W-:Y:S01]  /*147b0*/  STSM.16.M88.4 [R96], R24 ;  /* 0x0000001860007844 */ /* 0x0003e20000000200 */
[----:B------:R-:W-:Y:S02]  /*147c0*/  SEL R33, R102, R105, P0 ;  /* 0x0000006966217207 */ /* 0x000fe40000000000 */
[----:B------:R-:W-:Y:S02]  /*147d0*/  SEL R31, R105, R102, P0 ;  /* 0x00000066691f7207 */ /* 0x000fe40000000000 */
[----:B---3--:R-:W-:-:S02]  /*147e0*/  SEL R60, R106, R109, P0 ;  /* 0x0000006d6a3c7207 */ /* 0x008fc40000000000 */
[----:B------:R-:W-:Y:S02]  /*147f0*/  SEL R58, R109, R106, P0 ;  /* 0x0000006a6d3a7207 */ /* 0x000fe40000000000 */
[----:B------:R-:W-:Y:S02]  /*14800*/  F2FP.BF16.F32.PACK_AB R4, R77, R76 ;  /* 0x0000004c4d04723e */ /* 0x000fe400000010ff */
[----:B------:R-:W-:Y:S02]  /*14810*/  F2FP.BF16.F32.PACK_AB R5, R41, R40 ;  /* 0x000000282905723e */ /* 0x000fe400000010ff */
[----:B------:R-:W-:Y:S02]  /*14820*/  F2FP.BF16.F32.PACK_AB R6, R75, R74 ;  /* 0x0000004a4b06723e */ /* 0x000fe400000010ff */
[----:B------:R-:W-:Y:S01]  /*14830*/  F2FP.BF16.F32.PACK_AB R7, R39, R38 ;  /* 0x000000262707723e */ /* 0x000fe200000010ff */
[----:B-1----:R-:W-:Y:S01]  /*14840*/  IMAD.U32 R96, RZ, RZ, UR8 ;  /* 0x00000008ff607e24 */ /* 0x002fe2000f8e00ff */
        /* <DEDUP_REMOVED lines=12> */
[----:B------:R3:W-:Y:S01]  /*14910*/  STSM.16.M88.4 [R18], R12 ;  /* 0x0000000c12007844 */ /* 0x0007e20000000200 */
[----:B------:R-:W-:Y:S01]  /*14920*/  F2FP.BF16.F32.PACK_AB R26, R63, R62 ;  /* 0x0000003e3f1a723e */ /* 0x000fe200000010ff */
[----:B-1----:R-:W1:Y:S01]  /*14930*/  LDC R17, c[0x0][0xbe8] ;  /* 0x0002fa00ff117b82 */ /* 0x002e620000000800 */
[----:B------:R-:W-:Y:S02]  /*14940*/  F2FP.BF16.F32.PACK_AB R27, R59, R58 ;  /* 0x0000003a3b1b723e */ /* 0x000fe400000010ff */
[----:B------:R-:W-:-:S03]  /*14950*/  ISETP.NE.U32.AND P0, PT, RZ, UR10, PT ;  /* 0x0000000aff007c0c */ /* 0x000fc6000bf05070 */
[----:B------:R4:W-:Y:S02]  /*14960*/  STSM.16.M88.4 [R94], R24 ;  /* 0x000000185e007844 */ /* 0x0009e40000000200 */
[----:B------:R-:W-:Y:S01]  /*14970*/  BAR.SYNC.DEFER_BLOCKING 0x1, 0x100 ;  /* 0x0044000000007b1d */ /* 0x000fe20000010000 */
[----:B------:R-:W-:-:S13]  /*14980*/  ISETP.NE.AND.EX P0, PT, RZ, UR11, PT, P0 ;  /* 0x0000000bff007c0c */ /* 0x000fda000bf05300 */
[----:B------:R-:W4:Y:S01]  /*14990*/  @P0 LDG.E R95, desc[UR52][R96.64] ;  /* 0x00000034605f0981 */ /* 0x000f22000c1e1900 */
[----:B0-----:R-:W-:Y:S02]  /*149a0*/  ISETP.NE.U32.AND P1, PT, R98, RZ, PT ;  /* 0x000000ff6200720c */ /* 0x001fe40003f25070 */
[----:B------:R-:W-:-:S11]  /*149b0*/  R2UR UR4, R99 ;  /* 0x00000000630472ca */ /* 0x000fd600000e0000 */
[----:B------:R-:W-:Y:S01]  /*149c0*/  VOTEU.ANY UP0, P1 ;  /* 0x00000000003f7886 */ /* 0x000fe20000800100 */
[----:B-1----:R-:W-:Y:S01]  /*149d0*/  ISETP.NE.AND P1, PT, R17, 0x1, PT ;  /* 0x000000011100780c */ /* 0x002fe20003f25270 */
[----:B------:R-:W-:Y:S02]  /*149e0*/  UISETP.NE.AND.EX UP0, UPT, UR4, URZ, UPT, UP0 ;  /* 0x0000003f0400728c */ /* 0x000fe4000bf05300 */
[----:B------:R-:W-:Y:S01]  /*149f0*/  UISETP.GT.AND UP1, UPT, UR46, 0x1, UPT ;  /* 0x000000012e00788c */ /* 0x000fe2000bf24270 */
[----:B------:R-:W-:Y:S01]  /*14a00*/  UMOV UR18, 0x9b8 ;  /* 0x000009b800127882 */ /* 0x000fe20000000000 */
[----:B------:R-:W-:Y:S02]  /*14a10*/  ULDC UR4, c[0x0][0xa88] ;  /* 0x0002a20000047ab9 */ /* 0x000fe40000000800 */
[----:B------:R-:W-:Y:S01]  /*14a20*/  USEL UR18, UR18, 0x978, UP1 ;  /* 0x0000097812127887 */ /* 0x000fe20008800000 */
[----:B------:R-:W-:Y:S01]  /*14a30*/  PLOP3.LUT P4, PT, PT, PT, UP0, 0x80, 0x0 ;  /* 0x000000000000781c */ /* 0x000fe20003f8f008 */
[----:B--2---:R-:W-:-:S03]  /*14a40*/  IMAD.U32 R8, RZ, RZ, UR4 ;  /* 0x00000004ff087e24 */ /* 0x004fc6000f8e00ff */
[----:B------:R-:W-:Y:S01]  /*14a50*/  @UP0 ULDC.64 UR8, c[0x0][0xc08] ;  /* 0x0003020000080ab9 */ /* 0x000fe20000000a00 */
[----:B------:R-:W0:Y:S01]  /*14a60*/  @P1 LDC R3, c[0x0][0xbec] ;  /* 0x0002fb00ff031b82 */ /* 0x000e220000000800 */
[----:B------:R-:W-:-:S07]  /*14a70*/  @UP0 UIMAD.WIDE UR8, UR44, 0x4, UR8 ;  /* 0x000000042c0808a5 */ /* 0x000fce000f8e0208 */
[----:B------:R-:W1:Y:S01]  /*14a80*/  @P1 LDC R7, c[0x0][0xbf0] ;  /* 0x0002fc00ff071b82 */ /* 0x000e620000000800 */
[----:B------:R-:W-:Y:S01]  /*14a90*/  UISETP.NE.U32.AND UP0, UPT, UR10, URZ, UPT ;  /* 0x0000003f0a00728c */ /* 0x000fe2000bf05070 */
[----:B------:R-:W-:Y:S01]  /*14aa0*/  IMAD.U32 R4, RZ, RZ, UR8 ;  /* 0x00000008ff047e24 */ /* 0x000fe2000f8e00ff */
[----:B------:R-:W-:Y:S01]  /*14ab0*/  ULDC.64 UR12, c[0x0][UR18+0x218] ;  /* 0x00008600120c7abb */ /* 0x000fe20008000a00 */
[----:B------:R-:W-:Y:S01]  /*14ac0*/  IMAD.U32 R5, RZ, RZ, UR9 ;  /* 0x00000009ff057e24 */ /* 0x000fe2000f8e00ff */
[----:B------:R-:W-:Y:S02]  /*14ad0*/  UISETP.NE.AND.EX UP0, UPT, UR11, URZ, UPT, UP0 ;  /* 0x0000003f0b00728c */ /* 0x000fe4000bf05300 */
[----:B------:R-:W-:Y:S01]  /*14ae0*/  USEL UR16, UR37, URZ, UP1 ;  /* 0x0000003f25107287 */ /* 0x000fe20008800000 */
[----:B---3--:R-:W-:Y:S01]  /*14af0*/  VIADD R14, R22, UR36 ;  /* 0x00000024160e7c36 */ /* 0x008fe20008000000 */
[----:B------:R-:W-:Y:S01]  /*14b00*/  UMOV UR4, URZ ;  /* 0x0000003f00047c82 */ /* 0x000fe20008000000 */
[----:B------:R-:W-:Y:S01]  /*14b10*/  UIMAD.WIDE.U32 UR8, UR12, UR43, URZ ;  /* 0x0000002b0c0872a5 */ /* 0x000fe2000f8e003f */
[----:B------:R0:W5:Y:S01]  /*14b20*/  @P4 LDG.E R8, desc[UR52][R4.64] ;  /* 0x0000003404084981 */ /* 0x000162000c1e1900 */
[----:B------:R-:W-:Y:S01]  /*14b30*/  ULDC.64 UR14, c[0x0][UR18+0x228] ;  /* 0x00008a00120e7abb */ /* 0x000fe20008000a00 */
[----:B------:R-:W-:-:S02]  /*14b40*/  UIMAD UR12, UR13, UR43, URZ ;  /* 0x0000002b0d0c72a4 */ /* 0x000fc4000f8e023f */
[----:B------:R-:W-:Y:S02]  /*14b50*/  USHF.R.S32.HI UR17, URZ, 0x1f, UR44 ;  /* 0x0000001f3f117899 */ /* 0x000fe4000801142c */
[----:B------:R-:W-:Y:S02]  /*14b60*/  USEL UR7, UR44, URZ, !UP0 ;  /* 0x0000003f2c077287 */ /* 0x000fe4000c000000 */
[----:B------:R-:W-:Y:S01]  /*14b70*/  UIMAD.WIDE.U32 UR20, UR14, UR16, URZ ;  /* 0x000000100e1472a5 */ /* 0x000fe2000f8e003f */
[----:B------:R-:W-:Y:S01]  /*14b80*/  ULDC.64 UR10, c[0x0][UR18+0x220] ;  /* 0x00008800120a7abb */ /* 0x000fe20008000a00 */
[----:B------:R-:W-:Y:S01]  /*14b90*/  UIMAD UR14, UR15, UR16, URZ ;  /* 0x000000100f0e72a4 */ /* 0x000fe2000f8e023f */
[----:B0-----:R-:W-:Y:S01]  /*14ba0*/  @P1 IMAD.HI.U32 R4, R14, R3, RZ ;  /* 0x000000030e041227 */ /* 0x001fe200078e00ff */
[----:B------:R-:W-:Y:S02]  /*14bb0*/  UIADD3 UR15, UR9, UR12, URZ ;  /* 0x0000000c090f7290 */ /* 0x000fe4000fffe03f */
[----:B------:R-:W-:Y:S01]  /*14bc0*/  USEL UR17, UR17, URZ, !UP0 ;  /* 0x0000003f11117287 */ /* 0x000fe2000c000000 */
[----:B------:R-:W-:Y:S01]  /*14bd0*/  IMAD.MOV.U32 R3, RZ, RZ, R14 ;  /* 0x000000ffff037224 */ /* 0x000fe200078e000e */
[----:B------:R-:W-:Y:S01]  /*14be0*/  UIMAD UR9, UR11, UR7, URZ ;  /* 0x000000070b0972a4 */ /* 0x000fe2000f8e023f */
[----:B-1----:R-:W-:Y:S01]  /*14bf0*/  @P1 SHF.R.U32.HI R3, RZ, R7, R4 ;  /* 0x00000007ff031219 */ /* 0x002fe20000011604 */
[----:B------:R-:W-:Y:S01]  /*14c00*/  UIMAD.WIDE.U32 UR12, UR10, UR7, URZ ;  /* 0x000000070a0c72a5 */ /* 0x000fe2000f8e003f */
[----:B------:R-:W-:Y:S01]  /*14c10*/  IMAD.U32 R4, RZ, RZ, UR20 ;  /* 0x00000014ff047e24 */ /* 0x000fe2000f8e00ff */
[----:B------:R-:W-:Y:S01]  /*14c20*/  UIMAD UR9, UR10, UR17, UR9 ;  /* 0x000000110a0972a4 */ /* 0x000fe2000f8e0209 */
[----:B------:R-:W-:Y:S01]  /*14c30*/  IMAD.U32 R5, RZ, RZ, UR21 ;  /* 0x00000015ff057e24 */ /* 0x000fe2000f8e00ff */
[----:B------:R-:W-:Y:S01]  /*14c40*/  UIADD3 UR14, UR21, UR14, URZ ;  /* 0x0000000e150e7290 */ /* 0x000fe2000fffe03f */
[--C-:B------:R-:W-:Y:S01]  /*14c50*/  IMAD.MOV R6, RZ, RZ, -R3.reuse ;  /* 0x000000ffff067224 */ /* 0x100fe200078e0a03 */
[----:B------:R-:W-:Y:S01]  /*14c60*/  UIADD3 UR9, UR13, UR9, URZ ;  /* 0x000000090d097290 */ /* 0x000fe2000fffe03f */
[----:B------:R-:W-:-:S02]  /*14c70*/  SHF.R.S32.HI R5, RZ, 0x1f, R3 ;  /* 0x0000001fff057819 */ /* 0x000fc40000011403 */
[----:B------:R-:W-:Y:S02]  /*14c80*/  IMAD R7, R17, R6, R14 ;  /* 0x0000000611077224 */ /* 0x000fe400078e020e */
[----:B------:R-:W-:Y:S01]  /*14c90*/  IMAD.U32 R10, RZ, RZ, UR14 ;  /* 0x0000000eff0a7e24 */ /* 0x000fe2000f8e00ff */
[----:B----4-:R-:W-:-:S13]  /*14ca0*/  @P0 R2UR UR4, R95 ;  /* 0x000000005f0402ca */ /* 0x010fda00000e0000 */
[----:B------:R-:W-:Y:S02]  /*14cb0*/  UIADD3 UR8, UP0, UP2, UR12, UR8, UR4 ;  /* 0x000000080c087290 */ /* 0x000fe4000fa1e004 */
[----:B------:R-:W-:Y:S01]  /*14cc0*/  USHF.R.S32.HI UR11, URZ, 0x1f, UR4 ;  /* 0x0000001f3f0b7899 */ /* 0x000fe20008011404 */
[----:B------:R-:W-:Y:S01]  /*14cd0*/  ULDC.64 UR12, c[0x0][0xba8] ;  /* 0x0002ea00000c7ab9 */ /* 0x000fe20000000a00 */
[----:B------:R-:W-:Y:S02]  /*14ce0*/  @!UP1 ULDC UR12, c[0x0][0xb50] ;  /* 0x0002d400000c9ab9 */ /* 0x000fe40000000800 */
[----:B------:R-:W-:Y:S01]  /*14cf0*/  UIADD3.X UR10, UR9, UR15, UR11, UP0, UP2 ;  /* 0x0000000f090a7290 */ /* 0x000fe200087e440b */
[----:B------:R-:W-:Y:S01]  /*14d00*/  IADD3 R4, P2, P3, R3, UR8, R4 ;  /* 0x0000000803047c10 */ /* 0x000fe2000fb5e004 */
[----:B------:R-:W-:Y:S01]  /*14d10*/  @!UP1 ULDC UR13, c[0x0][0xb54] ;  /* 0x0002d500000d9ab9 */ /* 0x000fe20000000800 */
[----:B------:R-:W-:Y:S01]  /*14d20*/  ULDC.64 UR8, c[0x0][UR18+0x210] ;  /* 0x0000840012087abb */ /* 0x000fe20008000a00 */
[----:B------:R-:W-:Y:S01]  /*14d30*/  SHF.R.S32.HI R3, RZ, 0x1f, R7 ;  /* 0x0000001fff037819 */ /* 0x000fe20000011407 */
[----:B------:R-:W-:Y:S01]  /*14d40*/  IMAD R6, R7, UR9, RZ ;  /* 0x0000000907067c24 */ /* 0x000fe2000f8e02ff */
[----:B------:R-:W-:-:S03]  /*14d50*/  IADD3.X R5, R5, UR10, R10, P2, P3 ;  /* 0x0000000a05057c10 */ /* 0x000fc600097e640a */
[----:B------:R-:W-:Y:S02]  /*14d60*/  IMAD R3, R3, UR8, R6 ;  /* 0x0000000803037c24 */ /* 0x000fe4000f8e0206 */
[----:B------:R-:W-:-:S04]  /*14d70*/  IMAD.WIDE.U32 R4, R7, UR8, R4 ;  /* 0x0000000807047c25 */ /* 0x000fc8000f8e0004 */
[----:B------:R-:W-:Y:S01]  /*14d80*/  IMAD.IADD R3, R5, 0x1, R3 ;  /* 0x0000000105037824 */ /* 0x000fe200078e0203 */
[----:B------:R-:W-:-:S04]  /*14d90*/  LEA R9, P2, R4, UR12, 0x2 ;  /* 0x0000000c04097c11 */ /* 0x000fc8000f8410ff */
[----:B------:R-:W-:Y:S01]  /*14da0*/  LEA.HI.X R10, R4, UR13, R3, 0x2, P2 ;  /* 0x0000000d040a7c11 */ /* 0x000fe200090f1403 */
[----:B------:R-:W-:Y:S08]  /*14db0*/  @P4 BRA `(.L_x_1145) ;  /* 0x0000000000104947 */ /* 0x000ff00003800000 */
[----:B------:R-:W-:Y:S05]  /*14dc0*/  @!P0 BRA `(.L_x_1145) ;  /* 0x00000000000c8947 */ /* 0x000fea0003800000 */
[----:B------:R-:W2:Y:S04]  /*14dd0*/  LDG.E R3, desc[UR52][R96.64] ;  /* 0x0000003460037981 */ /* 0x000ea8000c1e1900 */
[----:B-----5:R-:W2:Y:S02]  /*14de0*/  LDG.E R8, desc[UR52][R96.64+0x4] ;  /* 0x0000043460087981 */ /* 0x020ea4000c1e1900 */
[----:B--2---:R-:W-:-:S07]  /*14df0*/  IMAD.IADD R8, R8, 0x1, -R3 ;  /* 0x0000000108087824 */ /* 0x004fce00078e0a03 */
.L_x_1145:
[----:B------:R-:W-:Y:S01]  /*14e00*/  SHFL.IDX PT, R4, R9, RZ, 0x1c1f ;  /* 0x001c1fff09047589 */ /* 0x000fe200000e0000 */
[----:B------:R-:W-:Y:S01]  /*14e10*/  VIADD R12, R223, UR36 ;  /* 0x00000024df0c7c36 */ /* 0x000fe20008000000 */
[----:B------:R-:W-:Y:S01]  /*14e20*/  LOP3.LUT P0, RZ, R206, 0x3, RZ, 0xc0, !PT ;  /* 0x00000003ceff7812 */ /* 0x000fe2000780c0ff */
[----:B-----5:R-:W-:Y:S01]  /*14e30*/  IMAD R3, R8, R17, RZ ;  /* 0x0000001108037224 */ /* 0x020fe200078e02ff */
[----:B------:R-:W0:Y:S01]  /*14e40*/  SHFL.IDX PT, R5, R10, RZ, 0x1c1f ;  /* 0x001c1fff0a057589 */ /* 0x000e2200000e0000 */
[----:B------:R-:W-:-:S03]  /*14e50*/  VIADD R18, R12, 0x8 ;  /* 0x000000080c127836 */ /* 0x000fc60000000000 */
[----:B------:R-:W-:Y:S01]  /*14e60*/  SHFL.IDX PT, R6, R9, 0x1, 0x1c1f ;  /* 0x003c1f0009067f89 */ /* 0x000fe200000e0000 */
[-C--:B------:R-:W-:Y:S02]  /*14e70*/  ISETP.GE.OR P2, PT, R12, R3.reuse, P0 ;  /* 0x000000030c00720c */ /* 0x080fe40000746670 */
[----:B------:R-:W-:Y:S01]  /*14e80*/  ISETP.GE.OR P0, PT, R18, R3, P0 ;  /* 0x000000031200720c */ /* 0x000fe20000706670 */
[----:B------:R-:W1:Y:S10]  /*14e90*/  SHFL.IDX PT, R7, R10, 0x1, 0x1c1f ;  /* 0x003c1f000a077f89 */ /* 0x000e7400000e0000 */
[----:B0-----:R0:W-:Y:S04]  /*14ea0*/  @!P2 ST.E desc[UR52][R4.64], R21 ;  /* 0x000000150400a985 */ /* 0x0011e8000c101934 */
[----:B-1----:R0:W-:Y:S01]  /*14eb0*/  @!P0 ST.E desc[UR52][R6.64], R20 ;  /* 0x0000001406008985 */ /* 0x0021e2000c101934 */
[----:B------:R-:W-:-:S13]  /*14ec0*/  PLOP3.LUT P0, PT, PT, PT, UP1, 0x80, 0x0 ;  /* 0x000000000000781c */ /* 0x000fda0003f0f018 */
[----:B0-----:R-:W-:Y:S05]  /*14ed0*/  @P0 BRA `(.L_x_1146) ;  /* 0x00000008008c0947 */ /* 0x001fea0003800000 */
[----:B------:R-:W-:Y:S01]  /*14ee0*/  IMAD R5, R205, 0x40, R23 ;  /* 0x00000040cd057824 */ /* 0x000fe200078e0217 */
[----:B------:R-:W0:Y:S01]  /*14ef0*/  @P1 LDC R21, c[0x0][0xbec] ;  /* 0x0002fb00ff151b82 */ /* 0x000e220000000800 */
[----:B------:R-:W-:Y:S02]  /*14f00*/  ULDC.64 UR12, c[0x0][0xaa0] ;  /* 0x0002a800000c7ab9 */ /* 0x000fe40000000a00 */
[----:B------:R-:W-:Y:S01]  /*14f10*/  IMAD.WIDE R28, R5, 0x2, R28 ;  /* 0x00000002051c7825 */ /* 0x000fe200078e021c */
[----:B------:R-:W-:-:S04]  /*14f20*/  UIMAD UR10, UR11, UR12, URZ ;  /* 0x0000000c0b0a72a4 */ /* 0x000fc8000f8e023f */
[----:B------:R-:W1:Y:S01]  /*14f30*/  @P1 LDC R47, c[0x0][0xbf0] ;  /* 0x0002fc00ff2f1b82 */ /* 0x000e620000000800 */
[C---:B------:R-:W-:Y:S01]  /*14f40*/  IADD3 R9, P6, R28.reuse, 0x1000, RZ ;  /* 0x000010001c097810 */ /* 0x040fe20007fde0ff */
[----:B------:R-:W-:Y:S01]  /*14f50*/  UIMAD UR10, UR4, UR13, UR10 ;  /* 0x0000000d040a72a4 */ /* 0x000fe2000f8e020a */
[----:B------:R-:W-:Y:S01]  /*14f60*/  IMAD R18, R189, 0x20, R205 ;  /* 0x00000020bd127824 */ /* 0x000fe200078e02cd */
[----:B------:R-:W-:Y:S01]  /*14f70*/  UIMAD.WIDE.U32 UR8, UR4, UR12, URZ ;  /* 0x0000000c040872a5 */ /* 0x000fe2000f8e003f */
[----:B------:R-:W-:Y:S02]  /*14f80*/  LOP3.LUT R8, R9, 0x380, RZ, 0xc0, !PT ;  /* 0x0000038009087812 */ /* 0x000fe400078ec0ff */
[----:B------:R-:W-:Y:S01]  /*14f90*/  IADD3 R13, P5, R28, 0x2000, RZ ;  /* 0x000020001c0d7810 */ /* 0x000fe20007fbe0ff */
[----:B------:R-:W-:Y:S01]  /*14fa0*/  UIADD3 UR9, UR9, UR10, URZ ;  /* 0x0000000a09097290 */ /* 0x000fe2000fffe03f */
[----:B------:R-:W-:Y:S02]  /*14fb0*/  SHF.R.U64 R8, R8, 0x3, RZ ;  /* 0x0000000308087819 */ /* 0x000fe400000012ff */
[----:B------:R-:W-:Y:S01]  /*14fc0*/  ULDC.64 UR10, c[0x0][0xae8] ;  /* 0x0002ba00000a7ab9 */ /* 0x000fe20000000a00 */
[----:B------:R-:W-:Y:S01]  /*14fd0*/  VIADD R46, R18, UR36 ;  /* 0x00000024122e7c36 */ /* 0x000fe20008000000 */
[----:B------:R-:W-:Y:S01]  /*14fe0*/  UIMAD.WIDE.U32 UR8, UR43, UR10, UR8 ;  /* 0x0000000a2b0872a5 */ /* 0x000fe2000f8e0008 */
[----:B------:R-:W-:Y:S01]  /*14ff0*/  LOP3.LUT R8, R8, R9, RZ, 0x3c, !PT ;  /* 0x0000000908087212 */ /* 0x000fe200078e3cff */
[----:B------:R-:W-:Y:S01]  /*15000*/  IMAD.X R9, RZ, RZ, R29, P6 ;  /* 0x000000ffff097224 */ /* 0x000fe200030e061d */
[C---:B------:R-:W-:Y:S01]  /*15010*/  IADD3 R25, P4, R28.reuse, 0x3000, RZ ;  /* 0x000030001c197810 */ /* 0x040fe20007f9e0ff */
[----:B------:R-:W-:Y:S01]  /*15020*/  USHF.R.S32.HI UR4, URZ, 0x1f, UR7 ;  /* 0x0000001f3f047899 */ /* 0x000fe20008011407 */
[----:B------:R-:W-:-:S02]  /*15030*/  IADD3 R31, P3, R28, 0x4000, RZ ;  /* 0x000040001c1f7810 */ /* 0x000fc40007f7e0ff */
[C---:B------:R-:W-:Y:S02]  /*15040*/  IADD3 R33, P2, R28.reuse, 0x5000, RZ ;  /* 0x000050001c217810 */ /* 0x040fe40007f5e0ff */
[C---:B------:R-:W-:Y:S01]  /*15050*/  IADD3 R37, P0, R28.reuse, 0x6000, RZ ;  /* 0x000060001c257810 */ /* 0x040fe20007f1e0ff */
[----:B------:R-:W-:Y:S01]  /*15060*/  UIMAD UR9, UR43, UR11, UR9 ;  /* 0x0000000b2b0972a4 */ /* 0x000fe2000f8e0209 */
[----:B------:R-:W-:Y:S01]  /*15070*/  IADD3 R7, P6, R28, 0x7000, RZ ;  /* 0x000070001c077810 */ /* 0x000fe20007fde0ff */
[----:B0-----:R-:W-:Y:S01]  /*15080*/  @P1 IMAD.HI.U32 R18, R46, R21, RZ ;  /* 0x000000152e121227 */ /* 0x001fe200078e00ff */
[----:B------:R-:W-:Y:S01]  /*15090*/  ULDC.64 UR10, c[0x0][0xaf0] ;  /* 0x0002bc00000a7ab9 */ /* 0x000fe20000000a00 */
[----:B------:R-:W-:Y:S01]  /*150a0*/  LOP3.LUT R12, R13, 0x380, RZ, 0xc0, !PT ;  /* 0x000003800d0c7812 */ /* 0x000fe200078ec0ff */
[----:B------:R-:W-:Y:S01]  /*150b0*/  UIMAD UR4, UR4, UR10, URZ ;  /* 0x0000000a040472a4 */ /* 0x000fe2000f8e023f */
[----:B------:R-:W-:Y:S02]  /*150c0*/  LOP3.LUT R24, R25, 0x380, RZ, 0xc0, !PT ;  /* 0x0000038019187812 */ /* 0x000fe400078ec0ff */
[----:B------:R-:W-:Y:S01]  /*150d0*/  LOP3.LUT R5, R28, 0x380, RZ, 0xc0, !PT ;  /* 0x000003801c057812 */ /* 0x000fe200078ec0ff */
[----:B------:R-:W-:Y:S01]  /*150e0*/  IMAD.MOV.U32 R45, RZ, RZ, R46 ;  /* 0x000000ffff2d7224 */ /* 0x000fe200078e002e */
[----:B------:R-:W-:Y:S01]  /*150f0*/  LOP3.LUT R30, R31, 0x380, RZ, 0xc0, !PT ;  /* 0x000003801f1e7812 */ /* 0x000fe200078ec0ff */
[----:B------:R-:W-:Y:S01]  /*15100*/  IMAD.X R41, RZ, RZ, R29, P6 ;  /* 0x000000ffff297224 */ /* 0x000fe200030e061d */
[----:B------:R-:W-:Y:S01]  /*15110*/  LOP3.LUT R32, R33, 0x380, RZ, 0xc0, !PT ;  /* 0x0000038021207812 */ /* 0x000fe200078ec0ff */
[----:B------:R-:W5:Y:S01]  /*15120*/  LD.E.128 R8, desc[UR52][R8.64] ;  /* 0x0000003408087980 */ /* 0x000f62000c101d00 */
[----:B------:R-:W-:-:S02]  /*15130*/  LOP3.LUT R36, R37, 0x380, RZ, 0xc0, !PT ;  /* 0x0000038025247812 */ /* 0x000fc400078ec0ff */
[----:B------:R-:W-:Y:S01]  /*15140*/  LOP3.LUT R6, R7, 0x380, RZ, 0xc0, !PT ;  /* 0x0000038007067812 */ /* 0x000fe200078ec0ff */
[----:B------:R-:W-:Y:S01]  /*15150*/  UIMAD UR4, UR7, UR11, UR4 ;  /* 0x0000000b070472a4 */ /* 0x000fe2000f8e0204 */
[----:B------:R-:W-:Y:S01]  /*15160*/  SHF.R.U64 R12, R12, 0x3, RZ ;  /* 0x000000030c0c7819 */ /* 0x000fe200000012ff */
[----:B------:R-:W-:Y:S01]  /*15170*/  UIMAD.WIDE.U32 UR8, UR7, UR10, UR8 ;  /* 0x0000000a070872a5 */ /* 0x000fe2000f8e0008 */
[----:B------:R-:W-:Y:S02]  /*15180*/  SHF.R.U64 R24, R24, 0x3, RZ ;  /* 0x0000000318187819 */ /* 0x000fe400000012ff */
[----:B------:R-:W-:Y:S02]  /*15190*/  SHF.R.U64 R30, R30, 0x3, RZ ;  /* 0x000000031e1e7819 */ /* 0x000fe400000012ff */
[----:B------:R-:W-:Y:S02]  /*151a0*/  SHF.R.U64 R32, R32, 0x3, RZ ;  /* 0x0000000320207819 */ /* 0x000fe400000012ff */
[----:B------:R-:W-:-:S02]  /*151b0*/  SHF.R.U64 R36, R36, 0x3, RZ ;  /* 0x0000000324247819 */ /* 0x000fc400000012ff */
[----:B------:R-:W-:Y:S02]  /*151c0*/  SHF.R.U64 R5, R5, 0x3, RZ ;  /* 0x0000000305057819 */ /* 0x000fe400000012ff */
[----:B-1----:R-:W-:Y:S02]  /*151d0*/  @P1 SHF.R.U32.HI R45, RZ, R47, R18 ;  /* 0x0000002fff2d1219 */ /* 0x002fe40000011612 */
[----:B------:R-:W-:Y:S01]  /*151e0*/  SHF.R.U64 R6, R6, 0x3, RZ ;  /* 0x0000000306067819 */ /* 0x000fe200000012ff */
[----:B------:R-:W-:Y:S01]  /*151f0*/  UIADD3 UR4, UR9, UR4, URZ ;  /* 0x0000000409047290 */ /* 0x000fe2000fffe03f */
        /* <DEDUP_REMOVED lines=11> */
[----:B------:R-:W-:Y:S01]  /*152b0*/  IMAD.MOV.U32 R5, RZ, RZ, R29 ;  /* 0x000000ffff057224 */ /* 0x000fe200078e001d */
[--C-:B------:R-:W-:Y:S01]  /*152c0*/  SHF.R.S32.HI R18, RZ, 0x1f, R45.reuse ;  /* 0x0000001fff127819 */ /* 0x100fe2000001142d */
[----:B------:R-:W-:Y:S01]  /*152d0*/  IMAD.MOV R44, RZ, RZ, -R45 ;  /* 0x000000ffff2c7224 */ /* 0x000fe200078e0a2d */
[----:B------:R-:W-:Y:S01]  /*152e0*/  LOP3.LUT R40, R6, R7, RZ, 0x3c, !PT ;  /* 0x0000000706287212 */ /* 0x000fe200078e3cff */
[----:B------:R-:W-:Y:S01]  /*152f0*/  ULDC.64 UR10, c[0x0][0xae0] ;  /* 0x0002b800000a7ab9 */ /* 0x000fe20000000a00 */
[----:B------:R-:W-:Y:S01]  /*15300*/  IMAD.U32 R21, RZ, RZ, UR9 ;  /* 0x00000009ff157e24 */ /* 0x000fe2000f8e00ff */
[----:B------:R-:W5:Y:S01]  /*15310*/  LD.E.128 R4, desc[UR52][R4.64] ;  /* 0x0000003404047980 */ /* 0x000f62000c101d00 */
[----:B------:R-:W-:-:S02]  /*15320*/  IMAD R18, R18, UR10, RZ ;  /* 0x0000000a12127c24 */ /* 0x000fc4000f8e02ff */
[----:B------:R-:W-:Y:S01]  /*15330*/  IMAD R17, R17, R44, R46 ;  /* 0x0000002c11117224 */ /* 0x000fe200078e022e */
[----:B------:R-:W5:Y:S01]  /*15340*/  LD.E.128 R12, desc[UR52][R12.64] ;  /* 0x000000340c0c7980 */ /* 0x000f62000c101d00 */
[----:B------:R-:W-:Y:S01]  /*15350*/  IMAD.U32 R20, RZ, RZ, UR8 ;  /* 0x00000008ff147e24 */ /* 0x000fe2000f8e00ff */
[----:B------:R-:W-:Y:S01]  /*15360*/  ULDC.64 UR8, c[0x0][0xad8] ;  /* 0x0002b60000087ab9 */ /* 0x000fe20000000a00 */
[----:B------:R-:W-:Y:S01]  /*15370*/  IMAD.U32 R21, RZ, RZ, UR4 ;  /* 0x00000004ff157e24 */ /* 0x000fe2000f8e00ff */
[----:B------:R-:W5:Y:S01]  /*15380*/  LD.E.128 R24, desc[UR52][R24.64] ;  /* 0x0000003418187980 */ /* 0x000f62000c101d00 */
[----:B------:R-:W-:-:S03]  /*15390*/  IMAD R47, R45, UR11, R18 ;  /* 0x0000000b2d2f7c24 */ /* 0x000fc6000f8e0212 */
[----:B------:R-:W5:Y:S01]  /*153a0*/  LD.E.128 R28, desc[UR52][R30.64] ;  /* 0x000000341e1c7980 */ /* 0x000f62000c101d00 */
[----:B------:R-:W-:-:S03]  /*153b0*/  SHF.R.S32.HI R18, RZ, 0x1f, R17 ;  /* 0x0000001fff127819 */ /* 0x000fc60000011411 */
[----:B------:R-:W5:Y:S04]  /*153c0*/  LD.E.128 R32, desc[UR52][R32.64] ;  /* 0x0000003420207980 */ /* 0x000f68000c101d00 */
[----:B------:R-:W5:Y:S04]  /*153d0*/  LD.E.128 R36, desc[UR52][R36.64] ;  /* 0x0000003424247980 */ /* 0x000f68000c101d00 */
[----:B------:R-:W5:Y:S01]  /*153e0*/  LD.E.128 R40, desc[UR52][R40.64] ;  /* 0x0000003428287980 */ /* 0x000f62000c101d00 */
[----:B------:R-:W-:Y:S01]  /*153f0*/  IMAD.WIDE.U32 R20, R45, UR10, R20 ;  /* 0x0000000a2d147c25 */ /* 0x000fe2000f8e0014 */
[----:B------:R-:W-:Y:S01]  /*15400*/  @!PT LDS RZ, [RZ] ;  /* 0x00000000fffff984 */ /* 0x000fe20000000800 */
[----:B------:R-:W-:Y:S01]  /*15410*/  @!PT LDS RZ, [RZ] ;  /* 0x00000000fffff984 */ /* 0x000fe20000000800 */
[----:B------:R-:W-:Y:S01]  /*15420*/  @!PT LDS RZ, [RZ] ;  /* 0x00000000fffff984 */ /* 0x000fe20000000800 */
[----:B------:R-:W-:Y:S01]  /*15430*/  @!PT LDS RZ, [RZ] ;  /* 0x00000000fffff984 */ /* 0x000fe20000000800 */
[----:B------:R0:W-:Y:S06]  /*15440*/  MEMBAR.ALL.CTA ;  /* 0x0000000000007992 */ /* 0x0001ec0000008000 */
[----:B0-----:R-:W0:Y:S01]  /*15450*/  FENCE.VIEW.ASYNC.S ;  /* 0x00000000000073c6 */ /* 0x001e220000000000 */
[----:B------:R-:W-:-:S02]  /*15460*/  IMAD.IADD R21, R21, 0x1, R47 ;  /* 0x0000000115157824 */ /* 0x000fc400078e022f */
[----:B------:R-:W-:Y:S02]  /*15470*/  IMAD R44, R18, UR8, RZ ;  /* 0x00000008122c7c24 */ /* 0x000fe4000f8e02ff */
[----:B------:R-:W-:Y:S02]  /*15480*/  VIADD R48, R205, UR36 ;  /* 0x00000024cd307c36 */ /* 0x000fe40008000000 */
[C---:B------:R-:W-:Y:S02]  /*15490*/  IMAD R45, R17.reuse, UR9, R44 ;  /* 0x00000009112d7c24 */ /* 0x040fe4000f8e022c */
[----:B------:R-:W-:Y:S01]  /*154a0*/  IMAD.WIDE.U32 R20, R17, UR8, R20 ;  /* 0x0000000811147c25 */ /* 0x000fe2000f8e0014 */
[----:B------:R-:W-:Y:S01]  /*154b0*/  ISETP.GE.AND P2, PT, R48, R3, PT ;  /* 0x000000033000720c */ /* 0x000fe20003f46270 */
[----:B------:R-:W-:Y:S02]  /*154c0*/  ULDC.64 UR8, c[0x0][0xa80] ;  /* 0x0002a00000087ab9 */ /* 0x000fe40000000a00 */
[----:B------:R-:W-:Y:S01]  /*154d0*/  VIADD R0, R0, 0x29820 ;  /* 0x0002982000007836 */ /* 0x000fe20000000000 */
[----:B------:R-:W-:Y:S01]  /*154e0*/  LEA R46, P3, R20, UR8, 0x1 ;  /* 0x00000008142e7c11 */ /* 0x000fe2000f8608ff */
[----:B------:R-:W-:-:S02]  /*154f0*/  IMAD.IADD R17, R21, 0x1, R45 ;  /* 0x0000000115117824 */ /* 0x000fc400078e022d */
[----:B------:R-:W-:Y:S01]  /*15500*/  VIADD R18, R48, 0x20 ;  /* 0x0000002030127836 */ /* 0x000fe20000000000 */
[----:B------:R-:W-:Y:S02]  /*15510*/  PRMT R0, RZ, 0x654, R0 ;  /* 0x00000654ff007816 */ /* 0x000fe40000000000 */
[----:B------:R-:W-:Y:S02]  /*15520*/  LEA.HI.X R17, R20, UR9, R17, 0x1, P3 ;  /* 0x0000000914117c11 */ /* 0x000fe400098f0c11 */
[-C--:B------:R-:W-:Y:S01]  /*15530*/  ISETP.GE.AND P0, PT, R18, R3.reuse, PT ;  /* 0x000000031200720c */ /* 0x080fe20003f06270 */
[----:B------:R-:W-:Y:S01]  /*15540*/  VIADD R18, R48, 0x40 ;  /* 0x0000004030127836 */ /* 0x000fe20000000000 */
[----:B0-----:R0:W-:Y:S01]  /*15550*/  SYNCS.ARRIVE.TRANS64.RED.A1T0 RZ, [R0+URZ], RZ ;  /* 0x000000ff00ff79a7 */ /* 0x0011e2000810043f */
[----:B------:R1:W2:Y:S01]  /*15560*/  SHFL.IDX PT, R44, R46, RZ, 0x181f ;  /* 0x00181fff2e2c7589 */ /* 0x0002a200000e0000 */
[----:B------:R-:W-:Y:S02]  /*15570*/  BSSY B1, `(.L_x_1147) ;  /* 0x000000d000017945 */ /* 0x000fe40003800000 */
[----:B------:R-:W-:Y:S01]  /*15580*/  ISETP.GE.AND P1, PT, R18, R3, PT ;  /* 0x000000031200720c */ /* 0x000fe20003f26270 */
[----:B0-----:R1:W0:Y:S01]  /*15590*/  SHFL.IDX PT, R0, R17, RZ, 0x181f ;  /* 0x00181fff11007589 */ /* 0x00122200000e0000 */
[----:B------:R-:W-:Y:S11]  /*155a0*/  @P2 BRA `(.L_x_1148) ;  /* 0x0000000000242947 */ /* 0x000ff60003800000 */
[----:B------:R-:W-:Y:S02]  /*155b0*/  ULDC UR4, c[0x0][0xac8] ;  /* 0x0002b20000047ab9 */ /* 0x000fe40000000800 */
[----:B------:R-:W-:Y:S02]  /*155c0*/  ISETP.GE.AND P2, PT, R23, UR4, PT ;  /* 0x0000000417007c0c */ /* 0x000fe4000bf46270 */
[----:B------:R-:W-:-:S11]  /*155d0*/  ISETP.GE.AND P3, PT, R188, UR4, PT ;  /* 0x00000004bc007c0c */ /* 0x000fd6000bf66270 */
[CC--:B--2---:R-:W-:Y:S02]  /*155e0*/  @!P2 LEA R20, P4, R23.reuse, R44.reuse, 0x1 ;  /* 0x0000002c1714a211 */ /* 0x0c4fe400078808ff */
[C---:B------:R-:W-:Y:S02]  /*155f0*/  @!P3 LEA R44, P5, R188.reuse, R44, 0x1 ;  /* 0x0000002cbc2cb211 */ /* 0x040fe400078a08ff */
[-C--:B0-----:R-:W-:Y:S02]  /*15600*/  @!P2 LEA.HI.X R21, R23, R0.reuse, R226, 0x1, P4 ;  /* 0x000000001715a211 */ /* 0x081fe400020f0ce2 */
[----:B------:R-:W-:-:S03]  /*15610*/  @!P3 LEA.HI.X R45, R188, R0, R225, 0x1, P5 ;  /* 0x00000000bc2db211 */ /* 0x000fc600028f0ce1 */
[----:B-----5:R3:W-:Y:S04]  /*15620*/  @!P2 ST.E.128 desc[UR52][R20.64], R4 ;  /* 0x000000041400a985 */ /* 0x0207e8000c101d34 */
[----:B------:R3:W-:Y:S02]  /*15630*/  @!P3 ST.E.128 desc[UR52][R44.64], R28 ;  /* 0x0000001c2c00b985 */ /* 0x0007e4000c101d34 */
.L_x_1148:
[----:B------:R-:W-:Y:S05]  /*15640*/  BSYNC B1 ;  /* 0x0000000000017941 */ /* 0x000fea0003800000 */
.L_x_1147:
[----:B0-----:R0:W4:Y:S01]  /*15650*/  SHFL.IDX PT, R0, R17, 0x1, 0x181f ;  /* 0x00381f0011007f89 */ /* 0x00112200000e0000 */
[----:B------:R-:W-:Y:S03]  /*15660*/  BSSY B1, `(.L_x_1149) ;  /* 0x000000c000017945 */ /* 0x000fe60003800000 */
[----:B---3-5:R0:W3:Y:S01]  /*15670*/  SHFL.IDX PT, R6, R46, 0x1, 0x181f ;  /* 0x00381f002e067f89 */ /* 0x0280e200000e0000 */
[----:B------:R-:W-:Y:S05]  /*15680*/  @P0 BRA `(.L_x_1150) ;  /* 0x0000000000240947 */ /* 0x000fea0003800000 */
[----:B------:R-:W-:Y:S02]  /*15690*/  ULDC UR4, c[0x0][0xac8] ;  /* 0x0002b20000047ab9 */ /* 0x000fe40000000800 */
[----:B------:R-:W-:Y:S02]  /*156a0*/  ISETP.GE.AND P3, PT, R23, UR4, PT ;  /* 0x0000000417007c0c */ /* 0x000fe4000bf66270 */
[----:B------:R-:W-:-:S11]  /*156b0*/  ISETP.GE.AND P4, PT, R188, UR4, PT ;  /* 0x00000004bc007c0c */ /* 0x000fd6000bf86270 */
[CC--:B---3--:R-:W-:Y:S02]  /*156c0*/  @!P3 LEA R4, P0, R23.reuse, R6.reuse, 0x1 ;  /* 0x000000061704b211 */ /* 0x0c8fe400078008ff */
[C---:B------:R-:W-:Y:S02]  /*156d0*/  @!P4 LEA R6, P2, R188.reuse, R6, 0x1 ;  /* 0x00000006bc06c211 */ /* 0x040fe400078408ff */
[-C--:B----4-:R-:W-:Y:S02]  /*156e0*/  @!P3 LEA.HI.X R5, R23, R0.reuse, R226, 0x1, P0 ;  /* 0x000000001705b211 */ /* 0x090fe400000f0ce2 */
[----:B------:R-:W-:-:S03]  /*156f0*/  @!P4 LEA.HI.X R7, R188, R0, R225, 0x1, P2 ;  /* 0x00000000bc07c211 */ /* 0x000fc600010f0ce1 */
[----:B------:R3:W-:Y:S04]  /*15700*/  @!P3 ST.E.128 desc[UR52][R4.64], R8 ;  /* 0x000000080400b985 */ /* 0x0007e8000c101d34 */
[----:B------:R3:W-:Y:S02]  /*15710*/  @!P4 ST.E.128 desc[UR52][R6.64], R32 ;  /* 0x000000200600c985 */ /* 0x0007e4000c101d34 */
.L_x_1150:
[----:B------:R-:W-:Y:S05]  /*15720*/  BSYNC B1 ;  /* 0x0000000000017941 */ /* 0x000fea0003800000 */
.L_x_1149:
[----:B----4-:R4:W0:Y:S01]  /*15730*/  SHFL.IDX PT, R0, R17, 0x2, 0x181f ;  /* 0x00581f0011007f89 */ /* 0x01082200000e0000 */
[----:B------:R-:W-:Y:S03]  /*15740*/  BSSY B1, `(.L_x_1151) ;  /* 0x000000c000017945 */ /* 0x000fe60003800000 */
[----:B---3--:R4:W3:Y:S01]  /*15750*/  SHFL.IDX PT, R6, R46, 0x2, 0x181f ;  /* 0x00581f002e067f89 */ /* 0x0088e200000e0000 */
[----:B------:R-:W-:Y:S05]  /*15760*/  @P1 BRA `(.L_x_1152) ;  /* 0x0000000000241947 */ /* 0x000fea0003800000 */
[----:B------:R-:W-:Y:S02]  /*15770*/  ULDC UR4, c[0x0][0xac8] ;  /* 0x0002b20000047ab9 */ /* 0x000fe40000000800 */
[----:B------:R-:W-:Y:S02]  /*15780*/  ISETP.GE.AND P2, PT, R23, UR4, PT ;  /* 0x0000000417007c0c */ /* 0x000fe4000bf46270 */
[----:B------:R-:W-:-:S11]  /*15790*/  ISETP.GE.AND P3, PT, R188, UR4, PT ;  /* 0x00000004bc007c0c */ /* 0x000fd6000bf66270 */
[CC--:B---3--:R-:W-:Y:S02]  /*157a0*/  @!P2 LEA R4, P0, R23.reuse, R6.reuse, 0x1 ;  /* 0x000000061704a211 */ /* 0x0c8fe400078008ff */
[C---:B------:R-:W-:Y:S02]  /*157b0*/  @!P3 LEA R6, P1, R188.reuse, R6, 0x1 ;  /* 0x00000006bc06b211 */ /* 0x040fe400078208ff */
[-C--:B0-----:R-:W-:Y:S02]  /*157c0*/  @!P2 LEA.HI.X R5, R23, R0.reuse, R226, 0x1, P0 ;  /* 0x000000001705a211 */ /* 0x081fe400000f0ce2 */
[----:B------:R-:W-:-:S03]  /*157d0*/  @!P3 LEA.HI.X R7, R188, R0, R225, 0x1, P1 ;  /* 0x00000000bc07b211 */ /* 0x000fc600008f0ce1 */
[----:B------:R0:W-:Y:S04]  /*157e0*/  @!P2 ST.E.128 desc[UR52][R4.64], R12 ;  /* 0x0000000c0400a985 */ /* 0x0001e8000c101d34 */
[----:B------:R0:W-:Y:S02]  /*157f0*/  @!P3 ST.E.128 desc[UR52][R6.64], R36 ;  /* 0x000000240600b985 */ /* 0x0001e4000c101d34 */
.L_x_1152:
[----:B------:R-:W-:Y:S05]  /*15800*/  BSYNC B1 ;  /* 0x0000000000017941 */ /* 0x000fea0003800000 */
.L_x_1151:
[----:B0-----:R-:W-:Y:S01]  /*15810*/  VIADD R0, R48, 0x60 ;  /* 0x0000006030007836 */ /* 0x001fe20000000000 */
[----:B-1--4-:R-:W0:Y:S04]  /*15820*/  SHFL.IDX PT, R17, R17, 0x3, 0x181f ;  /* 0x00781f0011117f89 */ /* 0x012e2800000e0000 */
[----:B------:R-:W-:Y:S01]  /*15830*/  ISETP.GE.AND P0, PT, R0, R3, PT ;  /* 0x000000030000720c */ /* 0x000fe20003f06270 */
[----:B------:R-:W1:-:S12]  /*15840*/  SHFL.IDX PT, R46, R46, 0x3, 0x181f ;  /* 0x00781f002e2e7f89 */ /* 0x000e5800000e0000 */
[----:B------:R-:W-:Y:S05]  /*15850*/  @P0 BRA `(.L_x_1153) ;  /* 0x00000018003c0947 */ /* 0x000fea0003800000 */
[----:B------:R-:W-:Y:S02]  /*15860*/  ULDC UR4, c[0x0][0xac8] ;  /* 0x0002b20000047ab9 */ /* 0x000fe40000000800 */
[----:B------:R-:W-:-:S13]  /*15870*/  ISETP.GE.AND P1, PT, R23, UR4, PT ;  /* 0x0000000417007c0c */ /* 0x000fda000bf26270 */
[----:B-1----:R-:W-:-:S04]  /*15880*/  @!P1 LEA R4, P0, R23, R46, 0x1 ;  /* 0x0000002e17049211 */ /* 0x002fc800078008ff */
[----:B0-----:R-:W-:Y:S02]  /*15890*/  @!P1 LEA.HI.X R5, R23, R17, R226, 0x1, P0 ;  /* 0x0000001117059211 */ /* 0x001fe400000f0ce2 */
[----:B------:R-:W-:-:S03]  /*158a0*/  ISETP.GE.AND P0, PT, R188, UR4, PT ;  /* 0x00000004bc007c0c */ /* 0x000fc6000bf06270 */
[----:B------:R0:W-:Y:S10]  /*158b0*/  @!P1 ST.E.128 desc[UR52][R4.64], R24 ;  /* 0x0000001804009985 */ /* 0x0001f4000c101d34 */
[----:B------:R-:W-:Y:S05]  /*158c0*/  @P0 BRA `(.L_x_1153) ;  /* 0x0000001800200947 */ /* 0x000fea0003800000 */
[----:B0-----:R-:W-:-:S04]  /*158d0*/  LEA R4, P0, R188, R46, 0x1 ;  /* 0x0000002ebc047211 */ /* 0x001fc800078008ff */
[----:B------:R-:W-:-:S05]  /*158e0*/  LEA.HI.X R5, R188, R17, R225, 0x1, P0 ;  /* 0x00000011bc057211 */ /* 0x000fca00000f0ce1 */
[----:B------:R0:W-:Y:S01]  /*158f0*/  ST.E.128 desc[UR52][R4.64], R40 ;  /* 0x0000002804007985 */ /* 0x0001e2000c101d34 */
[----:B------:R-:W-:Y:S05]  /*15900*/  BRA `(.L_x_1153) ;  /* 0x0000001800107947 */ /* 0x000fea0003800000 */
.L_x_1146:
[----:B------:R-:W-:Y:S01]  /*15910*/  ULDC.64 UR12, c[0x0][0xb08] ;  /* 0x0002c200000c7ab9 */ /* 0x000fe20000000a00 */
[----:B------:R-:W0:Y:S01]  /*15920*/  @P1 LDC R5, c[0x0][0xbec] ;  /* 0x0002fb00ff051b82 */ /* 0x000e220000000800 */
[----:B------:R-:W-:Y:S01]  /*15930*/  UIMAD UR10, UR11, UR12, URZ ;  /* 0x0000000c0b0a72a4 */ /* 0x000fe2000f8e023f */
[----:B------:R-:W-:Y:S01]  /*15940*/  IMAD.MOV.U32 R7, RZ, RZ, R14 ;  /* 0x000000ffff077224 */ /* 0x000fe200078e000e */
[----:B------:R-:W-:Y:S01]  /*15950*/  UIMAD.WIDE.U32 UR8, UR4, UR12, URZ ;  /* 0x0000000c040872a5 */ /* 0x000fe2000f8e003f */
[----:B------:R-:W-:Y:S01]  /*15960*/  ISETP.GE.AND P0, PT, R12, R3, PT ;  /* 0x000000030c00720c */ /* 0x000fe20003f06270 */
[----:B------:R-:W-:Y:S01]  /*15970*/  UIMAD UR10, UR4, UR13, UR10 ;  /* 0x0000000d040a72a4 */ /* 0x000fe2000f8e020a */
[----:B------:R-:W-:Y:S01]  /*15980*/  BSSY B1, `(.L_x_1154) ;  /* 0x000006b000017945 */ /* 0x000fe20003800000 */
[----:B------:R-:W-:Y:S01]  /*15990*/  USHF.R.S32.HI UR4, URZ, 0x1f, UR7 ;  /* 0x0000001f3f047899 */ /* 0x000fe20008011407 */
[----:B------:R-:W1:Y:S01]  /*159a0*/  @P1 LDC R4, c[0x0][0xbf0] ;  /* 0x0002fc00ff041b82 */ /* 0x000e620000000800 */
[----:B------:R-:W-:-:S03]  /*159b0*/  UIADD3 UR9, UR9, UR10, URZ ;  /* 0x0000000a09097290 */ /* 0x000fc6000fffe03f */
[----:B------:R-:W-:Y:S02]  /*159c0*/  ULDC.64 UR10, c[0x0][0xb38] ;  /* 0x0002ce00000a7ab9 */ /* 0x000fe40000000a00 */
[----:B------:R-:W-:-:S04]  /*159d0*/  UIMAD.WIDE.U32 UR8, UR43, UR10, UR8 ;  /* 0x0000000a2b0872a5 */ /* 0x000fc8000f8e0008 */
[----:B------:R-:W-:-:S03]  /*159e0*/  UIMAD UR9, UR43, UR11, UR9 ;  /* 0x0000000b2b0972a4 */ /* 0x000fc6000f8e0209 */
[----:B------:R-:W-:Y:S02]  /*159f0*/  ULDC.64 UR10, c[0x0][0xb40] ;  /* 0x0002d000000a7ab9 */ /* 0x000fe40000000a00 */
[----:B------:R-:W-:Y:S01]  /*15a00*/  UIMAD UR4, UR4, UR10, URZ ;  /* 0x0000000a040472a4 */ /* 0x000fe2000f8e023f */
[----:B0-----:R-:W-:Y:S01]  /*15a10*/  @P1 IMAD.HI.U32 R5, R14, R5, RZ ;  /* 0x000000050e051227 */ /* 0x001fe200078e00ff */
[----:B------:R-:W-:Y:S02]  /*15a20*/  UIMAD.WIDE.U32 UR8, UR7, UR10, UR8 ;  /* 0x0000000a070872a5 */ /* 0x000fe4000f8e0008 */
[----:B------:R-:W-:-:S03]  /*15a30*/  UIMAD UR4, UR7, UR11, UR4 ;  /* 0x0000000b070472a4 */ /* 0x000fc6000f8e0204 */
[----:B------:R-:W-:Y:S01]  /*15a40*/  ULDC.64 UR10, c[0x0][0xb48] ;  /* 0x0002d200000a7ab9 */ /* 0x000fe20000000a00 */
[----:B------:R-:W-:Y:S01]  /*15a50*/  UIADD3 UR9, UR9, UR4, URZ ;  /* 0x0000000409097290 */ /* 0x000fe2000fffe03f */
[----:B-1----:R-:W-:-:S03]  /*15a60*/  @P1 SHF.R.U32.HI R7, RZ, R4, R5 ;  /* 0x00000004ff071219 */ /* 0x002fc60000011605 */
[----:B------:R-:W-:Y:S01]  /*15a70*/  UIMAD.WIDE.U32 UR8, UR37, UR10, UR8 ;  /* 0x0000000a250872a5 */ /* 0x000fe2000f8e0008 */
[--C-:B------:R-:W-:Y:S01]  /*15a80*/  SHF.R.S32.HI R4, RZ, 0x1f, R7.reuse ;  /* 0x0000001fff047819 */ /* 0x100fe20000011407 */
[----:B------:R-:W-:Y:S02]  /*15a90*/  IMAD.MOV R6, RZ, RZ, -R7 ;  /* 0x000000ffff067224 */ /* 0x000fe400078e0a07 */
[----:B------:R-:W-:Y:S02]  /*15aa0*/  UIMAD UR37, UR37, UR11, UR9 ;  /* 0x0000000b252572a4 */ /* 0x000fe4000f8e0209 */
[----:B------:R-:W-:Y:S01]  /*15ab0*/  IMAD R17, R17, R6, R14 ;  /* 0x0000000611117224 */ /* 0x000fe200078e020e */
[----:B------:R-:W-:Y:S01]  /*15ac0*/  ULDC.64 UR10, c[0x0][0xb30] ;  /* 0x0002cc00000a7ab9 */ /* 0x000fe20000000a00 */
[----:B------:R-:W-:Y:S02]  /*15ad0*/  IMAD.U32 R5, RZ, RZ, UR9 ;  /* 0x00000009ff057e24 */ /* 0x000fe4000f8e00ff */
[----:B------:R-:W-:-:S02]  /*15ae0*/  IMAD R6, R4, UR10, RZ ;  /* 0x0000000a04067c24 */ /* 0x000fc4000f8e02ff */
        /* <DEDUP_REMOVED lines=11> */
[----:B------:R-:W-:Y:S01]  /*15ba0*/  VIADD R6, R0, 0x29820 ;  /* 0x0002982000067836 */ /* 0x000fe20000000000 */
[----:B------:R-:W-:Y:S01]  /*15bb0*/  LEA R0, P1, R4, UR8, 0x2 ;  /* 0x0000000804007c11 */ /* 0x000fe2000f8210ff */
[----:B------:R-:W-:-:S03]  /*15bc0*/  IMAD.IADD R5, R5, 0x1, R7 ;  /* 0x0000000105057824 */ /* 0x000fc600078e0207 */
[----:B------:R-:W-:Y:S02]  /*15bd0*/  PRMT R6, RZ, 0x654, R6 ;  /* 0x00000654ff067816 */ /* 0x000fe40000000006 */
[----:B------:R-:W-:Y:S02]  /*15be0*/  LEA.HI.X R17, R4, UR9, R5, 0x2, P1 ;  /* 0x0000000904117c11 */ /* 0x000fe400088f1405 */
[----:B------:R0:W-:Y:S03]  /*15bf0*/  SYNCS.ARRIVE.TRANS64.RED.A1T0 RZ, [R6+URZ], RZ ;  /* 0x000000ff06ff79a7 */ /* 0x0001e6000810043f */
[----:B------:R1:W2:Y:S04]  /*15c00*/  SHFL.IDX PT, R7, R17, RZ, 0x1c1f ;  /* 0x001c1fff11077589 */ /* 0x0002a800000e0000 */
[----:B0-----:R1:W0:Y:S01]  /*15c10*/  SHFL.IDX PT, R6, R0, RZ, 0x1c1f ;  /* 0x001c1fff00067589 */ /* 0x00122200000e0000 */
        /* <DEDUP_REMOVED lines=8> */
[----:B--2---:R-:W-:Y:S02]  /*15ca0*/  @!P2 IMAD.WIDE R4, R19, 0x4, R6 ;  /* 0x000000041304a825 */ /* 0x004fe400078e0206 */
        /* <DEDUP_REMOVED lines=22> */
[----:B--2---:R-:W-:-:S03]  /*15e10*/  @!P0 LEA R8, P2, R198, R6, 0x2 ;  /* 0x00000006c6088211 */ /* 0x004fc600078410ff */
        /* <DEDUP_REMOVED lines=23> */
[-C--:B--2---:R-:W-:Y:S02]  /*15f90*/  @!P5 LEA R10, P2, R192, R6.reuse, 0x2 ;  /* 0x00000006c00ad211 */ /* 0x084fe400078410ff */
        /* <DEDUP_REMOVED lines=9> */
.L_x_1155:
[----:B------:R-:W-:Y:S05]  /*16030*/  BSYNC B1 ;  /* 0x0000000000017941 */ /* 0x000fea0003800000 */
.L_x_1154:
[----:B------:R-:W-:Y:S01]  /*16040*/  ISETP.GE.AND P0, PT, R18, R3, PT ;  /* 0x000000031200720c */ /* 0x000fe20003f06270 */
[----:B--2-4-:R2:W3:Y:S04]  /*16050*/  SHFL.IDX PT, R7, R17, 0x1, 0x1c1f ;  /* 0x003c1f0011077f89 */ /* 0x0144e800000e0000 */
[----:B0-----:R2:W0:Y:S08]  /*16060*/  SHFL.IDX PT, R6, R0, 0x1, 0x1c1f ;  /* 0x003c1f0000067f89 */ /* 0x00143000000e0000 */
[----:B--2---:R-:W-:Y:S05]  /*16070*/  @P0 BRA `(.L_x_1153) ;  /* 0x0000001000340947 */ /* 0x004fea0003800000 */
        /* <DEDUP_REMOVED lines=29> */
[----:B--2---:R-:W-:Y:S02]  /*16250*/  @!P1 LEA R8, P5, R198, R6, 0x2 ;  /* 0x00000006c6089211 */ /* 0x004fe400078a10ff */
        /* <DEDUP_REMOVED lines=36> */
.L_x_1144:
[----:B------:R-:W0:Y:S01]  /*164a0*/  LDC.64 R4, c[0x0][0xc00] ;  /* 0x00030000ff047b82 */ /* 0x000e220000000a00 */
[----:B------:R-:W-:Y:S01]  /*164b0*/  ULDC.64 UR8, c[0x0][0xc00] ;  /* 0x0003000000087ab9 */ /* 0x000fe20000000a00 */
[----:B------:R-:W-:Y:S01]  /*164c0*/  IMAD.MOV.U32 R3, RZ, RZ, RZ ;  /* 0x000000ffff037224 */ /* 0x000fe200078e00ff */
[----:B------:R-:W-:-:S05]  /*164d0*/  UIMAD.WIDE UR8, UR44, 0x4, UR8 ;  /* 0x000000042c0878a5 */ /* 0x000fca000f8e0208 */
[----:B------:R-:W1:Y:S01]  /*164e0*/  LDC.64 R6, c[0x0][0xc08] ;  /* 0x00030200ff067b82 */ /* 0x000e620000000a00 */
[----:B0-----:R-:W-:Y:S01]  /*164f0*/  ISETP.NE.U32.AND P0, PT, R4, RZ, PT ;  /* 0x000000ff0400720c */ /* 0x001fe20003f05070 */
[----:B------:R-:W-:Y:S01]  /*16500*/  IMAD.U32 R4, RZ, RZ, UR8 ;  /* 0x00000008ff047e24 */ /* 0x000fe2000f8e00ff */
[----:B------:R-:W-:Y:S01]  /*16510*/  R2UR UR4, R5 ;  /* 0x00000000050472ca */ /* 0x000fe200000e0000 */
[----:B------:R-:W-:Y:S01]  /*16520*/  IMAD.U32 R5, RZ, RZ, UR9 ;  /* 0x00000009ff057e24 */ /* 0x000fe2000f8e00ff */
[----:B-1----:R-:W-:-:S09]  /*16530*/  ISETP.NE.U32.AND P1, PT, R6, RZ, PT ;  /* 0x000000ff0600720c */ /* 0x002fd20003f25070 */
[----:B------:R-:W-:Y:S02]  /*16540*/  VOTEU.ANY UP0, P0 ;  /* 0x00000000003f7886 */ /* 0x000fe40000000100 */
[----:B------:R-:W-:Y:S01]  /*16550*/  UISETP.NE.AND.EX UP0, UPT, UR4, URZ, UPT, UP0 ;  /* 0x0000003f0400728c */ /* 0x000fe2000bf05300 */
[----:B------:R-:W-:Y:S01]  /*16560*/  R2UR UR4, R7 ;  /* 0x00000000070472ca */ /* 0x000fe200000e0000 */
[----:B------:R-:W-:-:S04]  /*16570*/  VOTEU.ANY UP1, P1 ;  /* 0x00000000003f7886 */ /* 0x000fc80000820100 */
[----:B------:R-:W-:-:S08]  /*16580*/  PLOP3.LUT P0, PT, PT, PT, UP0, 0x80, 0x0 ;  /* 0x000000000000781c */ /* 0x000fd00003f0f008 */
[----:B------:R-:W-:-:S06]  /*16590*/  UISETP.NE.AND.EX UP1, UPT, UR4, URZ, UPT, UP1 ;  /* 0x0000003f0400728c */ /* 0x000fcc000bf25310 */
[----:B------:R-:W-:Y:S01]  /*165a0*/  PLOP3.LUT P1, PT, PT, PT, UP1, 0x80, 0x0 ;  /* 0x000000000000781c */ /* 0x000fe20003f2f018 */
[----:B------:R0:W5:Y:S01]  /*165b0*/  @P0 LDG.E R3, desc[UR52][R4.64] ;  /* 0x0000003404030981 */ /* 0x000162000c1e1900 */
[----:B------:R-:W-:Y:S02]  /*165c0*/  ULDC UR4, c[0x0][0xa88] ;  /* 0x0002a20000047ab9 */ /* 0x000fe40000000800 */
[----:B------:R-:W-:Y:S01]  /*165d0*/  IMAD.U32 R0, RZ, RZ, UR4 ;  /* 0x00000004ff007e24 */ /* 0x000fe2000f8e00ff */
[----:B------:R-:W-:Y:S02]  /*165e0*/  @UP1 ULDC.64 UR8, c[0x0][0xc08] ;  /* 0x0003020000081ab9 */ /* 0x000fe40000000a00 */
[----:B------:R-:W-:-:S06]  /*165f0*/  @UP1 UIMAD.WIDE UR8, UR44, 0x4, UR8 ;  /* 0x000000042c0818a5 */ /* 0x000fcc000f8e0208 */
[----:B------:R-:W-:Y:S02]  /*16600*/  IMAD.U32 R6, RZ, RZ, UR8 ;  /* 0x00000008ff067e24 */ /* 0x000fe4000f8e00ff */
[----:B------:R-:W-:-:S05]  /*16610*/  IMAD.U32 R7, RZ, RZ, UR9 ;  /* 0x00000009ff077e24 */ /* 0x000fca000f8e00ff */
[----:B------:R0:W5:Y:S01]  /*16620*/  @P1 LDG.E R0, desc[UR52][R6.64] ;  /* 0x0000003406001981 */ /* 0x000162000c1e1900 */
[----:B------:R-:W-:Y:S05]  /*16630*/  @P1 BRA `(.L_x_1156) ;  /* 0x0000000000101947 */ /* 0x000fea0003800000 */
[----:B------:R-:W-:Y:S05]  /*16640*/  @!P0 BRA `(.L_x_1156) ;  /* 0x00000000000c8947 */ /* 0x000fea0003800000 */
[----:B0-----:R-:W2:Y:S04]  /*16650*/  LDG.E R7, desc[UR52][R4.64] ;  /* 0x0000003404077981 */ /* 0x001ea8000c1e1900 */
[----:B-----5:R-:W2:Y:S02]  /*16660*/  LDG.E R0, desc[UR52][R4.64+0x4] ;  /* 0x0000043404007981 */ /* 0x020ea4000c1e1900 */
[----:B--2---:R-:W-:-:S07]  /*16670*/  IMAD.IADD R0, R0, 0x1, -R7 ;  /* 0x0000000100007824 */ /* 0x004fce00078e0a07 */
.L_x_1156:
[----:B-----5:R-:W-:Y:S01]  /*16680*/  R2UR UR16, R3 ;  /* 0x00000000031072ca */ /* 0x020fe200000e0000 */
[----:B------:R-:W-:Y:S01]  /*16690*/  USHF.R.S32.HI UR7, URZ, 0x1f, UR44 ;  /* 0x0000001f3f077899 */ /* 0x000fe2000801142c */
[----:B------:R-:W-:Y:S01]  /*166a0*/  ISETP.GT.AND P0, PT, R227, 0x7f, PT ;  /* 0x0000007fe300780c */ /* 0x000fe20003f04270 */
[----:B------:R-:W-:Y:S01]  /*166b0*/  USEL UR4, UR44, URZ, !UP0 ;  /* 0x0000003f2c047287 */ /* 0x000fe2000c000000 */
[----:B------:R-:W-:Y:S01]  /*166c0*/  BSSY B1, `(.L_x_1157) ;  /* 0x000003a000017945 */ /* 0x000fe20003800000 */
[----:B------:R-:W-:-:S08]  /*166d0*/  USEL UR7, UR7, URZ, !UP0 ;  /* 0x0000003f07077287 */ /* 0x000fd0000c000000 */
[----:B------:R-:W-:Y:S02]  /*166e0*/  USHF.R.S32.HI UR16, URZ, 0x1f, UR16 ;  /* 0x0000001f3f107899 */ /* 0x000fe40008011410 */
[----:B------:R-:W-:Y:S10]  /*166f0*/  @P0 BRA `(.L_x_1158) ;  /* 0x0000000000d80947 */ /* 0x000ff40003800000 */
[----:B0-----:R-:W0:Y:S01]  /*16700*/  S2R R5, SR_TID.X ;  /* 0x0000000000057919 */ /* 0x001e220000002100 */
[----:B------:R-:W1:Y:S01]  /*16710*/  LDC R9, c[0x0][0xbe8] ;  /* 0x0002fa00ff097b82 */ /* 0x000e620000000800 */
[----:B------:R-:W-:Y:S02]  /*16720*/  IMAD.U32 R8, RZ, RZ, UR36 ;  /* 0x00000024ff087e24 */ /* 0x000fe4000f8e00ff */
[----:B-1----:R-:W-:-:S03]  /*16730*/  IMAD R4, R0, R9, RZ ;  /* 0x0000000900047224 */ /* 0x002fc600078e02ff */
[----:B0-----:R-:W-:-:S04]  /*16740*/  IADD3 R8, R8, -0x80, R5 ;  /* 0xffffff8008087810 */ /* 0x001fc80007ffe005 */
[----:B------:R-:W-:-:S13]  /*16750*/  ISETP.GE.AND P0, PT, R8, R4, PT ;  /* 0x000000040800720c */ /* 0x000fda0003f06270 */
[----:B------:R-:W-:Y:S05]  /*16760*/  @P0 BRA `(.L_x_1158) ;  /* 0x0000000000bc0947 */ /* 0x000fea0003800000 */
[----:B------:R-:W-:Y:S01]  /*16770*/  ISETP.NE.AND P0, PT, R9, 0x1, PT ;  /* 0x000000010900780c */ /* 0x000fe20003f05270 */
[----:B------:R-:W-:Y:S01]  /*16780*/  UISETP.GT.AND UP0, UPT, UR46, 0x1, UPT ;  /* 0x000000012e00788c */ /* 0x000fe2000bf04270 */
[----:B------:R-:W-:Y:S01]  /*16790*/  IMAD.MOV.U32 R6, RZ, RZ, R8 ;  /* 0x000000ffff067224 */ /* 0x000fe200078e0008 */
[----:B------:R-:W-:Y:S02]  /*167a0*/  UMOV UR8, 0x9b8 ;  /* 0x000009b800087882 */ /* 0x000fe40000000000 */
[----:B------:R-:W-:Y:S02]  /*167b0*/  USEL UR17, UR8, 0x978, UP0 ;  /* 0x0000097808117887 */ /* 0x000fe40008000000 */
[----:B------:R-:W-:-:S06]  /*167c0*/  USEL UR19, UR37, URZ, UP0 ;  /* 0x0000003f25137287 */ /* 0x000fcc0008000000 */
[----:B------:R-:W0:Y:S04]  /*167d0*/  @P0 LDC R7, c[0x0][0xbec] ;  /* 0x0002fb00ff070b82 */ /* 0x000e280000000800 */
[----:B------:R-:W-:Y:S01]  /*167e0*/  ULDC.64 UR8, c[0x0][UR17+0x218] ;  /* 0x0000860011087abb */ /* 0x000fe20008000a00 */
[----:B------:R-:W-:Y:S01]  /*167f0*/  ULDC.64 UR10, c[0x0][UR17+0x220] ;  /* 0x00008800110a7abb */ /* 0x000fe20008000a00 */
[----:B------:R-:W-:Y:S02]  /*16800*/  UIMAD.WIDE.U32 UR14, UR8, UR43, URZ ;  /* 0x0000002b080e72a5 */ /* 0x000fe4000f8e003f */
[----:B------:R-:W1:Y:S01]  /*16810*/  @P0 LDC R10, c[0x0][0xbf0] ;  /* 0x0002fc00ff0a0b82 */ /* 0x000e620000000800 */
[----:B------:R-:W-:Y:S02]  /*16820*/  UIMAD UR18, UR9, UR43, URZ ;  /* 0x0000002b091272a4 */ /* 0x000fe4000f8e023f */
[----:B------:R-:W-:Y:S01]  /*16830*/  UIMAD UR11, UR11, UR4, URZ ;  /* 0x000000040b0b72a4 */ /* 0x000fe2000f8e023f */
[----:B------:R-:W-:Y:S01]  /*16840*/  IMAD.U32 R4, RZ, RZ, UR14 ;  /* 0x0000000eff047e24 */ /* 0x000fe2000f8e00ff */
[----:B------:R-:W-:Y:S01]  /*16850*/  UIMAD.WIDE.U32 UR8, UR10, UR4, URZ ;  /* 0x000000040a0872a5 */ /* 0x000fe2000f8e003f */
[----:B------:R-:W-:Y:S01]  /*16860*/  IMAD.U32 R5, RZ, RZ, UR15 ;  /* 0x0000000fff057e24 */ /* 0x000fe2000f8e00ff */
[----:B------:R-:W-:-:S02]  /*16870*/  UIADD3 UR14, UR18, UR15, URZ ;  /* 0x0000000f120e7290 */ /* 0x000fc4000fffe03f */
[----:B------:R-:W-:Y:S01]  /*16880*/  UIMAD UR11, UR10, UR7, UR11 ;  /* 0x000000070a0b72a4 */ /* 0x000fe2000f8e020b */
[----:B------:R-:W-:-:S03]  /*16890*/  ULDC.64 UR12, c[0x0][UR17+0x228] ;  /* 0x00008a00110c7abb */ /* 0x000fc60008000a00 */
[----:B------:R-:W-:Y:S01]  /*168a0*/  UIADD3 UR11, UR9, UR11, URZ ;  /* 0x0000000b090b7290 */ /* 0x000fe2000fffe03f */
[----:B------:R-:W-:Y:S01]  /*168b0*/  IMAD.U32 R11, RZ, RZ, UR14 ;  /* 0x0000000eff0b7e24 */ /* 0x000fe2000f8e00ff */
[----:B------:R-:W-:Y:S01]  /*168c0*/  UIMAD.WIDE.U32 UR20, UR12, UR19, URZ ;  /* 0x000000130c1472a5 */ /* 0x000fe2000f8e003f */
[----:B0-----:R-:W-:Y:S01]  /*168d0*/  @P0 IMAD.HI.U32 R7, R8, R7, RZ ;  /* 0x0000000708070227 */ /* 0x001fe200078e00ff */
[----:B------:R-:W-:-:S04]  /*168e0*/  UIMAD UR10, UR13, UR19, URZ ;  /* 0x000000130d0a72a4 */ /* 0x000fc8000f8e023f */
[----:B------:R-:W-:Y:S01]  /*168f0*/  UIADD3 UR10, UR10, UR21, URZ ;  /* 0x000000150a0a7290 */ /* 0x000fe2000fffe03f */
[----:B-1----:R-:W-:Y:S02]  /*16900*/  @P0 SHF.R.U32.HI R6, RZ, R10, R7 ;  /* 0x0000000aff060219 */ /* 0x002fe40000011607 */
[----:B------:R-:W-:Y:S01]  /*16910*/  IADD3 R5, P0, P1, R4, UR8, R3 ;  /* 0x0000000804057c10 */ /* 0x000fe2000f91e003 */
[----:B------:R-:W-:Y:S01]  /*16920*/  IMAD.U32 R4, RZ, RZ, UR16 ;  /* 0x00000010ff047e24 */ /* 0x000fe2000f8e00ff */
[----:B------:R-:W-:Y:S01]  /*16930*/  ULDC.64 UR8, c[0x0][UR17+0x210] ;  /* 0x0000840011087abb */ /* 0x000fe20008000a00 */
[----:B------:R-:W-:-:S04]  /*16940*/  IMAD.MOV R7, RZ, RZ, -R6 ;  /* 0x000000ffff077224 */ /* 0x000fc800078e0a06 */
[----:B------:R-:W-:Y:S01]  /*16950*/  IMAD R7, R9, R7, R8 ;  /* 0x0000000709077224 */ /* 0x000fe200078e0208 */
[----:B------:R-:W-:Y:S02]  /*16960*/  IADD3.X R8, R11, UR11, R4, P0, P1 ;  /* 0x0000000b0b087c10 */ /* 0x000fe400087e2404 */
[----:B------:R-:W-:Y:S01]  /*16970*/  IADD3 R4, P0, P1, R6, UR20, R5 ;  /* 0x0000001406047c10 */ /* 0x000fe2000f91e005 */
[----:B------:R-:W-:Y:S01]  /*16980*/  IMAD R9, R7, UR9, RZ ;  /* 0x0000000907097c24 */ /* 0x000fe2000f8e02ff */
[----:B------:R-:W-:Y:S02]  /*16990*/  SHF.R.S32.HI R5, RZ, 0x1f, R6 ;  /* 0x0000001fff057819 */ /* 0x000fe40000011406 */
[----:B------:R-:W-:Y:S02]  /*169a0*/  SHF.R.S32.HI R6, RZ, 0x1f, R7 ;  /* 0x0000001fff067819 */ /* 0x000fe40000011407 */
[----:B------:R-:W-:Y:S01]  /*169b0*/  IADD3.X R5, R5, UR10, R8, P0, P1 ;  /* 0x0000000a05057c10 */ /* 0x000fe200087e2408 */
[----:B------:R-:W-:Y:S01]  /*169c0*/  ULDC.64 UR10, c[0x0][0xba8] ;  /* 0x0002ea00000a7ab9 */ /* 0x000fe20000000a00 */
[----:B------:R-:W-:Y:S01]  /*169d0*/  @!UP0 ULDC UR10, c[0x0][0xb50] ;  /* 0x0002d400000a8ab9 */ /* 0x000fe20000000800 */
[----:B------:R-:W-:Y:S01]  /*169e0*/  IMAD R9, R6, UR8, R9 ;  /* 0x0000000806097c24 */ /* 0x000fe2000f8e0209 */
[----:B------:R-:W-:Y:S01]  /*169f0*/  @!UP0 ULDC UR11, c[0x0][0xb54] ;  /* 0x0002d500000b8ab9 */ /* 0x000fe20000000800 */
[----:B------:R-:W-:-:S04]  /*16a00*/  IMAD.WIDE.U32 R4, R7, UR8, R4 ;  /* 0x0000000807047c25 */ /* 0x000fc8000f8e0004 */
[----:B------:R-:W-:Y:S01]  /*16a10*/  IMAD.IADD R5, R5, 0x1, R9 ;  /* 0x0000000105057824 */ /* 0x000fe200078e0209 */
[----:B------:R-:W-:-:S04]  /*16a20*/  LEA R6, P0, R4, UR10, 0x2 ;  /* 0x0000000a04067c11 */ /* 0x000fc8000f8010ff */
[----:B------:R-:W-:Y:S01]  /*16a30*/  LEA.HI.X R7, R4, UR11, R5, 0x2, P0 ;  /* 0x0000000b04077c11 */ /* 0x000fe200080f1405 */
[----:B------:R-:W-:-:S05]  /*16a40*/  IMAD.MOV.U32 R5, RZ, RZ, -0x800000 ;  /* 0xff800000ff057424 */ /* 0x000fca00078e00ff */
[----:B------:R1:W-:Y:S03]  /*16a50*/  STG.E desc[UR52][R6.64], R5 ;  /* 0x0000000506007986 */ /* 0x0003e6000c101934 */
.L_x_1158:
[----:B------:R-:W-:Y:S05]  /*16a60*/  BSYNC B1 ;  /* 0x0000000000017941 */ /* 0x000fea0003800000 */
.L_x_1157:
[----:B------:R-:W-:-:S06]  /*16a70*/  UISETP.GT.AND UP0, UPT, UR46, 0x1, UPT ;  /* 0x000000012e00788c */ /* 0x000fcc000bf04270 */
[----:B------:R-:W-:-:S13]  /*16a80*/  PLOP3.LUT P0, PT, PT, PT, UP0, 0x80, 0x0 ;  /* 0x000000000000781c */ /* 0x000fda0003f0f008 */
[----:B------:R-:W-:Y:S05]  /*16a90*/  @P0 BRA `(.L_x_1153) ;  /* 0x0000000400ac0947 */ /* 0x000fea0003800000 */
[----:B------:R-:W2:Y:S01]  /*16aa0*/  LDC R11, c[0x0][0xbe8] ;  /* 0x0002fa00ff0b7b82 */ /* 0x000ea20000000800 */
[C---:B------:R-:W-:Y:S01]  /*16ab0*/  R2UR UR11, R3.reuse ;  /* 0x00000000030b72ca */ /* 0x040fe200000e0000 */
[----:B------:R-:W-:Y:S01]  /*16ac0*/  ULDC.64 UR12, c[0x0][0xaa0] ;  /* 0x0002a800000c7ab9 */ /* 0x000fe20000000a00 */
[----:B------:R-:W-:Y:S01]  /*16ad0*/  R2UR UR8, R3 ;  /* 0x00000000030872ca */ /* 0x000fe200000e0000 */
[----:B------:R-:W-:Y:S01]  /*16ae0*/  UIMAD UR10, UR16, UR12, URZ ;  /* 0x0000000c100a72a4 */ /* 0x000fe2000f8e023f */
[----:B------:R-:W-:Y:S01]  /*16af0*/  IMAD R3, R189, 0x20, R205 ;  /* 0x00000020bd037824 */ /* 0x000fe200078e02cd */
[----:B------:R-:W-:Y:S03]  /*16b00*/  BSSY B1, `(.L_x_1159) ;  /* 0x000003a000017945 */ /* 0x000fe60003800000 */
[----:B------:R-:W-:-:S04]  /*16b10*/  VIADD R8, R3, UR36 ;  /* 0x0000002403087c36 */ /* 0x000fc80008000000 */
[----:B------:R-:W-:Y:S01]  /*16b20*/  IMAD.MOV.U32 R3, RZ, RZ, R8 ;  /* 0x000000ffff037224 */ /* 0x000fe200078e0008 */
[----:B------:R-:W-:Y:S02]  /*16b30*/  UIMAD UR10, UR11, UR13, UR10 ;  /* 0x0000000d0b0a72a4 */ /* 0x000fe4000f8e020a */
[----:B------:R-:W-:-:S04]  /*16b40*/  UIMAD.WIDE.U32 UR8, UR8, UR12, URZ ;  /* 0x0000000c080872a5 */ /* 0x000fc8000f8e003f */
[----:B------:R-:W-:-:S03]  /*16b50*/  UIADD3 UR9, UR9, UR10, URZ ;  /* 0x0000000a09097290 */ /* 0x000fc6000fffe03f */
[----:B------:R-:W-:Y:S01]  /*16b60*/  ULDC.64 UR10, c[0x0][0xae8] ;  /* 0x0002ba00000a7ab9 */ /* 0x000fe20000000a00 */
[----:B--2---:R-:W-:Y:S01]  /*16b70*/  ISETP.NE.AND P0, PT, R11, 0x1, PT ;  /* 0x000000010b00780c */ /* 0x004fe20003f05270 */
[----:B------:R-:W-:-:S04]  /*16b80*/  UIMAD.WIDE.U32 UR8, UR43, UR10, UR8 ;  /* 0x0000000a2b0872a5 */ /* 0x000fc8000f8e0008 */
[----:B------:R-:W-:-:S03]  /*16b90*/  UIMAD UR9, UR43, UR11, UR9 ;  /* 0x0000000b2b0972a4 */ /* 0x000fc6000f8e0209 */
[----:B------:R-:W-:Y:S02]  /*16ba0*/  ULDC.64 UR10, c[0x0][0xaf0] ;  /* 0x0002bc00000a7ab9 */ /* 0x000fe40000000a00 */
[----:B------:R-:W-:Y:S02]  /*16bb0*/  UIMAD UR7, UR7, UR10, URZ ;  /* 0x0000000a070772a4 */ /* 0x000fe4000f8e023f */
[----:B------:R-:W-:Y:S01]  /*16bc0*/  UIMAD.WIDE.U32 UR8, UR4, UR10, UR8 ;  /* 0x0000000a040872a5 */ /* 0x000fe2000f8e0008 */
[----:B01----:R-:W0:Y:S01]  /*16bd0*/  @P0 LDC R5, c[0x0][0xbec] ;  /* 0x0002fb00ff050b82 */ /* 0x003e220000000800 */
[----:B------:R-:W-:-:S03]  /*16be0*/  UIMAD UR7, UR4, UR11, UR7 ;  /* 0x0000000b040772a4 */ /* 0x000fc6000f8e0207 */
[----:B------:R-:W-:Y:S01]  /*16bf0*/  ULDC.64 UR10, c[0x0][0xae0] ;  /* 0x0002b800000a7ab9 */ /* 0x000fe20000000a00 */
[----:B------:R-:W-:-:S03]  /*16c00*/  UIADD3 UR4, UR9, UR7, URZ ;  /* 0x0000000709047290 */ /* 0x000fc6000fffe03f */
        /* <DEDUP_REMOVED lines=8> */
[----:B------:R-:W-:Y:S01]  /*16c90*/  IMAD.U32 R4, RZ, RZ, UR8 ;  /* 0x00000008ff047e24 */ /* 0x000fe2000f8e00ff */
[----:B------:R-:W-:Y:S01]  /*16ca0*/  ULDC.64 UR8, c[0x0][0xad8] ;  /* 0x0002b60000087ab9 */ /* 0x000fe20000000a00 */
[----:B------:R-:W-:Y:S02]  /*16cb0*/  IMAD R7, R11, R7, R8 ;  /* 0x000000070b077224 */ /* 0x000fe400078e0208 */
[C---:B------:R-:W-:Y:S02]  /*16cc0*/  IMAD R9, R3.reuse, UR11, R6 ;  /* 0x0000000b03097c24 */ /* 0x040fe4000f8e0206 */
[----:B------:R-:W-:Y:S01]  /*16cd0*/  IMAD.WIDE.U32 R4, R3, UR10, R4 ;  /* 0x0000000a03047c25 */ /* 0x000fe2000f8e0004 */
[----:B------:R-:W-:-:S03]  /*16ce0*/  SHF.R.S32.HI R3, RZ, 0x1f, R7 ;  /* 0x0000001fff037819 */ /* 0x000fc60000011407 */
[----:B------:R-:W-:Y:S02]  /*16cf0*/  IMAD.IADD R5, R5, 0x1, R9 ;  /* 0x0000000105057824 */ /* 0x000fe400078e0209 */
[----:B------:R-:W-:Y:S02]  /*16d00*/  IMAD R6, R3, UR8, RZ ;  /* 0x0000000803067c24 */ /* 0x000fe4000f8e02ff */
[----:B------:R-:W-:Y:S02]  /*16d10*/  VIADD R8, R205, UR36 ;  /* 0x00000024cd087c36 */ /* 0x000fe40008000000 */
[----:B------:R-:W-:Y:S02]  /*16d20*/  IMAD R11, R0, R11, RZ ;  /* 0x0000000b000b7224 */ /* 0x000fe400078e02ff */
[C---:B------:R-:W-:Y:S02]  /*16d30*/  IMAD R3, R7.reuse, UR9, R6 ;  /* 0x0000000907037c24 */ /* 0x040fe4000f8e0206 */
[----:B------:R-:W-:Y:S01]  /*16d40*/  IMAD.WIDE.U32 R4, R7, UR8, R4 ;  /* 0x0000000807047c25 */ /* 0x000fe2000f8e0004 */
[----:B------:R-:W-:Y:S01]  /*16d50*/  ISETP.GE.AND P2, PT, R8, R11, PT ;  /* 0x0000000b0800720c */ /* 0x000fe20003f46270 */
[----:B------:R-:W-:-:S02]  /*16d60*/  ULDC.64 UR8, c[0x0][0xa80] ;  /* 0x0002a00000087ab9 */ /* 0x000fc40000000a00 */
[----:B------:R-:W-:Y:S01]  /*16d70*/  VIADD R0, R8, 0x20 ;  /* 0x0000002008007836 */ /* 0x000fe20000000000 */
[----:B------:R-:W-:Y:S01]  /*16d80*/  LEA R6, P3, R4, UR8, 0x1 ;  /* 0x0000000804067c11 */ /* 0x000fe2000f8608ff */
[----:B------:R-:W-:-:S03]  /*16d90*/  IMAD.IADD R3, R5, 0x1, R3 ;  /* 0x0000000105037824 */ /* 0x000fc600078e0203 */
[-C--:B------:R-:W-:Y:S01]  /*16da0*/  ISETP.GE.AND P1, PT, R0, R11.reuse, PT ;  /* 0x0000000b0000720c */ /* 0x080fe20003f26270 */
[----:B------:R-:W-:Y:S01]  /*16db0*/  VIADD R0, R8, 0x40 ;  /* 0x0000004008007836 */ /* 0x000fe20000000000 */
[----:B------:R-:W-:Y:S02]  /*16dc0*/  LEA.HI.X R3, R4, UR9, R3, 0x1, P3 ;  /* 0x0000000904037c11 */ /* 0x000fe400098f0c03 */
[----:B------:R0:W1:Y:S02]  /*16dd0*/  SHFL.IDX PT, R4, R6, RZ, 0x181f ;  /* 0x00181fff06047589 */ /* 0x00006400000e0000 */
[----:B------:R-:W-:Y:S02]  /*16de0*/  ISETP.GE.AND P0, PT, R0, R11, PT ;  /* 0x0000000b0000720c */ /* 0x000fe40003f06270 */
[----:B------:R0:W2:Y:S01]  /*16df0*/  SHFL.IDX PT, R0, R3, RZ, 0x181f ;  /* 0x00181fff03007589 */ /* 0x0000a200000e0000 */
[----:B------:R-:W-:Y:S10]  /*16e00*/  @P2 BRA `(.L_x_1160) ;  /* 0x0000000000242947 */ /* 0x000ff40003800000 */
[----:B------:R-:W-:Y:S02]  /*16e10*/  ULDC UR4, c[0x0][0xac8] ;  /* 0x0002b20000047ab9 */ /* 0x000fe40000000800 */
[----:B------:R-:W-:Y:S02]  /*16e20*/  ISETP.GE.AND P4, PT, R23, UR4, PT ;  /* 0x0000000417007c0c */ /* 0x000fe4000bf86270 */
[----:B------:R-:W-:-:S11]  /*16e30*/  ISETP.GE.AND P5, PT, R188, UR4, PT ;  /* 0x00000004bc007c0c */ /* 0x000fd6000bfa6270 */
[CC--:B-1----:R-:W-:Y:S02]  /*16e40*/  @!P4 LEA R12, P2, R23.reuse, R4.reuse, 0x1 ;  /* 0x00000004170cc211 */ /* 0x0c2fe400078408ff */
[C---:B------:R-:W-:Y:S02]  /*16e50*/  @!P5 LEA R4, P3, R188.reuse, R4, 0x1 ;  /* 0x00000004bc04d211 */ /* 0x040fe400078608ff */
[-C--:B--2---:R-:W-:Y:S02]  /*16e60*/  @!P4 LEA.HI.X R13, R23, R0.reuse, R226, 0x1, P2 ;  /* 0x00000000170dc211 */ /* 0x084fe400010f0ce2 */
[----:B------:R-:W-:-:S03]  /*16e70*/  @!P5 LEA.HI.X R5, R188, R0, R225, 0x1, P3 ;  /* 0x00000000bc05d211 */ /* 0x000fc600018f0ce1 */
[----:B------:R3:W-:Y:S04]  /*16e80*/  @!P4 ST.E.128 desc[UR52][R12.64], RZ ;  /* 0x000000ff0c00c985 */ /* 0x0007e8000c101d34 */
[----:B------:R3:W-:Y:S02]  /*16e90*/  @!P5 ST.E.128 desc[UR52][R4.64], RZ ;  /* 0x000000ff0400d985 */ /* 0x0007e4000c101d34 */
.L_x_1160:
[----:B------:R-:W-:Y:S05]  /*16ea0*/  BSYNC B1 ;  /* 0x0000000000017941 */ /* 0x000fea0003800000 */
.L_x_1159:
[----:B--2---:R2:W4:Y:S01]  /*16eb0*/  SHFL.IDX PT, R0, R3, 0x1, 0x181f ;  /* 0x00381f0003007f89 */ /* 0x00452200000e0000 */
[----:B------:R-:W-:Y:S03]  /*16ec0*/  BSSY B1, `(.L_x_1161) ;  /* 0x000000c000017945 */ /* 0x000fe60003800000 */
[----:B-1-3--:R2:W1:Y:S01]  /*16ed0*/  SHFL.IDX PT, R4, R6, 0x1, 0x181f ;  /* 0x00381f0006047f89 */ /* 0x00a46200000e0000 */
[----:B------:R-:W-:Y:S05]  /*16ee0*/  @P1 BRA `(.L_x_1162) ;  /* 0x0000000000241947 */ /* 0x000fea0003800000 */
[----:B------:R-:W-:Y:S02]  /*16ef0*/  ULDC UR4, c[0x0][0xac8] ;  /* 0x0002b20000047ab9 */ /* 0x000fe40000000800 */
[----:B------:R-:W-:Y:S02]  /*16f00*/  ISETP.GE.AND P3, PT, R23, UR4, PT ;  /* 0x0000000417007c0c */ /* 0x000fe4000bf66270 */
[----:B------:R-:W-:-:S11]  /*16f10*/  ISETP.GE.AND P4, PT, R188, UR4, PT ;  /* 0x00000004bc007c0c */ /* 0x000fd6000bf86270 */
[CC--:B-1----:R-:W-:Y:S02]  /*16f20*/  @!P3 LEA R12, P1, R23.reuse, R4.reuse, 0x1 ;  /* 0x00000004170cb211 */ /* 0x0c2fe400078208ff */
[C---:B------:R-:W-:Y:S02]  /*16f30*/  @!P4 LEA R4, P2, R188.reuse, R4, 0x1 ;  /* 0x00000004bc04c211 */ /* 0x040fe400078408ff */
[-C--:B----4-:R-:W-:Y:S02]  /*16f40*/  @!P3 LEA.HI.X R13, R23, R0.reuse, R226, 0x1, P1 ;  /* 0x00000000170db211 */ /* 0x090fe400008f0ce2 */
[----:B------:R-:W-:-:S03]  /*16f50*/  @!P4 LEA.HI.X R5, R188, R0, R225, 0x1, P2 ;  /* 0x00000000bc05c211 */ /* 0x000fc600010f0ce1 */
[----:B------:R3:W-:Y:S04]  /*16f60*/  @!P3 ST.E.128 desc[UR52][R12.64], RZ ;  /* 0x000000ff0c00b985 */ /* 0x0007e8000c101d34 */
[----:B------:R3:W-:Y:S02]  /*16f70*/  @!P4 ST.E.128 desc[UR52][R4.64], RZ ;  /* 0x000000ff0400c985 */ /* 0x0007e4000c101d34 */
.L_x_1162:
[----:B------:R-:W-:Y:S05]  /*16f80*/  BSYNC B1 ;  /* 0x0000000000017941 */ /* 0x000fea0003800000 */
.L_x_1161:
[----:B----4-:R4:W0:Y:S01]  /*16f90*/  SHFL.IDX PT, R0, R3, 0x2, 0x181f ;  /* 0x00581f0003007f89 */ /* 0x01082200000e0000 */
        /* <DEDUP_REMOVED lines=8> */
[-C--:B0-----:R-:W-:Y:S02]  /*17020*/  @!P2 LEA.HI.X R13, R23, R0.reuse, R226, 0x1, P0 ;  /* 0x00000000170da211 */ /* 0x081fe400000f0ce2 */
[----:B------:R-:W-:-:S03]  /*17030*/  @!P3 LEA.HI.X R5, R188, R0, R225, 0x1, P1 ;  /* 0x00000000bc05b211 */ /* 0x000fc600008f0ce1 */
[----:B------:R3:W-:Y:S04]  /*17040*/  @!P2 ST.E.128 desc[UR52][R12.64], RZ ;  /* 0x000000ff0c00a985 */ /* 0x0007e8000c101d34 */
[----:B------:R3:W-:Y:S02]  /*17050*/  @!P3 ST.E.128 desc[UR52][R4.64], RZ ;  /* 0x000000ff0400b985 */ /* 0x0007e4000c101d34 */
.L_x_1164:
[----:B------:R-:W-:Y:S05]  /*17060*/  BSYNC B1 ;  /* 0x0000000000017941 */ /* 0x000fea0003800000 */
.L_x_1163:
[----:B0-----:R-:W-:Y:S01]  /*17070*/  VIADD R0, R8, 0x60 ;  /* 0x0000006008007836 */ /* 0x001fe20000000000 */
[----:B--2-4-:R-:W2:Y:S04]  /*17080*/  SHFL.IDX PT, R3, R3, 0x3, 0x181f ;  /* 0x00781f0003037f89 */ /* 0x014ea800000e0000 */
[----:B------:R-:W-:Y:S01]  /*17090*/  ISETP.GE.AND P0, PT, R0, R11, PT ;  /* 0x0000000b0000720c */ /* 0x000fe20003f06270 */
[----:B-1-3--:R3:W4:-:S12]  /*170a0*/  SHFL.IDX PT, R4, R6, 0x3, 0x181f ;  /* 0x00781f0006047f89 */ /* 0x00a71800000e0000 */
[----:B---3--:R-:W-:Y:S05]  /*170b0*/  @P0 BRA `(.L_x_1153) ;  /* 0x0000000000240947 */ /* 0x008fea0003800000 */
[----:B------:R-:W-:Y:S02]  /*170c0*/  ULDC UR4, c[0x0][0xac8] ;  /* 0x0002b20000047ab9 */ /* 0x000fe40000000800 */
[----:B------:R-:W-:Y:S02]  /*170d0*/  ISETP.GE.AND P2, PT, R23, UR4, PT ;  /* 0x0000000417007c0c */ /* 0x000fe4000bf46270 */
[----:B------:R-:W-:-:S11]  /*170e0*/  ISETP.GE.AND P3, PT, R188, UR4, PT ;  /* 0x00000004bc007c0c */ /* 0x000fd6000bf66270 */
[CC--:B----4-:R-:W-:Y:S02]  /*170f0*/  @!P2 LEA R6, P0, R23.reuse, R4.reuse, 0x1 ;  /* 0x000000041706a211 */ /* 0x0d0fe400078008ff */
[C---:B------:R-:W-:Y:S02]  /*17100*/  @!P3 LEA R4, P1, R188.reuse, R4, 0x1 ;  /* 0x00000004bc04b211 */ /* 0x040fe400078208ff */
[-C--:B--2---:R-:W-:Y:S02]  /*17110*/  @!P2 LEA.HI.X R7, R23, R3.reuse, R226, 0x1, P0 ;  /* 0x000000031707a211 */ /* 0x084fe400000f0ce2 */
[----:B------:R-:W-:-:S03]  /*17120*/  @!P3 LEA.HI.X R5, R188, R3, R225, 0x1, P1 ;  /* 0x00000003bc05b211 */ /* 0x000fc600008f0ce1 */
[----:B------:R3:W-:Y:S04]  /*17130*/  @!P2 ST.E.128 desc[UR52][R6.64], RZ ;  /* 0x000000ff0600a985 */ /* 0x0007e8000c101d34 */
[----:B------:R3:W-:Y:S02]  /*17140*/  @!P3 ST.E.128 desc[UR52][R4.64], RZ ;  /* 0x000000ff0400b985 */ /* 0x0007e4000c101d34 */
.L_x_1153:
[----:B------:R-:W-:Y:S05]  /*17150*/  BSYNC B0 ;  /* 0x0000000000007941 */ /* 0x000fea0003800000 */
.L_x_1143:
[----:B------:R-:W-:Y:S02]  /*17160*/  ULDC UR4, c[0x0][0xc3c] ;  /* 0x00030f0000047ab9 */ /* 0x000fe40000000800 */
[----:B------:R-:W-:-:S06]  /*17170*/  UISETP.GE.AND UP0, UPT, UR49, UR4, UPT ;  /* 0x000000043100728c */ /* 0x000fcc000bf06270 */
[----:B------:R-:W-:-:S13]  /*17180*/  PLOP3.LUT P0, PT, PT, PT, UP0, 0x80, 0x0 ;  /* 0x000000000000781c */ /* 0x000fda0003f0f008 */
[----:B------:R-:W-:Y:S05]  /*17190*/  @!P0 BRA `(.L_x_1165) ;  /* 0xfffffe9c00988947 */ /* 0x000fea000383ffff */
[----:B------:R-:W-:Y:S05]  /*171a0*/  EXIT ;  /* 0x000000000000794d */ /* 0x000fea0003800000 */
.L_x_1056:
[----:B------:R-:W-:-:S08]  /*171b0*/  NOP ;  /* 0x0000000000007918 */ /* 0x000fd00000000000 */
[----:B------:R-:W0:-:S00]  /*171c0*/  USETMAXREG.DEALLOC.CTAPOOL 0x18 ;  /* 0x00000018000079c8 */ /* 0x000e0000080e0500 */
[----:B0-----:R-:W-:Y:S01]  /*171d0*/  LOP3.LUT R0, R0, 0x3, RZ, 0xc0, !PT ;  /* 0x0000000300007812 */ /* 0x001fe200078ec0ff */
[----:B------:R-:W-:Y:S01]  /*171e0*/  IMAD.MOV.U32 R6, RZ, RZ, RZ ;  /* 0x000000ffff067224 */ /* 0x000fe200078e00ff */
[----:B------:R-:W-:-:S04]  /*171f0*/  LOP3.LUT R16, R16, 0xfffffffd, RZ, 0xc0, !PT ;  /* 0xfffffffd10107812 */ /* 0x000fc800078ec0ff */
[----:B------:R-:W0:Y:S02]  /*17200*/  SHFL.IDX PT, R0, R0, RZ, 0x1f ;  /* 0x00001fff00007589 */ /* 0x000e2400000e0000 */
[----:B0-----:R-:W-:-:S13]  /*17210*/  ISETP.NE.AND P0, PT, R0, RZ, PT ;  /* 0x000000ff0000720c */ /* 0x001fda0003f05270 */
[----:B------:R-:W-:Y:S01]  /*17220*/  @P0 LOP3.LUT R16, R16, 0x2, RZ, 0xfc, !PT ;  /* 0x0000000210100812 */ /* 0x000fe200078efcff */
[----:B------:R-:W-:Y:S06]  /*17230*/  @!P0 BRA `(.L_x_1166) ;  /* 0x00000000002c8947 */ /* 0x000fec0003800000 */
[----:B------:R-:W0:Y:S08]  /*17240*/  S2UR UR5, SR_CgaCtaId ;  /* 0x00000000000579c3 */ /* 0x000e300000008800 */
[----:B------:R-:W-:Y:S06]  /*17250*/  BAR.SYNC.DEFER_BLOCKING 0x5, 0x180 ;  /* 0x0146000000007b1d */ /* 0x000fec0000010000 */
[----:B------:R-:W-:-:S02]  /*17260*/  UMOV UR4, 0x400 ;  /* 0x0000040000047882 */ /* 0x000fc40000000000 */
[----:B0-----:R-:W-:-:S09]  /*17270*/  ULEA UR4, UR5, UR4, 0x18 ;  /* 0x0000000405047291 */ /* 0x001fd2000f8ec03f */
[----:B------:R-:W0:Y:S04]  /*17280*/  LDS.128 R4, [UR4+0x298d0] ;  /* 0x0298d004ff047984 */ /* 0x000e280008000c00 */
[----:B0-----:R1:W-:Y:S01]  /*17290*/  STL.64 [R1+0x10], R4 ;  /* 0x0000100401007387 */ /* 0x0013e20000100a00 */
[----:B------:R-:W-:-:S03]  /*172a0*/  IMAD.MOV.U32 R0, RZ, RZ, R7 ;  /* 0x000000ffff007224 */ /* 0x000fc600078e0007 */
[----:B------:R1:W-:Y:S02]  /*172b0*/  STL [R1+0x18], R6 ;  /* 0x0000180601007387 */ /* 0x0003e40000100800 */
[----:B------:R-:W-:Y:S01]  /*172c0*/  R2UR UR42, R0 ;  /* 0x00000000002a72ca */ /* 0x000fe200000e0000 */
[----:B------:R-:W-:Y:S06]  /*172d0*/  BAR.ARV 0x4, 0x180 ;  /* 0x0106000000007b1d */ /* 0x000fec0000002000 */
[----:B------:R-:W-:Y:S08]  /*172e0*/  BRA `(.L_x_1167) ;  /* 0x0000000c00c47947 */ /* 0x000ff00003800000 */
.L_x_1166:
[----:B------:R-:W0:Y:S01]  /*172f0*/  S2R R0, SR_TID.X ;  /* 0x0000000000007919 */ /* 0x000e220000002100 */
[----:B------:R-:W-:Y:S01]  /*17300*/  ULDC UR4, c[0x0][0xc3c] ;  /* 0x00030f0000047ab9 */ /* 0x000fe20000000800 */
[----:B0-----:R-:W-:-:S04]  /*17310*/  LOP3.LUT R0, R0, 0x1f, RZ, 0xc0, !PT ;  /* 0x0000001f00007812 */ /* 0x001fc800078ec0ff */
[----:B------:R-:W-:-:S04]  /*17320*/  ISETP.NE.AND P0, PT, R0, 0x1f, PT ;  /* 0x0000001f0000780c */ /* 0x000fc80003f05270 */
[----:B------:R-:W-:-:S13]  /*17330*/  ISETP.GE.OR P1, PT, R0, UR4, !P0 ;  /* 0x0000000400007c0c */ /* 0x000fda000c726670 */
[----:B------:R-:W0:Y:S08]  /*17340*/  @!P1 LDC.64 R2, c[0x0][0xc80] ;  /* 0x00032000ff029b82 */ /* 0x000e300000000a00 */
        /* <DEDUP_REMOVED lines=15> */
[----:B------:R-:W-:Y:S02]  /*17440*/  IMAD.IADD R7, R4, 0x1, R7 ;  /* 0x0000000104077824 */ /* 0x000fe400078e0207 */
[----:B------:R-:W0:Y:S03]  /*17450*/  LDC R4, c[0x0][0xc38] ;  /* 0x00030e00ff047b82 */ /* 0x000e260000000800 */
[----:B------:R-:W1:Y:S02]  /*17460*/  SHFL.UP PT, R8, R7, 0x2, RZ ;  /* 0x0440000007087989 */ /* 0x000e6400000e00ff */
[----:B-1----:R-:W-:-:S05]  /*17470*/  SEL R8, R8, RZ, P2 ;  /* 0x000000ff08087207 */ /* 0x002fca0001000000 */
[----:B------:R-:W-:Y:S02]  /*17480*/  IMAD.IADD R8, R7, 0x1, R8 ;  /* 0x0000000107087824 */ /* 0x000fe400078e0208 */
[----:B------:R-:W1:Y:S03]  /*17490*/  S2R R7, SR_CTAID.X ;  /* 0x0000000000077919 */ /* 0x000e660000002500 */
[----:B------:R-:W2:Y:S02]  /*174a0*/  SHFL.UP PT, R9, R8, 0x4, RZ ;  /* 0x0480000008097989 */ /* 0x000ea400000e00ff */
[----:B--2---:R-:W-:-:S05]  /*174b0*/  SEL R9, R9, RZ, P3 ;  /* 0x000000ff09097207 */ /* 0x004fca0001800000 */
[----:B------:R-:W-:-:S05]  /*174c0*/  IMAD.IADD R9, R8, 0x1, R9 ;  /* 0x0000000108097824 */ /* 0x000fca00078e0209 */
[----:B------:R-:W2:Y:S02]  /*174d0*/  SHFL.UP PT, R2, R9, 0x8, RZ ;  /* 0x0500000009027989 */ /* 0x000ea400000e00ff */
[----:B--2---:R-:W-:-:S05]  /*174e0*/  SEL R2, R2, RZ, P4 ;  /* 0x000000ff02027207 */ /* 0x004fca0002000000 */
[----:B------:R-:W-:-:S05]  /*174f0*/  IMAD.IADD R2, R9, 0x1, R2 ;  /* 0x0000000109027824 */ /* 0x000fca00078e0202 */
[----:B------:R-:W2:Y:S02]  /*17500*/  SHFL.UP PT, R3, R2, 0x10, RZ ;  /* 0x0600000002037989 */ /* 0x000ea400000e00ff */
[----:B--2---:R-:W-:-:S05]  /*17510*/  SEL R3, R3, RZ, P5 ;  /* 0x000000ff03037207 */ /* 0x004fca0002800000 */
[----:B------:R-:W-:-:S05]  /*17520*/  IMAD.IADD R3, R2, 0x1, R3 ;  /* 0x0000000102037824 */ /* 0x000fca00078e0203 */
[----:B------:R-:W0:Y:S02]  /*17530*/  SHFL.IDX PT, R11, R3, 0x1f, 0x1f ;  /* 0x03e01f00030b7f89 */ /* 0x000e2400000e0000 */
[----:B0-----:R-:W-:-:S04]  /*17540*/  IMAD R8, R11, R4, RZ ;  /* 0x000000040b087224 */ /* 0x001fc800078e02ff */
[----:B------:R-:W-:Y:S01]  /*17550*/  IMAD.MOV.U32 R9, RZ, RZ, R8 ;  /* 0x000000ffff097224 */ /* 0x000fe200078e0008 */
[----:B-1----:R-:W-:-:S13]  /*17560*/  ISETP.GT.AND P6, PT, R8, R7, PT ;  /* 0x000000070800720c */ /* 0x002fda0003fc4270 */
[----:B------:R-:W-:Y:S05]  /*17570*/  @P6 BRA `(.L_x_1168) ;  /* 0x0000000000a86947 */ /* 0x000fea0003800000 */
[----:B------:R-:W-:Y:S01]  /*17580*/  IMAD.MOV.U32 R8, RZ, RZ, R9 ;  /* 0x000000ffff087224 */ /* 0x000fe200078e0009 */
[----:B------:R-:W-:Y:S01]  /*17590*/  UMOV UR42, URZ ;  /* 0x0000003f002a7c82 */ /* 0x000fe20008000000 */
[----:B------:R-:W-:-:S05]  /*175a0*/  ULDC UR5, c[0x0][0xc3c] ;  /* 0x00030f0000057ab9 */ /* 0x000fca0000000800 */
.L_x_1170:
        /* <DEDUP_REMOVED lines=22> */
[----:B------:R-:W-:Y:S02]  /*17710*/  IMAD.IADD R9, R4, 0x1, R9 ;  /* 0x0000000104097824 */ /* 0x000fe400078e0209 */
[----:B------:R-:W0:Y:S03]  /*17720*/  LDC R4, c[0x0][0xc38] ;  /* 0x00030e00ff047b82 */ /* 0x000e260000000800 */
[----:B------:R-:W1:Y:S02]  /*17730*/  SHFL.UP PT, R10, R9, 0x4, RZ ;  /* 0x04800000090a7989 */ /* 0x000e6400000e00ff */
[----:B-1----:R-:W-:-:S05]  /*17740*/  SEL R10, R10, RZ, P3 ;  /* 0x000000ff0a0a7207 */ /* 0x002fca0001800000 */
[----:B------:R-:W-:-:S05]  /*17750*/  IMAD.IADD R10, R9, 0x1, R10 ;  /* 0x00000001090a7824 */ /* 0x000fca00078e020a */
[----:B------:R-:W1:Y:S02]  /*17760*/  SHFL.UP PT, R2, R10, 0x8, RZ ;  /* 0x050000000a027989 */ /* 0x000e6400000e00ff */
[----:B-1----:R-:W-:-:S05]  /*17770*/  SEL R3, R2, RZ, P4 ;  /* 0x000000ff02037207 */ /* 0x002fca0002000000 */
[----:B------:R-:W-:-:S05]  /*17780*/  IMAD.IADD R3, R10, 0x1, R3 ;  /* 0x000000010a037824 */ /* 0x000fca00078e0203 */
[----:B------:R-:W1:Y:S02]  /*17790*/  SHFL.UP PT, R2, R3, 0x10, RZ ;  /* 0x0600000003027989 */ /* 0x000e6400000e00ff */
[----:B-1----:R-:W-:-:S05]  /*177a0*/  SEL R2, R2, RZ, P5 ;  /* 0x000000ff02027207 */ /* 0x002fca0002800000 */
[----:B------:R-:W-:-:S05]  /*177b0*/  IMAD.IADD R2, R3, 0x1, R2 ;  /* 0x0000000103027824 */ /* 0x000fca00078e0202 */
[----:B------:R-:W0:Y:S02]  /*177c0*/  SHFL.IDX PT, R11, R2, 0x1f, 0x1f ;  /* 0x03e01f00020b7f89 */ /* 0x000e2400000e0000 */
[----:B0-----:R-:W-:-:S04]  /*177d0*/  IMAD R9, R11, R4, RZ ;  /* 0x000000040b097224 */ /* 0x001fc800078e02ff */
[----:B------:R-:W-:-:S05]  /*177e0*/  IMAD.IADD R8, R9, 0x1, R8 ;  /* 0x0000000109087824 */ /* 0x000fca00078e0208 */
[----:B------:R-:W-:-:S13]  /*177f0*/  ISETP.GT.AND P6, PT, R8, R7, PT ;  /* 0x000000070800720c */ /* 0x000fda0003fc4270 */
[----:B------:R-:W-:Y:S05]  /*17800*/  @!P6 BRA `(.L_x_1170) ;  /* 0xfffffffc0068e947 */ /* 0x000fea000383ffff */
[----:B------:R-:W-:-:S07]  /*17810*/  IMAD.MOV.U32 R3, RZ, RZ, R2 ;  /* 0x000000ffff037224 */ /* 0x000fce00078e0002 */
.L_x_1168:
        /* <DEDUP_REMOVED lines=8> */
[----:B------:R-:W-:-:S04]  /*178a0*/  IMAD.U32 R11, RZ, RZ, UR4 ;  /* 0x00000004ff0b7e24 */ /* 0x000fc8000f8e00ff */
[----:B------:R0:W1:Y:S04]  /*178b0*/  SHFL.IDX PT, R8, R5, R8, 0x1f ;  /* 0x00001f0805087589 */ /* 0x00006800000e0000 */
[----:B------:R0:W2:Y:S01]  /*178c0*/  SHFL.IDX PT, R6, R6, R11, 0x1f ;  /* 0x00001f0b06067589 */ /* 0x0000a200000e0000 */
[----:B------:R-:W-:Y:S05]  /*178d0*/  @!P0 BRA `(.L_x_1171) ;  /* 0x00000000000c8947 */ /* 0x000fea0003800000 */
[----:B------:R-:W-:-:S06]  /*178e0*/  UIADD3 UR5, UR4, -0x1, URZ ;  /* 0xffffffff04057890 */ /* 0x000fcc000fffe03f */
[----:B------:R-:W-:-:S05]  /*178f0*/  IMAD.U32 R2, RZ, RZ, UR5 ;  /* 0x00000005ff027e24 */ /* 0x000fca000f8e00ff */
[----:B------:R3:W4:Y:S02]  /*17900*/  SHFL.IDX PT, R9, R3, R2, 0x1f ;  /* 0x00001f0203097589 */ /* 0x00072400000e0000 */
.L_x_1171:
[----:B---34-:R-:W-:Y:S01]  /*17910*/  IMAD R2, R9, R4, R10 ;  /* 0x0000000409027224 */ /* 0x018fe200078e020a */
[----:B-1----:R-:W-:Y:S01]  /*17920*/  ISETP.NE.AND P0, PT, R8, 0x1, PT ;  /* 0x000000010800780c */ /* 0x002fe20003f05270 */
[----:B------:R-:W-:Y:S02]  /*17930*/  UIADD3 UR42, UR4, UR42, URZ ;  /* 0x0000002a042a7290 */ /* 0x000fe4000fffe03f */
[----:B0-----:R-:W-:Y:S01]  /*17940*/  IMAD.IADD R5, R7, 0x1, -R2 ;  /* 0x0000000107057824 */ /* 0x001fe200078e0a02 */
[----:B------:R0:W-:Y:S09]  /*17950*/  STL [R1+0x10], R2 ;  /* 0x0000100201007387 */ /* 0x0001f20000100800 */
[----:B------:R-:W-:Y:S05]  /*17960*/  @!P0 BRA `(.L_x_1172) ;  /* 0x0000000000e08947 */ /* 0x000fea0003800000 */
[----:B--2---:R-:W-:Y:S02]  /*17970*/  IABS R4, R6 ;  /* 0x0000000600047213 */ /* 0x004fe40000000000 */
[----:B------:R-:W-:Y:S02]  /*17980*/  IABS R7, R8 ;  /* 0x0000000800077213 */ /* 0x000fe40000000000 */
[----:B------:R-:W1:Y:S08]  /*17990*/  I2F.RP R9, R4 ;  /* 0x0000000400097306 */ /* 0x000e700000209400 */
[----:B------:R-:W2:Y:S08]  /*179a0*/  I2F.RP R10, R7 ;  /* 0x00000007000a7306 */ /* 0x000eb00000209400 */
[----:B-1----:R-:W0:Y:S08]  /*179b0*/  MUFU.RCP R9, R9 ;  /* 0x0000000900097308 */ /* 0x002e300000001000 */
[----:B--2---:R-:W-:Y:S01]  /*179c0*/  MUFU.RCP R10, R10 ;  /* 0x0000000a000a7308 */ /* 0x004fe20000001000 */
[----:B0-----:R-:W-:Y:S01]  /*179d0*/  VIADD R2, R9, 0xffffffe ;  /* 0x0ffffffe09027836 */ /* 0x001fe20000000000 */
[----:B------:R-:W-:-:S06]  /*179e0*/  IABS R9, R6 ;  /* 0x0000000600097213 */ /* 0x000fcc0000000000 */
[----:B------:R0:W1:Y:S02]  /*179f0*/  F2I.FTZ.U32.TRUNC.NTZ R3, R2 ;  /* 0x0000000200037305 */ /* 0x000064000021f000 */
[----:B0-----:R-:W-:Y:S02]  /*17a00*/  IMAD.MOV.U32 R2, RZ, RZ, RZ ;  /* 0x000000ffff027224 */ /* 0x001fe400078e00ff */
[----:B-1----:R-:W-:-:S04]  /*17a10*/  IMAD.MOV R11, RZ, RZ, -R3 ;  /* 0x000000ffff0b7224 */ /* 0x002fc800078e0a03 */
[----:B------:R-:W-:-:S04]  /*17a20*/  IMAD R11, R11, R4, RZ ;  /* 0x000000040b0b7224 */ /* 0x000fc800078e02ff */
[----:B------:R-:W-:Y:S01]  /*17a30*/  IMAD.HI.U32 R3, R3, R11, R2 ;  /* 0x0000000b03037227 */ /* 0x000fe200078e0002 */
[----:B------:R-:W-:-:S03]  /*17a40*/  IABS R2, R5 ;  /* 0x0000000500027213 */ /* 0x000fc60000000000 */
[----:B------:R-:W-:Y:S02]  /*17a50*/  IMAD.MOV R11, RZ, RZ, -R9 ;  /* 0x000000ffff0b7224 */ /* 0x000fe400078e0a09 */
[----:B------:R-:W-:-:S04]  /*17a60*/  IMAD.HI.U32 R9, R3, R2, RZ ;  /* 0x0000000203097227 */ /* 0x000fc800078e00ff */
[----:B------:R-:W-:Y:S02]  /*17a70*/  VIADD R3, R10, 0xffffffe ;  /* 0x0ffffffe0a037836 */ /* 0x000fe40000000000 */
[----:B------:R-:W-:-:S04]  /*17a80*/  IMAD R11, R9, R11, R2 ;  /* 0x0000000b090b7224 */ /* 0x000fc800078e0202 */
[----:B------:R-:W0:Y:S01]  /*17a90*/  F2I.FTZ.U32.TRUNC.NTZ R3, R3 ;  /* 0x0000000300037305 */ /* 0x000e22000021f000 */
[----:B------:R-:W-:-:S13]  /*17aa0*/  ISETP.GT.U32.AND P1, PT, R4, R11, PT ;  /* 0x0000000b0400720c */ /* 0x000fda0003f24070 */
[----:B------:R-:W-:Y:S02]  /*17ab0*/  @!P1 IMAD.IADD R11, R11, 0x1, -R4 ;  /* 0x000000010b0b9824 */ /* 0x000fe400078e0a04 */
[----:B0-----:R-:W-:Y:S02]  /*17ac0*/  IMAD.MOV R2, RZ, RZ, -R3 ;  /* 0x000000ffff027224 */ /* 0x001fe400078e0a03 */
[----:B------:R-:W-:Y:S01]  /*17ad0*/  @!P1 VIADD R9, R9, 0x1 ;  /* 0x0000000109099836 */ /* 0x000fe20000000000 */
[----:B------:R-:W-:Y:S01]  /*17ae0*/  ISETP.GE.U32.AND P0, PT, R11, R4, PT ;  /* 0x000000040b00720c */ /* 0x000fe20003f06070 */
[----:B------:R-:W-:Y:S01]  /*17af0*/  IMAD R11, R2, R7, RZ ;  /* 0x00000007020b7224 */ /* 0x000fe200078e02ff */
[----:B------:R-:W-:Y:S01]  /*17b00*/  ISETP.NE.AND P1, PT, R6, RZ, PT ;  /* 0x000000ff0600720c */ /* 0x000fe20003f25270 */
[----:B------:R-:W-:-:S04]  /*17b10*/  IMAD.MOV.U32 R2, RZ, RZ, RZ ;  /* 0x000000ffff027224 */ /* 0x000fc800078e00ff */
[----:B------:R-:W-:Y:S01]  /*17b20*/  IMAD.HI.U32 R4, R3, R11, R2 ;  /* 0x0000000b03047227 */ /* 0x000fe200078e0002 */
[----:B------:R-:W-:-:S04]  /*17b30*/  LOP3.LUT R2, R5, R6, RZ, 0x3c, !PT ;  /* 0x0000000605027212 */ /* 0x000fc800078e3cff */
[----:B------:R-:W-:Y:S01]  /*17b40*/  ISETP.GE.AND P2, PT, R2, RZ, PT ;  /* 0x000000ff0200720c */ /* 0x000fe20003f46270 */
[----:B------:R-:W-:Y:S01]  /*17b50*/  @P0 VIADD R9, R9, 0x1 ;  /* 0x0000000109090836 */ /* 0x000fe20000000000 */
[----:B------:R-:W-:-:S05]  /*17b60*/  IABS R2, R8 ;  /* 0x0000000800027213 */ /* 0x000fca0000000000 */
[----:B------:R-:W-:-:S06]  /*17b70*/  IMAD.MOV R2, RZ, RZ, -R2 ;  /* 0x000000ffff027224 */ /* 0x000fcc00078e0a02 */
[----:B------:R-:W-:Y:S01]  /*17b80*/  @!P2 IMAD.MOV R9, RZ, RZ, -R9 ;  /* 0x000000ffff09a224 */ /* 0x000fe200078e0a09 */
[----:B------:R-:W-:-:S04]  /*17b90*/  @!P1 LOP3.LUT R9, RZ, R6, RZ, 0x33, !PT ;  /* 0x00000006ff099212 */ /* 0x000fc800078e33ff */
        /* <DEDUP_REMOVED lines=15> */
[--C-:B------:R-:W-:Y:S02]  /*17c90*/  IMAD R8, R8, R2, R9.reuse ;  /* 0x0000000208087224 */ /* 0x100fe400078e0209 */
[----:B------:R-:W-:Y:S02]  /*17ca0*/  IMAD.MOV R2, RZ, RZ, -R9 ;  /* 0x000000ffff027224 */ /* 0x000fe400078e0a09 */
[----:B------:R-:W-:Y:S02]  /*17cb0*/  IMAD R3, R8, 0x10000, R3 ;  /* 0x0001000008037824 */ /* 0x000fe400078e0203 */
[----:B------:R-:W-:-:S03]  /*17cc0*/  IMAD R2, R6, R2, R5 ;  /* 0x0000000206027224 */ /* 0x000fc600078e0205 */
[----:B------:R0:W-:Y:S01]  /*17cd0*/  STL [R1+0x18], R3 ;  /* 0x0000180301007387 */ /* 0x0001e20000100800 */
[----:B------:R-:W-:Y:S05]  /*17ce0*/  BRA `(.L_x_1173) ;  /* 0x0000000000fc7947 */ /* 0x000fea0003800000 */
.L_x_1172:
[----:B------:R-:W-:Y:S02]  /*17cf0*/  ULDC.64 UR4, c[0x0][0xc90] ;  /* 0x0003240000047ab9 */ /* 0x000fe40000000a00 */
[----:B------:R-:W-:-:S06]  /*17d00*/  UIMAD.WIDE UR4, UR42, 0x4, UR4 ;  /* 0x000000042a0478a5 */ /* 0x000fcc000f8e0204 */
[----:B0-----:R-:W-:Y:S02]  /*17d10*/  IMAD.U32 R2, RZ, RZ, UR4 ;  /* 0x00000004ff027e24 */ /* 0x001fe4000f8e00ff */
[----:B------:R-:W-:-:S05]  /*17d20*/  IMAD.U32 R3, RZ, RZ, UR5 ;  /* 0x00000005ff037e24 */ /* 0x000fca000f8e00ff */
[----:B------:R0:W2:Y:S02]  /*17d30*/  LDG.E R7, desc[UR52][R2.64] ;  /* 0x0000003402077981 */ /* 0x0000a4000c1e1900 */
[----:B0-----:R-:W-:Y:S02]  /*17d40*/  IMAD.MOV.U32 R2, RZ, RZ, RZ ;  /* 0x000000ffff027224 */ /* 0x001fe400078e00ff */
[----:B--2---:R-:W-:-:S05]  /*17d50*/  IMAD R8, R6, R7, RZ ;  /* 0x0000000706087224 */ /* 0x004fca00078e02ff */
[----:B------:R-:W-:-:S04]  /*17d60*/  IABS R9, R8 ;  /* 0x0000000800097213 */ /* 0x000fc80000000000 */
[----:B------:R-:W0:Y:S08]  /*17d70*/  I2F.RP R10, R9 ;  /* 0x00000009000a7306 */ /* 0x000e300000209400 */
[----:B0-----:R-:W0:Y:S02]  /*17d80*/  MUFU.RCP R10, R10 ;  /* 0x0000000a000a7308 */ /* 0x001e240000001000 */
[----:B0-----:R-:W-:-:S06]  /*17d90*/  VIADD R11, R10, 0xffffffe ;  /* 0x0ffffffe0a0b7836 */ /* 0x001fcc0000000000 */
[----:B------:R-:W0:Y:S02]  /*17da0*/  F2I.FTZ.U32.TRUNC.NTZ R3, R11 ;  /* 0x0000000b00037305 */ /* 0x000e24000021f000 */
[----:B0-----:R-:W-:-:S04]  /*17db0*/  IMAD.MOV R12, RZ, RZ, -R3 ;  /* 0x000000ffff0c7224 */ /* 0x001fc800078e0a03 */
[----:B------:R-:W-:-:S04]  /*17dc0*/  IMAD R13, R12, R9, RZ ;  /* 0x000000090c0d7224 */ /* 0x000fc800078e02ff */
[----:B------:R-:W-:Y:S01]  /*17dd0*/  IMAD.HI.U32 R2, R3, R13, R2 ;  /* 0x0000000d03027227 */ /* 0x000fe200078e0002 */
[----:B------:R-:W-:Y:S02]  /*17de0*/  IABS R13, R5 ;  /* 0x00000005000d7213 */ /* 0x000fe40000000000 */
[----:B------:R-:W-:-:S03]  /*17df0*/  IABS R3, R8 ;  /* 0x0000000800037213 */ /* 0x000fc60000000000 */
[----:B------:R-:W-:-:S04]  /*17e00*/  IMAD.HI.U32 R2, R2, R13, RZ ;  /* 0x0000000d02027227 */ /* 0x000fc800078e00ff */
[----:B------:R-:W-:-:S04]  /*17e10*/  IMAD.MOV R3, RZ, RZ, -R3 ;  /* 0x000000ffff037224 */ /* 0x000fc800078e0a03 */
[----:B------:R-:W-:Y:S01]  /*17e20*/  IMAD R10, R2, R3, R13 ;  /* 0x00000003020a7224 */ /* 0x000fe200078e020d */
[----:B------:R-:W-:-:S04]  /*17e30*/  LOP3.LUT R3, R5, R8, RZ, 0x3c, !PT ;  /* 0x0000000805037212 */ /* 0x000fc800078e3cff */
[----:B------:R-:W-:Y:S02]  /*17e40*/  ISETP.GT.U32.AND P1, PT, R9, R10, PT ;  /* 0x0000000a0900720c */ /* 0x000fe40003f24070 */
[----:B------:R-:W-:-:S11]  /*17e50*/  ISETP.GE.AND P2, PT, R3, RZ, PT ;  /* 0x000000ff0300720c */ /* 0x000fd60003f46270 */
[----:B------:R-:W-:Y:S02]  /*17e60*/  @!P1 IMAD.IADD R10, R10, 0x1, -R9 ;  /* 0x000000010a0a9824 */ /* 0x000fe400078e0a09 */
[----:B------:R-:W-:Y:S01]  /*17e70*/  @!P1 VIADD R2, R2, 0x1 ;  /* 0x0000000102029836 */ /* 0x000fe20000000000 */
[----:B------:R-:W-:Y:S02]  /*17e80*/  ISETP.NE.AND P1, PT, R8, RZ, PT ;  /* 0x000000ff0800720c */ /* 0x000fe40003f25270 */
[----:B------:R-:W-:-:S13]  /*17e90*/  ISETP.GE.U32.AND P0, PT, R10, R9, PT ;  /* 0x000000090a00720c */ /* 0x000fda0003f06070 */
[----:B------:R-:W-:-:S04]  /*17ea0*/  @P0 VIADD R2, R2, 0x1 ;  /* 0x0000000102020836 */ /* 0x000fc80000000000 */
[----:B------:R-:W-:Y:S01]  /*17eb0*/  @!P2 IMAD.MOV R2, RZ, RZ, -R2 ;  /* 0x000000ffff02a224 */ /* 0x000fe200078e0a02 */
[----:B------:R-:W-:-:S05]  /*17ec0*/  @!P1 LOP3.LUT R2, RZ, R8, RZ, 0x33, !PT ;  /* 0x00000008ff029212 */ /* 0x000fca00078e33ff */
[----:B------:R-:W-:Y:S02]  /*17ed0*/  IMAD R9, R7, R2, RZ ;  /* 0x0000000207097224 */ /* 0x000fe400078e02ff */
[----:B------:R-:W-:Y:S02]  /*17ee0*/  IMAD.MOV R2, RZ, RZ, -R2 ;  /* 0x000000ffff027224 */ /* 0x000fe400078e0a02 */
[----:B------:R-:W-:Y:S02]  /*17ef0*/  IMAD.MOV R3, RZ, RZ, -R9 ;  /* 0x000000ffff037224 */ /* 0x000fe400078e0a09 */
[----:B------:R-:W-:-:S03]  /*17f00*/  IMAD R5, R8, R2, R5 ;  /* 0x0000000208057224 */ /* 0x000fc600078e0205 */
[----:B------:R-:W-:-:S04]  /*17f10*/  VIADDMNMX R4, R3, R4, R7, PT ;  /* 0x0000000403047246 */ /* 0x000fc80003800107 */
[-C--:B------:R-:W-:Y:S02]  /*17f20*/  IABS R7, R4.reuse ;  /* 0x0000000400077213 */ /* 0x080fe40000000000 */
[----:B------:R-:W-:Y:S02]  /*17f30*/  IABS R8, R4 ;  /* 0x0000000400087213 */ /* 0x000fe40000000000 */
[----:B------:R-:W0:Y:S03]  /*17f40*/  I2F.RP R10, R7 ;  /* 0x00000007000a7306 */ /* 0x000e260000209400 */
[----:B------:R-:W-:-:S05]  /*17f50*/  IMAD.MOV R8, RZ, RZ, -R8 ;  /* 0x000000ffff087224 */ /* 0x000fca00078e0a08 */
[----:B0-----:R-:W0:Y:S02]  /*17f60*/  MUFU.RCP R10, R10 ;  /* 0x0000000a000a7308 */ /* 0x001e240000001000 */
[----:B0-----:R-:W-:-:S06]  /*17f70*/  VIADD R3, R10, 0xffffffe ;  /* 0x0ffffffe0a037836 */ /* 0x001fcc0000000000 */
[----:B------:R-:W0:Y:S02]  /*17f80*/  F2I.FTZ.U32.TRUNC.NTZ R3, R3 ;  /* 0x0000000300037305 */ /* 0x000e24000021f000 */
[----:B0-----:R-:W-:-:S04]  /*17f90*/  IMAD.MOV R2, RZ, RZ, -R3 ;  /* 0x000000ffff027224 */ /* 0x001fc800078e0a03 */
[----:B------:R-:W-:Y:S02]  /*17fa0*/  IMAD R11, R2, R7, RZ ;  /* 0x00000007020b7224 */ /* 0x000fe400078e02ff */
[----:B------:R-:W-:-:S04]  /*17fb0*/  IMAD.MOV.U32 R2, RZ, RZ, RZ ;  /* 0x000000ffff027224 */ /* 0x000fc800078e00ff */
[----:B------:R-:W-:Y:S01]  /*17fc0*/  IMAD.HI.U32 R2, R3, R11, R2 ;  /* 0x0000000b03027227 */ /* 0x000fe200078e0002 */
[----:B------:R-:W-:Y:S02]  /*17fd0*/  IABS R11, R5 ;  /* 0x00000005000b7213 */ /* 0x000fe40000000000 */
[----:B------:R-:W-:Y:S02]  /*17fe0*/  LOP3.LUT R3, R5, R4, RZ, 0x3c, !PT ;  /* 0x0000000405037212 */ /* 0x000fe400078e3cff */
[----:B------:R-:W-:Y:S01]  /*17ff0*/  IADD3 R5, R9, 0x1000000, R5 ;  /* 0x0100000009057810 */ /* 0x000fe20007ffe005 */
        /* <DEDUP_REMOVED lines=8> */
[----:B------:R-:W-:-:S04]  /*18080*/  @P0 VIADD R2, R2, 0x1 ;  /* 0x0000000102020836 */ /* 0x000fc80000000000 */
[----:B------:R-:W-:Y:S01]  /*18090*/  @!P2 IMAD.MOV R2, RZ, RZ, -R2 ;  /* 0x000000ffff02a224 */ /* 0x000fe200078e0a02 */
[----:B------:R-:W-:Y:S01]  /*180a0*/  @!P1 LOP3.LUT R2, RZ, R4, RZ, 0x33, !PT ;  /* 0x00000004ff029212 */ /* 0x000fe200078e33ff */
[----:B------:R-:W-:-:S04]  /*180b0*/  IMAD.MOV R4, RZ, RZ, -R4 ;  /* 0x000000ffff047224 */ /* 0x000fc800078e0a04 */
[----:B------:R-:W-:-:S05]  /*180c0*/  IMAD R3, R2, R4, R5 ;  /* 0x0000000402037224 */ /* 0x000fca00078e0205 */
[----:B------:R1:W-:Y:S02]  /*180d0*/  STL [R1+0x18], R3 ;  /* 0x0000180301007387 */ /* 0x0003e40000100800 */
.L_x_1173:
[----:B01----:R-:W-:-:S05]  /*180e0*/  LOP3.LUT R3, RZ, R2, RZ, 0x33, !PT ;  /* 0x00000002ff037212 */ /* 0x003fca00078e33ff */
[----:B------:R-:W-:-:S05]  /*180f0*/  IMAD.IADD R2, R6, 0x1, R3 ;  /* 0x0000000106027824 */ /* 0x000fca00078e0203 */
[----:B------:R1:W-:Y:S01]  /*18100*/  STL [R1+0x14], R2 ;  /* 0x0000140201007387 */ /* 0x0003e20000100800 */
[----:B------:R-:W-:Y:S05]  /*18110*/  BRA `(.L_x_1174) ;  /* 0x00000000000c7947 */ /* 0x000fea0003800000 */
.L_x_1169:
[----:B------:R0:W-:Y:S04]  /*18120*/  STL [R1+0x10], R7 ;  /* 0x0000100701007387 */ /* 0x0001e80000100800 */
[----:B------:R0:W-:Y:S04]  /*18130*/  STL [R1+0x14], RZ ;  /* 0x000014ff01007387 */ /* 0x0001e80000100800 */
[----:B------:R0:W-:Y:S02]  /*18140*/  STL [R1+0x18], RZ ;  /* 0x000018ff01007387 */ /* 0x0001e40000100800 */
.L_x_1174:
[----:B------:R-:W2:Y:S04]  /*18150*/  LDL R4, [R1+0x10] ;  /* 0x0000100001047983 */ /* 0x000ea80000100800 */
[----:B------:R-:W2:Y:S04]  /*18160*/  LDL R5, [R1+0x14] ;  /* 0x0000140001057983 */ /* 0x000ea80000100800 */
[----:B------:R-:W2:Y:S01]  /*18170*/  LDL R6, [R1+0x18] ;  /* 0x0000180001067983 */ /* 0x000ea20000100800 */
[----:B------:R-:W-:Y:S01]  /*18180*/  ISETP.NE.AND P0, PT, R0, RZ, PT ;  /* 0x000000ff0000720c */ /* 0x000fe20003f05270 */
[----:B-1----:R-:W-:-:S12]  /*18190*/  IMAD.U32 R2, RZ, RZ, UR42 ;  /* 0x0000002aff027e24 */ /* 0x002fd8000f8e00ff */
[----:B------:R-:W1:Y:S01]  /*181a0*/  @!P0 S2R R3, SR_CgaCtaId ;  /* 0x0000000000038919 */ /* 0x000e620000008800 */
[----:B------:R-:W-:Y:S01]  /*181b0*/  @!P0 MOV R0, 0x400 ;  /* 0x0000040000008802 */ /* 0x000fe20000000f00 */
[----:B0-----:R-:W-:-:S03]  /*181c0*/  @!P0 IMAD.MOV.U32 R7, RZ, RZ, R2 ;  /* 0x000000ffff078224 */ /* 0x001fc600078e0002 */
[----:B-1----:R-:W-:-:S05]  /*181d0*/  @!P0 LEA R0, R3, R0, 0x18 ;  /* 0x0000000003008211 */ /* 0x002fca00078ec0ff */
[----:B--2---:R0:W-:Y:S01]  /*181e0*/  @!P0 STS.128 [R0+0x298d0], R4 ;  /* 0x0298d00400008388 */ /* 0x0041e20000000c00 */
[----:B------:R-:W-:Y:S06]  /*181f0*/  BAR.ARV 0x5, 0x180 ;  /* 0x0146000000007b1d */ /* 0x000fec0000002000 */
.L_x_1167:
[----:B0-----:R-:W-:Y:S01]  /*18200*/  IMAD.MOV.U32 R0, RZ, RZ, 0x1 ;  /* 0x00000001ff007424 */ /* 0x001fe200078e00ff */
[----:B------:R-:W-:Y:S01]  /*18210*/  ULDC UR4, c[0x0][0xc3c] ;  /* 0x00030f0000047ab9 */ /* 0x000fe20000000800 */
[----:B------:R-:W-:Y:S01]  /*18220*/  IMAD.MOV.U32 R19, RZ, RZ, RZ ;  /* 0x000000ffff137224 */ /* 0x000fe200078e00ff */
[----:B------:R-:W-:Y:S02]  /*18230*/  UISETP.GE.AND UP0, UPT, UR42, UR4, UPT ;  /* 0x000000042a00728c */ /* 0x000fe4000bf06270 */
[----:B------:R0:W-:Y:S04]  /*18240*/  STL [R1], R0 ;  /* 0x0000000001007387 */ /* 0x0001e80000100800 */
[----:B------:R0:W-:Y:S01]  /*18250*/  STL [R1+0x30], RZ ;  /* 0x000030ff01007387 */ /* 0x0001e20000100800 */
[----:B------:R-:W-:-:S13]  /*18260*/  PLOP3.LUT P0, PT, PT, PT, UP0, 0x80, 0x0 ;  /* 0x000000000000781c */ /* 0x000fda0003f0f008 */
[----:B0-----:R-:W-:Y:S05]  /*18270*/  @P0 BRA `(.L_x_1175) ;  /* 0x0000005000540947 */ /* 0x001fea0003800000 */
[----:B------:R-:W0:Y:S01]  /*18280*/  S2R R10, SR_TID.X ;  /* 0x00000000000a7919 */ /* 0x000e220000002100 */
[----:B------:R-:W2:Y:S01]  /*18290*/  S2UR UR5, SR_CgaCtaId ;  /* 0x00000000000579c3 */ /* 0x000ea20000008800 */
[----:B------:R-:W-:Y:S01]  /*182a0*/  UMOV UR4, 0x400 ;  /* 0x0000040000047882 */ /* 0x000fe20000000000 */
[----:B------:R-:W-:Y:S01]  /*182b0*/  IMAD.MOV.U32 R19, RZ, RZ, RZ ;  /* 0x000000ffff137224 */ /* 0x000fe200078e00ff */
[----:B------:R-:W-:Y:S01]  /*182c0*/  ULDC UR40, c[0x0][0xc] ;  /* 0x0000030000287ab9 */ /* 0x000fe20000000800 */
[----:B------:R-:W-:Y:S02]  /*182d0*/  ULOP3.LUT UR39, UR38, 0x1, URZ, 0xfc, !UPT ;  /* 0x0000000126277892 */ /* 0x000fe4000f8efc3f */
[----:B------:R-:W-:Y:S01]  /*182e0*/  ULOP3.LUT UR41, UR38, 0x2, URZ, 0xfc, !UPT ;  /* 0x0000000226297892 */ /* 0x000fe2000f8efc3f */
[----:B------:R-:W-:Y:S01]  /*182f0*/  ULDC.64 UR44, c[0x0][0x198] ;  /* 0x00006600002c7ab9 */ /* 0x000fe20000000a00 */
[----:B--2---:R-:W-:-:S06]  /*18300*/  ULEA UR4, UR5, UR4, 0x18 ;  /* 0x0000000405047291 */ /* 0x004fcc000f8ec03f */
[----:B------:R-:W-:Y:S01]  /*18310*/  IMAD.U32 R18, RZ, RZ, UR4 ;  /* 0x00000004ff127e24 */ /* 0x000fe2000f8e00ff */
[C---:B0-----:R-:W-:Y:S01]  /*18320*/  LOP3.LUT R8, R10.reuse, 0x7f, RZ, 0xc0, !PT ;  /* 0x0000007f0a087812 */ /* 0x041fe200078ec0ff */
[C---:B-1----:R-:W-:Y:S01]  /*18330*/  IMAD.SHL.U32 R4, R10.reuse, 0x80, RZ ;  /* 0x000000800a047824 */ /* 0x042fe200078e00ff */
[C---:B------:R-:W-:Y:S01]  /*18340*/  LOP3.LUT P0, RZ, R10.reuse, 0x4, RZ, 0xc0, !PT ;  /* 0x000000040aff7812 */ /* 0x040fe2000780c0ff */
[C---:B------:R-:W-:Y:S01]  /*18350*/  IMAD.SHL.U32 R2, R10.reuse, 0x10, RZ ;  /* 0x000000100a027824 */ /* 0x040fe200078e00ff */
[----:B------:R-:W-:Y:S01]  /*18360*/  SHF.R.U32.HI R0, RZ, 0x5, R8 ;  /* 0x00000005ff007819 */ /* 0x000fe20000011608 */
[----:B------:R-:W-:Y:S01]  /*18370*/  IMAD.SHL.U32 R3, R10, 0x2, RZ ;  /* 0x000000020a037824 */ /* 0x000fe200078e00ff */
[----:B------:R-:W-:Y:S01]  /*18380*/  LOP3.LUT R5, R4, 0x380, RZ, 0xc0, !PT ;  /* 0x0000038004057812 */ /* 0x000fe200078ec0ff */
[----:B------:R-:W-:Y:S02]  /*18390*/  IMAD.SHL.U32 R9, R10, 0x4, RZ ;  /* 0x000000040a097824 */ /* 0x000fe400078e00ff */
[----:B------:R-:W-:-:S02]  /*183a0*/  IMAD.SHL.U32 R7, R0, 0x200, RZ ;  /* 0x0000020000077824 */ /* 0x000fc400078e00ff */
[----:B------:R-:W-:Y:S01]  /*183b0*/  IMAD R5, R0, 0x10, R5 ;  /* 0x0000001000057824 */ /* 0x000fe200078e0205 */
[----:B------:R-:W-:-:S04]  /*183c0*/  LOP3.LUT R0, R2, 0x1b0, RZ, 0xc0, !PT ;  /* 0x000001b002007812 */ /* 0x000fc800078ec0ff */
[----:B------:R-:W-:Y:S02]  /*183d0*/  LOP3.LUT R3, R0, 0x30, R3, 0x78, !PT ;  /* 0x0000003000037812 */ /* 0x000fe400078e7803 */
[--C-:B------:R-:W-:Y:S02]  /*183e0*/  LOP3.LUT R0, R7, 0x40, R2.reuse, 0xf8, !PT ;  /* 0x0000004007007812 */ /* 0x100fe400078ef802 */
[----:B------:R-:W-:Y:S02]  /*183f0*/  LOP3.LUT R5, R5, 0x70, R2, 0x78, !PT ;  /* 0x0000007005057812 */ /* 0x000fe400078e7802 */
[----:B------:R-:W-:Y:S01]  /*18400*/  LOP3.LUT R3, R0, R3, RZ, 0xfc, !PT ;  /* 0x0000000300037212 */ /* 0x000fe200078efcff */
[----:B------:R-:W-:Y:S01]  /*18410*/  IMAD.SHL.U32 R0, R10, 0x20, RZ ;  /* 0x000000200a007824 */ /* 0x000fe200078e00ff */
[----:B------:R-:W-:-:S04]  /*18420*/  LOP3.LUT R5, R5, 0xc00, R4, 0xf8, !PT ;  /* 0x00000c0005057812 */ /* 0x000fc800078ef804 */
[----:B------:R-:W-:Y:S01]  /*18430*/  LOP3.LUT R6, R0, 0x80, RZ, 0xc0, !PT ;  /* 0x0000008000067812 */ /* 0x000fe200078ec0ff */
[----:B------:R0:W-:Y:S01]  /*18440*/  STL [R1+0x24], R5 ;  /* 0x0000240501007387 */ /* 0x0001e20000100800 */
        /* <DEDUP_REMOVED lines=11> */
[----:B------:R-:W-:Y:S01]  /*18500*/  SEL R6, R2, 0xffffffc0, !P0 ;  /* 0xffffffc002067807 */ /* 0x000fe20004000000 */
[----:B------:R-:W-:-:S05]  /*18510*/  IMAD.IADD R2, R18, 0x1, R3 ;  /* 0x0000000112027824 */ /* 0x000fca00078e0203 */
[----:B------:R0:W-:Y:S04]  /*18520*/  STL [R1+0x28], R2 ;  /* 0x0000280201007387 */ /* 0x0001e80000100800 */
[----:B------:R-:W-:Y:S04]  /*18530*/  STL [R1+0x30], RZ ;  /* 0x000030ff01007387 */ /* 0x000fe80000100800 */
[----:B------:R1:W-:Y:S01]  /*18540*/  STL [R1], R0 ;  /* 0x0000000001007387 */ /* 0x0003e20000100800 */
[C---:B0-----:R-:W-:Y:S02]  /*18550*/  LOP3.LUT R2, R4.reuse, 0x40, RZ, 0xfc, !PT ;  /* 0x0000004004027812 */ /* 0x041fe400078efcff */
[----:B-1----:R-:W-:-:S07]  /*18560*/  LOP3.LUT R0, R4, 0x80, RZ, 0xfc, !PT ;  /* 0x0000008004007812 */ /* 0x002fce00078efcff */
.L_x_1253:
[----:B------:R-:W-:Y:S01]  /*18570*/  ULDC.64 UR4, c[0x0][0xa28] ;  /* 0x00028a0000047ab9 */ /* 0x000fe20000000a00 */
[----:B------:R-:W-:Y:S01]  /*18580*/  ULDC.64 UR8, c[0x0][0xa00] ;  /* 0x0002800000087ab9 */ /* 0x000fe20000000a00 */
[----:B------:R-:W-:Y:S01]  /*18590*/  UISETP.NE.U32.AND UP0, UPT, UR4, URZ, UPT ;  /* 0x0000003f0400728c */ /* 0x000fe2000bf05070 */
[----:B------:R-:W-:Y:S01]  /*185a0*/  ISETP.NE.U32.AND P0, PT, RZ, UR8, PT ;  /* 0x00000008ff007c0c */ /* 0x000fe2000bf05070 */
[----:B------:R-:W-:Y:S01]  /*185b0*/  ULDC.64 UR6, c[0x0][0xa00] ;  /* 0x0002800000067ab9 */ /* 0x000fe20000000a00 */
[----:B------:R-:W-:Y:S01]  /*185c0*/  IMAD.MOV.U32 R0, RZ, RZ, RZ ;  /* 0x000000ffff007224 */ /* 0x000fe200078e00ff */
[----:B------:R-:W-:Y:S01]  /*185d0*/  UISETP.NE.AND.EX UP0, UPT, UR5, URZ, UPT, UP0 ;  /* 0x0000003f0500728c */ /* 0x000fe2000bf05300 */
[----:B------:R-:W-:Y:S01]  /*185e0*/  ISETP.NE.AND.EX P0, PT, RZ, UR9, PT, P0 ;  /* 0x00000009ff007c0c */ /* 0x000fe2000bf05300 */
[----:B------:R-:W-:Y:S01]  /*185f0*/  UIMAD.WIDE UR6, UR42, 0x4, UR6 ;  /* 0x000000042a0678a5 */ /* 0x000fe2000f8e0206 */
[----:B-123--:R-:W2:Y:S01]  /*18600*/  LDL.LU R6, [R1+0x18] ;  /* 0x0000180001067983 */ /* 0x00eea20000300800 */
[----:B------:R-:W-:Y:S01]  /*18610*/  ULDC.64 UR10, c[0x0][0xa18] ;  /* 0x00028600000a7ab9 */ /* 0x000fe20000000a00 */
[----:B0-----:R-:W0:Y:S01]  /*18620*/  LDC R7, c[0x0][0x288] ;  /* 0x0000a200ff077b82 */ /* 0x001e220000000800 */
[----:B------:R-:W-:Y:S01]  /*18630*/  PLOP3.LUT P1, PT, PT, PT, UP0, 0x80, 0x0 ;  /* 0x000000000000781c */ /* 0x000fe20003f2f008 */
[----:B------:R-:W-:Y:S01]  /*18640*/  ULDC.64 UR8, c[0x0][0xa08] ;  /* 0x0002820000087ab9 */ /* 0x000fe20000000a00 */
[----:B------:R-:W-:-:S02]  /*18650*/  IMAD.U32 R2, RZ, RZ, UR6 ;  /* 0x00000006ff027e24 */ /* 0x000fc4000f8e00ff */
[----:B------:R-:W-:Y:S01]  /*18660*/  IMAD.U32 R3, RZ, RZ, UR7 ;  /* 0x00000007ff037e24 */ /* 0x000fe2000f8e00ff */
[----:B------:R-:W-:Y:S02]  /*18670*/  @UP0 ULDC.64 UR4, c[0x0][0xa28] ;  /* 0x00028a0000040ab9 */ /* 0x000fe40000000a00 */
[----:B------:R-:W-:Y:S02]  /*18680*/  @UP0 UIMAD.WIDE UR4, UR42, 0x4, UR4 ;  /* 0x000000042a0408a5 */ /* 0x000fe4000f8e0204 */
[----:B------:R1:W3:Y:S01]  /*18690*/  @P0 LDG.E R5, desc[UR52][R2.64] ;  /* 0x0000003402050981 */ /* 0x0002e2000c1e1900 */
[----:B------:R-:W-:-:S04]  /*186a0*/  UISETP.NE.U32.AND UP0, UPT, UR10, URZ, UPT ;  /* 0x0000003f0a00728c */ /* 0x000fc8000bf05070 */
[----:B------:R-:W-:Y:S01]  /*186b0*/  UISETP.NE.AND.EX UP0, UPT, UR11, URZ, UPT, UP0 ;  /* 0x0000003f0b00728c */ /* 0x000fe2000bf05300 */
[----:B-1----:R-:W-:Y:S02]  /*186c0*/  IMAD.U32 R2, RZ, RZ, UR4 ;  /* 0x00000004ff027e24 */ /* 0x002fe4000f8e00ff */
[----:B------:R-:W-:Y:S01]  /*186d0*/  IMAD.U32 R3, RZ, RZ, UR5 ;  /* 0x00000005ff037e24 */ /* 0x000fe2000f8e00ff */
[----:B------:R-:W-:-:S04]  /*186e0*/  ULDC.64 UR4, c[0x0][0xa08] ;  /* 0x0002820000047ab9 */ /* 0x000fc80000000a00 */
[----:B------:R1:W5:Y:S01]  /*186f0*/  @P1 LDG.E R0, desc[UR52][R2.64] ;  /* 0x0000003402001981 */ /* 0x000362000c1e1900 */
[----:B------:R-:W-:Y:S01]  /*18700*/  ISETP.NE.U32.AND P1, PT, RZ, UR4, PT ;  /* 0x00000004ff007c0c */ /* 0x000fe2000bf25070 */
[----:B------:R-:W-:Y:S01]  /*18710*/  UIMAD.WIDE UR8, UR42, 0x4, UR8 ;  /* 0x000000042a0878a5 */ /* 0x000fe2000f8e0208 */
[----:B------:R-:W-:Y:S02]  /*18720*/  IMAD.MOV.U32 R4, RZ, RZ, RZ ;  /* 0x000000ffff047224 */ /* 0x000fe400078e00ff */
[----:B------:R-:W-:Y:S01]  /*18730*/  ISETP.NE.AND.EX P1, PT, RZ, UR5, PT, P1 ;  /* 0x00000005ff007c0c */ /* 0x000fe2000bf25310 */
[----:B------:R-:W-:Y:S01]  /*18740*/  @UP0 ULDC.64 UR4, c[0x0][0xa18] ;  /* 0x0002860000040ab9 */ /* 0x000fe20000000a00 */
[----:B------:R-:W-:Y:S01]  /*18750*/  PLOP3.LUT P4, PT, PT, PT, UP0, 0x80, 0x0 ;  /* 0x000000000000781c */ /* 0x000fe20003f8f008 */
[----:B------:R-:W-:Y:S01]  /*18760*/  @UP0 UIMAD.WIDE UR4, UR42, 0x4, UR4 ;  /* 0x000000042a0408a5 */ /* 0x000fe2000f8e0204 */
[----:B-1----:R-:W-:Y:S02]  /*18770*/  IMAD.U32 R2, RZ, RZ, UR8 ;  /* 0x00000008ff027e24 */ /* 0x002fe4000f8e00ff */
[----:B------:R-:W-:-:S07]  /*18780*/  IMAD.U32 R3, RZ, RZ, UR9 ;  /* 0x00000009ff037e24 */ /* 0x000fce000f8e00ff */
[----:B------:R1:W5:Y:S02]  /*18790*/  @P1 LDG.E R4, desc[UR52][R2.64] ;  /* 0x0000003402041981 */ /* 0x000364000c1e1900 */
[----:B-1----:R-:W-:Y:S02]  /*187a0*/  IMAD.U32 R2, RZ, RZ, UR4 ;  /* 0x00000004ff027e24 */ /* 0x002fe4000f8e00ff */
[----:B------:R-:W-:Y:S01]  /*187b0*/  IMAD.U32 R3, RZ, RZ, UR5 ;  /* 0x00000005ff037e24 */ /* 0x000fe2000f8e00ff */
[----:B------:R-:W-:Y:S01]  /*187c0*/  UMOV UR43, URZ ;  /* 0x0000003f002b7c82 */ /* 0x000fe20008000000 */
[----:B------:R-:W-:-:S03]  /*187d0*/  ULDC.64 UR4, c[0x0][0xa20] ;  /* 0x0002880000047ab9 */ /* 0x000fc60000000a00 */
[----:B0-----:R0:W4:Y:S01]  /*187e0*/  @P4 LDG.E R7, desc[UR52][R2.64] ;  /* 0x0000003402074981 */ /* 0x001122000c1e1900 */
[----:B------:R-:W-:-:S04]  /*187f0*/  ISETP.NE.U32.AND P3, PT, RZ, UR4, PT ;  /* 0x00000004ff007c0c */ /* 0x000fc8000bf65070 */
[----:B------:R-:W-:Y:S01]  /*18800*/  ISETP.NE.AND.EX P3, PT, RZ, UR5, PT, P3 ;  /* 0x00000005ff007c0c */ /* 0x000fe2000bf65330 */
[----:B0-----:R-:W0:Y:S02]  /*18810*/  LDC.64 R2, c[0x0][0x418] ;  /* 0x00010600ff027b82 */ /* 0x001e240000000a00 */
[----:B0-----:R-:W-:-:S04]  /*18820*/  ISETP.NE.U32.AND P2, PT, R2, RZ, PT ;  /* 0x000000ff0200720c */ /* 0x001fc80003f45070 */
[----:B------:R-:W-:Y:S02]  /*18830*/  ISETP.NE.AND.EX P2, PT, R3, RZ, PT, P2 ;  /* 0x000000ff0300720c */ /* 0x000fe40003f45320 */
[C---:B--2---:R-:W-:Y:S02]  /*18840*/  R2UR UR36, R6.reuse ;  /* 0x00000000062472ca */ /* 0x044fe400000e0000 */
[C---:B------:R-:W-:Y:S02]  /*18850*/  LOP3.LUT R2, R6.reuse, 0xff000000, RZ, 0xc0, !PT ;  /* 0xff00000006027812 */ /* 0x040fe400078ec0ff */
[----:B------:R-:W-:Y:S02]  /*18860*/  LOP3.LUT R6, R6, 0xff0000, RZ, 0xc0, !PT ;  /* 0x00ff000006067812 */ /* 0x000fe400078ec0ff */
[----:B------:R-:W-:-:S04]  /*18870*/  SHF.R.U32.HI R2, RZ, 0x8, R2 ;  /* 0x00000008ff027819 */ /* 0x000fc80000011602 */
[----:B------:R-:W-:Y:S02]  /*18880*/  LEA.HI R6, R6, R2, RZ, 0x10 ;  /* 0x0000000206067211 */ /* 0x000fe400078f80ff */
[----:B---3--:R-:W-:Y:S01]  /*18890*/  @P0 R2UR UR43, R5 ;  /* 0x00000000052b02ca */ /* 0x008fe200000e0000 */
[----:B------:R-:W-:Y:S01]  /*188a0*/  ULOP3.LUT UR36, UR36, 0xffff, URZ, 0xc0, !UPT ;  /* 0x0000ffff24247892 */ /* 0x000fe2000f8ec03f */
[----:B------:R-:W0:Y:S02]  /*188b0*/  LDC R5, c[0x0][0x424] ;  /* 0x00010900ff057b82 */ /* 0x000e240000000800 */
[----:B0-----:R-:W-:Y:S01]  /*188c0*/  SEL R5, R5, 0x1, P2 ;  /* 0x0000000105057807 */ /* 0x001fe20001000000 */
[----:B----4-:R0:W-:Y:S01]  /*188d0*/  STL [R1+0x1c], R7 ;  /* 0x00001c0701007387 */ /* 0x0101e20000100800 */
[----:B------:R-:W-:-:S04]  /*188e0*/  IMAD.MOV.U32 R9, RZ, RZ, R7 ;  /* 0x000000ffff097224 */ /* 0x000fc800078e0007 */
[----:B0-----:R-:W0:Y:S02]  /*188f0*/  LDC R7, c[0x0][0x2f0] ;  /* 0x0000bc00ff077b82 */ /* 0x001e240000000800 */
[----:B0-----:R-:W-:Y:S01]  /*18900*/  IMAD R5, R5, R7, RZ ;  /* 0x0000000705057224 */ /* 0x001fe200078e02ff */
[----:B------:R-:W-:Y:S06]  /*18910*/  @P4 BRA `(.L_x_1176) ;  /* 0x00000000001c4947 */ /* 0x000fec0003800000 */
[----:B------:R-:W-:Y:S05]  /*18920*/  @!P0 BRA `(.L_x_1176) ;  /* 0x0000000000188947 */ /* 0x000fea0003800000 */
[----:B------:R-:W-:Y:S02]  /*18930*/  IMAD.U32 R2, RZ, RZ, UR6 ;  /* 0x00000006ff027e24 */ /* 0x000fe4000f8e00ff */
[----:B------:R-:W-:-:S05]  /*18940*/  IMAD.U32 R3, RZ, RZ, UR7 ;  /* 0x00000007ff037e24 */ /* 0x000fca000f8e00ff */
[----:B------:R-:W2:Y:S04]  /*18950*/  LDG.E R7, desc[UR52][R2.64] ;  /* 0x0000003402077981 */ /* 0x000ea8000c1e1900 */
[----:B------:R-:W2:Y:S02]  /*18960*/  LDG.E R2, desc[UR52][R2.64+0x4] ;  /* 0x0000043402027981 */ /* 0x000ea4000c1e1900 */
[----:B--2---:R-:W-:-:S05]  /*18970*/  IMAD.IADD R9, R2, 0x1, -R7 ;  /* 0x0000000102097824 */ /* 0x004fca00078e0a07 */
[----:B------:R0:W-:Y:S02]  /*18980*/  STL [R1+0x1c], R9 ;  /* 0x00001c0901007387 */ /* 0x0001e40000100800 */
.L_x_1176:
[----:B-----5:R-:W-:-:S05]  /*18990*/  IMAD.IADD R2, R4, 0x1, R0 ;  /* 0x0000000104027824 */ /* 0x020fca00078e0200 */
[----:B------:R1:W-:Y:S01]  /*189a0*/  STL [R1+0x18], R2 ;  /* 0x0000180201007387 */ /* 0x0003e20000100800 */
[----:B------:R-:W-:Y:S05]  /*189b0*/  @!P3 BRA `(.L_x_1177) ;  /* 0x000000000018b947 */ /* 0x000fea0003800000 */
[----:B------:R-:W-:Y:S02]  /*189c0*/  ULDC.64 UR4, c[0x0][0xa20] ;  /* 0x0002880000047ab9 */ /* 0x000fe40000000a00 */
[----:B------:R-:W-:-:S06]  /*189d0*/  UIMAD.WIDE UR4, UR42, 0x4, UR4 ;  /* 0x000000042a0478a5 */ /* 0x000fcc000f8e0204 */
[----:B-1----:R-:W-:Y:S02]  /*189e0*/  IMAD.U32 R2, RZ, RZ, UR4 ;  /* 0x00000004ff027e24 */ /* 0x002fe4000f8e00ff */
[----:B------:R-:W-:-:S05]  /*189f0*/  IMAD.U32 R3, RZ, RZ, UR5 ;  /* 0x00000005ff037e24 */ /* 0x000fca000f8e00ff */
[----:B------:R2:W5:Y:S01]  /*18a00*/  LDG.E R5, desc[UR52][R2.64] ;  /* 0x0000003402057981 */ /* 0x000562000c1e1900 */
[----:B------:R-:W-:Y:S05]  /*18a10*/  BRA `(.L_x_1178) ;  /* 0x0000000000187947 */ /* 0x000fea0003800000 */
.L_x_1177:
[----:B------:R-:W-:Y:S05]  /*18a20*/  @!P1 BRA `(.L_x_1178) ;  /* 0x0000000000149947 */ /* 0x000fea0003800000 */
[----:B-1----:R-:W-:Y:S02]  /*18a30*/  IMAD.U32 R2, RZ, RZ, UR8 ;  /* 0x00000008ff027e24 */ /* 0x002fe4000f8e00ff */
[----:B------:R-:W-:-:S05]  /*18a40*/  IMAD.U32 R3, RZ, RZ, UR9 ;  /* 0x00000009ff037e24 */ /* 0x000fca000f8e00ff */
[----:B------:R-:W2:Y:S04]  /*18a50*/  LDG.E R5, desc[UR52][R2.64] ;  /* 0x0000003402057981 */ /* 0x000ea8000c1e1900 */
[----:B------:R-:W2:Y:S02]  /*18a60*/  LDG.E R2, desc[UR52][R2.64+0x4] ;  /* 0x0000043402027981 */ /* 0x000ea4000c1e1900 */
[----:B--2---:R-:W-:-:S07]  /*18a70*/  IMAD.IADD R5, R2, 0x1, -R5 ;  /* 0x0000000102057824 */ /* 0x004fce00078e0a05 */
.L_x_1178:
[----:B------:R-:W3:Y:S01]  /*18a80*/  LDL.LU R4, [R1+0x14] ;  /* 0x0000140001047983 */ /* 0x000ee20000300800 */
[----:B-12---:R-:W1:Y:S01]  /*18a90*/  LDC R2, c[0x0][0x448] ;  /* 0x00011200ff027b82 */ /* 0x006e620000000800 */
[----:B-----5:R-:W-:Y:S01]  /*18aa0*/  IMAD.IADD R0, R5, 0x1, -R0 ;  /* 0x0000000105007824 */ /* 0x020fe200078e0a00 */
[----:B-1----:R-:W-:-:S13]  /*18ab0*/  ISETP.NE.AND P1, PT, R2, 0x1, PT ;  /* 0x000000010200780c */ /* 0x002fda0003f25270 */
[----:B------:R-:W1:Y:S08]  /*18ac0*/  @P1 LDC R3, c[0x0][0x44c] ;  /* 0x00011300ff031b82 */ /* 0x000e700000000800 */
[----:B------:R-:W2:Y:S01]  /*18ad0*/  @P1 LDC R2, c[0x0][0x450] ;  /* 0x00011400ff021b82 */ /* 0x000ea20000000800 */
[----:B---3--:R-:W-:-:S04]  /*18ae0*/  IMAD.SHL.U32 R10, R4, 0x80, RZ ;  /* 0x00000080040a7824 */ /* 0x008fc800078e00ff */
[----:B------:R-:W-:Y:S01]  /*18af0*/  VIADD R4, R10, 0x7f ;  /* 0x0000007f0a047836 */ /* 0x000fe20000000000 */
[----:B------:R3:W-:Y:S03]  /*18b00*/  STL [R1+0x14], R10 ;  /* 0x0000140a01007387 */ /* 0x0007e60000100800 */
[----:B-1----:R-:W-:-:S04]  /*18b10*/  @P1 IMAD.HI.U32 R3, R4, R3, RZ ;  /* 0x0000000304031227 */ /* 0x002fc800078e00ff */
[----:B------:R-:W-:Y:S01]  /*18b20*/  IMAD.MOV.U32 R7, RZ, RZ, R4 ;  /* 0x000000ffff077224 */ /* 0x000fe200078e0004 */
[----:B--2---:R-:W-:Y:S02]  /*18b30*/  @P1 SHF.R.U32.HI R7, RZ, R2, R3 ;  /* 0x00000002ff071219 */ /* 0x004fe40000011603 */
[----:B------:R-:W-:-:S05]  /*18b40*/  IADD3 R2, R0, 0x1, -R9 ;  /* 0x0000000100027810 */ /* 0x000fca0007ffe809 */
[----:B------:R-:W-:Y:S02]  /*18b50*/  IMAD.IADD R7, R2, 0x1, R7 ;  /* 0x0000000102077824 */ /* 0x000fe400078e0207 */
[----:B------:R-:W1:Y:S02]  /*18b60*/  LDC.64 R2, c[0x0][0x9e0] ;  /* 0x00027800ff027b82 */ /* 0x000e640000000a00 */
[----:B-1----:R-:W-:Y:S01]  /*18b70*/  ISETP.GE.AND P2, PT, R3, 0x1, PT ;  /* 0x000000010300780c */ /* 0x002fe20003f46270 */
[----:B------:R-:W-:-:S12]  /*18b80*/  IMAD.IADD R2, R7, 0x1, R2 ;  /* 0x0000000107027824 */ /* 0x000fd800078e0202 */
[----:B---3--:R-:W-:Y:S05]  /*18b90*/  @!P2 BRA `(.L_x_1179) ;  /* 0x000000000040a947 */ /* 0x008fea0003800000 */
[C---:B------:R-:W-:Y:S01]  /*18ba0*/  ISETP.GT.AND P0, PT, R7.reuse, RZ, PT ;  /* 0x000000ff0700720c */ /* 0x040fe20003f04270 */
[----:B------:R-:W-:-:S12]  /*18bb0*/  VIADD R8, R7, 0xffffffff ;  /* 0xffffffff07087836 */ /* 0x000fd80000000000 */
[----:B------:R-:W-:Y:S05]  /*18bc0*/  @P0 BRA `(.L_x_1180) ;  /* 0x00000000001c0947 */ /* 0x000fea0003800000 */
[----:B------:R-:W-:Y:S01]  /*18bd0*/  ISETP.NE.AND P0, PT, R3, 0x1, PT ;  /* 0x000000010300780c */ /* 0x000fe20003f05270 */
[----:B------:R-:W-:-:S12]  /*18be0*/  IMAD.MOV R7, RZ, RZ, -R7 ;  /* 0x000000ffff077224 */ /* 0x000fd800078e0a07 */
[----:B------:R-:W1:Y:S02]  /*18bf0*/  @P0 LDC.64 R4, c[0x0][0x9e8] ;  /* 0x00027a00ff040b82 */ /* 0x000e640000000a00 */
[----:B-1----:R-:W-:-:S05]  /*18c00*/  @P0 IMAD.HI.U32 R4, R7, R4, RZ ;  /* 0x0000000407040227 */ /* 0x002fca00078e00ff */
[----:B------:R-:W-:-:S04]  /*18c10*/  @P0 SHF.R.U32.HI R7, RZ, R5, R4 ;  /* 0x00000005ff070219 */ /* 0x000fc80000011604 */
[----:B------:R-:W-:Y:S01]  /*18c20*/  LOP3.LUT R8, RZ, R7, RZ, 0x33, !PT ;  /* 0x00000007ff087212 */ /* 0x000fe200078e33ff */
[----:B------:R-:W-:Y:S06]  /*18c30*/  BRA `(.L_x_1181) ;  /* 0x0000000000107947 */ /* 0x000fec0003800000 */
.L_x_1180:
[----:B------:R-:W-:-:S13]  /*18c40*/  ISETP.NE.AND P0, PT, R3, 0x1, PT ;  /* 0x000000010300780c */ /* 0x000fda0003f05270 */
[----:B------:R-:W1:Y:S02]  /*18c50*/  @P0 LDC.64 R4, c[0x0][0x9e8] ;  /* 0x00027a00ff040b82 */ /* 0x000e640000000a00 */
[----:B-1----:R-:W-:-:S05]  /*18c60*/  @P0 IMAD.HI.U32 R4, R8, R4, RZ ;  /* 0x0000000408040227 */ /* 0x002fca00078e00ff */
[----:B------:R-:W-:-:S07]  /*18c70*/  @P0 SHF.R.U32.HI R8, RZ, R5, R4 ;  /* 0x00000005ff080219 */ /* 0x000fce0000011604 */
.L_x_1181:
[----:B------:R-:W-:-:S05]  /*18c80*/  IMAD R8, R8, R3, R3 ;  /* 0x0000000308087224 */ /* 0x000fca00078e0203 */
[----:B------:R-:W-:-:S07]  /*18c90*/  VIMNMX R2, R2, R8, PT ;  /* 0x0000000802027248 */ /* 0x000fce0003fe0100 */
.L_x_1179:
[----:B------:R-:W1:Y:S01]  /*18ca0*/  @P1 LDC R7, c[0x0][0x44c] ;  /* 0x00011300ff071b82 */ /* 0x000e620000000800 */
[----:B------:R-:W-:Y:S01]  /*18cb0*/  VIADD R2, R2, 0x9f ;  /* 0x0000009f02027836 */ /* 0x000fe20000000000 */
[----:B------:R-:W-:Y:S01]  /*18cc0*/  ULDC UR4, c[0x0][0x9dc] ;  /* 0x0002770000047ab9 */ /* 0x000fe20000000800 */
[----:B------:R-:W-:Y:S02]  /*18cd0*/  IMAD.MOV.U32 R4, RZ, RZ, R10 ;  /* 0x000000ffff047224 */ /* 0x000fe400078e000a */
[----:B------:R-:W-:-:S03]  /*18ce0*/  IMAD.HI R2, R2, 0x66666667, RZ ;  /* 0x6666666702027827 */ /* 0x000fc600078e02ff */
[----:B------:R-:W2:Y:S01]  /*18cf0*/  @P1 LDC R5, c[0x0][0x450] ;  /* 0x00011400ff051b82 */ /* 0x000ea20000000800 */
[----:B-1----:R-:W-:-:S05]  /*18d00*/  @P1 IMAD.HI.U32 R7, R10, R7, RZ ;  /* 0x000000070a071227 */ /* 0x002fca00078e00ff */
[----:B--2---:R-:W-:Y:S01]  /*18d10*/  @P1 SHF.R.U32.HI R4, RZ, R5, R7 ;  /* 0x00000005ff041219 */ /* 0x004fe20000011607 */
[----:B------:R-:W-:-:S03]  /*18d20*/  VIADD R5, R0, 0x9f ;  /* 0x0000009f00057836 */ /* 0x000fc60000000000 */
[----:B------:R-:W-:Y:S01]  /*18d30*/  IADD3 R7, R4, R0, -R9 ;  /* 0x0000000004077210 */ /* 0x000fe20007ffe809 */
[----:B------:R-:W-:Y:S01]  /*18d40*/  IMAD.HI R5, R5, 0x66666667, RZ ;  /* 0x6666666705057827 */ /* 0x000fe200078e02ff */
[----:B------:R-:W-:-:S04]  /*18d50*/  SHF.R.U32.HI R0, RZ, 0x1f, R2 ;  /* 0x0000001fff007819 */ /* 0x000fc80000011602 */
[----:B------:R-:W-:Y:S02]  /*18d60*/  LEA.HI.SX32 R0, R2, R0, 0x1a ;  /* 0x0000000002007211 */ /* 0x000fe400078fd2ff */
[----:B------:R-:W-:-:S04]  /*18d70*/  SHF.R.U32.HI R2, RZ, 0x1f, R5 ;  /* 0x0000001fff027819 */ /* 0x000fc80000011605 */
[----:B------:R-:W-:-:S04]  /*18d80*/  LEA.HI.SX32 R2, R5, R2, 0x1a ;  /* 0x0000000205027211 */ /* 0x000fc800078fd2ff */
[----:B------:R-:W-:Y:S01]  /*18d90*/  VIMNMX R0, R2, R0, PT ;  /* 0x0000000002007248 */ /* 0x000fe20003fe0100 */
[----:B------:R-:W-:Y:S01]  /*18da0*/  VIADD R2, R7, -UR4 ;  /* 0x8000000407027c36 */ /* 0x000fe20008000000 */
[----:B------:R-:W-:Y:S06]  /*18db0*/  @!P2 BRA `(.L_x_1182) ;  /* 0x00000000003ca947 */ /* 0x000fec0003800000 */
[----:B------:R-:W-:-:S13]  /*18dc0*/  ISETP.GT.AND P0, PT, R7, -0x1, PT ;  /* 0xffffffff0700780c */ /* 0x000fda0003f04270 */
[----:B------:R-:W-:Y:S05]  /*18dd0*/  @P0 BRA `(.L_x_1183) ;  /* 0x00000000001c0947 */ /* 0x000fea0003800000 */
[----:B------:R-:W-:Y:S02]  /*18de0*/  ISETP.NE.AND P0, PT, R3, 0x1, PT ;  /* 0x000000010300780c */ /* 0x000fe40003f05270 */
[----:B------:R-:W-:-:S11]  /*18df0*/  LOP3.LUT R7, RZ, R7, RZ, 0x33, !PT ;  /* 0x00000007ff077212 */ /* 0x000fd600078e33ff */
[----:B------:R-:W1:Y:S02]  /*18e00*/  @P0 LDC.64 R4, c[0x0][0x9e8] ;  /* 0x00027a00ff040b82 */ /* 0x000e640000000a00 */
[----:B-1----:R-:W-:-:S05]  /*18e10*/  @P0 IMAD.HI.U32 R4, R7, R4, RZ ;  /* 0x0000000407040227 */ /* 0x002fca00078e00ff */
[----:B------:R-:W-:-:S04]  /*18e20*/  @P0 SHF.R.U32.HI R7, RZ, R5, R4 ;  /* 0x00000005ff070219 */ /* 0x000fc80000011604 */
[----:B------:R-:W-:Y:S01]  /*18e30*/  LOP3.LUT R7, RZ, R7, RZ, 0x33, !PT ;  /* 0x00000007ff077212 */ /* 0x000fe200078e33ff */
[----:B------:R-:W-:Y:S06]  /*18e40*/  BRA `(.L_x_1184) ;  /* 0x0000000000107947 */ /* 0x000fec0003800000 */
.L_x_1183:
[----:B------:R-:W-:-:S13]  /*18e50*/  ISETP.NE.AND P0, PT, R3, 0x1, PT ;  /* 0x000000010300780c */ /* 0x000fda0003f05270 */
[----:B------:R-:W1:Y:S02]  /*18e60*/  @P0 LDC.64 R4, c[0x0][0x9e8] ;  /* 0x00027a00ff040b82 */ /* 0x000e640000000a00 */
[----:B-1----:R-:W-:-:S05]  /*18e70*/  @P0 IMAD.HI.U32 R4, R7, R4, RZ ;  /* 0x0000000407040227 */ /* 0x002fca00078e00ff */
[----:B------:R-:W-:-:S07]  /*18e80*/  @P0 SHF.R.U32.HI R7, RZ, R5, R4 ;  /* 0x00000005ff070219 */ /* 0x000fce0000011604 */
.L_x_1184:
[----:B------:R-:W-:-:S05]  /*18e90*/  IMAD R3, R7, R3, RZ ;  /* 0x0000000307037224 */ /* 0x000fca00078e02ff */
[----:B------:R-:W-:-:S07]  /*18ea0*/  VIMNMX R2, R2, R3, !PT ;  /* 0x0000000302027248 */ /* 0x000fce0007fe0100 */
.L_x_1182:
[----:B------:R-:W-:Y:S01]  /*18eb0*/  SHF.R.U32.HI R5, RZ, 0x10, R6 ;  /* 0x00000010ff057819 */ /* 0x000fe20000011606 */
[----:B------:R-:W-:-:S03]  /*18ec0*/  IMAD.HI R2, R2, 0x66666667, RZ ;  /* 0x6666666702027827 */ /* 0x000fc600078e02ff */
[----:B------:R-:W-:Y:S02]  /*18ed0*/  ISETP.NE.AND P0, PT, R5, RZ, PT ;  /* 0x000000ff0500720c */ /* 0x000fe40003f05270 */
[----:B------:R-:W-:-:S04]  /*18ee0*/  SHF.R.U32.HI R3, RZ, 0x1f, R2 ;  /* 0x0000001fff037819 */ /* 0x000fc80000011602 */
[----:B------:R-:W-:Y:S01]  /*18ef0*/  LEA.HI.SX32 R3, R2, R3, 0x1a ;  /* 0x0000000302037211 */ /* 0x000fe200078fd2ff */
[----:B------:R-:W-:-:S03]  /*18f00*/  IMAD.MOV.U32 R2, RZ, RZ, RZ ;  /* 0x000000ffff027224 */ /* 0x000fc600078e00ff */
[----:B------:R-:W-:-:S03]  /*18f10*/  VIMNMX R4, RZ, R3, !PT ;  /* 0x00000003ff047248 */ /* 0x000fc60007fe0100 */
[----:B------:R-:W1:Y:S01]  /*18f20*/  @!P0 LDC R5, c[0x0][0x9f0] ;  /* 0x00027c00ff058b82 */ /* 0x000e620000000800 */
[----:B------:R-:W-:-:S13]  /*18f30*/  ISETP.GT.AND P1, PT, R0, R4, PT ;  /* 0x000000040000720c */ /* 0x000fda0003f24270 */
[----:B------:R-:W-:Y:S05]  /*18f40*/  @!P1 BRA `(.L_x_1185) ;  /* 0x00000000006c9947 */ /* 0x000fea0003800000 */
[-C--:B-1----:R-:W-:Y:S02]  /*18f50*/  IABS R7, R5.reuse ;  /* 0x0000000500077213 */ /* 0x082fe40000000000 */
[----:B0-----:R-:W-:Y:S02]  /*18f60*/  IABS R9, R5 ;  /* 0x0000000500097213 */ /* 0x001fe40000000000 */
        /* <DEDUP_REMOVED lines=9> */
[----:B------:R-:W-:-:S05]  /*19000*/  IADD3 R3, R5, -0x1, R0 ;  /* 0xffffffff05037810 */ /* 0x000fca0007ffe000 */
[----:B------:R-:W-:-:S05]  /*19010*/  IMAD.IADD R3, R3, 0x1, -R4 ;  /* 0x0000000103037824 */ /* 0x000fca00078e0a04 */
[----:B------:R-:W-:Y:S02]  /*19020*/  IABS R2, R3 ;  /* 0x0000000300027213 */ /* 0x000fe40000000000 */
[----:B------:R-:W-:-:S03]  /*19030*/  LOP3.LUT R3, R3, R5, RZ, 0x3c, !PT ;  /* 0x0000000503037212 */ /* 0x000fc600078e3cff */
        /* <DEDUP_REMOVED lines=12> */
.L_x_1185:
[----:B------:R-:W-:Y:S01]  /*19100*/  LOP3.LUT R6, R6, 0xff, RZ, 0xc0, !PT ;  /* 0x000000ff06067812 */ /* 0x000fe200078ec0ff */
[----:B------:R-:W-:Y:S04]  /*19110*/  BSSY B7, `(.L_x_1186) ;  /* 0x0000320000077945 */ /* 0x000fe80003800000 */
[----:B------:R-:W-:-:S05]  /*19120*/  IMAD R3, R6, R2, R4 ;  /* 0x0000000206037224 */ /* 0x000fca00078e0204 */
        /* <DEDUP_REMOVED lines=10> */
[----:B------:R-:W-:Y:S02]  /*191d0*/  VOTEU.ANY UR4, UPT, PT ;  /* 0x0000000000047886 */ /* 0x000fe400038e0100 */
[----:B------:R-:W2:Y:S08]  /*191e0*/  FLO.U32 R0, UR4 ;  /* 0x0000000400007d00 */ /* 0x000eb000080e0000 */
[----:B-1----:R-:W1:Y:S01]  /*191f0*/  POPC R5, UR4 ;  /* 0x0000000400057d09 */ /* 0x002e620008000000 */
[----:B--2---:R-:W-:-:S02]  /*19200*/  ISETP.EQ.U32.AND P0, PT, R0, R3, PT ;  /* 0x000000030000720c */ /* 0x004fc40003f02070 */
[----:B------:R-:W1:Y:S11]  /*19210*/  LDC.64 R2, c[0x0][0xc60] ;  /* 0x00031800ff027b82 */ /* 0x000e760000000a00 */
[----:B-1----:R-:W2:Y:S01]  /*19220*/  @P0 ATOMG.E.ADD.STRONG.GPU PT, R3, desc[UR52][R2.64], R5 ;  /* 0x00000005020309a8 */ /* 0x002ea200081ee1f4 */
[----:B------:R-:W1:Y:S02]  /*19230*/  S2R R4, SR_LTMASK ;  /* 0x0000000000047919 */ /* 0x000e640000003900 */
[----:B-1----:R-:W-:-:S04]  /*19240*/  LOP3.LUT R4, R4, UR4, RZ, 0xc0, !PT ;  /* 0x0000000404047c12 */ /* 0x002fc8000f8ec0ff */
[----:B------:R-:W1:Y:S01]  /*19250*/  POPC R7, R4 ;  /* 0x0000000400077309 */ /* 0x000e620000000000 */
[----:B--2---:R-:W1:Y:S02]  /*19260*/  SHFL.IDX PT, R0, R3, R0, 0x1f ;  /* 0x00001f0003007589 */ /* 0x004e6400000e0000 */
[----:B-1----:R-:W-:-:S05]  /*19270*/  IADD3 R0, R0, UR40, R7 ;  /* 0x0000002800007c10 */ /* 0x002fca000fffe007 */
[----:B------:R3:W-:Y:S01]  /*19280*/  STL [R1+0x10], R0 ;  /* 0x0000100001007387 */ /* 0x0007e20000100800 */
[----:B------:R-:W-:Y:S05]  /*19290*/  BRA `(.L_x_1188) ;  /* 0x00000030001c7947 */ /* 0x000fea0003800000 */
.L_x_1187:
        /* <DEDUP_REMOVED lines=9> */
[----:B------:R-:W2:Y:S01]  /*19330*/  LDC.64 R2, c[0x4][R2] ;  /* 0x0100000002027b82 */ /* 0x000ea20000000a00 */
[----:B-1----:R-:W-:Y:S02]  /*19340*/  IMAD.U32 R5, RZ, RZ, UR7 ;  /* 0x00000007ff057e24 */ /* 0x002fe4000f8e00ff */
        /* <DEDUP_REMOVED lines=9> */
.L_x_1190:
[----:B------:R-:W-:Y:S05]  /*193e0*/  BSYNC B6 ;  /* 0x0000000000067941 */ /* 0x000fea0003800000 */
.L_x_1189:
[----:B------:R-:W-:Y:S01]  /*193f0*/  VIADD R0, R18, 0xa400 ;  /* 0x0000a40012007836 */ /* 0x000fe20000000000 */
[----:B------:R-:W-:Y:S01]  /*19400*/  LOP3.LUT R16, R16, 0xfffffffe, RZ, 0xc0, !PT ;  /* 0xfffffffe10107812 */ /* 0x000fe200078ec0ff */
[----:B------:R-:W-:Y:S03]  /*19410*/  BSSY B6, `(.L_x_1191) ;  /* 0x0000014000067945 */ /* 0x000fe60003800000 */
[----:B------:R-:W-:-:S13]  /*19420*/  LOP3.LUT P0, RZ, R0, 0x3ff, RZ, 0xc0, !PT ;  /* 0x000003ff00ff7812 */ /* 0x000fda000780c0ff */
[----:B------:R-:W-:Y:S01]  /*19430*/  @P0 LOP3.LUT R16, R16, 0x1, RZ, 0xfc, !PT ;  /* 0x0000000110100812 */ /* 0x000fe200078efcff */
[----:B------:R-:W-:Y:S06]  /*19440*/  @!P0 BRA `(.L_x_1192) ;  /* 0x0000000000408947 */ /* 0x000fec0003800000 */
        /* <DEDUP_REMOVED lines=16> */
.L_x_1192:
[----:B------:R-:W-:Y:S05]  /*19550*/  BSYNC B6 ;  /* 0x0000000000067941 */ /* 0x000fea0003800000 */
.L_x_1191:
        /* <DEDUP_REMOVED lines=20> */
.L_x_1194:
[----:B------:R-:W-:Y:S05]  /*196a0*/  BSYNC B6 ;  /* 0x0000000000067941 */ /* 0x000fea0003800000 */
.L_x_1193:
        /* <DEDUP_REMOVED lines=19> */
.L_x_1196:
[----:B------:R-:W-:Y:S05]  /*197e0*/  BSYNC B6 ;  /* 0x0000000000067941 */ /* 0x000fea0003800000 */
.L_x_1195:
[----:B------:R-:W-:Y:S01]  /*197f0*/  ULDC.64 UR4, c[0x0][0x9f8] ;  /* 0x00027e0000047ab9 */ /* 0x000fe20000000a00 */
[----:B------:R-:W-:Y:S01]  /*19800*/  IMAD.U32 R8, RZ, RZ, UR42 ;  /* 0x0000002aff087e24 */ /* 0x000fe2000f8e00ff */
[----:B------:R-:W-:-:S04]  /*19810*/  UISETP.NE.U32.AND UP0, UPT, UR4, URZ, UPT ;  /* 0x0000003f0400728c */ /* 0x000fc8000bf05070 */
[----:B------:R-:W-:-:S06]  /*19820*/  UISETP.NE.AND.EX UP0, UPT, UR5, URZ, UPT, UP0 ;  /* 0x0000003f0500728c */ /* 0x000fcc000bf05300 */
[----:B------:R-:W-:-:S05]  /*19830*/  PLOP3.LUT P0, PT, PT, PT, UP0, 0x80, 0x0 ;  /* 0x000000000000781c */ /* 0x000fca0003f0f008 */
[----:B------:R-:W-:Y:S02]  /*19840*/  @UP0 ULDC.64 UR4, c[0x0][0x9f8] ;  /* 0x00027e0000040ab9 */ /* 0x000fe40000000a00 */
[----:B------:R-:W-:-:S06]  /*19850*/  @UP0 UIMAD.WIDE UR4, UR42, 0x4, UR4 ;  /* 0x000000042a0408a5 */ /* 0x000fcc000f8e0204 */
[----:B------:R-:W-:Y:S02]  /*19860*/  IMAD.U32 R2, RZ, RZ, UR4 ;  /* 0x00000004ff027e24 */ /* 0x000fe4000f8e00ff */
[----:B------:R-:W-:Y:S01]  /*19870*/  IMAD.U32 R3, RZ, RZ, UR5 ;  /* 0x00000005ff037e24 */ /* 0x000fe2000f8e00ff */
[----:B------:R-:W2:Y:S01]  /*19880*/  S2R R0, SR_TID.X ;  /* 0x0000000000007919 */ /* 0x000ea20000002100 */
[----:B------:R-:W-:-:S03]  /*19890*/  ULDC.64 UR4, c[0x0][0xa08] ;  /* 0x0002820000047ab9 */ /* 0x000fc60000000a00 */
[----:B------:R3:W0:Y:S02]  /*198a0*/  @P0 LDG.E R8, desc[UR52][R2.64] ;  /* 0x0000003402080981 */ /* 0x000624000c1e1900 */
[----:B---3--:R-:W3:Y:S01]  /*198b0*/  LDC.64 R2, c[0x0][0x418] ;  /* 0x00010600ff027b82 */ /* 0x008ee20000000a00 */
[----:B--2---:R-:W-:-:S04]  /*198c0*/  SHF.R.U32.HI R0, RZ, 0x5, R0 ;  /* 0x00000005ff007819 */ /* 0x004fc80000011600 */
[----:B------:R-:W-:Y:S02]  /*198d0*/  LOP3.LUT R0, R0, 0x3, RZ, 0xc0, !PT ;  /* 0x0000000300007812 */ /* 0x000fe400078ec0ff */
[----:B---3--:R-:W-:Y:S01]  /*198e0*/  LOP3.LUT P0, RZ, R2, UR4, RZ, 0xfc, !PT ;  /* 0x0000000402ff7c12 */ /* 0x008fe2000f80fcff */
[----:B------:R-:W-:-:S03]  /*198f0*/  UMOV UR4, 0xffffffff ;  /* 0xffffffff00047882 */ /* 0x000fc60000000000 */
[----:B------:R-:W-:Y:S02]  /*19900*/  LOP3.LUT P0, RZ, R3, UR5, RZ, 0xfc, P0 ;  /* 0x0000000503ff7c12 */ /* 0x000fe4000800fcff */
[----:B0-----:R-:W-:Y:S01]  /*19910*/  SHF.R.S32.HI R9, RZ, 0x1f, R8 ;  /* 0x0000001fff097819 */ /* 0x001fe20000011408 */
[----:B------:R0:W-:Y:S01]  /*19920*/  STL [R1+0x4], R8 ;  /* 0x0000040801007387 */ /* 0x0001e20000100800 */
[----:B------:R-:W-:-:S03]  /*19930*/  SEL R17, R8, RZ, !P0 ;  /* 0x000000ff08117207 */ /* 0x000fc60004000000 */
[----:B------:R0:W-:Y:S01]  /*19940*/  STL [R1+0xc], R9 ;  /* 0x00000c0901007387 */ /* 0x0001e20000100800 */
[----:B------:R-:W-:Y:S05]  /*19950*/  BRA.DIV UR4, `(.L_x_1197) ;  /* 0x0000004204787947 */ /* 0x000fea000b800000 */
[----:B------:R2:W3:Y:S02]  /*19960*/  SHFL.IDX PT, R14, R0, RZ, 0x1f ;  /* 0x00001fff000e7589 */ /* 0x0004e400000e0000 */
.L_x_1272:
[----:B---3--:R-:W-:Y:S02]  /*19970*/  ISETP.NE.AND P0, PT, R14, RZ, PT ;  /* 0x000000ff0e00720c */ /* 0x008fe40003f05270 */
[----:B------:R-:W-:Y:S02]  /*19980*/  PLOP3.LUT P1, PT, PT, PT, PT, 0x8, 0x0 ;  /* 0x000000000000781c */ /* 0x000fe40003f2e170 */
[----:B------:R-:W-:-:S11]  /*19990*/  LOP3.LUT R16, R16, 0xfffffffe, RZ, 0xc0, !PT ;  /* 0xfffffffe10107812 */ /* 0x000fd600078ec0ff */
[----:B------:R-:W-:Y:S01]  /*199a0*/  @P1 LOP3.LUT R16, R16, 0x1, RZ, 0xfc, !PT ;  /* 0x0000000110101812 */ /* 0x000fe200078efcff */
[----:B------:R-:W-:Y:S06]  /*199b0*/  @P0 BRA `(.L_x_1198) ;  /* 0x00000004008c0947 */ /* 0x000fec0003800000 */
[----:B--2---:R-:W2:Y:S01]  /*199c0*/  LDL R0, [R1+0x2c] ;  /* 0x00002c0001007983 */ /* 0x004ea20000100800 */
[----:B------:R-:W-:Y:S01]  /*199d0*/  UMOV UR4, 0xffffffff ;  /* 0xffffffff00047882 */ /* 0x000fe20000000000 */
[----:B--2---:R-:W-:Y:S02]  /*199e0*/  VIADD R0, R0, 0xffffffff ;  /* 0xffffffff00007836 */ /* 0x004fe40000000000 */
[----:B------:R-:W-:Y:S05]  /*199f0*/  BRA.DIV UR4, `(.L_x_1199) ;  /* 0x0000004204707947 */ /* 0x000fea000b800000 */
[----:B------:R-:W-:-:S13]  /*19a00*/  ELECT P6, URZ, PT ;  /* 0x00000000003f782f */ /* 0x000fda00038c0000 */
.L_x_1275:
[----:B------:R-:W-:Y:S05]  /*19a10*/  @!P6 BRA `(.L_x_1198) ;  /* 0x000000040074e947 */ /* 0x000fea0003800000 */
[----:B------:R-:W-:-:S04]  /*19a20*/  ISETP.NE.U32.AND P0, PT, R2, RZ, PT ;  /* 0x000000ff0200720c */ /* 0x000fc80003f05070 */
[----:B------:R-:W-:-:S13]  /*19a30*/  ISETP.NE.AND.EX P0, PT, R3, RZ, PT, P0 ;  /* 0x000000ff0300720c */ /* 0x000fda0003f05300 */
[----:B------:R-:W-:Y:S05]  /*19a40*/  @!P0 BRA `(.L_x_1200) ;  /* 0x0000000000448947 */ /* 0x000fea0003800000 */
[----:B------:R-:W2:Y:S01]  /*19a50*/  LDC R7, c[0x0][0x43c] ;  /* 0x00010f00ff077b82 */ /* 0x000ea20000000800 */
[----:B------:R-:W-:Y:S01]  /*19a60*/  ULDC.64 UR4, c[0x0][0x428] ;  /* 0x00010a0000047ab9 */ /* 0x000fe20000000a00 */
[----:B--2---:R-:W-:-:S13]  /*19a70*/  ISETP.NE.AND P0, PT, R7, 0x1, PT ;  /* 0x000000010700780c */ /* 0x004fda0003f05270 */
[----:B-1----:R-:W1:Y:S02]  /*19a80*/  @P0 LDC.64 R4, c[0x0][0x440] ;  /* 0x00011000ff040b82 */ /* 0x002e640000000a00 */
        /* <DEDUP_REMOVED lines=13> */
.L_x_1200:
[----:B--2---:R-:W2:Y:S01]  /*19b60*/  LDL R3, [R1] ;  /* 0x0000000001037983 */ /* 0x004ea20000100800 */
[----:B------:R-:W-:Y:S01]  /*19b70*/  IMAD R2, R19, 0x8, R18 ;  /* 0x0000000813027824 */ /* 0x000fe200078e0212 */
[----:B0-----:R-:W0:Y:S02]  /*19b80*/  S2R R8, SR_TID.X ;  /* 0x0000000000087919 */ /* 0x001e240000002100 */
[----:B0-----:R-:W-:-:S04]  /*19b90*/  LOP3.LUT R8, R8, 0x7f, RZ, 0xc0, !PT ;  /* 0x0000007f08087812 */ /* 0x001fc800078ec0ff */
[----:B------:R-:W-:Y:S02]  /*19ba0*/  ISETP.NE.AND P1, PT, R8, RZ, PT ;  /* 0x000000ff0800720c */ /* 0x000fe40003f25270 */
[----:B--2---:R-:W-:-:S04]  /*19bb0*/  SHF.L.U32 R3, R3, 0x1f, RZ ;  /* 0x0000001f03037819 */ /* 0x004fc800000006ff */
[----:B------:R-:W0:Y:S02]  /*19bc0*/  SYNCS.PHASECHK.TRANS64.TRYWAIT P0, [R2+URZ+0x29880], R3 ;  /* 0x02988003020075a7 */ /* 0x000e24000800017f */
[----:B0-----:R-:W-:Y:S05]  /*19bd0*/  @!P0 BRA `(.L_x_1201) ;  /* 0x0000004000188947 */ /* 0x001fea0003800000 */
.L_x_1276:
[----:B------:R-:W-:Y:S05]  /*19be0*/  @P1 BRA `(.L_x_1202) ;  /* 0x00000000001c1947 */ /* 0x000fea0003800000 */
[----:B------:R-:W1:Y:S02]  /*19bf0*/  S2R R4, SR_TID.X ;  /* 0x0000000000047919 */ /* 0x000e640000002100 */
[----:B-1----:R-:W-:Y:S01]  /*19c00*/  LOP3.LUT R5, R4, 0x1f, RZ, 0xc0, !PT ;  /* 0x0000001f04057812 */ /* 0x002fe200078ec0ff */
[----:B------:R-:W-:-:S03]  /*19c10*/  IMAD.MOV.U32 R4, RZ, RZ, 0x5000 ;  /* 0x00005000ff047424 */ /* 0x000fc600078e00ff */
[----:B------:R-:W-:Y:S01]  /*19c20*/  ISETP.NE.AND P0, PT, R5, RZ, PT ;  /* 0x000000ff0500720c */ /* 0x000fe20003f05270 */
[----:B------:R2:W-:-:S12]  /*19c30*/  SYNCS.ARRIVE.TRANS64 RZ, [R2+URZ+0x29870], R4 ;  /* 0x0298700402ff79a7 */ /* 0x0005d8000800003f */
[----:B--2---:R-:W-:Y:S05]  /*19c40*/  @!P0 BRA `(.L_x_1202) ;  /* 0x0000000000048947 */ /* 0x004fea0003800000 */
[----:B------:R-:W-:Y:S01]  /*19c50*/  BPT.TRAP 0x1 ;  /* 0x000000040000795c */ /* 0x000fe20000300000 */
.L_x_1202:
[----:B-1----:R-:W2:Y:S01]  /*19c60*/  LDL R5, [R1+0x18] ;  /* 0x0000180001057983 */ /* 0x002ea20000100800 */
[----:B------:R-:W-:Y:S01]  /*19c70*/  IMAD R4, R19, 0x5000, R18 ;  /* 0x0000500013047824 */ /* 0x000fe200078e0212 */
[----:B------:R-:W-:Y:S01]  /*19c80*/  R2UR UR33, R2 ;  /* 0x00000000022172ca */ /* 0x000fe200000e0000 */
[----:B------:R-:W-:Y:S01]  /*19c90*/  UIADD3 UR4, UP0, UR44, 0x470, URZ ;  /* 0x000004702c047890 */ /* 0x000fe2000ff1e03f */
[----:B-----5:R-:W-:Y:S01]  /*19ca0*/  R2UR UR37, R17 ;  /* 0x00000000112572ca */ /* 0x020fe200000e0000 */
[----:B------:R-:W-:Y:S01]  /*19cb0*/  UMOV UR6, 0x0 ;  /* 0x0000000000067882 */ /* 0x000fe20000000000 */
[----:B------:R-:W-:Y:S01]  /*19cc0*/  R2UR UR32, R4 ;  /* 0x00000000042072ca */ /* 0x000fe200000e0000 */
[----:B------:R-:W-:Y:S01]  /*19cd0*/  UIADD3.X UR5, URZ, UR45, URZ, UP0, !UPT ;  /* 0x0000002d3f057290 */ /* 0x000fe200087fe43f */
[----:B------:R-:W-:Y:S01]  /*19ce0*/  UMOV UR7, 0x14f00000 ;  /* 0x14f0000000077882 */ /* 0x000fe20000000000 */
[----:B------:R-:W-:-:S06]  /*19cf0*/  UMOV UR34, URZ ;  /* 0x0000003f00227c82 */ /* 0x000fcc0008000000 */
[----:B------:R-:W-:-:S04]  /*19d00*/  UIADD3 UR33, UR33, 0x29870, URZ ;  /* 0x0002987021217890 */ /* 0x000fc8000fffe03f */
[----:B------:R-:W-:Y:S01]  /*19d10*/  UIADD3 UR32, UR32, 0xa400, URZ ;  /* 0x0000a40020207890 */ /* 0x000fe2000fffe03f */
[----:B--2---:R-:W-:-:S05]  /*19d20*/  IMAD R0, R0, 0xa0, R5 ;  /* 0x000000a000007824 */ /* 0x004fca00078e0205 */
[----:B------:R-:W-:-:S13]  /*19d30*/  R2UR UR35, R0 ;  /* 0x00000000002372ca */ /* 0x000fda00000e0000 */
[----:B------:R1:W-:Y:S01]  /*19d40*/  UTMALDG.4D [UR32], [UR4], desc[UR6] ;  /* 0x00000620040075b4 */ /* 0x0003e20008019000 */
[----:B------:R-:W2:Y:S02]  /*19d50*/  SYNCS.PHASECHK.TRANS64.TRYWAIT P0, [R2+URZ+0x29840], R3 ;  /* 0x02984003020075a7 */ /* 0x000ea4000800017f */
[----:B-12---:R-:W-:Y:S05]  /*19d60*/  @!P0 BRA `(.L_x_1203) ;  /* 0x0000003c00c88947 */ /* 0x006fea0003800000 */
.L_x_1277:
        /* <DEDUP_REMOVED lines=8> */
.L_x_1204:
[----:B------:R-:W-:Y:S01]  /*19df0*/  R2UR UR27, R0 ;  /* 0x00000000001b72ca */ /* 0x000fe200000e0000 */
[----:B------:R-:W-:Y:S01]  /*19e00*/  IMAD R0, R19, 0x7800, R18 ;  /* 0x0000780013007824 */ /* 0x000fe200078e0212 */
[----:B------:R-:W-:Y:S01]  /*19e10*/  R2UR UR25, R2 ;  /* 0x00000000021972ca */ /* 0x000fe200000e0000 */
[----:B------:R-:W-:Y:S01]  /*19e20*/  UIADD3 UR4, UP0, UR44, 0x370, URZ ;  /* 0x000003702c047890 */ /* 0x000fe2000ff1e03f */
[----:B------:R-:W-:Y:S01]  /*19e30*/  R2UR UR29, R17 ;  /* 0x00000000111d72ca */ /* 0x000fe200000e0000 */
[----:B------:R-:W-:Y:S01]  /*19e40*/  UMOV UR6, 0x0 ;  /* 0x0000000000067882 */ /* 0x000fe20000000000 */
[----:B------:R-:W-:Y:S01]  /*19e50*/  R2UR UR8, R0 ;  /* 0x00000000000872ca */ /* 0x000fe200000e0000 */
[----:B------:R-:W-:Y:S01]  /*19e60*/  UIADD3.X UR5, URZ, UR45, URZ, UP0, !UPT ;  /* 0x0000002d3f057290 */ /* 0x000fe200087fe43f */
[----:B------:R-:W-:Y:S01]  /*19e70*/  PLOP3.LUT P0, PT, PT, PT, PT, 0x80, 0x0 ;  /* 0x000000000000781c */ /* 0x000fe20003f0f070 */
[----:B------:R-:W-:Y:S01]  /*19e80*/  UMOV UR7, 0x14f00000 ;  /* 0x14f0000000077882 */ /* 0x000fe20000000000 */
[----:B------:R-:W-:Y:S01]  /*19e90*/  UMOV UR26, URZ ;  /* 0x0000003f001a7c82 */ /* 0x000fe20008000000 */
[----:B------:R-:W-:Y:S01]  /*19ea0*/  UMOV UR28, UR36 ;  /* 0x00000024001c7c82 */ /* 0x000fe20008000000 */
[----:B------:R-:W-:Y:S01]  /*19eb0*/  UMOV UR18, 0x40 ;  /* 0x0000004000127882 */ /* 0x000fe20000000000 */
[----:B------:R-:W-:Y:S01]  /*19ec0*/  UMOV UR20, UR36 ;  /* 0x0000002400147c82 */ /* 0x000fe20008000000 */
[----:B------:R-:W-:Y:S01]  /*19ed0*/  UMOV UR19, UR27 ;  /* 0x0000001b00137c82 */ /* 0x000fe20008000000 */
[----:B------:R-:W-:Y:S01]  /*19ee0*/  UIADD3 UR25, UR25, 0x29830, URZ ;  /* 0x0002983019197890 */ /* 0x000fe2000fffe03f */
[----:B------:R-:W-:Y:S01]  /*19ef0*/  LOP3.LUT R16, R16, 0xfffffffe, RZ, 0xc0, !PT ;  /* 0xfffffffe10107812 */ /* 0x000fe200078ec0ff */
[----:B------:R-:W-:Y:S01]  /*19f00*/  UMOV UR21, UR29 ;  /* 0x0000001d00157c82 */ /* 0x000fe20008000000 */
[----:B------:R-:W-:Y:S01]  /*19f10*/  UMOV UR10, 0x80 ;  /* 0x00000080000a7882 */ /* 0x000fe20000000000 */
[----:B------:R-:W-:-:S02]  /*19f20*/  UIADD3 UR24, UR8, 0x1a400, URZ ;  /* 0x0001a40008187890 */ /* 0x000fc4000fffe03f */
[----:B------:R-:W-:Y:S01]  /*19f30*/  UIADD3 UR16, UR8, 0x1cc00, URZ ;  /* 0x0001cc0008107890 */ /* 0x000fe2000fffe03f */
[----:B------:R-:W-:Y:S01]  /*19f40*/  @P0 LOP3.LUT R16, R16, 0x1, RZ, 0xfc, !PT ;  /* 0x0000000110100812 */ /* 0x000fe200078efcff */
        /* <DEDUP_REMOVED lines=8> */
[----:B------:R3:W-:Y:S02]  /*19fd0*/  UTMALDG.4D [UR8], [UR4], desc[UR6] ;  /* 0x00000608040075b4 */ /* 0x0007e40008019000 */
[----:B---3--:R-:W-:Y:S01]  /*19fe0*/  NOP ;  /* 0x0000000000007918 */ /* 0x008fe20000000000 */
.L_x_1198:
[----:B------:R-:W-:Y:S05]  /*19ff0*/  WARPSYNC.ALL ;  /* 0x0000000000007948 */ /* 0x000fea0003800000 */
[----:B--2---:R-:W-:Y:S01]  /*1a000*/  VIADD R0, R18, 0x14400 ;  /* 0x0001440012007836 */ /* 0x004fe20000000000 */
[----:B------:R-:W-:Y:S01]  /*1a010*/  USHF.R.S32.HI UR4, URZ, 0x1f, UR43 ;  /* 0x0000001f3f047899 */ /* 0x000fe2000801142b */
[----:B------:R-:W-:Y:S03]  /*1a020*/  BAR.SYNC.DEFER_BLOCKING 0x8, 0x180 ;  /* 0x0206000000007b1d */ /* 0x000fe60000010000 */
[----:B------:R-:W-:-:S03]  /*1a030*/  LOP3.LUT P0, RZ, R0, 0x1bf, RZ, 0xc0, !PT ;  /* 0x000001bf00ff7812 */ /* 0x000fc6000780c0ff */
[----:B------:R-:W-:Y:S01]  /*1a040*/  ULDC.64 UR6, c[0x0][0x298] ;  /* 0x0000a60000067ab9 */ /* 0x000fe20000000a00 */
[----:B------:R-:W-:Y:S01]  /*1a050*/  BSSY B6, `(.L_x_1205) ;  /* 0x0000016000067945 */ /* 0x000fe20003800000 */
[----:B------:R-:W-:Y:S02]  /*1a060*/  UIMAD UR4, UR4, UR6, URZ ;  /* 0x00000006040472a4 */ /* 0x000fe4000f8e023f */
[----:B------:R-:W-:Y:S02]  /*1a070*/  UIMAD.WIDE.U32 UR46, UR43, UR6, URZ ;  /* 0x000000062b2e72a5 */ /* 0x000fe4000f8e003f */
[----:B------:R-:W-:-:S04]  /*1a080*/  UIMAD UR4, UR43, UR7, UR4 ;  /* 0x000000072b0472a4 */ /* 0x000fc8000f8e0204 */
[----:B------:R-:W-:Y:S01]  /*1a090*/  UIADD3 UR37, UR47, UR4, URZ ;  /* 0x000000042f257290 */ /* 0x000fe2000fffe03f */
[----:B------:R-:W-:Y:S11]  /*1a0a0*/  @!P0 BRA `(.L_x_1206) ;  /* 0x0000000000408947 */ /* 0x000ff60003800000 */
[----:B01----:R-:W-:Y:S01]  /*1a0b0*/  MOV R2, 0x0 ;  /* 0x0000000000027802 */ /* 0x003fe20000000f00 */
        /* <DEDUP_REMOVED lines=15> */
.L_x_1206:
[----:B------:R-:W-:Y:S05]  /*1a1b0*/  BSYNC B6 ;  /* 0x0000000000067941 */ /* 0x000fea0003800000 */
.L_x_1205:
[----:B------:R-:W2:Y:S01]  /*1a1c0*/  LDL R12, [R1+0x14] ;  /* 0x00001400010c7983 */ /* 0x000ea20000100800 */
[----:B0-----:R-:W0:Y:S01]  /*1a1d0*/  LDC R8, c[0x0][0x448] ;  /* 0x00011200ff087b82 */ /* 0x001e220000000800 */
[----:B------:R-:W-:Y:S01]  /*1a1e0*/  ULDC.64 UR8, c[0x0][0xa00] ;  /* 0x0002800000087ab9 */ /* 0x000fe20000000a00 */
[----:B------:R-:W-:Y:S01]  /*1a1f0*/  ULDC.64 UR6, c[0x0][0x2d8] ;  /* 0x0000b60000067ab9 */ /* 0x000fe20000000a00 */
[----:B-1----:R-:W1:Y:S01]  /*1a200*/  S2R R2, SR_TID.X ;  /* 0x0000000000027919 */ /* 0x002e620000002100 */
[----:B------:R-:W3:Y:S01]  /*1a210*/  S2R R0, SR_TID.X ;  /* 0x0000000000007919 */ /* 0x000ee20000002100 */
[----:B0-----:R-:W-:Y:S02]  /*1a220*/  ISETP.NE.AND P0, PT, R8, 0x1, PT ;  /* 0x000000010800780c */ /* 0x001fe40003f05270 */
[----:B-1----:R-:W-:-:S11]  /*1a230*/  LOP3.LUT R2, R2, 0x7f, RZ, 0xc0, !PT ;  /* 0x0000007f02027812 */ /* 0x002fd600078ec0ff */
[----:B------:R-:W0:Y:S01]  /*1a240*/  @P0 LDC R3, c[0x0][0x450] ;  /* 0x00011400ff030b82 */ /* 0x000e220000000800 */
[----:B------:R-:W-:Y:S01]  /*1a250*/  SHF.R.U32.HI R2, RZ, 0x2, R2 ;  /* 0x00000002ff027819 */ /* 0x000fe20000011602 */
[----:B---3--:R-:W-:-:S05]  /*1a260*/  IMAD.SHL.U32 R0, R0, 0x20, RZ ;  /* 0x0000002000007824 */ /* 0x008fca00078e00ff */
[----:B------:R-:W-:Y:S02]  /*1a270*/  LOP3.LUT R0, R2, 0x60, R0, 0xf8, !PT ;  /* 0x0000006002007812 */ /* 0x000fe400078ef800 */
[----:B------:R-:W1:Y:S01]  /*1a280*/  @P0 LDC R2, c[0x0][0x44c] ;  /* 0x00011300ff020b82 */ /* 0x000e620000000800 */
[----:B------:R-:W3:Y:S01]  /*1a290*/  S2R R9, SR_TID.X ;  /* 0x0000000000097919 */ /* 0x000ee20000002100 */
[----:B------:R-:W-:Y:S01]  /*1a2a0*/  UISETP.NE.U32.AND UP0, UPT, UR8, URZ, UPT ;  /* 0x0000003f0800728c */ /* 0x000fe2000bf05070 */
[----:B------:R-:W-:Y:S01]  /*1a2b0*/  UMOV UR4, UR46 ;  /* 0x0000002e00047c82 */ /* 0x000fe20008000000 */
[----:B------:R-:W-:Y:S02]  /*1a2c0*/  UMOV UR5, UR37 ;  /* 0x0000002500057c82 */ /* 0x000fe40008000000 */
[----:B------:R-:W-:Y:S02]  /*1a2d0*/  UISETP.NE.AND.EX UP0, UPT, UR9, URZ, UPT, UP0 ;  /* 0x0000003f0900728c */ /* 0x000fe4000bf05300 */
[----:B------:R-:W-:-:S02]  /*1a2e0*/  UIMAD.WIDE.U32 UR4, UR36, UR6, UR4 ;  /* 0x00000006240472a5 */ /* 0x000fc4000f8e0004 */
[----:B------:R-:W-:Y:S01]  /*1a2f0*/  USHF.R.S32.HI UR6, URZ, 0x1f, UR42 ;  /* 0x0000001f3f067899 */ /* 0x000fe2000801142a */
[----:B------:R-:W-:-:S03]  /*1a300*/  ULDC.64 UR8, c[0x0][0x2e0] ;  /* 0x0000b80000087ab9 */ /* 0x000fc60000000a00 */
[----:B------:R-:W-:Y:S02]  /*1a310*/  USEL UR6, UR6, URZ, !UP0 ;  /* 0x0000003f06067287 */ /* 0x000fe4000c000000 */
[----:B------:R-:W-:Y:S02]  /*1a320*/  UIMAD UR5, UR36, UR7, UR5 ;  /* 0x00000007240572a4 */ /* 0x000fe4000f8e0205 */
[----:B------:R-:W-:Y:S02]  /*1a330*/  USEL UR7, UR42, URZ, !UP0 ;  /* 0x0000003f2a077287 */ /* 0x000fe4000c000000 */
[----:B------:R-:W-:Y:S02]  /*1a340*/  UIMAD UR6, UR6, UR8, URZ ;  /* 0x00000008060672a4 */ /* 0x000fe4000f8e023f */
[----:B------:R-:W-:Y:S02]  /*1a350*/  UIMAD.WIDE.U32 UR4, UR7, UR8, UR4 ;  /* 0x00000008070472a5 */ /* 0x000fe4000f8e0004 */
[----:B------:R-:W-:-:S04]  /*1a360*/  UIMAD UR6, UR7, UR9, UR6 ;  /* 0x00000009070672a4 */ /* 0x000fc8000f8e0206 */
[----:B------:R-:W-:Y:S01]  /*1a370*/  UIADD3 UR6, UR5, UR6, URZ ;  /* 0x0000000605067290 */ /* 0x000fe2000fffe03f */
[----:B------:R-:W-:Y:S02]  /*1a380*/  IMAD.U32 R6, RZ, RZ, UR4 ;  /* 0x00000004ff067e24 */ /* 0x000fe4000f8e00ff */
[----:B------:R-:W-:Y:S01]  /*1a390*/  IMAD.U32 R7, RZ, RZ, UR5 ;  /* 0x00000005ff077e24 */ /* 0x000fe2000f8e00ff */
[----:B------:R-:W-:Y:S01]  /*1a3a0*/  ULDC.64 UR4, c[0x0][0x2d0] ;  /* 0x0000b40000047ab9 */ /* 0x000fe20000000a00 */
[----:B---3--:R-:W-:-:S05]  /*1a3b0*/  IMAD.SHL.U32 R9, R9, 0x10, RZ ;  /* 0x0000001009097824 */ /* 0x008fca00078e00ff */
[----:B------:R-:W-:-:S04]  /*1a3c0*/  LOP3.LUT R9, R9, 0x30, RZ, 0xc0, !PT ;  /* 0x0000003009097812 */ /* 0x000fc800078ec0ff */
[C---:B------:R-:W-:Y:S02]  /*1a3d0*/  LOP3.LUT R11, R9.reuse, 0x40, RZ, 0xfc, !PT ;  /* 0x00000040090b7812 */ /* 0x040fe400078efcff */
[----:B------:R-:W-:Y:S01]  /*1a3e0*/  LOP3.LUT R9, R9, 0x80, RZ, 0xfc, !PT ;  /* 0x0000008009097812 */ /* 0x000fe200078efcff */
[----:B--2---:R-:W-:-:S04]  /*1a3f0*/  IMAD.IADD R0, R0, 0x1, R12 ;  /* 0x0000000100007824 */ /* 0x004fc800078e020c */
[----:B-1----:R-:W-:-:S04]  /*1a400*/  @P0 IMAD.HI.U32 R2, R0, R2, RZ ;  /* 0x0000000200020227 */ /* 0x002fc800078e00ff */
[----:B------:R-:W-:Y:S01]  /*1a410*/  IMAD.MOV.U32 R4, RZ, RZ, R0 ;  /* 0x000000ffff047224 */ /* 0x000fe200078e0000 */
[----:B0-----:R-:W-:-:S04]  /*1a420*/  @P0 SHF.R.U32.HI R4, RZ, R3, R2 ;  /* 0x00000003ff040219 */ /* 0x001fc80000011602 */
[--C-:B------:R-:W-:Y:S01]  /*1a430*/  SHF.R.S32.HI R5, RZ, 0x1f, R4.reuse ;  /* 0x0000001fff057819 */ /* 0x100fe20000011404 */
[----:B------:R-:W-:Y:S02]  /*1a440*/  IMAD.MOV R2, RZ, RZ, -R4 ;  /* 0x000000ffff027224 */ /* 0x000fe400078e0a04 */
[----:B------:R-:W-:Y:S01]  /*1a450*/  IMAD.U32 R3, RZ, RZ, UR6 ;  /* 0x00000006ff037e24 */ /* 0x000fe2000f8e00ff */
[----:B------:R-:W0:Y:S01]  /*1a460*/  S2R R7, SR_TID.X ;  /* 0x0000000000077919 */ /* 0x000e220000002100 */
[----:B------:R-:W-:Y:S01]  /*1a470*/  IMAD R0, R8, R2, R0 ;  /* 0x0000000208007224 */ /* 0x000fe200078e0200 */
[----:B------:R-:W-:Y:S01]  /*1a480*/  ULDC.64 UR6, c[0x0][0x280] ;  /* 0x0000a00000067ab9 */ /* 0x000fe20000000a00 */
[----:B------:R-:W-:Y:S02]  /*1a490*/  IMAD.MOV.U32 R2, RZ, RZ, R6 ;  /* 0x000000ffff027224 */ /* 0x000fe400078e0006 */
[----:B------:R-:W-:Y:S02]  /*1a4a0*/  IMAD R5, R5, UR4, RZ ;  /* 0x0000000405057c24 */ /* 0x000fe4000f8e02ff */
[----:B------:R-:W-:-:S04]  /*1a4b0*/  IMAD.WIDE.U32 R2, R4, UR4, R2 ;  /* 0x0000000404027c25 */ /* 0x000fc8000f8e0002 */
[----:B------:R-:W-:Y:S01]  /*1a4c0*/  IMAD R5, R4, UR5, R5 ;  /* 0x0000000504057c24 */ /* 0x000fe2000f8e0205 */
[----:B------:R-:W-:Y:S01]  /*1a4d0*/  SHF.R.S32.HI R4, RZ, 0x1f, R0 ;  /* 0x0000001fff047819 */ /* 0x000fe20000011400 */
[----:B------:R-:W-:Y:S02]  /*1a4e0*/  ULDC.64 UR4, c[0x0][0x2c8] ;  /* 0x0000b20000047ab9 */ /* 0x000fe40000000a00 */
[----:B------:R-:W-:Y:S02]  /*1a4f0*/  IMAD.IADD R3, R3, 0x1, R5 ;  /* 0x0000000103037824 */ /* 0x000fe400078e0205 */
[----:B------:R-:W-:Y:S02]  /*1a500*/  IMAD R4, R4, UR4, RZ ;  /* 0x0000000404047c24 */ /* 0x000fe4000f8e02ff */
[----:B------:R-:W-:Y:S01]  /*1a510*/  IMAD.WIDE.U32 R2, R0, UR4, R2 ;  /* 0x0000000400027c25 */ /* 0x000fe2000f8e0002 */
[----:B------:R-:W-:Y:S02]  /*1a520*/  ULDC UR4, c[0x0][0x2b8] ;  /* 0x0000ae0000047ab9 */ /* 0x000fe40000000800 */
[----:B------:R-:W-:-:S02]  /*1a530*/  ISETP.GE.AND P2, PT, R9, UR4, PT ;  /* 0x0000000409007c0c */ /* 0x000fc4000bf46270 */
[----:B------:R1:W5:Y:S01]  /*1a540*/  LDL R9, [R1+0x28] ;  /* 0x0000280001097983 */ /* 0x0003620000100800 */
[----:B------:R-:W-:Y:S02]  /*1a550*/  IMAD R0, R0, UR5, R4 ;  /* 0x0000000500007c24 */ /* 0x000fe4000f8e0204 */
[----:B0-----:R-:W-:Y:S01]  /*1a560*/  IMAD.SHL.U32 R10, R7, 0x10, RZ ;  /* 0x00000010070a7824 */ /* 0x001fe200078e00ff */
[----:B------:R-:W-:-:S04]  /*1a570*/  IADD3 R4, P3, R2, UR6, RZ ;  /* 0x0000000602047c10 */ /* 0x000fc8000ff7e0ff */
[----:B------:R-:W-:Y:S02]  /*1a580*/  LOP3.LUT R10, R10, 0x30, RZ, 0xc0, !PT ;  /* 0x000000300a0a7812 */ /* 0x000fe400078ec0ff */
[----:B------:R-:W-:Y:S02]  /*1a590*/  ISETP.GE.AND P1, PT, R11, UR4, PT ;  /* 0x000000040b007c0c */ /* 0x000fe4000bf26270 */
[----:B------:R-:W-:Y:S01]  /*1a5a0*/  ISETP.GE.AND P0, PT, R10, UR4, PT ;  /* 0x000000040a007c0c */ /* 0x000fe2000bf06270 */
[----:B------:R-:W-:Y:S01]  /*1a5b0*/  UMOV UR4, 0xffffffff ;  /* 0xffffffff00047882 */ /* 0x000fe20000000000 */
[----:B------:R-:W-:Y:S02]  /*1a5c0*/  IADD3.X R3, R3, UR7, R0, P3, !PT ;  /* 0x0000000703037c10 */ /* 0x000fe40009ffe400 */
[----:B-1----:R-:W-:Y:S09]  /*1a5d0*/  BRA.DIV UR4, `(.L_x_1207) ;  /* 0x0000003604c07947 */ /* 0x002ff2000b800000 */
[----:B------:R-:W0:Y:S02]  /*1a5e0*/  S2R R5, SR_TID.X ;  /* 0x0000000000057919 */ /* 0x000e240000002100 */
[----:B0-----:R-:W-:Y:S02]  /*1a5f0*/  LOP3.LUT R6, R5, 0x7f, RZ, 0xc0, !PT ;  /* 0x0000007f05067812 */ /* 0x001fe400078ec0ff */
[----:B------:R-:W2:Y:S04]  /*1a600*/  LDL.LU R5, [R1+0x1c] ;  /* 0x00001c0001057983 */ /* 0x000ea80000300800 */
[----:B------:R-:W3:Y:S01]  /*1a610*/  LDL.LU R11, [R1+0x14] ;  /* 0x00001400010b7983 */ /* 0x000ee20000300800 */
[----:B------:R-:W-:-:S03]  /*1a620*/  SHF.R.U32.HI R7, RZ, 0x2, R6 ;  /* 0x00000002ff077819 */ /* 0x000fc60000011606 */
[----:B------:R-:W-:Y:S01]  /*1a630*/  SHFL.IDX PT, R6, R3, RZ, 0x1c1f ;  /* 0x001c1fff03067589 */ /* 0x000fe200000e0000 */
[----:B--2---:R-:W-:-:S03]  /*1a640*/  IMAD R0, R5, R8, RZ ;  /* 0x0000000805007224 */ /* 0x004fc600078e02ff */
[----:B------:R-:W0:Y:S01]  /*1a650*/  SHFL.IDX PT, R5, R4, RZ, 0x1c1f ;  /* 0x001c1fff04057589 */ /* 0x000e2200000e0000 */
[----:B---3--:R-:W-:-:S05]  /*1a660*/  IMAD.IADD R2, R7, 0x1, R11 ;  /* 0x0000000107027824 */ /* 0x008fca00078e020b */
[----:B------:R-:W-:-:S13]  /*1a670*/  ISETP.GE.AND P4, PT, R2, R0, PT ;  /* 0x000000000200720c */ /* 0x000fda0003f86270 */
[----:B0-----:R-:W-:-:S05]  /*1a680*/  @!P4 IADD3 R5, P3, R10, R5, RZ ;  /* 0x000000050a05c210 */ /* 0x001fca0007f7e0ff */
[----:B------:R-:W-:-:S04]  /*1a690*/  @!P4 IMAD.X R6, RZ, RZ, R6, P3 ;  /* 0x000000ffff06c224 */ /* 0x000fc800018e0606 */
[----:B------:R-:W-:Y:S02]  /*1a6a0*/  @!P4 IMAD.MOV.U32 R7, RZ, RZ, R6 ;  /* 0x000000ffff07c224 */ /* 0x000fe400078e0006 */
[----:B------:R-:W-:Y:S02]  /*1a6b0*/  @!P4 IMAD.MOV.U32 R6, RZ, RZ, R5 ;  /* 0x000000ffff06c224 */ /* 0x000fe400078e0005 */
[----:B------:R-:W-:-:S03]  /*1a6c0*/  VIADD R5, R2, 0x20 ;  /* 0x0000002002057836 */ /* 0x000fc60000000000 */
[----:B------:R-:W-:Y:S01]  /*1a6d0*/  @!PT LDS RZ, [RZ] ;  /* 0x00000000fffff984 */ /* 0x000fe20000000800 */
[----:B-----5:R-:W-:Y:S02]  /*1a6e0*/  @!P4 LDGSTS.E.BYPASS.LTC128B.128 [R9+0x14400], desc[UR52][R6.64], !P0 ;  /* 0x144000000609cfae */ /* 0x020fe4000c101d74 */
[----:B------:R-:W-:Y:S02]  /*1a6f0*/  ISETP.GE.AND P3, PT, R5, R0, PT ;  /* 0x000000000500720c */ /* 0x000fe40003f66270 */
[----:B------:R-:W-:Y:S04]  /*1a700*/  @!P4 LDGSTS.E.BYPASS.LTC128B.128 [R9+0x16400], desc[UR52][R6.64+0x40], !P1 ;  /* 0x164000400609cfae */ /* 0x000fe8000c901d74 */
[----:B------:R0:W-:Y:S04]  /*1a710*/  @!P4 LDGSTS.E.BYPASS.LTC128B.128 [R9+0x18400], desc[UR52][R6.64+0x80], !P2 ;  /* 0x184000800609cfae */ /* 0x0001e8000d101d74 */
[----:B------:R-:W-:Y:S04]  /*1a720*/  SHFL.IDX PT, R5, R3, 0x1, 0x1c1f ;  /* 0x003c1f0003057f89 */ /* 0x000fe800000e0000 */
        /* <DEDUP_REMOVED lines=19> */
.L_x_1286:
        /* <DEDUP_REMOVED lines=12> */
.L_x_1209:
[----:B------:R-:W-:Y:S05]  /*1a920*/  BSYNC B0 ;  /* 0x0000000000007941 */ /* 0x000fea0003800000 */
.L_x_1208:
[----:B------:R-:W-:Y:S01]  /*1a930*/  NOP ;  /* 0x0000000000007918 */ /* 0x000fe20000000000 */
[----:B------:R-:W-:-:S13]  /*1a940*/  PLOP3.LUT P0, PT, PT, PT, PT, 0x80, 0x0 ;  /* 0x000000000000781c */ /* 0x000fda0003f0f070 */
.L_x_1210:
        /* <DEDUP_REMOVED lines=18> */
.L_x_1287:
[----:B------:R-:W-:Y:S05]  /*1aa70*/  BSYNC B0 ;  /* 0x0000000000007941 */ /* 0x000fea0003800000 */
.L_x_1211:
[----:B------:R-:W2:Y:S04]  /*1aa80*/  LDL.LU R2, [R1+0x2c] ;  /* 0x00002c0001027983 */ /* 0x000ea80000300800 */
[----:B------:R-:W3:Y:S01]  /*1aa90*/  LDL R3, [R1+0x8] ;  /* 0x0000080001037983 */ /* 0x000ee20000100800 */
[----:B--2---:R-:W-:-:S05]  /*1aaa0*/  VIADD R2, R2, 0xfffffffe ;  /* 0xfffffffe02027836 */ /* 0x004fca0000000000 */
[----:B---3--:R-:W-:-:S13]  /*1aab0*/  ISETP.GE.AND P0, PT, R2, R3, PT ;  /* 0x000000030200720c */ /* 0x008fda0003f06270 */
[----:B------:R-:W-:Y:S05]  /*1aac0*/  @!P0 BRA `(.L_x_1213) ;  /* 0x0000001000008947 */ /* 0x000fea0003800000 */
[----:B------:R2:W5:Y:S01]  /*1aad0*/  LDL.LU R3, [R1] ;  /* 0x0000000001037983 */ /* 0x0005620000300800 */
[----:B-1----:R-:W-:-:S07]  /*1aae0*/  IMAD.MOV.U32 R0, RZ, RZ, R19 ;  /* 0x000000ffff007224 */ /* 0x002fce00078e0013 */
.L_x_1235:
[----:B------:R-:W-:Y:S01]  /*1aaf0*/  VIADD R19, R0, 0x1 ;  /* 0x0000000100137836 */ /* 0x000fe20000000000 */
[----:B------:R-:W-:Y:S01]  /*1ab00*/  LOP3.LUT P1, RZ, R16, 0x1, RZ, 0xc0, !PT ;  /* 0x0000000110ff7812 */ /* 0x000fe2000782c0ff */
[----:B------:R-:W-:Y:S05]  /*1ab10*/  YIELD ;  /* 0x0000000000007946 */ /* 0x000fea0003800000 */
[----:B------:R-:W-:Y:S01]  /*1ab20*/  ISETP.NE.AND P0, PT, R19, 0x2, PT ;  /* 0x000000021300780c */ /* 0x000fe20003f05270 */
[----:B------:R-:W-:Y:S03]  /*1ab30*/  BSSY B0, `(.L_x_1214) ;  /* 0x0000088000007945 */ /* 0x000fe60003800000 */
[----:B------:R-:W-:-:S02]  /*1ab40*/  SEL R4, RZ, 0x1, P0 ;  /* 0x00000001ff047807 */ /* 0x000fc40000000000 */
[----:B------:R-:W-:Y:S02]  /*1ab50*/  SEL R19, R19, RZ, P0 ;  /* 0x000000ff13137207 */ /* 0x000fe40000000000 */
[----:B01---5:R-:W-:-:S05]  /*1ab60*/  LOP3.LUT R9, R3, R4, RZ, 0x3c, !PT ;  /* 0x0000000403097212 */ /* 0x023fca00078e3cff */
[----:B------:R0:W-:Y:S01]  /*1ab70*/  STL [R1], R9 ;  /* 0x0000000901007387 */ /* 0x0001e20000100800 */
[----:B------:R-:W-:Y:S05]  /*1ab80*/  @!P1 BRA `(.L_x_1215) ;  /* 0x0000000800089947 */ /* 0x000fea0003800000 */
[----:B------:R-:W-:Y:S01]  /*1ab90*/  ULDC.64 UR4, c[0x0][0x418] ;  /* 0x0001060000047ab9 */ /* 0x000fe20000000a00 */
[----:B------:R-:W-:Y:S01]  /*1aba0*/  IMAD.MOV.U32 R8, RZ, RZ, R2 ;  /* 0x000000ffff087224 */ /* 0x000fe200078e0002 */
[----:B------:R-:W-:-:S04]  /*1abb0*/  ISETP.NE.U32.AND P0, PT, RZ, UR4, PT ;  /* 0x00000004ff007c0c */ /* 0x000fc8000bf05070 */
[----:B------:R-:W-:-:S13]  /*1abc0*/  ISETP.NE.AND.EX P0, PT, RZ, UR5, PT, P0 ;  /* 0x00000005ff007c0c */ /* 0x000fda000bf05300 */
[----:B------:R-:W-:Y:S05]  /*1abd0*/  @!P0 BRA `(.L_x_1216) ;  /* 0x00000000004c8947 */ /* 0x000fea0003800000 */
[----:B------:R-:W3:Y:S01]  /*1abe0*/  LDL R10, [R1+0xc] ;  /* 0x00000c00010a7983 */ /* 0x000ee20000100800 */
[----:B------:R-:W1:Y:S01]  /*1abf0*/  LDC R8, c[0x0][0x43c] ;  /* 0x00010f00ff087b82 */ /* 0x000e620000000800 */
[----:B------:R-:W-:Y:S02]  /*1ac00*/  ULDC.64 UR6, c[0x0][0x428] ;  /* 0x00010a0000067ab9 */ /* 0x000fe40000000a00 */
[----:B------:R-:W4:Y:S01]  /*1ac10*/  LDL R7, [R1+0x4] ;  /* 0x0000040001077983 */ /* 0x000f220000100800 */
[----:B-1----:R-:W-:-:S13]  /*1ac20*/  ISETP.NE.AND P0, PT, R8, 0x1, PT ;  /* 0x000000010800780c */ /* 0x002fda0003f05270 */
[----:B------:R-:W1:Y:S02]  /*1ac30*/  @P0 LDC.64 R4, c[0x0][0x440] ;  /* 0x00011000ff040b82 */ /* 0x000e640000000a00 */
[----:B-1----:R-:W-:-:S04]  /*1ac40*/  @P0 IMAD.HI.U32 R6, R2, R4, RZ ;  /* 0x0000000402060227 */ /* 0x002fc800078e00ff */
[----:B------:R-:W-:Y:S01]  /*1ac50*/  IMAD.MOV.U32 R4, RZ, RZ, R2 ;  /* 0x000000ffff047224 */ /* 0x000fe200078e0002 */
[----:B------:R-:W-:-:S05]  /*1ac60*/  @P0 SHF.R.U32.HI R4, RZ, R5, R6 ;  /* 0x00000005ff040219 */ /* 0x000fca0000011606 */
[----:B------:R-:W-:-:S04]  /*1ac70*/  IMAD.MOV R5, RZ, RZ, -R4 ;  /* 0x000000ffff057224 */ /* 0x000fc800078e0a04 */
[----:B------:R-:W-:Y:S01]  /*1ac80*/  IMAD R8, R8, R5, R2 ;  /* 0x0000000508087224 */ /* 0x000fe200078e0202 */
[----:B------:R-:W-:Y:S01]  /*1ac90*/  SHF.R.S32.HI R5, RZ, 0x1f, R4 ;  /* 0x0000001fff057819 */ /* 0x000fe20000011404 */
[----:B---3--:R-:W-:-:S04]  /*1aca0*/  IMAD R6, R10, UR6, RZ ;  /* 0x000000060a067c24 */ /* 0x008fc8000f8e02ff */
[C---:B----4-:R-:W-:Y:S02]  /*1acb0*/  IMAD R6, R7.reuse, UR7, R6 ;  /* 0x0000000707067c24 */ /* 0x050fe4000f8e0206 */
[----:B------:R-:W-:-:S04]  /*1acc0*/  IMAD.WIDE.U32 R4, R7, UR6, R4 ;  /* 0x0000000607047c25 */ /* 0x000fc8000f8e0004 */
[----:B------:R-:W-:Y:S01]  /*1acd0*/  IMAD.IADD R5, R6, 0x1, R5 ;  /* 0x0000000106057824 */ /* 0x000fe200078e0205 */
[----:B------:R-:W-:-:S04]  /*1ace0*/  LEA R6, P0, R4, UR4, 0x2 ;  /* 0x0000000404067c11 */ /* 0x000fc8000f8010ff */
[----:B------:R-:W-:-:S05]  /*1acf0*/  LEA.HI.X R7, R4, UR5, R5, 0x2, P0 ;  /* 0x0000000504077c11 */ /* 0x000fca00080f1405 */
[----:B------:R1:W5:Y:S04]  /*1ad00*/  LDG.E R17, desc[UR52][R6.64] ;  /* 0x0000003406117981 */ /* 0x000368000c1e1900 */
.L_x_1216:
[----:B------:R-:W1:Y:S01]  /*1ad10*/  S2R R4, SR_TID.X ;  /* 0x0000000000047919 */ /* 0x000e620000002100 */
[----:B------:R-:W-:Y:S01]  /*1ad20*/  IMAD R5, R19, 0x8, R18 ;  /* 0x0000000813057824 */ /* 0x000fe200078e0212 */
[----:B------:R-:W-:Y:S01]  /*1ad30*/  BSSY B1, `(.L_x_1217) ;  /* 0x0000006000017945 */ /* 0x000fe20003800000 */
[----:B-1----:R-:W-:Y:S02]  /*1ad40*/  LOP3.LUT R6, R4, 0x7f, RZ, 0xc0, !PT ;  /* 0x0000007f04067812 */ /* 0x002fe400078ec0ff */
[----:B------:R-:W-:Y:S02]  /*1ad50*/  SHF.L.U32 R4, R9, 0x1f, RZ ;  /* 0x0000001f09047819 */ /* 0x000fe400000006ff */
[----:B------:R-:W-:Y:S02]  /*1ad60*/  ISETP.NE.AND P1, PT, R6, RZ, PT ;  /* 0x000000ff0600720c */ /* 0x000fe40003f25270 */
[----:B------:R-:W1:Y:S02]  /*1ad70*/  SYNCS.PHASECHK.TRANS64.TRYWAIT P0, [R5+URZ+0x29880], R4 ;  /* 0x02988004050075a7 */ /* 0x000e64000800017f */
[----:B-1----:R-:W-:Y:S09]  /*1ad80*/  @!P0 BRA `(.L_x_1218) ;  /* 0x00000034004c8947 */ /* 0x002ff20003800000 */
.L_x_1288:
[----:B------:R-:W-:Y:S05]  /*1ad90*/  BSYNC B1 ;  /* 0x0000000000017941 */ /* 0x000fea0003800000 */
.L_x_1217:
        /* <DEDUP_REMOVED lines=9> */
.L_x_1220:
[----:B------:R-:W-:Y:S05]  /*1ae30*/  BSYNC B1 ;  /* 0x0000000000017941 */ /* 0x000fea0003800000 */
.L_x_1219:
[----:B------:R-:W3:Y:S01]  /*1ae40*/  LDL R6, [R1+0x18] ;  /* 0x0000180001067983 */ /* 0x000ee20000100800 */
[----:B------:R-:W-:Y:S01]  /*1ae50*/  IMAD.MOV.U32 R10, RZ, RZ, RZ ;  /* 0x000000ffff0a7224 */ /* 0x000fe200078e00ff */
[----:B------:R-:W-:Y:S01]  /*1ae60*/  UIADD3 UR4, UP0, UR44, 0x470, URZ ;  /* 0x000004702c047890 */ /* 0x000fe2000ff1e03f */
[----:B------:R-:W-:Y:S01]  /*1ae70*/  IMAD R7, R19, 0x5000, R18 ;  /* 0x0000500013077824 */ /* 0x000fe200078e0212 */
        /* <DEDUP_REMOVED lines=8> */
.L_x_1221:
        /* <DEDUP_REMOVED lines=13> */
.L_x_1289:
[----:B------:R-:W-:Y:S05]  /*1afd0*/  BSYNC B1 ;  /* 0x0000000000017941 */ /* 0x000fea0003800000 */
.L_x_1222:
[----:B------:R-:W-:Y:S01]  /*1afe0*/  BSSY B1, `(.L_x_1224) ;  /* 0x000000b000017945 */ /* 0x000fe20003800000 */
[----:B------:R-:W-:Y:S02]  /*1aff0*/  IMAD.MOV.U32 R8, RZ, RZ, 0x0 ;  /* 0x00000000ff087424 */ /* 0x000fe400078e00ff */
[----:B0-----:R-:W-:Y:S01]  /*1b000*/  IMAD.MOV.U32 R9, RZ, RZ, 0x14f00000 ;  /* 0x14f00000ff097424 */ /* 0x001fe200078e00ff */
[----:B------:R-:W-:Y:S06]  /*1b010*/  @P1 BRA `(.L_x_1225) ;  /* 0x00000000001c1947 */ /* 0x000fec0003800000 */
[----:B------:R-:W0:Y:S01]  /*1b020*/  S2R R7, SR_TID.X ;  /* 0x0000000000077919 */ /* 0x000e220000002100 */
[----:B-1-3--:R-:W-:-:S04]  /*1b030*/  IMAD.MOV.U32 R4, RZ, RZ, 0x7800 ;  /* 0x00007800ff047424 */ /* 0x00afc800078e00ff */
[----:B------:R4:W-:Y:S01]  /*1b040*/  SYNCS.ARRIVE.TRANS64 RZ, [R5+URZ+0x29830], R4 ;  /* 0x0298300405ff79a7 */ /* 0x0009e2000800003f */
[----:B0-----:R-:W-:-:S04]  /*1b050*/  LOP3.LUT R7, R7, 0x1f, RZ, 0xc0, !PT ;  /* 0x0000001f07077812 */ /* 0x001fc800078ec0ff */
[----:B------:R-:W-:-:S13]  /*1b060*/  ISETP.NE.AND P0, PT, R7, RZ, PT ;  /* 0x000000ff0700720c */ /* 0x000fda0003f05270 */
[----:B----4-:R-:W-:Y:S05]  /*1b070*/  @!P0 BRA `(.L_x_1225) ;  /* 0x0000000000048947 */ /* 0x010fea0003800000 */
[----:B------:R-:W-:Y:S01]  /*1b080*/  BPT.TRAP 0x1 ;  /* 0x000000040000795c */ /* 0x000fe20000300000 */
.L_x_1225:
[----:B------:R-:W-:Y:S05]  /*1b090*/  BSYNC B1 ;  /* 0x0000000000017941 */ /* 0x000fea0003800000 */
.L_x_1224:
[----:B------:R-:W-:Y:S01]  /*1b0a0*/  R2UR UR10, R10 ;  /* 0x000000000a0a72ca */ /* 0x000fe200000e0000 */
[----:B-1-3--:R-:W-:Y:S01]  /*1b0b0*/  IMAD R4, R19, 0x7800, R18 ;  /* 0x0000780013047824 */ /* 0x00afe200078e0212 */
[----:B------:R-:W-:Y:S01]  /*1b0c0*/  R2UR UR6, R8 ;  /* 0x00000000080672ca */ /* 0x000fe200000e0000 */
[----:B------:R-:W-:Y:S01]  /*1b0d0*/  UIADD3 UR4, UP0, UR44, 0x370, URZ ;  /* 0x000003702c047890 */ /* 0x000fe2000ff1e03f */
[----:B------:R-:W-:Y:S01]  /*1b0e0*/  R2UR UR7, R9 ;  /* 0x00000000090772ca */ /* 0x000fe200000e0000 */
[----:B------:R-:W-:Y:S01]  /*1b0f0*/  VIADD R5, R5, 0x29830 ;  /* 0x0002983005057836 */ /* 0x000fe20000000000 */
[----:B------:R-:W-:Y:S01]  /*1b100*/  PLOP3.LUT P0, PT, PT, PT, PT, 0x80, 0x0 ;  /* 0x000000000000781c */ /* 0x000fe20003f0f070 */
[----:B------:R-:W-:Y:S01]  /*1b110*/  VIADD R7, R4, 0x1a400 ;  /* 0x0001a40004077836 */ /* 0x000fe20000000000 */
[----:B------:R-:W-:-:S12]  /*1b120*/  UIADD3.X UR5, URZ, UR45, URZ, UP0, !UPT ;  /* 0x0000002d3f057290 */ /* 0x000fd800087fe43f */
.L_x_1226:
        /* <DEDUP_REMOVED lines=15> */
.L_x_1227:
        /* <DEDUP_REMOVED lines=15> */
.L_x_1228:
        /* <DEDUP_REMOVED lines=9> */
[----:B-1----:R-:W-:Y:S05]  /*1b3a0*/  @P0 BRA.U.ANY `(.L_x_1228) ;  /* 0xfffffffd00d80947 */ /* 0x002fea000393ffff */
.L_x_1215:
[----:B------:R-:W-:Y:S05]  /*1b3b0*/  BSYNC B0 ;  /* 0x0000000000007941 */ /* 0x000fea0003800000 */
.L_x_1214:
[----:B------:R-:W-:-:S06]  /*1b3c0*/  UISETP.NE.AND UP0, UPT, UR39, 0x3, UPT ;  /* 0x000000032700788c */ /* 0x000fcc000bf05270 */
[----:B------:R-:W-:-:S13]  /*1b3d0*/  PLOP3.LUT P0, PT, PT, PT, UP0, 0x80, 0x0 ;  /* 0x000000000000781c */ /* 0x000fda0003f0f008 */
[----:B------:R-:W-:Y:S05]  /*1b3e0*/  @!P0 BRA `(.L_x_1229) ;  /* 0x0000000000048947 */ /* 0x000fea0003800000 */
[----:B------:R-:W-:Y:S01]  /*1b3f0*/  BPT.TRAP 0x1 ;  /* 0x000000040000795c */ /* 0x000fe20000300000 */
.L_x_1229:
[----:B------:R-:W-:Y:S01]  /*1b400*/  IMAD.U32 R4, RZ, RZ, UR41 ;  /* 0x00000029ff047e24 */ /* 0x000fe2000f8e00ff */
[----:B------:R-:W-:Y:S01]  /*1b410*/  BSSY B0, `(.L_x_1230) ;  /* 0x0000007000007945 */ /* 0x000fe20003800000 */
[----:B------:R-:W-:-:S03]  /*1b420*/  IMAD R20, R0, 0x8, R18 ;  /* 0x0000000800147824 */ /* 0x000fc600078e0212 */
[----:B------:R-:W-:Y:S02]  /*1b430*/  ISETP.NE.AND P1, PT, R4, 0x3, PT ;  /* 0x000000030400780c */ /* 0x000fe40003f25270 */
[----:B------:R-:W-:-:S04]  /*1b440*/  LOP3.LUT R4, R3, 0x1, RZ, 0x3c, !PT ;  /* 0x0000000103047812 */ /* 0x000fc800078e3cff */
[----:B------:R-:W-:-:S04]  /*1b450*/  SHF.L.U32 R4, R4, 0x1f, RZ ;  /* 0x0000001f04047819 */ /* 0x000fc800000006ff */
[----:B------:R-:W1:Y:S02]  /*1b460*/  SYNCS.PHASECHK.TRANS64.TRYWAIT P0, [R20+URZ+0x29870], R4 ;  /* 0x02987004140075a7 */ /* 0x000e64000800017f */
[----:B-1----:R-:W-:Y:S05]  /*1b470*/  @!P0 BRA `(.L_x_1231) ;  /* 0x0000002c00b88947 */ /* 0x002fea0003800000 */
.L_x_1290:
[----:B------:R-:W-:Y:S05]  /*1b480*/  BSYNC B0 ;  /* 0x0000000000007941 */ /* 0x000fea0003800000 */
.L_x_1230:
[----:B------:R-:W-:Y:S05]  /*1b490*/  @!P1 BRA `(.L_x_1232) ;  /* 0x0000000000049947 */ /* 0x000fea0003800000 */
[----:B------:R-:W-:Y:S01]  /*1b4a0*/  BPT.TRAP 0x1 ;  /* 0x000000040000795c */ /* 0x000fe20000300000 */
.L_x_1232:
[----:B------:R-:W-:Y:S01]  /*1b4b0*/  SHF.L.U32 R3, R3, 0x1f, RZ ;  /* 0x0000001f03037819 */ /* 0x000fe200000006ff */
[----:B------:R-:W-:-:S03]  /*1b4c0*/  IMAD R12, R0, 0x5000, RZ ;  /* 0x00005000000c7824 */ /* 0x000fc600078e02ff */
[----:B------:R-:W3:Y:S02]  /*1b4d0*/  SYNCS.PHASECHK.TRANS64.TRYWAIT P0, [R20+URZ+0x29860], R3 ;  /* 0x02986003140075a7 */ /* 0x000ee4000800017f */
[----:B---3--:R-:W-:Y:S05]  /*1b4e0*/  @!P0 BRA `(.L_x_1233) ;  /* 0x0000002c00b08947 */ /* 0x008fea0003800000 */
.L_x_1291:
[----:B------:R-:W4:Y:S04]  /*1b4f0*/  LDL R0, [R1+0x24] ;  /* 0x0000240001007983 */ /* 0x000f280000100800 */
[----:B------:R-:W5:Y:S01]  /*1b500*/  LDL R13, [R1+0x20] ;  /* 0x00002000010d7983 */ /* 0x000f620000100800 */
[----:B------:R-:W-:Y:S05]  /*1b510*/  WARPSYNC.ALL ;  /* 0x0000000000007948 */ /* 0x000fea0003800000 */
[----:B0-----:R-:W0:Y:S01]  /*1b520*/  S2R R9, SR_TID.X ;  /* 0x0000000000097919 */ /* 0x001e220000002100 */
[----:B------:R-:W-:Y:S01]  /*1b530*/  IMAD.MOV.U32 R14, RZ, RZ, 0x40 ;  /* 0x00000040ff0e7424 */ /* 0x000fe200078e00ff */
[----:B0-----:R-:W-:-:S04]  /*1b540*/  LOP3.LUT P0, RZ, R9, 0x4, RZ, 0xc0, !PT ;  /* 0x0000000409ff7812 */ /* 0x001fc8000780c0ff */
[----:B------:R-:W-:Y:S02]  /*1b550*/  SEL R14, R14, 0xffffffc0, !P0 ;  /* 0xffffffc00e0e7807 */ /* 0x000fe40004000000 */
[C---:B----4-:R-:W-:Y:S02]  /*1b560*/  LOP3.LUT R0, R12.reuse, R0, RZ, 0xfc, !PT ;  /* 0x000000000c007212 */ /* 0x050fe400078efcff */
[----:B-----5:R-:W-:-:S03]  /*1b570*/  LOP3.LUT R21, R12, R13, RZ, 0xfc, !PT ;  /* 0x0000000d0c157212 */ /* 0x020fc600078efcff */
[----:B------:R-:W-:-:S04]  /*1b580*/  IMAD.IADD R0, R18, 0x1, R0 ;  /* 0x0000000112007824 */ /* 0x000fc800078e0200 */
[----:B---3--:R-:W-:Y:S01]  /*1b590*/  IMAD.IADD R3, R14, 0x1, R0 ;  /* 0x000000010e037824 */ /* 0x008fe200078e0200 */
[----:B-1----:R-:W0:Y:S01]  /*1b5a0*/  LDSM.16.MT88.4 R4, [R0+0xa400] ;  /* 0x00a400000004783b */ /* 0x002e220000004200 */
        /* <DEDUP_REMOVED lines=68> */
.L_x_1234:
[----:B------:R-:W3:Y:S01]  /*1b9f0*/  S2R R0, SR_TID.X ;  /* 0x0000000000007919 */ /* 0x000ee20000002100 */
[----:B0-----:R0:W-:Y:S01]  /*1ba00*/  SYNCS.ARRIVE.TRANS64.A1T0 RZ, [R20+URZ+0x29850], RZ ;  /* 0x029850ff14ff79a7 */ /* 0x0011e2000810003f */
[----:B---3--:R-:W-:Y:S02]  /*1ba10*/  LOP3.LUT R3, R0, 0x7f, RZ, 0xc0, !PT ;  /* 0x0000007f00037812 */ /* 0x008fe400078ec0ff */
[----:B------:R-:W3:Y:S01]  /*1ba20*/  LDL R0, [R1+0x8] ;  /* 0x0000080001007983 */ /* 0x000ee20000100800 */
[----:B------:R-:W-:Y:S01]  /*1ba30*/  BAR.SYNC.DEFER_BLOCKING 0x2, 0x80 ;  /* 0x0082000000007b1d */ /* 0x000fe20000010000 */
[----:B------:R-:W-:-:S05]  /*1ba40*/  ISETP.NE.AND P0, PT, R3, RZ, PT ;  /* 0x000000ff0300720c */ /* 0x000fca0003f05270 */
[----:B------:R4:W5:Y:S08]  /*1ba50*/  LDL R3, [R1] ;  /* 0x0000000001037983 */ /* 0x0009700000100800 */
[----:B0-----:R-:W-:-:S05]  /*1ba60*/  @!P0 VIADD R20, R20, 0x29880 ;  /* 0x0002988014148836 */ /* 0x001fca0000000000 */
[----:B------:R-:W-:-:S04]  /*1ba70*/  @!P0 PRMT R20, RZ, 0x654, R20 ;  /* 0x00000654ff148816 */ /* 0x000fc80000000014 */
[----:B------:R4:W-:Y:S01]  /*1ba80*/  @!P0 SYNCS.ARRIVE.TRANS64.RED.A1T0 RZ, [R20+URZ], RZ ;  /* 0x000000ff14ff89a7 */ /* 0x0009e2000810043f */
[C---:B---3--:R-:W-:Y:S01]  /*1ba90*/  ISETP.GT.AND P0, PT, R2.reuse, R0, PT ;  /* 0x000000000200720c */ /* 0x048fe20003f04270 */
[----:B------:R-:W-:Y:S02]  /*1baa0*/  VIADD R2, R2, 0xffffffff ;  /* 0xffffffff02027836 */ /* 0x000fe40000000000 */
[----:B------:R-:W-:-:S10]  /*1bab0*/  IMAD.MOV.U32 R0, RZ, RZ, R19 ;  /* 0x000000ffff007224 */ /* 0x000fd400078e0013 */
[----:B----4-:R-:W-:Y:S05]  /*1bac0*/  @P0 BRA `(.L_x_1235) ;  /* 0xfffffff000080947 */ /* 0x010fea000383ffff */
.L_x_1213:
[----:B------:R-:W3:Y:S01]  /*1bad0*/  S2R R4, SR_TID.X ;  /* 0x0000000000047919 */ /* 0x000ee20000002100 */
[----:B------:R-:W-:Y:S01]  /*1bae0*/  BSSY B0, `(.L_x_1236) ;  /* 0x0000011000007945 */ /* 0x000fe20003800000 */
[----:B---3--:R-:W-:-:S04]  /*1baf0*/  LOP3.LUT R4, R4, 0x7f, RZ, 0xc0, !PT ;  /* 0x0000007f04047812 */ /* 0x008fc800078ec0ff */
[----:B------:R-:W-:-:S13]  /*1bb00*/  ISETP.NE.AND P0, PT, R4, RZ, PT ;  /* 0x000000ff0400720c */ /* 0x000fda0003f05270 */
[----:B------:R-:W-:Y:S05]  /*1bb10*/  @P0 BRA `(.L_x_1237) ;  /* 0x0000000000340947 */ /* 0x000fea0003800000 */
[----:B-----5:R-:W3:Y:S01]  /*1bb20*/  S2R R3, SR_LANEID ;  /* 0x0000000000037919 */ /* 0x020ee20000000000 */
[----:B------:R-:W-:Y:S02]  /*1bb30*/  VOTEU.ANY UR4, UPT, PT ;  /* 0x0000000000047886 */ /* 0x000fe400038e0100 */
[----:B-1----:R-:W3:Y:S08]  /*1bb40*/  FLO.U32 R0, UR4 ;  /* 0x0000000400007d00 */ /* 0x002ef000080e0000 */
[----:B------:R-:W1:Y:S01]  /*1bb50*/  POPC R5, UR4 ;  /* 0x0000000400057d09 */ /* 0x000e620008000000 */
[----:B---3--:R-:W-:-:S02]  /*1bb60*/  ISETP.EQ.U32.AND P1, PT, R0, R3, PT ;  /* 0x000000030000720c */ /* 0x008fc40003f22070 */
[----:B------:R-:W1:Y:S11]  /*1bb70*/  LDC.64 R2, c[0x0][0xc60] ;  /* 0x00031800ff027b82 */ /* 0x000e760000000a00 */
[----:B-1----:R-:W3:Y:S01]  /*1bb80*/  @P1 ATOMG.E.ADD.STRONG.GPU PT, R3, desc[UR52][R2.64], R5 ;  /* 0x00000005020319a8 */ /* 0x002ee200081ee1f4 */
[----:B------:R-:W1:Y:S02]  /*1bb90*/  S2R R4, SR_LTMASK ;  /* 0x0000000000047919 */ /* 0x000e640000003900 */
[----:B-1----:R-:W-:-:S04]  /*1bba0*/  LOP3.LUT R4, R4, UR4, RZ, 0xc0, !PT ;  /* 0x0000000404047c12 */ /* 0x002fc8000f8ec0ff */
[----:B0-----:R-:W0:Y:S01]  /*1bbb0*/  POPC R7, R4 ;  /* 0x0000000400077309 */ /* 0x001e220000000000 */
[----:B---3--:R-:W0:Y:S02]  /*1bbc0*/  SHFL.IDX PT, R0, R3, R0, 0x1f ;  /* 0x00001f0003007589 */ /* 0x008e2400000e0000 */
[----:B0-----:R-:W-:-:S05]  /*1bbd0*/  IADD3 R0, R0, UR40, R7 ;  /* 0x0000002800007c10 */ /* 0x001fca000fffe007 */
[----:B------:R3:W-:Y:S02]  /*1bbe0*/  STL [R1+0x10], R0 ;  /* 0x0000100001007387 */ /* 0x0007e40000100800 */
.L_x_1237:
[----:B------:R-:W-:Y:S05]  /*1bbf0*/  BSYNC B0 ;  /* 0x0000000000007941 */ /* 0x000fea0003800000 */
.L_x_1236:
[----:B------:R-:W-:-:S06]  /*1bc00*/  UISETP.NE.AND UP0, UPT, UR39, 0x3, UPT ;  /* 0x000000032700788c */ /* 0x000fcc000bf05270 */
[----:B------:R-:W-:-:S13]  /*1bc10*/  PLOP3.LUT P1, PT, PT, PT, UP0, 0x80, 0x0 ;  /* 0x000000000000781c */ /* 0x000fda0003f2f008 */
[----:B------:R-:W-:Y:S05]  /*1bc20*/  @!P1 BRA `(.L_x_1238) ;  /* 0x0000000000049947 */ /* 0x000fea0003800000 */
[----:B------:R-:W-:Y:S01]  /*1bc30*/  BPT.TRAP 0x1 ;  /* 0x000000040000795c */ /* 0x000fe20000300000 */
.L_x_1238:
[----:B------:R-:W4:Y:S01]  /*1bc40*/  LDL R2, [R1] ;  /* 0x0000000001027983 */ /* 0x000f220000100800 */
[----:B-1-3--:R-:W-:Y:S01]  /*1bc50*/  IMAD.U32 R0, RZ, RZ, UR41 ;  /* 0x00000029ff007e24 */ /* 0x00afe2000f8e00ff */
[----:B------:R-:W-:Y:S01]  /*1bc60*/  BSSY B0, `(.L_x_1239) ;  /* 0x0000007000007945 */ /* 0x000fe20003800000 */
[----:B------:R-:W-:-:S03]  /*1bc70*/  IMAD R17, R19, 0x8, R18 ;  /* 0x0000000813117824 */ /* 0x000fc600078e0212 */
[----:B------:R-:W-:Y:S02]  /*1bc80*/  ISETP.NE.AND P2, PT, R0, 0x3, PT ;  /* 0x000000030000780c */ /* 0x000fe40003f45270 */
[----:B----4-:R-:W-:-:S04]  /*1bc90*/  LOP3.LUT R0, R2, 0x1, RZ, 0x3c, !PT ;  /* 0x0000000102007812 */ /* 0x010fc800078e3cff */
[----:B------:R-:W-:-:S04]  /*1bca0*/  SHF.L.U32 R0, R0, 0x1f, RZ ;  /* 0x0000001f00007819 */ /* 0x000fc800000006ff */
[----:B------:R-:W1:Y:S02]  /*1bcb0*/  SYNCS.PHASECHK.TRANS64.TRYWAIT P1, [R17+URZ+0x29870], R0 ;  /* 0x02987000110075a7 */ /* 0x000e64000802017f */
[----:B-1----:R-:W-:Y:S05]  /*1bcc0*/  @!P1 BRA `(.L_x_1240) ;  /* 0x0000002400cc9947 */ /* 0x002fea0003800000 */
.L_x_1292:
[----:B------:R-:W-:Y:S05]  /*1bcd0*/  BSYNC B0 ;  /* 0x0000000000007941 */ /* 0x000fea0003800000 */
.L_x_1239:
[----:B------:R-:W-:Y:S05]  /*1bce0*/  @!P2 BRA `(.L_x_1241) ;  /* 0x000000000004a947 */ /* 0x000fea0003800000 */
[----:B------:R-:W-:Y:S01]  /*1bcf0*/  BPT.TRAP 0x1 ;  /* 0x000000040000795c */ /* 0x000fe20000300000 */
.L_x_1241:
[----:B-1----:R-:W3:Y:S02]  /*1bd00*/  LDL R0, [R1] ;  /* 0x0000000001007983 */ /* 0x002ee40000100800 */
[----:B---3--:R-:W-:-:S04]  /*1bd10*/  SHF.L.U32 R0, R0, 0x1f, RZ ;  /* 0x0000001f00007819 */ /* 0x008fc800000006ff */
[----:B------:R-:W1:Y:S02]  /*1bd20*/  SYNCS.PHASECHK.TRANS64.TRYWAIT P1, [R17+URZ+0x29860], R0 ;  /* 0x02986000110075a7 */ /* 0x000e64000802017f */
[----:B-1----:R-:W-:Y:S05]  /*1bd30*/  @!P1 BRA `(.L_x_1242) ;  /* 0x0000002400c49947 */ /* 0x002fea0003800000 */
.L_x_1293:
[----:B------:R-:W3:Y:S04]  /*1bd40*/  LDL R2, [R1+0x24] ;  /* 0x0000240001027983 */ /* 0x000ee80000100800 */
[----:B------:R-:W4:Y:S01]  /*1bd50*/  LDL R12, [R1+0x20] ;  /* 0x00002000010c7983 */ /* 0x000f220000100800 */
[----:B-1----:R-:W-:Y:S01]  /*1bd60*/  IMAD R0, R19, 0x5000, RZ ;  /* 0x0000500013007824 */ /* 0x002fe200078e02ff */
[----:B------:R-:W-:Y:S05]  /*1bd70*/  WARPSYNC.ALL ;  /* 0x0000000000007948 */ /* 0x000fea0003800000 */
[----:B0-----:R-:W0:Y:S01]  /*1bd80*/  S2R R9, SR_TID.X ;  /* 0x0000000000097919 */ /* 0x001e220000002100 */
[----:B------:R-:W-:Y:S01]  /*1bd90*/  IMAD.MOV.U32 R13, RZ, RZ, 0x40 ;  /* 0x00000040ff0d7424 */ /* 0x000fe200078e00ff */
[----:B0-----:R-:W-:-:S04]  /*1bda0*/  LOP3.LUT P1, RZ, R9, 0x4, RZ, 0xc0, !PT ;  /* 0x0000000409ff7812 */ /* 0x001fc8000782c0ff */
[----:B------:R-:W-:Y:S02]  /*1bdb0*/  SEL R13, R13, 0xffffffc0, !P1 ;  /* 0xffffffc00d0d7807 */ /* 0x000fe40004800000 */
[C---:B---3-5:R-:W-:Y:S02]  /*1bdc0*/  LOP3.LUT R3, R0.reuse, R2, RZ, 0xfc, !PT ;  /* 0x0000000200037212 */ /* 0x068fe400078efcff */
[----:B----4-:R-:W-:-:S03]  /*1bdd0*/  LOP3.LUT R0, R0, R12, RZ, 0xfc, !PT ;  /* 0x0000000c00007212 */ /* 0x010fc600078efcff */
[----:B------:R-:W-:-:S04]  /*1bde0*/  IMAD.IADD R2, R18, 0x1, R3 ;  /* 0x0000000112027824 */ /* 0x000fc800078e0203 */
[----:B------:R-:W-:Y:S01]  /*1bdf0*/  IMAD.IADD R3, R13, 0x1, R2 ;  /* 0x000000010d037824 */ /* 0x000fe200078e0202 */
        /* <DEDUP_REMOVED lines=69> */
.L_x_1243:
[----:B------:R-:W3:Y:S01]  /*1c250*/  LDL.LU R2, [R1] ;  /* 0x0000000001027983 */ /* 0x000ee20000300800 */
        /* <DEDUP_REMOVED lines=9> */
[----:B---3--:R-:W-:-:S05]  /*1c2f0*/  LOP3.LUT R2, R2, R0, RZ, 0x3c, !PT ;  /* 0x0000000002027212 */ /* 0x008fca00078e3cff */
[----:B------:R0:W-:Y:S02]  /*1c300*/  STL [R1], R2 ;  /* 0x0000000201007387 */ /* 0x0001e40000100800 */
.L_x_1188:
[----:B------:R-:W-:Y:S05]  /*1c310*/  BSYNC B7 ;  /* 0x0000000000077941 */ /* 0x000fea0003800000 */
.L_x_1186:
[----:B------:R-:W-:-:S13]  /*1c320*/  LOP3.LUT P0, RZ, R16, 0x2, RZ, 0xc0, !PT ;  /* 0x0000000210ff7812 */ /* 0x000fda000780c0ff */
[----:B------:R-:W-:Y:S05]  /*1c330*/  @!P0 BRA `(.L_x_1244) ;  /* 0x0000000000308947 */ /* 0x000fea0003800000 */
[----:B------:R-:W4:Y:S08]  /*1c340*/  S2UR UR5, SR_CgaCtaId ;  /* 0x00000000000579c3 */ /* 0x000f300000008800 */
[----:B------:R-:W-:Y:S06]  /*1c350*/  BAR.SYNC.DEFER_BLOCKING 0x5, 0x180 ;  /* 0x0146000000007b1d */ /* 0x000fec0000010000 */
[----:B------:R-:W-:-:S02]  /*1c360*/  UMOV UR4, 0x400 ;  /* 0x0000040000047882 */ /* 0x000fc40000000000 */
[----:B----4-:R-:W-:-:S06]  /*1c370*/  ULEA UR4, UR5, UR4, 0x18 ;  /* 0x0000000405047291 */ /* 0x010fcc000f8ec03f */
[----:B------:R-:W-:-:S05]  /*1c380*/  IMAD.U32 R18, RZ, RZ, UR4 ;  /* 0x00000004ff127e24 */ /* 0x000fca000f8e00ff */
[----:B-1----:R-:W1:Y:S04]  /*1c390*/  LDS.128 R4, [R18+0x298d0] ;  /* 0x0298d00012047984 */ /* 0x002e680000000c00 */
[----:B-1----:R1:W-:Y:S01]  /*1c3a0*/  STL.64 [R1+0x10], R4 ;  /* 0x0000100401007387 */ /* 0x0023e20000100a00 */
[----:B---3--:R-:W-:-:S03]  /*1c3b0*/  IMAD.MOV.U32 R0, RZ, RZ, R7 ;  /* 0x000000ffff007224 */ /* 0x008fc600078e0007 */
[----:B------:R1:W-:Y:S02]  /*1c3c0*/  STL [R1+0x18], R6 ;  /* 0x0000180601007387 */ /* 0x0003e40000100800 */
[----:B------:R-:W-:Y:S01]  /*1c3d0*/  R2UR UR42, R0 ;  /* 0x00000000002a72ca */ /* 0x000fe200000e0000 */
[----:B------:R-:W-:Y:S06]  /*1c3e0*/  BAR.ARV 0x4, 0x180 ;  /* 0x0106000000007b1d */ /* 0x000fec0000002000 */
[----:B------:R-:W-:Y:S08]  /*1c3f0*/  BRA `(.L_x_1245) ;  /* 0x0000000c00e47947 */ /* 0x000ff00003800000 */
.L_x_1244:
[----:B---3--:R-:W3:Y:S01]  /*1c400*/  LDL.LU R0, [R1+0x10] ;  /* 0x0000100001007983 */ /* 0x008ee20000300800 */
[----:B------:R-:W-:Y:S01]  /*1c410*/  ULDC UR4, c[0x0][0xc3c] ;  /* 0x00030f0000047ab9 */ /* 0x000fe20000000800 */
[----:B0-----:R-:W0:Y:S02]  /*1c420*/  S2R R2, SR_TID.X ;  /* 0x0000000000027919 */ /* 0x001e240000002100 */
[----:B0-----:R-:W-:-:S04]  /*1c430*/  LOP3.LUT R8, R2, 0x1f, RZ, 0xc0, !PT ;  /* 0x0000001f02087812 */ /* 0x001fc800078ec0ff */
[C---:B------:R-:W-:Y:S01]  /*1c440*/  ISETP.NE.AND P0, PT, R8.reuse, 0x1f, PT ;  /* 0x0000001f0800780c */ /* 0x040fe20003f05270 */
[----:B------:R-:W-:-:S05]  /*1c450*/  VIADD R6, R8, UR42 ;  /* 0x0000002a08067c36 */ /* 0x000fca0008000000 */
[----:B------:R-:W-:Y:S01]  /*1c460*/  ISETP.GE.OR P1, PT, R6, UR4, !P0 ;  /* 0x0000000406007c0c */ /* 0x000fe2000c726670 */
[----:B------:R-:W-:Y:S02]  /*1c470*/  IMAD.MOV.U32 R7, RZ, RZ, RZ ;  /* 0x000000ffff077224 */ /* 0x000fe400078e00ff */
[----:B---3--:R-:W-:-:S10]  /*1c480*/  IMAD.MOV.U32 R9, RZ, RZ, R0 ;  /* 0x000000ffff097224 */ /* 0x008fd400078e0000 */
[----:B------:R-:W0:Y:S01]  /*1c490*/  @!P1 LDC.64 R2, c[0x0][0xc80] ;  /* 0x00032000ff029b82 */ /* 0x000e220000000a00 */
[----:B------:R-:W-:Y:S01]  /*1c4a0*/  IMAD.MOV.U32 R0, RZ, RZ, RZ ;  /* 0x000000ffff007224 */ /* 0x000fe200078e00ff */
[----:B------:R-:W-:Y:S01]  /*1c4b0*/  ISETP.GE.U32.AND P2, PT, R8, 0x2, PT ;  /* 0x000000020800780c */ /* 0x000fe20003f46070 */
[----:B------:R-:W-:-:S05]  /*1c4c0*/  ULDC UR4, c[0x0][0xc3c] ;  /* 0x00030f0000047ab9 */ /* 0x000fca0000000800 */
[----:B-1----:R-:W1:Y:S01]  /*1c4d0*/  @!P1 LDC.64 R4, c[0x0][0xc78] ;  /* 0x00031e00ff049b82 */ /* 0x002e620000000a00 */
[----:B0-----:R-:W-:-:S05]  /*1c4e0*/  @!P1 IMAD.WIDE R2, R6, 0x4, R2 ;  /* 0x0000000406029825 */ /* 0x001fca00078e0202 */
[----:B------:R1:W3:Y:S02]  /*1c4f0*/  @!P1 LDG.E R0, desc[UR52][R2.64] ;  /* 0x0000003402009981 */ /* 0x0002e4000c1e1900 */
[----:B-1----:R-:W-:-:S05]  /*1c500*/  @!P1 IMAD.WIDE R2, R6, 0x4, R4 ;  /* 0x0000000406029825 */ /* 0x002fca00078e0204 */
[----:B------:R-:W3:Y:S01]  /*1c510*/  @!P1 LDG.E R7, desc[UR52][R2.64] ;  /* 0x0000003402079981 */ /* 0x000ee2000c1e1900 */
[C---:B------:R-:W-:Y:S01]  /*1c520*/  ISETP.NE.AND P1, PT, R8.reuse, RZ, PT ;  /* 0x000000ff0800720c */ /* 0x040fe20003f25270 */
[----:B------:R-:W-:Y:S01]  /*1c530*/  IMAD.MOV.U32 R5, RZ, RZ, RZ ;  /* 0x000000ffff057224 */ /* 0x000fe200078e00ff */
[C---:B------:R-:W-:Y:S01]  /*1c540*/  ISETP.GE.U32.AND P3, PT, R8.reuse, 0x4, PT ;  /* 0x000000040800780c */ /* 0x040fe20003f66070 */
[----:B------:R-:W-:Y:S01]  /*1c550*/  SHFL.IDX PT, R6, R9, 0x1, 0x1f ;  /* 0x00201f0009067f89 */ /* 0x000fe200000e0000 */
[C---:B------:R-:W-:Y:S02]  /*1c560*/  ISETP.GE.U32.AND P4, PT, R8.reuse, 0x8, PT ;  /* 0x000000080800780c */ /* 0x040fe40003f86070 */
[----:B------:R-:W-:Y:S01]  /*1c570*/  ISETP.GE.U32.AND P5, PT, R8, 0x10, PT ;  /* 0x000000100800780c */ /* 0x000fe20003fa6070 */
[----:B------:R-:W-:Y:S01]  /*1c580*/  SHFL.IDX PT, R4, R9, RZ, 0x1f ;  /* 0x00001fff09047589 */ /* 0x000fe200000e0000 */
[----:B------:R-:W0:Y:S01]  /*1c590*/  LDC R8, c[0x0][0xc38] ;  /* 0x00030e00ff087b82 */ /* 0x000e220000000800 */
[----:B---3--:R-:W-:-:S05]  /*1c5a0*/  IMAD R2, R7, R0, RZ ;  /* 0x0000000007027224 */ /* 0x008fca00078e02ff */
        /* <DEDUP_REMOVED lines=19> */
[----:B------:R-:W-:Y:S05]  /*1c6e0*/  @P6 BRA `(.L_x_1246) ;  /* 0x0000000000986947 */ /* 0x000fea0003800000 */
.L_x_1248:
[----:B------:R-:W-:-:S04]  /*1c6f0*/  UIADD3 UR42, UR42, 0x1f, URZ ;  /* 0x0000001f2a2a7890 */ /* 0x000fc8000fffe03f */
[----:B------:R-:W-:-:S06]  /*1c700*/  UISETP.GE.AND UP0, UPT, UR42, UR4, UPT ;  /* 0x000000042a00728c */ /* 0x000fcc000bf06270 */
[----:B------:R-:W-:-:S13]  /*1c710*/  PLOP3.LUT P6, PT, PT, PT, UP0, 0x40, 0x0 ;  /* 0x000000000000781c */ /* 0x000fda0003fce808 */
[----:B------:R-:W-:Y:S05]  /*1c720*/  @!P6 BRA `(.L_x_1247) ;  /* 0x0000000800c8e947 */ /* 0x000fea0003800000 */
[----:B------:R-:W0:Y:S01]  /*1c730*/  S2R R0, SR_TID.X ;  /* 0x0000000000007919 */ /* 0x000e220000002100 */
[----:B------:R-:W1:Y:S01]  /*1c740*/  LDC R8, c[0x0][0xc38] ;  /* 0x00030e00ff087b82 */ /* 0x000e620000000800 */
[----:B0-----:R-:W-:-:S05]  /*1c750*/  LOP3.LUT R0, R0, 0x1f, RZ, 0xc0, !PT ;  /* 0x0000001f00007812 */ /* 0x001fca00078ec0ff */
[----:B------:R-:W-:Y:S02]  /*1c760*/  VIADD R7, R0, UR42 ;  /* 0x0000002a00077c36 */ /* 0x000fe40008000000 */
[----:B------:R-:W-:-:S03]  /*1c770*/  IMAD.MOV.U32 R0, RZ, RZ, RZ ;  /* 0x000000ffff007224 */ /* 0x000fc600078e00ff */
[----:B------:R-:W-:-:S13]  /*1c780*/  ISETP.GE.OR P6, PT, R7, UR4, !P0 ;  /* 0x0000000407007c0c */ /* 0x000fda000c7c6670 */
[----:B------:R-:W0:Y:S02]  /*1c790*/  @!P6 LDC.64 R2, c[0x0][0xc80] ;  /* 0x00032000ff02eb82 */ /* 0x000e240000000a00 */
[----:B0-----:R-:W-:-:S05]  /*1c7a0*/  @!P6 IMAD.WIDE R2, R7, 0x4, R2 ;  /* 0x000000040702e825 */ /* 0x001fca00078e0202 */
[----:B------:R0:W3:Y:S02]  /*1c7b0*/  @!P6 LDG.E R0, desc[UR52][R2.64] ;  /* 0x000000340200e981 */ /* 0x0000e4000c1e1900 */
[----:B0-----:R-:W0:Y:S02]  /*1c7c0*/  @!P6 LDC.64 R2, c[0x0][0xc78] ;  /* 0x00031e00ff02eb82 */ /* 0x001e240000000a00 */
[----:B0-----:R-:W-:-:S04]  /*1c7d0*/  @!P6 IMAD.WIDE R2, R7, 0x4, R2 ;  /* 0x000000040702e825 */ /* 0x001fc800078e0202 */
[----:B------:R-:W-:-:S06]  /*1c7e0*/  IMAD.MOV.U32 R7, RZ, RZ, RZ ;  /* 0x000000ffff077224 */ /* 0x000fcc00078e00ff */
[----:B------:R-:W3:Y:S02]  /*1c7f0*/  @!P6 LDG.E R7, desc[UR52][R2.64] ;  /* 0x000000340207e981 */ /* 0x000ee4000c1e1900 */
        /* <DEDUP_REMOVED lines=16> */
[----:B------:R-:W1:Y:S02]  /*1c900*/  SHFL.IDX PT, R3, R2, 0x1f, 0x1f ;  /* 0x03e01f0002037f89 */ /* 0x000e6400000e0000 */
[----:B-1----:R-:W-:-:S04]  /*1c910*/  IMAD R3, R3, R8, RZ ;  /* 0x0000000803037224 */ /* 0x002fc800078e02ff */
[----:B------:R-:W-:-:S05]  /*1c920*/  IMAD.IADD R6, R3, 0x1, R6 ;  /* 0x0000000103067824 */ /* 0x000fca00078e0206 */
[----:B------:R-:W-:-:S13]  /*1c930*/  ISETP.GT.AND P6, PT, R6, R4, PT ;  /* 0x000000040600720c */ /* 0x000fda0003fc4270 */
[----:B------:R-:W-:Y:S05]  /*1c940*/  @!P6 BRA `(.L_x_1248) ;  /* 0xfffffffc0068e947 */ /* 0x000fea000383ffff */
.L_x_1246:
        /* <DEDUP_REMOVED lines=8> */
[----:B------:R0:W3:Y:S01]  /*1c9d0*/  SHFL.IDX PT, R7, R7, R3, 0x1f ;  /* 0x00001f0307077589 */ /* 0x0000e200000e0000 */
[----:B------:R-:W-:Y:S05]  /*1c9e0*/  @!P0 BRA `(.L_x_1249) ;  /* 0x00000000000c8947 */ /* 0x000fea0003800000 */
[----:B------:R-:W-:-:S06]  /*1c9f0*/  UIADD3 UR5, UR4, -0x1, URZ ;  /* 0xffffffff04057890 */ /* 0x000fcc000fffe03f */
[----:B------:R-:W-:-:S06]  /*1ca00*/  IMAD.U32 R5, RZ, RZ, UR5 ;  /* 0x00000005ff057e24 */ /* 0x000fcc000f8e00ff */
[----:B------:R4:W0:Y:S02]  /*1ca10*/  SHFL.IDX PT, R5, R2, R5, 0x1f ;  /* 0x00001f0502057589 */ /* 0x00082400000e0000 */
.L_x_1249:
[----:B0---4-:R-:W-:Y:S01]  /*1ca20*/  IMAD R2, R5, R8, R6 ;  /* 0x0000000805027224 */ /* 0x011fe200078e0206 */
[----:B---3--:R-:W-:Y:S01]  /*1ca30*/  ISETP.NE.AND P0, PT, R7, 0x1, PT ;  /* 0x000000010700780c */ /* 0x008fe20003f05270 */
[----:B------:R-:W-:Y:S02]  /*1ca40*/  UIADD3 UR42, UR4, UR42, URZ ;  /* 0x0000002a042a7290 */ /* 0x000fe4000fffe03f */
[----:B------:R-:W-:Y:S01]  /*1ca50*/  IMAD.IADD R4, R4, 0x1, -R2 ;  /* 0x0000000104047824 */ /* 0x000fe200078e0a02 */
[----:B------:R0:W-:Y:S09]  /*1ca60*/  STL [R1+0x10], R2 ;  /* 0x0000100201007387 */ /* 0x0001f20000100800 */
[----:B------:R-:W-:Y:S05]  /*1ca70*/  @!P0 BRA `(.L_x_1250) ;  /* 0x0000000000e48947 */ /* 0x000fea0003800000 */
[----:B-1----:R-:W-:-:S04]  /*1ca80*/  IABS R5, R0 ;  /* 0x0000000000057213 */ /* 0x002fc80000000000 */
[----:B0-----:R-:W0:Y:S08]  /*1ca90*/  I2F.RP R2, R5 ;  /* 0x0000000500027306 */ /* 0x001e300000209400 */
        /* <DEDUP_REMOVED lines=16> */
[----:B------:R-:W-:Y:S02]  /*1cba0*/  ISETP.GE.U32.AND P0, PT, R2, R5, PT ;  /* 0x000000050200720c */ /* 0x000fe40003f06070 */
[----:B------:R-:W-:-:S04]  /*1cbb0*/  IABS R5, R7 ;  /* 0x0000000700057213 */ /* 0x000fc80000000000 */
        /* <DEDUP_REMOVED lines=9> */
[----:B------:R-:W-:-:S03]  /*1cc50*/  LOP3.LUT R2, R4, R0, RZ, 0x3c, !PT ;  /* 0x0000000004027212 */ /* 0x000fc600078e3cff */
[----:B------:R-:W-:Y:S01]  /*1cc60*/  IMAD.MOV.U32 R3, RZ, RZ, R8 ;  /* 0x000000ffff037224 */ /* 0x000fe200078e0008 */
[----:B------:R-:W-:Y:S02]  /*1cc70*/  ISETP.GE.AND P2, PT, R2, RZ, PT ;  /* 0x000000ff0200720c */ /* 0x000fe40003f46270 */
        /* <DEDUP_REMOVED lines=11> */
[----:B------:R-:W-:Y:S01]  /*1cd30*/  ISETP.GE.U32.AND P0, PT, R2, R5, PT ;  /* 0x000000050200720c */ /* 0x000fe20003f06070 */
[----:B------:R-:W-:-:S04]  /*1cd40*/  IMAD.MOV R2, RZ, RZ, -R3 ;  /* 0x000000ffff027224 */ /* 0x000fc800078e0a03 */
[----:B------:R-:W-:Y:S01]  /*1cd50*/  IMAD R4, R0, R2, R4 ;  /* 0x0000000200047224 */ /* 0x000fe200078e0204 */
[----:B------:R-:W-:-:S04]  /*1cd60*/  LOP3.LUT R2, R3, R7, RZ, 0x3c, !PT ;  /* 0x0000000703027212 */ /* 0x000fc800078e3cff */
[----:B------:R-:W-:-:S03]  /*1cd70*/  ISETP.GE.AND P2, PT, R2, RZ, PT ;  /* 0x000000ff0200720c */ /* 0x000fc60003f46270 */
[----:B------:R-:W-:-:S10]  /*1cd80*/  @P0 VIADD R6, R6, 0x1 ;  /* 0x0000000106060836 */ /* 0x000fd40000000000 */
[----:B------:R-:W-:Y:S01]  /*1cd90*/  @!P2 IMAD.MOV R6, RZ, RZ, -R6 ;  /* 0x000000ffff06a224 */ /* 0x000fe200078e0a06 */
[----:B------:R-:W-:-:S05]  /*1cda0*/  @!P1 LOP3.LUT R6, RZ, R7, RZ, 0x33, !PT ;  /* 0x00000007ff069212 */ /* 0x000fca00078e33ff */
[--C-:B------:R-:W-:Y:S02]  /*1cdb0*/  IMAD.MOV R2, RZ, RZ, -R6.reuse ;  /* 0x000000ffff027224 */ /* 0x100fe400078e0a06 */
[C---:B------:R-:W-:Y:S02]  /*1cdc0*/  IMAD R6, R7.reuse, 0x1000000, R6 ;  /* 0x0100000007067824 */ /* 0x040fe400078e0206 */
[----:B------:R-:W-:-:S04]  /*1cdd0*/  IMAD R2, R7, R2, R3 ;  /* 0x0000000207027224 */ /* 0x000fc800078e0203 */
[----:B------:R-:W-:-:S05]  /*1cde0*/  IMAD R2, R2, 0x10000, R6 ;  /* 0x0001000002027824 */ /* 0x000fca00078e0206 */
[----:B------:R0:W-:Y:S01]  /*1cdf0*/  STL [R1+0x18], R2 ;  /* 0x0000180201007387 */ /* 0x0001e20000100800 */
[----:B------:R-:W-:Y:S05]  /*1ce00*/  BRA `(.L_x_1251) ;  /* 0x0000000400007947 */ /* 0x000fea0003800000 */
.L_x_1250:
[----:B------:R-:W-:Y:S02]  /*1ce10*/  ULDC.64 UR4, c[0x0][0xc90] ;  /* 0x0003240000047ab9 */ /* 0x000fe40000000a00 */
[----:B------:R-:W-:-:S06]  /*1ce20*/  UIMAD.WIDE UR4, UR42, 0x4, UR4 ;  /* 0x000000042a0478a5 */ /* 0x000fcc000f8e0204 */
[----:B0-----:R-:W-:Y:S02]  /*1ce30*/  IMAD.U32 R2, RZ, RZ, UR4 ;  /* 0x00000004ff027e24 */ /* 0x001fe4000f8e00ff */
[----:B------:R-:W-:-:S05]  /*1ce40*/  IMAD.U32 R3, RZ, RZ, UR5 ;  /* 0x00000005ff037e24 */ /* 0x000fca000f8e00ff */
[----:B------:R-:W1:Y:S02]  /*1ce50*/  LDG.E R6, desc[UR52][R2.64] ;  /* 0x0000003402067981 */ /* 0x000e64000c1e1900 */
[----:B-1----:R-:W-:-:S05]  /*1ce60*/  IMAD R5, R0, R6, RZ ;  /* 0x0000000600057224 */ /* 0x002fca00078e02ff */
[----:B------:R-:W-:-:S04]  /*1ce70*/  IABS R7, R5 ;  /* 0x0000000500077213 */ /* 0x000fc80000000000 */
[----:B------:R-:W0:Y:S08]  /*1ce80*/  I2F.RP R2, R7 ;  /* 0x0000000700027306 */ /* 0x000e300000209400 */
        /* <DEDUP_REMOVED lines=22> */
[----:B------:R-:W-:Y:S02]  /*1cff0*/  IMAD R7, R6, R2, RZ ;  /* 0x0000000206077224 */ /* 0x000fe400078e02ff */
[----:B------:R-:W-:Y:S02]  /*1d000*/  IMAD.MOV R2, RZ, RZ, -R2 ;  /* 0x000000ffff027224 */ /* 0x000fe400078e0a02 */
[----:B------:R-:W-:Y:S02]  /*1d010*/  IMAD.MOV R3, RZ, RZ, -R7 ;  /* 0x000000ffff037224 */ /* 0x000fe400078e0a07 */
[----:B------:R-:W-:-:S03]  /*1d020*/  IMAD R4, R5, R2, R4 ;  /* 0x0000000205047224 */ /* 0x000fc600078e0204 */
[----:B------:R-:W-:-:S04]  /*1d030*/  VIADDMNMX R6, R3, R8, R6, PT ;  /* 0x0000000803067246 */ /* 0x000fc80003800106 */
        /* <DEDUP_REMOVED lines=19> */
[----:B------:R-:W-:Y:S02]  /*1d170*/  LOP3.LUT R3, R4, R6, RZ, 0x3c, !PT ;  /* 0x0000000604037212 */ /* 0x000fe400078e3cff */
[----:B------:R-:W-:Y:S02]  /*1d180*/  IADD3 R4, R7, 0x1000000, R4 ;  /* 0x0100000007047810 */ /* 0x000fe40007ffe004 */
[----:B------:R-:W-:-:S07]  /*1d190*/  ISETP.GE.AND P2, PT, R3, RZ, PT ;  /* 0x000000ff0300720c */ /* 0x000fce0003f46270 */
[----:B------:R-:W-:-:S06]  /*1d1a0*/  @P0 VIADD R2, R2, 0x1 ;  /* 0x0000000102020836 */ /* 0x000fcc0000000000 */
[----:B------:R-:W-:Y:S01]  /*1d1b0*/  @!P2 IMAD.MOV R2, RZ, RZ, -R2 ;  /* 0x000000ffff02a224 */ /* 0x000fe200078e0a02 */
[----:B------:R-:W-:Y:S01]  /*1d1c0*/  @!P1 LOP3.LUT R2, RZ, R6, RZ, 0x33, !PT ;  /* 0x00000006ff029212 */ /* 0x000fe200078e33ff */
[----:B------:R-:W-:-:S04]  /*1d1d0*/  IMAD.MOV R6, RZ, RZ, -R6 ;  /* 0x000000ffff067224 */ /* 0x000fc800078e0a06 */
[----:B------:R-:W-:Y:S02]  /*1d1e0*/  IMAD R3, R2, R6, R4 ;  /* 0x0000000602037224 */ /* 0x000fe400078e0204 */
[----:B------:R-:W-:-:S03]  /*1d1f0*/  IMAD.MOV.U32 R4, RZ, RZ, R2 ;  /* 0x000000ffff047224 */ /* 0x000fc600078e0002 */
[----:B------:R1:W-:Y:S04]  /*1d200*/  STL [R1+0x18], R3 ;  /* 0x0000180301007387 */ /* 0x0003e80000100800 */
.L_x_1251:
[----:B-1----:R-:W-:-:S05]  /*1d210*/  LOP3.LUT R3, RZ, R4, RZ, 0x33, !PT ;  /* 0x00000004ff037212 */ /* 0x002fca00078e33ff */
[----:B------:R-:W-:-:S05]  /*1d220*/  IMAD.IADD R0, R0, 0x1, R3 ;  /* 0x0000000100007824 */ /* 0x000fca00078e0203 */
[----:B------:R1:W-:Y:S01]  /*1d230*/  STL [R1+0x14], R0 ;  /* 0x0000140001007387 */ /* 0x0003e20000100800 */
[----:B------:R-:W-:Y:S05]  /*1d240*/  BRA `(.L_x_1252) ;  /* 0x0000000000107947 */ /* 0x000fea0003800000 */
.L_x_1247:
[----:B------:R0:W-:Y:S01]  /*1d250*/  STL [R1+0x10], R4 ;  /* 0x0000100401007387 */ /* 0x0001e20000100800 */
[----:B------:R-:W-:-:S03]  /*1d260*/  ULDC UR42, c[0x0][0xc3c] ;  /* 0x00030f00002a7ab9 */ /* 0x000fc60000000800 */
[----:B------:R0:W-:Y:S04]  /*1d270*/  STL [R1+0x14], RZ ;  /* 0x000014ff01007387 */ /* 0x0001e80000100800 */
[----:B------:R0:W-:Y:S02]  /*1d280*/  STL [R1+0x18], RZ ;  /* 0x000018ff01007387 */ /* 0x0001e40000100800 */
.L_x_1252:
[----:B0-----:R-:W3:Y:S04]  /*1d290*/  LDL R2, [R1+0x18] ;  /* 0x0000180001027983 */ /* 0x001ee80000100800 */
[----:B------:R-:W4:Y:S04]  /*1d2a0*/  LDL R3, [R1+0x14] ;  /* 0x0000140001037983 */ /* 0x000f280000100800 */
[----:B------:R-:W5:Y:S01]  /*1d2b0*/  LDL R4, [R1+0x10] ;  /* 0x0000100001047983 */ /* 0x000f620000100800 */
[----:B-1----:R-:W0:Y:S02]  /*1d2c0*/  S2R R0, SR_TID.X ;  /* 0x0000000000007919 */ /* 0x002e240000002100 */
[----:B0-----:R-:W-:Y:S01]  /*1d2d0*/  LOP3.LUT R0, R0, 0x1f, RZ, 0xc0, !PT ;  /* 0x0000001f00007812 */ /* 0x001fe200078ec0ff */
[----:B------:R-:W-:Y:S03]  /*1d2e0*/  BAR.SYNC.DEFER_BLOCKING 0x4, 0x180 ;  /* 0x0106000000007b1d */ /* 0x000fe60000010000 */
[----:B------:R-:W-:-:S13]  /*1d2f0*/  ISETP.NE.AND P0, PT, R0, RZ, PT ;  /* 0x000000ff0000720c */ /* 0x000fda0003f05270 */
[----:B------:R-:W0:Y:S01]  /*1d300*/  @!P0 S2R R0, SR_CgaCtaId ;  /* 0x0000000000008919 */ /* 0x000e220000008800 */
[----:B---3--:R-:W-:Y:S01]  /*1d310*/  IMAD.MOV.U32 R6, RZ, RZ, R2 ;  /* 0x000000ffff067224 */ /* 0x008fe200078e0002 */
[----:B------:R-:W-:-:S04]  /*1d320*/  @!P0 MOV R2, 0x400 ;  /* 0x0000040000028802 */ /* 0x000fc80000000f00 */
[----:B0-----:R-:W-:Y:S01]  /*1d330*/  @!P0 LEA R18, R0, R2, 0x18 ;  /* 0x0000000200128211 */ /* 0x001fe200078ec0ff */
[----:B------:R-:W-:Y:S02]  /*1d340*/  IMAD.U32 R0, RZ, RZ, UR42 ;  /* 0x0000002aff007e24 */ /* 0x000fe4000f8e00ff */
[----:B----4-:R-:W-:Y:S02]  /*1d350*/  IMAD.MOV.U32 R5, RZ, RZ, R3 ;  /* 0x000000ffff057224 */ /* 0x010fe400078e0003 */
[----:B------:R-:W-:-:S05]  /*1d360*/  @!P0 IMAD.MOV.U32 R7, RZ, RZ, R0 ;  /* 0x000000ffff078224 */ /* 0x000fca00078e0000 */
[----:B-----5:R3:W-:Y:S01]  /*1d370*/  @!P0 STS.128 [R18+0x298d0], R4 ;  /* 0x0298d00412008388 */ /* 0x0207e20000000c00 */
[----:B------:R-:W-:Y:S06]  /*1d380*/  BAR.ARV 0x5, 0x180 ;  /* 0x0146000000007b1d */ /* 0x000fec0000002000 */
.L_x_1245:
[----:B------:R-:W-:Y:S02]  /*1d390*/  ULDC UR4, c[0x0][0xc3c] ;  /* 0x00030f0000047ab9 */ /* 0x000fe40000000800 */
[----:B------:R-:W-:-:S06]  /*1d3a0*/  UISETP.GE.AND UP0, UPT, UR42, UR4, UPT ;  /* 0x000000042a00728c */ /* 0x000fcc000bf06270 */
[----:B------:R-:W-:-:S13]  /*1d3b0*/  PLOP3.LUT P0, PT, PT, PT, UP0, 0x80, 0x0 ;  /* 0x000000000000781c */ /* 0x000fda0003f0f008 */
[----:B------:R-:W-:Y:S05]  /*1d3c0*/  @!P0 BRA `(.L_x_1253) ;  /* 0xffffffb000688947 */ /* 0x000fea000383ffff */
.L_x_1175:
[----:B------:R-:W4:Y:S01]  /*1d3d0*/  LDL.LU R0, [R1+0x30] ;  /* 0x0000300001007983 */ /* 0x000f220000300800 */
[----:B------:R-:W-:Y:S01]  /*1d3e0*/  BSSY B0, `(.L_x_1254) ;  /* 0x000000b000007945 */ /* 0x000fe20003800000 */
[----:B-1-3--:R-:W1:Y:S01]  /*1d3f0*/  S2R R5, SR_CgaCtaId ;  /* 0x0000000000057919 */ /* 0x00ae620000008800 */
[----:B----4-:R-:W-:-:S05]  /*1d400*/  VIADD R0, R0, 0x1 ;  /* 0x0000000100007836 */ /* 0x010fca0000000000 */
[----:B0-----:R-:W-:-:S04]  /*1d410*/  LEA.HI R2, R0, R0, RZ, 0x1 ;  /* 0x0000000000027211 */ /* 0x001fc800078f08ff */
[----:B------:R-:W-:-:S05]  /*1d420*/  LOP3.LUT R3, R2, 0xfffffffe, RZ, 0xc0, !PT ;  /* 0xfffffffe02037812 */ /* 0x000fca00078ec0ff */
[----:B------:R-:W-:Y:S01]  /*1d430*/  IMAD.IADD R3, R0, 0x1, -R3 ;  /* 0x0000000100037824 */ /* 0x000fe200078e0a03 */
[----:B------:R-:W-:-:S04]  /*1d440*/  MOV R0, 0x400 ;  /* 0x0000040000007802 */ /* 0x000fc80000000f00 */
[----:B-1----:R-:W-:Y:S02]  /*1d450*/  LEA R0, R5, R0, 0x18 ;  /* 0x0000000005007211 */ /* 0x002fe400078ec0ff */
[----:B------:R-:W-:-:S04]  /*1d460*/  SHF.L.U32 R3, R3, 0x1f, RZ ;  /* 0x0000001f03037819 */ /* 0x000fc800000006ff */
[----:B------:R-:W0:Y:S02]  /*1d470*/  SYNCS.PHASECHK.TRANS64.TRYWAIT P0, [R0+URZ+0x29820], R3 ;  /* 0x02982003000075a7 */ /* 0x000e24000800017f */
[----:B0-----:R-:W-:Y:S05]  /*1d480*/  @!P0 BRA `(.L_x_1255) ;  /* 0x0000001000048947 */ /* 0x001fea0003800000 */
.L_x_1294:
[----:B------:R-:W-:Y:S05]  /*1d490*/  BSYNC B0 ;  /* 0x0000000000007941 */ /* 0x000fea0003800000 */
.L_x_1254:
[----:B------:R-:W-:-:S03]  /*1d4a0*/  UMOV UR4, 0xffffffff ;  /* 0xffffffff00047882 */ /* 0x000fc60000000000 */
[----:B------:R-:W-:Y:S05]  /*1d4b0*/  BRA.DIV UR4, `(.L_x_1256) ;  /* 0x00000012040c7947 */ /* 0x000fea000b800000 */
[----:B------:R-:W1:Y:S02]  /*1d4c0*/  S2R R2, SR_TID.X ;  /* 0x0000000000027919 */ /* 0x000e640000002100 */
[----:B-1----:R-:W-:-:S04]  /*1d4d0*/  SHF.R.U32.HI R2, RZ, 0x5, R2 ;  /* 0x00000005ff027819 */ /* 0x002fc80000011602 */
[----:B------:R-:W-:-:S05]  /*1d4e0*/  LOP3.LUT R2, R2, 0x3, RZ, 0xc0, !PT ;  /* 0x0000000302027812 */ /* 0x000fca00078ec0ff */
[----:B------:R1:W3:Y:S02]  /*1d4f0*/  SHFL.IDX PT, R14, R2, RZ, 0x1f ;  /* 0x00001fff020e7589 */ /* 0x0002e400000e0000 */
.L_x_1297:
[----:B---3--:R-:W-:Y:S01]  /*1d500*/  ISETP.NE.AND P0, PT, R14, RZ, PT ;  /* 0x000000ff0e00720c */ /* 0x008fe20003f05270 */
[----:B------:R-:W-:-:S12]  /*1d510*/  BSSY B0, `(.L_x_1257) ;  /* 0x000002c000007945 */ /* 0x000fd80003800000 */
[----:B------:R-:W-:Y:S05]  /*1d520*/  @P0 BRA `(.L_x_1258) ;  /* 0x0000000000a80947 */ /* 0x000fea0003800000 */
[----:B------:R-:W-:-:S03]  /*1d530*/  UMOV UR4, 0xffffffff ;  /* 0xffffffff00047882 */ /* 0x000fc60000000000 */
[----:B------:R-:W-:Y:S05]  /*1d540*/  BRA.DIV UR4, `(.L_x_1259) ;  /* 0x00000012041c7947 */ /* 0x000fea000b800000 */
[----:B------:R-:W-:-:S13]  /*1d550*/  ELECT P6, URZ, PT ;  /* 0x00000000003f782f */ /* 0x000fda00038c0000 */
.L_x_1300:
[----:B------:R-:W-:Y:S05]  /*1d560*/  @!P6 BRA `(.L_x_1258) ;  /* 0x000000000098e947 */ /* 0x000fea0003800000 */
[----:B------:R-:W-:-:S06]  /*1d570*/  ULOP3.LUT UR4, UR38, 0x2, URZ, 0xfc, !UPT ;  /* 0x0000000226047892 */ /* 0x000fcc000f8efc3f */
[----:B-1----:R-:W-:-:S05]  /*1d580*/  IMAD.U32 R2, RZ, RZ, UR4 ;  /* 0x00000004ff027e24 */ /* 0x002fca000f8e00ff */
[----:B------:R-:W-:-:S13]  /*1d590*/  ISETP.NE.AND P0, PT, R2, 0x3, PT ;  /* 0x000000030200780c */ /* 0x000fda0003f05270 */
[----:B------:R-:W-:Y:S05]  /*1d5a0*/  @!P0 BRA `(.L_x_1260) ;  /* 0x0000000000048947 */ /* 0x000fea0003800000 */
[----:B------:R-:W-:Y:S01]  /*1d5b0*/  BPT.TRAP 0x1 ;  /* 0x000000040000795c */ /* 0x000fe20000300000 */
.L_x_1260:
[----:B------:R-:W3:Y:S01]  /*1d5c0*/  LDL.LU R7, [R1] ;  /* 0x0000000001077983 */ /* 0x000ee20000300800 */
[----:B------:R-:W-:Y:S02]  /*1d5d0*/  VIADD R2, R0, 0x29840 ;  /* 0x0002984000027836 */ /* 0x000fe40000000000 */
[C---:B0-----:R-:W-:Y:S02]  /*1d5e0*/  VIADD R3, R19.reuse, 0x1 ;  /* 0x0000000113037836 */ /* 0x041fe40000000000 */
[----:B------:R-:W-:-:S03]  /*1d5f0*/  IMAD R6, R19, 0x8, R2 ;  /* 0x0000000813067824 */ /* 0x000fc600078e0202 */
[----:B------:R-:W-:-:S04]  /*1d600*/  ISETP.NE.AND P2, PT, R3, 0x2, PT ;  /* 0x000000020300780c */ /* 0x000fc80003f45270 */
[----:B------:R-:W-:Y:S02]  /*1d610*/  SEL R4, RZ, 0x1, P2 ;  /* 0x00000001ff047807 */ /* 0x000fe40001000000 */
[----:B------:R-:W-:Y:S02]  /*1d620*/  SEL R3, R3, RZ, P2 ;  /* 0x000000ff03037207 */ /* 0x000fe40001000000 */
[C---:B---3--:R-:W-:Y:S02]  /*1d630*/  SHF.L.U32 R5, R7.reuse, 0x1f, RZ ;  /* 0x0000001f07057819 */ /* 0x048fe400000006ff */
[----:B------:R-:W-:Y:S01]  /*1d640*/  LOP3.LUT R4, R7, R4, RZ, 0x3c, !PT ;  /* 0x0000000407047212 */ /* 0x000fe200078e3cff */
[----:B------:R-:W-:Y:S01]  /*1d650*/  IMAD R7, R3, 0x8, R2 ;  /* 0x0000000803077824 */ /* 0x000fe200078e0202 */
[----:B------:R-:W0:Y:S02]  /*1d660*/  SYNCS.PHASECHK.TRANS64.TRYWAIT P1, [R6+URZ], R5 ;  /* 0x00000005060075a7 */ /* 0x000e24000802017f */
[----:B------:R-:W-:Y:S01]  /*1d670*/  SHF.L.U32 R2, R4, 0x1f, RZ ;  /* 0x0000001f04027819 */ /* 0x000fe200000006ff */
[----:B0-----:R-:W-:Y:S06]  /*1d680*/  @!P1 BRA `(.L_x_1261) ;  /* 0x0000000c00ec9947 */ /* 0x001fec0003800000 */
.L_x_1301:
[----:B------:R-:W1:Y:S02]  /*1d690*/  SYNCS.PHASECHK.TRANS64.TRYWAIT P1, [R7+URZ], R2 ;  /* 0x00000002070075a7 */ /* 0x000e64000802017f */
[----:B-1----:R-:W-:Y:S05]  /*1d6a0*/  @!P1 BRA `(.L_x_1262) ;  /* 0x0000000c00f89947 */ /* 0x002fea0003800000 */
.L_x_1302:
[----:B------:R-:W-:Y:S05]  /*1d6b0*/  @!P0 BRA `(.L_x_1263) ;  /* 0x0000000000048947 */ /* 0x000fea0003800000 */
[----:B------:R-:W-:Y:S01]  /*1d6c0*/  BPT.TRAP 0x1 ;  /* 0x000000040000795c */ /* 0x000fe20000300000 */
.L_x_1263:
[----:B------:R-:W-:-:S04]  /*1d6d0*/  IMAD R4, R19, 0x8, R0 ;  /* 0x0000000813047824 */ /* 0x000fc800078e0200 */
[----:B------:R-:W3:Y:S02]  /*1d6e0*/  SYNCS.PHASECHK.TRANS64.TRYWAIT P1, [R4+URZ+0x29860], R5 ;  /* 0x02986005040075a7 */ /* 0x000ee4000802017f */
[----:B---3--:R-:W-:Y:S05]  /*1d6f0*/  @!P1 BRA `(.L_x_1264) ;  /* 0x0000000c00f89947 */ /* 0x008fea0003800000 */
.L_x_1303:
[----:B------:R-:W-:Y:S05]  /*1d700*/  @!P0 BRA `(.L_x_1265) ;  /* 0x0000000000048947 */ /* 0x000fea0003800000 */
[----:B------:R-:W-:Y:S01]  /*1d710*/  BPT.TRAP 0x1 ;  /* 0x000000040000795c */ /* 0x000fe20000300000 */
.L_x_1265:
[----:B------:R-:W-:-:S04]  /*1d720*/  IMAD R3, R3, 0x8, R0 ;  /* 0x0000000803037824 */ /* 0x000fc800078e0200 */
[----:B------:R-:W4:Y:S02]  /*1d730*/  SYNCS.PHASECHK.TRANS64.TRYWAIT P1, [R3+URZ+0x29860], R2 ;  /* 0x02986002030075a7 */ /* 0x000f24000802017f */
[----:B----4-:R-:W-:Y:S05]  /*1d740*/  @!P1 BRA `(.L_x_1266) ;  /* 0x0000000c00f89947 */ /* 0x010fea0003800000 */
.L_x_1304:
[----:B------:R-:W-:Y:S05]  /*1d750*/  @!P0 BRA `(.L_x_1267) ;  /* 0x0000000000048947 */ /* 0x000fea0003800000 */
[----:B------:R-:W-:Y:S01]  /*1d760*/  BPT.TRAP 0x1 ;  /* 0x000000040000795c */ /* 0x000fe20000300000 */
.L_x_1267:
[----:B------:R-:W5:Y:S02]  /*1d770*/  SYNCS.PHASECHK.TRANS64.TRYWAIT P0, [R4+URZ+0x29880], R5 ;  /* 0x02988005040075a7 */ /* 0x000f64000800017f */
[----:B-----5:R-:W-:Y:S05]  /*1d780*/  @!P0 BRA `(.L_x_1268) ;  /* 0x0000000c00fc8947 */ /* 0x020fea0003800000 */
.L_x_1269:
[----:B------:R0:W0:Y:S02]  /*1d790*/  SYNCS.PHASECHK.TRANS64.TRYWAIT P0, [R3+URZ+0x29880], R2 ;  /* 0x02988002030075a7 */ /* 0x000024000800017f */
[----:B0-----:R-:W-:Y:S05]  /*1d7a0*/  @!P0 NANOSLEEP.SYNCS 0x989680 ;  /* 0x009896800000895d */ /* 0x001fea0003900000 */
[----:B------:R-:W0:Y:S02]  /*1d7b0*/  @!P0 SYNCS.PHASECHK.TRANS64 P0, [R3+URZ+0x29880], R2 ;  /* 0x02988002030085a7 */ /* 0x000e24000800007f */
[----:B0-----:R-:W-:Y:S05]  /*1d7c0*/  @!P0 BRA `(.L_x_1269) ;  /* 0xfffffffc00f08947 */ /* 0x001fea000383ffff */
.L_x_1258:
[----:B------:R-:W-:Y:S05]  /*1d7d0*/  BSYNC B0 ;  /* 0x0000000000007941 */ /* 0x000fea0003800000 */
.L_x_1257:
[----:B------:R-:W-:Y:S05]  /*1d7e0*/  EXIT ;  /* 0x000000000000794d */ /* 0x000fea0003800000 */
.L_x_1070:
[----:B0-----:R-:W-:-:S04]  /*1d7f0*/  IMAD.U32 R3, RZ, RZ, UR41 ;  /* 0x00000029ff037e24 */ /* 0x001fc8000f8e00ff */
[----:B------:R0:W1:Y:S03]  /*1d800*/  SYNCS.PHASECHK.TRANS64.TRYWAIT P1, [R3+URZ+0x29800], R0 ;  /* 0x02980000030075a7 */ /* 0x000066000802017f */
[----:B-1----:R-:W-:Y:S05]  /*1d810*/  @!P1 NANOSLEEP.SYNCS 0x989680 ;  /* 0x009896800000995d */ /* 0x002fea0003900000 */
[----:B------:R-:W1:Y:S02]  /*1d820*/  @!P1 SYNCS.PHASECHK.TRANS64 P1, [R3+URZ+0x29800], R0 ;  /* 0x02980000030095a7 */ /* 0x000e64000802007f */
[----:B-1----:R-:W-:Y:S05]  /*1d830*/  @!P1 BRA `(.L_x_1070) ;  /* 0xfffffffc00ec9947 */ /* 0x002fea000383ffff */
[----:B------:R-:W-:Y:S05]  /*1d840*/  BRA `(.L_x_1270) ;  /* 0xfffffe4800a07947 */ /* 0x000fea000383ffff */
.L_x_1074:
[----:B-1----:R1:W2:Y:S02]  /*1d850*/  SYNCS.PHASECHK.TRANS64.TRYWAIT P1, [R5+URZ+0x29830], R0 ;  /* 0x02983000050075a7 */ /* 0x0022a4000802017f */
[----:B--2---:R-:W-:Y:S05]  /*1d860*/  @!P1 NANOSLEEP.SYNCS 0x989680 ;  /* 0x009896800000995d */ /* 0x004fea0003900000 */
[----:B------:R-:W2:Y:S02]  /*1d870*/  @!P1 SYNCS.PHASECHK.TRANS64 P1, [R5+URZ+0x29830], R0 ;  /* 0x02983000050095a7 */ /* 0x000ea4000802007f */
[----:B--2---:R-:W-:Y:S05]  /*1d880*/  @!P1 BRA `(.L_x_1074) ;  /* 0xfffffffc00f09947 */ /* 0x004fea000383ffff */
[----:B------:R-:W-:Y:S05]  /*1d890*/  BRA `(.L_x_1073) ;  /* 0xfffffe4800cc7947 */ /* 0x000fea000383ffff */
.L_x_1090:
[----:B-1----:R-:W-:-:S04]  /*1d8a0*/  IMAD.U32 R8, RZ, RZ, UR6 ;  /* 0x00000006ff087e24 */ /* 0x002fc8000f8e00ff */
[----:B------:R1:W2:Y:S03]  /*1d8b0*/  SYNCS.PHASECHK.TRANS64.TRYWAIT P1, [R8+URZ+0x29830], R7 ;  /* 0x02983007080075a7 */ /* 0x0002a6000802017f */
[----:B--2---:R-:W-:Y:S05]  /*1d8c0*/  @!P1 NANOSLEEP.SYNCS 0x989680 ;  /* 0x009896800000995d */ /* 0x004fea0003900000 */
[----:B------:R-:W2:Y:S02]  /*1d8d0*/  @!P1 SYNCS.PHASECHK.TRANS64 P1, [R8+URZ+0x29830], R7 ;  /* 0x02983007080095a7 */ /* 0x000ea4000802007f */
[----:B--2---:R-:W-:Y:S05]  /*1d8e0*/  @!P1 BRA `(.L_x_1090) ;  /* 0xfffffffc00ec9947 */ /* 0x004fea000383ffff */
[----:B------:R-:W-:Y:S05]  /*1d8f0*/  BRA `(.L_x_1087) ;  /* 0xfffffe90002c7947 */ /* 0x000fea000383ffff */
.L_x_1094:
[----:B-1----:R-:W-:-:S04]  /*1d900*/  IMAD.U32 R8, RZ, RZ, UR6 ;  /* 0x00000006ff087e24 */ /* 0x002fc8000f8e00ff */
[----:B------:R1:W2:Y:S03]  /*1d910*/  SYNCS.PHASECHK.TRANS64.TRYWAIT P1, [R8+URZ+0x29850], R7 ;  /* 0x02985007080075a7 */ /* 0x0002a6000802017f */
[----:B--2---:R-:W-:Y:S05]  /*1d920*/  @!P1 NANOSLEEP.SYNCS 0x989680 ;  /* 0x009896800000995d */ /* 0x004fea0003900000 */
[----:B------:R-:W2:Y:S02]  /*1d930*/  @!P1 SYNCS.PHASECHK.TRANS64 P1, [R8+URZ+0x29850], R7 ;  /* 0x02985007080095a7 */ /* 0x000ea4000802007f */
[----:B--2---:R-:W-:Y:S05]  /*1d940*/  @!P1 BRA `(.L_x_1094) ;  /* 0xfffffffc00ec9947 */ /* 0x004fea000383ffff */
[----:B------:R-:W-:Y:S05]  /*1d950*/  BRA `(.L_x_1091) ;  /* 0xfffffe9c00287947 */ /* 0x000fea000383ffff */
.L_x_1112:
[----:B-1----:R-:W-:-:S04]  /*1d960*/  IMAD.U32 R3, RZ, RZ, UR6 ;  /* 0x00000006ff037e24 */ /* 0x002fc8000f8e00ff */
[----:B------:R1:W2:Y:S03]  /*1d970*/  SYNCS.PHASECHK.TRANS64.TRYWAIT P1, [R3+URZ+0x29830], R0 ;  /* 0x02983000030075a7 */ /* 0x0002a6000802017f */
[----:B--2---:R-:W-:Y:S05]  /*1d980*/  @!P1 NANOSLEEP.SYNCS 0x989680 ;  /* 0x009896800000995d */ /* 0x004fea0003900000 */
[----:B------:R-:W2:Y:S02]  /*1d990*/  @!P1 SYNCS.PHASECHK.TRANS64 P1, [R3+URZ+0x29830], R0 ;  /* 0x02983000030095a7 */ /* 0x000ea4000802007f */
[----:B--2---:R-:W-:Y:S05]  /*1d9a0*/  @!P1 BRA `(.L_x_1112) ;  /* 0xfffffffc00ec9947 */ /* 0x004fea000383ffff */
[----:B------:R-:W-:Y:S05]  /*1d9b0*/  BRA `(.L_x_1109) ;  /* 0xfffffedc00047947 */ /* 0x000fea000383ffff */
.L_x_1116:
[----:B-1----:R-:W-:-:S04]  /*1d9c0*/  IMAD.U32 R3, RZ, RZ, UR6 ;  /* 0x00000006ff037e24 */ /* 0x002fc8000f8e00ff */
[----:B------:R1:W2:Y:S03]  /*1d9d0*/  SYNCS.PHASECHK.TRANS64.TRYWAIT P1, [R3+URZ+0x29850], R0 ;  /* 0x02985000030075a7 */ /* 0x0002a6000802017f */
[----:B--2---:R-:W-:Y:S05]  /*1d9e0*/  @!P1 NANOSLEEP.SYNCS 0x989680 ;  /* 0x009896800000995d */ /* 0x004fea0003900000 */
[----:B------:R-:W2:Y:S02]  /*1d9f0*/  @!P1 SYNCS.PHASECHK.TRANS64 P1, [R3+URZ+0x29850], R0 ;  /* 0x02985000030095a7 */ /* 0x000ea4000802007f */
[----:B--2---:R-:W-:Y:S05]  /*1da00*/  @!P1 BRA `(.L_x_1116) ;  /* 0xfffffffc00ec9947 */ /* 0x004fea000383ffff */
[----:B------:R-:W-:Y:S05]  /*1da10*/  BRA `(.L_x_1113) ;  /* 0xfffffee8000c7947 */ /* 0x000fea000383ffff */
.L_x_1123:
[----:B-1----:R-:W-:-:S04]  /*1da20*/  IMAD.U32 R3, RZ, RZ, UR6 ;  /* 0x00000006ff037e24 */ /* 0x002fc8000f8e00ff */
[----:B------:R1:W2:Y:S03]  /*1da30*/  SYNCS.PHASECHK.TRANS64.TRYWAIT P1, [R3+URZ+0x29830], R0 ;  /* 0x02983000030075a7 */ /* 0x0002a6000802017f */
[----:B--2---:R-:W-:Y:S05]  /*1da40*/  @!P1 NANOSLEEP.SYNCS 0x989680 ;  /* 0x009896800000995d */ /* 0x004fea0003900000 */
[----:B------:R-:W2:Y:S02]  /*1da50*/  @!P1 SYNCS.PHASECHK.TRANS64 P1, [R3+URZ+0x29830], R0 ;  /* 0x02983000030095a7 */ /* 0x000ea4000802007f */
[----:B--2---:R-:W-:Y:S05]  /*1da60*/  @!P1 BRA `(.L_x_1123) ;  /* 0xfffffffc00ec9947 */ /* 0x004fea000383ffff */
[----:B------:R-:W-:Y:S05]  /*1da70*/  BRA `(.L_x_1120) ;  /* 0xffffff0800287947 */ /* 0x000fea000383ffff */
.L_x_1127:
[----:B-1----:R-:W-:-:S04]  /*1da80*/  IMAD.U32 R3, RZ, RZ, UR6 ;  /* 0x00000006ff037e24 */ /* 0x002fc8000f8e00ff */
[----:B------:R1:W2:Y:S03]  /*1da90*/  SYNCS.PHASECHK.TRANS64.TRYWAIT P1, [R3+URZ+0x29850], R0 ;  /* 0x02985000030075a7 */ /* 0x0002a6000802017f */
[----:B--2---:R-:W-:Y:S05]  /*1daa0*/  @!P1 NANOSLEEP.SYNCS 0x989680 ;  /* 0x009896800000995d */ /* 0x004fea0003900000 */
[----:B------:R-:W2:Y:S02]  /*1dab0*/  @!P1 SYNCS.PHASECHK.TRANS64 P1, [R3+URZ+0x29850], R0 ;  /* 0x02985000030095a7 */ /* 0x000ea4000802007f */
[----:B--2---:R-:W-:Y:S05]  /*1dac0*/  @!P1 BRA `(.L_x_1127) ;  /* 0xfffffffc00ec9947 */ /* 0x004fea000383ffff */
[----:B------:R-:W-:Y:S05]  /*1dad0*/  BRA `(.L_x_1124) ;  /* 0xffffff1400307947 */ /* 0x000fea000383ffff */
.L_x_1141:
[----:B-1----:R-:W-:-:S04]  /*1dae0*/  IMAD.U32 R7, RZ, RZ, UR9 ;  /* 0x00000009ff077e24 */ /* 0x002fc8000f8e00ff */
[----:B------:R1:W2:Y:S03]  /*1daf0*/  SYNCS.PHASECHK.TRANS64.TRYWAIT P1, [R7+URZ+0x29850], R4 ;  /* 0x02985004070075a7 */ /* 0x0002a6000802017f */
[----:B--2---:R-:W-:Y:S05]  /*1db00*/  @!P1 NANOSLEEP.SYNCS 0x989680 ;  /* 0x009896800000995d */ /* 0x004fea0003900000 */
[----:B------:R-:W2:Y:S02]  /*1db10*/  @!P1 SYNCS.PHASECHK.TRANS64 P1, [R7+URZ+0x29850], R4 ;  /* 0x02985004070095a7 */ /* 0x000ea4000802007f */
[----:B--2---:R-:W-:Y:S05]  /*1db20*/  @!P1 BRA `(.L_x_1141) ;  /* 0xfffffffc00ec9947 */ /* 0x004fea000383ffff */
[----:B------:R-:W-:Y:S05]  /*1db30*/  BRA `(.L_x_1140) ;  /* 0xffffff50002c7947 */ /* 0x000fea000383ffff */
.L_x_1197:
[----:B------:R-:W-:Y:S02]  /*1db40*/  IMAD.MOV.U32 R13, RZ, RZ, R0 ;  /* 0x000000ffff0d7224 */ /* 0x000fe400078e0000 */
[----:B------:R-:W-:Y:S02]  /*1db50*/  IMAD.MOV.U32 R12, RZ, RZ, RZ ;  /* 0x000000ffff0c7224 */ /* 0x000fe400078e00ff */
[----:B------:R-:W-:Y:S02]  /*1db60*/  IMAD.MOV.U32 R11, RZ, RZ, 0x1f ;  /* 0x0000001fff0b7424 */ /* 0x000fe400078e00ff */
[----:B------:R-:W-:-:S07]  /*1db70*/  IMAD.MOV.U32 R15, RZ, RZ, -0x1 ;  /* 0xffffffffff0f7424 */ /* 0x000fce00078e00ff */
[----:B01----:R-:W-:Y:S05]  /*1db80*/  WARPSYNC.COLLECTIVE R15, `(.L_x_1271) ;  /* 0x000000000f087348 */ /* 0x003fea0003c00000 */
[----:B------:R2:W3:Y:S02]  /*1db90*/  SHFL.IDX P6, R14, R13, R12, R11 ;  /* 0x0000000c0d0e7389 */ /* 0x0004e400000c000b */
[----:B0123--:R-:W-:Y:S01]  /*1dba0*/  ENDCOLLECTIVE ;  /* 0x000000000000791b */ /* 0x00ffe20003800000 */
.L_x_1271:
[----:B------:R-:W-:Y:S05]  /*1dbb0*/  BRA `(.L_x_1272) ;  /* 0xffffffbc006c7947 */ /* 0x000fea000383ffff */
.L_x_1199:
[----:B------:R-:W-:Y:S01]  /*1dbc0*/  BSSY B0, `(.L_x_1273) ;  /* 0x0000006000007945 */ /* 0x000fe20003800000 */
[----:B------:R-:W-:-:S07]  /*1dbd0*/  IMAD.MOV.U32 R15, RZ, RZ, -0x1 ;  /* 0xffffffffff0f7424 */ /* 0x000fce00078e00ff */
[----:B01----:R-:W-:Y:S05]  /*1dbe0*/  WARPSYNC.COLLECTIVE R15, `(.L_x_1274) ;  /* 0x000000000f0c7348 */ /* 0x003fea0003c00000 */
[----:B------:R-:W-:Y:S02]  /*1dbf0*/  ELECT P6, UR62, PT ;  /* 0x00000000003e782f */ /* 0x000fe400038c0000 */
[----:B------:R-:W-:Y:S01]  /*1dc00*/  MOV R14, UR62 ;  /* 0x0000003e000e7c02 */ /* 0x000fe20008000f00 */
[----:B01----:R-:W-:Y:S10]  /*1dc10*/  ENDCOLLECTIVE ;  /* 0x000000000000791b */ /* 0x003ff40003800000 */
.L_x_1274:
[----:B------:R-:W-:Y:S05]  /*1dc20*/  BSYNC B0 ;  /* 0x0000000000007941 */ /* 0x000fea0003800000 */
.L_x_1273:
[----:B------:R-:W-:Y:S05]  /*1dc30*/  BRA `(.L_x_1275) ;  /* 0xffffffbc00747947 */ /* 0x000fea000383ffff */
.L_x_1201:
[----:B0-----:R0:W2:Y:S02]  /*1dc40*/  SYNCS.PHASECHK.TRANS64.TRYWAIT P0, [R2+URZ+0x29880], R3 ;  /* 0x02988003020075a7 */ /* 0x0010a4000800017f */
[----:B--2---:R-:W-:Y:S05]  /*1dc50*/  @!P0 NANOSLEEP.SYNCS 0x989680 ;  /* 0x009896800000895d */ /* 0x004fea0003900000 */
[----:B------:R-:W2:Y:S02]  /*1dc60*/  @!P0 SYNCS.PHASECHK.TRANS64 P0, [R2+URZ+0x29880], R3 ;  /* 0x02988003020085a7 */ /* 0x000ea4000800007f */
[----:B--2---:R-:W-:Y:S05]  /*1dc70*/  @!P0 BRA `(.L_x_1201) ;  /* 0xfffffffc00f08947 */ /* 0x004fea000383ffff */
[----:B------:R-:W-:Y:S05]  /*1dc80*/  BRA `(.L_x_1276) ;  /* 0xffffffbc00d47947 */ /* 0x000fea000383ffff */
.L_x_1203:
[----:B-1----:R1:W2:Y:S02]  /*1dc90*/  SYNCS.PHASECHK.TRANS64.TRYWAIT P0, [R2+URZ+0x29840], R3 ;  /* 0x02984003020075a7 */ /* 0x0022a4000800017f */
[----:B--2---:R-:W-:Y:S05]  /*1dca0*/  @!P0 NANOSLEEP.SYNCS 0x989680 ;  /* 0x009896800000895d */ /* 0x004fea0003900000 */
[----:B------:R-:W2:Y:S02]  /*1dcb0*/  @!P0 SYNCS.PHASECHK.TRANS64 P0, [R2+URZ+0x29840], R3 ;  /* 0x02984003020085a7 */ /* 0x000ea4000800007f */
[----:B--2---:R-:W-:Y:S05]  /*1dcc0*/  @!P0 BRA `(.L_x_1203) ;  /* 0xfffffffc00f08947 */ /* 0x004fea000383ffff */
[----:B------:R-:W-:Y:S05]  /*1dcd0*/  BRA `(.L_x_1277) ;  /* 0xffffffc000247947 */ /* 0x000fea000383ffff */
.L_x_1207:
[----:B------:R-:W2:Y:S01]  /*1dce0*/  LDL.LU R11, [R1+0x1c] ;  /* 0x00001c00010b7983 */ /* 0x000ea20000300800 */
[----:B------:R-:W-:Y:S01]  /*1dcf0*/  IMAD.MOV.U32 R2, RZ, RZ, R12 ;  /* 0x000000ffff027224 */ /* 0x000fe200078e000c */
[----:B------:R-:W-:Y:S01]  /*1dd00*/  LOP3.LUT R7, R7, 0x7f, RZ, 0xc0, !PT ;  /* 0x0000007f07077812 */ /* 0x000fe200078ec0ff */
[----:B------:R-:W-:Y:S02]  /*1dd10*/  IMAD.MOV.U32 R13, RZ, RZ, R3 ;  /* 0x000000ffff0d7224 */ /* 0x000fe400078e0003 */
[----:B------:R-:W-:Y:S01]  /*1dd20*/  IMAD.MOV.U32 R12, RZ, RZ, RZ ;  /* 0x000000ffff0c7224 */ /* 0x000fe200078e00ff */
[----:B------:R-:W-:Y:S01]  /*1dd30*/  SHF.R.U32.HI R7, RZ, 0x2, R7 ;  /* 0x00000002ff077819 */ /* 0x000fe20000011607 */
[----:B------:R-:W-:-:S04]  /*1dd40*/  IMAD.MOV.U32 R15, RZ, RZ, -0x1 ;  /* 0xffffffffff0f7424 */ /* 0x000fc800078e00ff */
[----:B------:R-:W-:Y:S02]  /*1dd50*/  IMAD.IADD R2, R7, 0x1, R2 ;  /* 0x0000000107027824 */ /* 0x000fe400078e0202 */
[----:B--2---:R-:W-:Y:S02]  /*1dd60*/  IMAD R0, R11, R8, RZ ;  /* 0x000000080b007224 */ /* 0x004fe400078e02ff */
[----:B------:R-:W-:-:S03]  /*1dd70*/  IMAD.MOV.U32 R11, RZ, RZ, 0x1c1f ;  /* 0x00001c1fff0b7424 */ /* 0x000fc600078e00ff */
[----:B------:R-:W-:-:S13]  /*1dd80*/  ISETP.GE.AND P4, PT, R2, R0, PT ;  /* 0x000000000200720c */ /* 0x000fda0003f86270 */
[----:B-----5:R-:W-:Y:S05]  /*1dd90*/  WARPSYNC.COLLECTIVE R15, `(.L_x_1278) ;  /* 0x000000000f087348 */ /* 0x020fea0003c00000 */
[----:B------:R0:W1:Y:S02]  /*1dda0*/  SHFL.IDX P6, R14, R13, R12, R11 ;  /* 0x0000000c0d0e7389 */ /* 0x00006400000c000b */
[----:B01---5:R-:W-:Y:S01]  /*1ddb0*/  ENDCOLLECTIVE ;  /* 0x000000000000791b */ /* 0x023fe20003800000 */
.L_x_1278:
[----:B------:R-:W-:Y:S02]  /*1ddc0*/  IMAD.MOV.U32 R13, RZ, RZ, R4 ;  /* 0x000000ffff0d7224 */ /* 0x000fe400078e0004 */
[----:B------:R-:W-:-:S07]  /*1ddd0*/  IMAD.MOV.U32 R6, RZ, RZ, R14 ;  /* 0x000000ffff067224 */ /* 0x000fce00078e000e */
[----:B------:R-:W-:Y:S05]  /*1dde0*/  WARPSYNC.COLLECTIVE R15, `(.L_x_1279) ;  /* 0x000000000f087348 */ /* 0x000fea0003c00000 */
[----:B------:R0:W1:Y:S02]  /*1ddf0*/  SHFL.IDX P6, R14, R13, R12, R11 ;  /* 0x0000000c0d0e7389 */ /* 0x00006400000c000b */
[----:B01----:R-:W-:Y:S01]  /*1de00*/  ENDCOLLECTIVE ;  /* 0x000000000000791b */ /* 0x003fe20003800000 */
.L_x_1279:
[----:B------:R-:W-:Y:S02]  /*1de10*/  IMAD.MOV.U32 R13, RZ, RZ, R3 ;  /* 0x000000ffff0d7224 */ /* 0x000fe400078e0003 */
[----:B------:R-:W-:Y:S02]  /*1de20*/  IMAD.MOV.U32 R12, RZ, RZ, 0x1 ;  /* 0x00000001ff0c7424 */ /* 0x000fe400078e00ff */
[----:B------:R-:W-:-:S07]  /*1de30*/  IMAD.MOV.U32 R5, RZ, RZ, R14 ;  /* 0x000000ffff057224 */ /* 0x000fce00078e000e */
[----:B------:R-:W-:Y:S05]  /*1de40*/  WARPSYNC.COLLECTIVE R15, `(.L_x_1280) ;  /* 0x000000000f087348 */ /* 0x000fea0003c00000 */
[----:B------:R0:W1:Y:S02]  /*1de50*/  SHFL.IDX P6, R14, R13, R12, R11 ;  /* 0x0000000c0d0e7389 */ /* 0x00006400000c000b */
[----:B01----:R-:W-:Y:S01]  /*1de60*/  ENDCOLLECTIVE ;  /* 0x000000000000791b */ /* 0x003fe20003800000 */
.L_x_1280:
[----:B------:R-:W-:-:S05]  /*1de70*/  @!P4 IADD3 R5, P3, R10, R5, RZ ;  /* 0x000000050a05c210 */ /* 0x000fca0007f7e0ff */
[----:B------:R-:W-:-:S04]  /*1de80*/  @!P4 IMAD.X R6, RZ, RZ, R6, P3 ;  /* 0x000000ffff06c224 */ /* 0x000fc800018e0606 */
[----:B------:R-:W-:Y:S02]  /*1de90*/  @!P4 IMAD.MOV.U32 R7, RZ, RZ, R6 ;  /* 0x000000ffff07c224 */ /* 0x000fe400078e0006 */
[----:B------:R-:W-:Y:S02]  /*1dea0*/  @!P4 IMAD.MOV.U32 R6, RZ, RZ, R5 ;  /* 0x000000ffff06c224 */ /* 0x000fe400078e0005 */
[----:B------:R-:W-:Y:S02]  /*1deb0*/  VIADD R5, R2, 0x20 ;  /* 0x0000002002057836 */ /* 0x000fe40000000000 */
[----:B------:R-:W-:Y:S01]  /*1dec0*/  IMAD.MOV.U32 R13, RZ, RZ, R4 ;  /* 0x000000ffff0d7224 */ /* 0x000fe200078e0004 */
[----:B------:R-:W-:Y:S01]  /*1ded0*/  @!PT LDS RZ, [RZ] ;  /* 0x00000000fffff984 */ /* 0x000fe20000000800 */
[----:B------:R-:W-:Y:S01]  /*1dee0*/  @!PT LDS RZ, [RZ] ;  /* 0x00000000fffff984 */ /* 0x000fe20000000800 */
[----:B------:R-:W-:Y:S01]  /*1def0*/  @!PT LDS RZ, [RZ] ;  /* 0x00000000fffff984 */ /* 0x000fe20000000800 */
[----:B------:R0:W-:Y:S02]  /*1df00*/  @!P4 LDGSTS.E.BYPASS.LTC128B.128 [R9+0x14400], desc[UR52][R6.64], !P0 ;  /* 0x144000000609cfae */ /* 0x0001e4000c101d74 */
[----:B------:R-:W-:Y:S02]  /*1df10*/  ISETP.GE.AND P3, PT, R5, R0, PT ;  /* 0x000000000500720c */ /* 0x000fe40003f66270 */
[----:B------:R0:W-:Y:S01]  /*1df20*/  @!P4 LDGSTS.E.BYPASS.LTC128B.128 [R9+0x16400], desc[UR52][R6.64+0x40], !P1 ;  /* 0x164000400609cfae */ /* 0x0001e2000c901d74 */
[----:B------:R-:W-:-:S10]  /*1df30*/  IMAD.MOV.U32 R5, RZ, RZ, R14 ;  /* 0x000000ffff057224 */ /* 0x000fd400078e000e */
[----:B0-----:R-:W-:Y:S05]  /*1df40*/  WARPSYNC.COLLECTIVE R15, `(.L_x_1281) ;  /* 0x000000000f087348 */ /* 0x001fea0003c00000 */
[----:B------:R1:W2:Y:S02]  /*1df50*/  SHFL.IDX P6, R14, R13, R12, R11 ;  /* 0x0000000c0d0e7389 */ /* 0x0002a400000c000b */
[----:B012---:R-:W-:Y:S01]  /*1df60*/  ENDCOLLECTIVE ;  /* 0x000000000000791b */ /* 0x007fe20003800000 */
.L_x_1281:
[----:B------:R-:W-:Y:S01]  /*1df70*/  @!PT LDS RZ, [RZ] ;  /* 0x00000000fffff984 */ /* 0x000fe20000000800 */
[----:B------:R-:W-:Y:S01]  /*1df80*/  @!PT LDS RZ, [RZ] ;  /* 0x00000000fffff984 */ /* 0x000fe20000000800 */
[----:B------:R-:W-:Y:S01]  /*1df90*/  @!PT LDS RZ, [RZ] ;  /* 0x00000000fffff984 */ /* 0x000fe20000000800 */
[----:B------:R0:W-:Y:S01]  /*1dfa0*/  @!P4 LDGSTS.E.BYPASS.LTC128B.128 [R9+0x18400], desc[UR52][R6.64+0x80], !P2 ;  /* 0x184000800609cfae */ /* 0x0001e2000d101d74 */
[----:B------:R-:W-:Y:S02]  /*1dfb0*/  IMAD.MOV.U32 R13, RZ, RZ, R3 ;  /* 0x000000ffff0d7224 */ /* 0x000fe400078e0003 */
[----:B------:R-:W-:Y:S02]  /*1dfc0*/  IMAD.MOV.U32 R12, RZ, RZ, 0x2 ;  /* 0x00000002ff0c7424 */ /* 0x000fe400078e00ff */
[----:B0-----:R-:W-:-:S07]  /*1dfd0*/  IMAD.MOV.U32 R6, RZ, RZ, R14 ;  /* 0x000000ffff067224 */ /* 0x001fce00078e000e */
[----:B------:R-:W-:Y:S05]  /*1dfe0*/  WARPSYNC.COLLECTIVE R15, `(.L_x_1282) ;  /* 0x000000000f087348 */ /* 0x000fea0003c00000 */
[----:B------:R0:W1:Y:S02]  /*1dff0*/  SHFL.IDX P6, R14, R13, R12, R11 ;  /* 0x0000000c0d0e7389 */ /* 0x00006400000c000b */
[----:B01----:R-:W-:Y:S01]  /*1e000*/  ENDCOLLECTIVE ;  /* 0x000000000000791b */ /* 0x003fe20003800000 */
.L_x_1282:
        /* <DEDUP_REMOVED lines=16> */
.L_x_1283:
[----:B------:R-:W-:Y:S02]  /*1e110*/  IMAD.MOV.U32 R13, RZ, RZ, R3 ;  /* 0x000000ffff0d7224 */ /* 0x000fe400078e0003 */
[----:B------:R-:W-:Y:S02]  /*1e120*/  IMAD.MOV.U32 R12, RZ, RZ, 0x3 ;  /* 0x00000003ff0c7424 */ /* 0x000fe400078e00ff */
[----:B------:R-:W-:-:S07]  /*1e130*/  IMAD.MOV.U32 R6, RZ, RZ, R14 ;  /* 0x000000ffff067224 */ /* 0x000fce00078e000e */
[----:B------:R-:W-:Y:S05]  /*1e140*/  WARPSYNC.COLLECTIVE R15, `(.L_x_1284) ;  /* 0x000000000f087348 */ /* 0x000fea0003c00000 */
[----:B------:R0:W1:Y:S02]  /*1e150*/  SHFL.IDX P6, R14, R13, R12, R11 ;  /* 0x0000000c0d0e7389 */ /* 0x00006400000c000b */
[----:B01----:R-:W-:Y:S01]  /*1e160*/  ENDCOLLECTIVE ;  /* 0x000000000000791b */ /* 0x003fe20003800000 */
.L_x_1284:
        /* <DEDUP_REMOVED lines=14> */
.L_x_1285:
[----:B------:R-:W-:Y:S01]  /*1e250*/  IMAD.MOV.U32 R4, RZ, RZ, R14 ;  /* 0x000000ffff047224 */ /* 0x000fe200078e000e */
[----:B------:R-:W-:Y:S06]  /*1e260*/  BRA `(.L_x_1286) ;  /* 0xffffffc4007c7947 */ /* 0x000fec000383ffff */
.L_x_1212:
[----:B-1----:R1:W2:Y:S02]  /*1e270*/  SYNCS.PHASECHK.TRANS64.TRYWAIT P0, [R18+URZ+0x29820], R0 ;  /* 0x02982000120075a7 */ /* 0x0022a4000800017f */
[----:B--2---:R-:W-:Y:S05]  /*1e280*/  @!P0 NANOSLEEP.SYNCS 0x989680 ;  /* 0x009896800000895d */ /* 0x004fea0003900000 */
[----:B------:R-:W2:Y:S02]  /*1e290*/  @!P0 SYNCS.PHASECHK.TRANS64 P0, [R18+URZ+0x29820], R0 ;  /* 0x02982000120085a7 */ /* 0x000ea4000800007f */
[----:B--2---:R-:W-:Y:S05]  /*1e2a0*/  @!P0 BRA `(.L_x_1212) ;  /* 0xfffffffc00f08947 */ /* 0x004fea000383ffff */
[----:B------:R-:W-:Y:S05]  /*1e2b0*/  BRA `(.L_x_1287) ;  /* 0xffffffc400ec7947 */ /* 0x000fea000383ffff */
.L_x_1218:
[----:B-1----:R1:W3:Y:S02]  /*1e2c0*/  SYNCS.PHASECHK.TRANS64.TRYWAIT P0, [R5+URZ+0x29880], R4 ;  /* 0x02988004050075a7 */ /* 0x0022e4000800017f */
[----:B---3--:R-:W-:Y:S05]  /*1e2d0*/  @!P0 NANOSLEEP.SYNCS 0x989680 ;  /* 0x009896800000895d */ /* 0x008fea0003900000 */
[----:B------:R-:W3:Y:S02]  /*1e2e0*/  @!P0 SYNCS.PHASECHK.TRANS64 P0, [R5+URZ+0x29880], R4 ;  /* 0x02988004050085a7 */ /* 0x000ee4000800007f */
[----:B---3--:R-:W-:Y:S05]  /*1e2f0*/  @!P0 BRA `(.L_x_1218) ;  /* 0xfffffffc00f08947 */ /* 0x008fea000383ffff */
[----:B------:R-:W-:Y:S05]  /*1e300*/  BRA `(.L_x_1288) ;  /* 0xffffffc800a07947 */ /* 0x000fea000383ffff */
.L_x_1223:
[----:B---3--:R3:W4:Y:S02]  /*1e310*/  SYNCS.PHASECHK.TRANS64.TRYWAIT P0, [R5+URZ+0x29840], R4 ;  /* 0x02984004050075a7 */ /* 0x008724000800017f */
[----:B----4-:R-:W-:Y:S05]  /*1e320*/  @!P0 NANOSLEEP.SYNCS 0x989680 ;  /* 0x009896800000895d */ /* 0x010fea0003900000 */
[----:B------:R-:W4:Y:S02]  /*1e330*/  @!P0 SYNCS.PHASECHK.TRANS64 P0, [R5+URZ+0x29840], R4 ;  /* 0x02984004050085a7 */ /* 0x000f24000800007f */
[----:B----4-:R-:W-:Y:S05]  /*1e340*/  @!P0 BRA `(.L_x_1223) ;  /* 0xfffffffc00f08947 */ /* 0x010fea000383ffff */
[----:B------:R-:W-:Y:S05]  /*1e350*/  BRA `(.L_x_1289) ;  /* 0xffffffcc001c7947 */ /* 0x000fea000383ffff */
.L_x_1231:
[----:B-1----:R1:W3:Y:S02]  /*1e360*/  SYNCS.PHASECHK.TRANS64.TRYWAIT P0, [R20+URZ+0x29870], R4 ;  /* 0x02987004140075a7 */ /* 0x0022e4000800017f */
[----:B---3--:R-:W-:Y:S05]  /*1e370*/  @!P0 NANOSLEEP.SYNCS 0x989680 ;  /* 0x009896800000895d */ /* 0x008fea0003900000 */
[----:B------:R-:W3:Y:S02]  /*1e380*/  @!P0 SYNCS.PHASECHK.TRANS64 P0, [R20+URZ+0x29870], R4 ;  /* 0x02987004140085a7 */ /* 0x000ee4000800007f */
[----:B---3--:R-:W-:Y:S05]  /*1e390*/  @!P0 BRA `(.L_x_1231) ;  /* 0xfffffffc00f08947 */ /* 0x008fea000383ffff */
[----:B------:R-:W-:Y:S05]  /*1e3a0*/  BRA `(.L_x_1290) ;  /* 0xffffffd000347947 */ /* 0x000fea000383ffff */
.L_x_1233:
[----:B---3--:R3:W4:Y:S02]  /*1e3b0*/  SYNCS.PHASECHK.TRANS64.TRYWAIT P0, [R20+URZ+0x29860], R3 ;  /* 0x02986003140075a7 */ /* 0x008724000800017f */
[----:B----4-:R-:W-:Y:S05]  /*1e3c0*/  @!P0 NANOSLEEP.SYNCS 0x989680 ;  /* 0x009896800000895d */ /* 0x010fea0003900000 */
[----:B------:R-:W4:Y:S02]  /*1e3d0*/  @!P0 SYNCS.PHASECHK.TRANS64 P0, [R20+URZ+0x29860], R3 ;  /* 0x02986003140085a7 */ /* 0x000f24000800007f */
[----:B----4-:R-:W-:Y:S05]  /*1e3e0*/  @!P0 BRA `(.L_x_1233) ;  /* 0xfffffffc00f08947 */ /* 0x010fea000383ffff */
[----:B------:R-:W-:Y:S05]  /*1e3f0*/  BRA `(.L_x_1291) ;  /* 0xffffffd0003c7947 */ /* 0x000fea000383ffff */
.L_x_1240:
[----:B-1----:R1:W3:Y:S02]  /*1e400*/  SYNCS.PHASECHK.TRANS64.TRYWAIT P1, [R17+URZ+0x29870], R0 ;  /* 0x02987000110075a7 */ /* 0x0022e4000802017f */
[----:B---3--:R-:W-:Y:S05]  /*1e410*/  @!P1 NANOSLEEP.SYNCS 0x989680 ;  /* 0x009896800000995d */ /* 0x008fea0003900000 */
[----:B------:R-:W3:Y:S02]  /*1e420*/  @!P1 SYNCS.PHASECHK.TRANS64 P1, [R17+URZ+0x29870], R0 ;  /* 0x02987000110095a7 */ /* 0x000ee4000802007f */
[----:B---3--:R-:W-:Y:S05]  /*1e430*/  @!P1 BRA `(.L_x_1240) ;  /* 0xfffffffc00f09947 */ /* 0x008fea000383ffff */
[----:B------:R-:W-:Y:S05]  /*1e440*/  BRA `(.L_x_1292) ;  /* 0xffffffd800207947 */ /* 0x000fea000383ffff */
.L_x_1242:
[----:B-1----:R1:W3:Y:S02]  /*1e450*/  SYNCS.PHASECHK.TRANS64.TRYWAIT P1, [R17+URZ+0x29860], R0 ;  /* 0x02986000110075a7 */ /* 0x0022e4000802017f */
[----:B---3--:R-:W-:Y:S05]  /*1e460*/  @!P1 NANOSLEEP.SYNCS 0x989680 ;  /* 0x009896800000995d */ /* 0x008fea0003900000 */
[----:B------:R-:W3:Y:S02]  /*1e470*/  @!P1 SYNCS.PHASECHK.TRANS64 P1, [R17+URZ+0x29860], R0 ;  /* 0x02986000110095a7 */ /* 0x000ee4000802007f */
[----:B---3--:R-:W-:Y:S05]  /*1e480*/  @!P1 BRA `(.L_x_1242) ;  /* 0xfffffffc00f09947 */ /* 0x008fea000383ffff */
[----:B------:R-:W-:Y:S05]  /*1e490*/  BRA `(.L_x_1293) ;  /* 0xffffffd800287947 */ /* 0x000fea000383ffff */
.L_x_1255:
[----:B0-----:R0:W1:Y:S02]  /*1e4a0*/  SYNCS.PHASECHK.TRANS64.TRYWAIT P0, [R0+URZ+0x29820], R3 ;  /* 0x02982003000075a7 */ /* 0x001064000800017f */
[----:B-1----:R-:W-:Y:S05]  /*1e4b0*/  @!P0 NANOSLEEP.SYNCS 0x989680 ;  /* 0x009896800000895d */ /* 0x002fea0003900000 */
[----:B------:R-:W1:Y:S02]  /*1e4c0*/  @!P0 SYNCS.PHASECHK.TRANS64 P0, [R0+URZ+0x29820], R3 ;  /* 0x02982003000085a7 */ /* 0x000e64000800007f */
[----:B-1----:R-:W-:Y:S05]  /*1e4d0*/  @!P0 BRA `(.L_x_1255) ;  /* 0xfffffffc00f08947 */ /* 0x002fea000383ffff */
[----:B------:R-:W-:Y:S05]  /*1e4e0*/  BRA `(.L_x_1294) ;  /* 0xffffffec00e87947 */ /* 0x000fea000383ffff */
.L_x_1256:
        /* <DEDUP_REMOVED lines=8> */
[----:B0-2---:R-:W-:Y:S05]  /*1e570*/  WARPSYNC.COLLECTIVE R15, `(.L_x_1296) ;  /* 0x000000000f087348 */ /* 0x005fea0003c00000 */
[----:B------:R1:W3:Y:S02]  /*1e580*/  SHFL.IDX P6, R14, R13, R12, R11 ;  /* 0x0000000c0d0e7389 */ /* 0x0002e400000c000b */
[----:B0123--:R-:W-:Y:S01]  /*1e590*/  ENDCOLLECTIVE ;  /* 0x000000000000791b */ /* 0x00ffe20003800000 */
.L_x_1296:
[----:B------:R-:W-:Y:S05]  /*1e5a0*/  BSYNC B0 ;  /* 0x0000000000007941 */ /* 0x000fea0003800000 */
.L_x_1295:
[----:B------:R-:W-:Y:S05]  /*1e5b0*/  BRA `(.L_x_1297) ;  /* 0xffffffec00d07947 */ /* 0x000fea000383ffff */
.L_x_1259:
[----:B------:R-:W-:Y:S01]  /*1e5c0*/  BSSY B1, `(.L_x_1298) ;  /* 0x0000006000017945 */ /* 0x000fe20003800000 */
[----:B------:R-:W-:-:S07]  /*1e5d0*/  IMAD.MOV.U32 R15, RZ, RZ, -0x1 ;  /* 0xffffffffff0f7424 */ /* 0x000fce00078e00ff */
[----:B012---:R-:W-:Y:S05]  /*1e5e0*/  WARPSYNC.COLLECTIVE R15, `(.L_x_1299) ;  /* 0x000000000f0c7348 */ /* 0x007fea0003c00000 */
[----:B------:R-:W-:Y:S02]  /*1e5f0*/  ELECT P6, UR62, PT ;  /* 0x00000000003e782f */ /* 0x000fe400038c0000 */
[----:B------:R-:W-:Y:S01]  /*1e600*/  MOV R14, UR62 ;  /* 0x0000003e000e7c02 */ /* 0x000fe20008000f00 */
[----:B012---:R-:W-:Y:S10]  /*1e610*/  ENDCOLLECTIVE ;  /* 0x000000000000791b */ /* 0x007ff40003800000 */
.L_x_1299:
[----:B------:R-:W-:Y:S05]  /*1e620*/  BSYNC B1 ;  /* 0x0000000000017941 */ /* 0x000fea0003800000 */
.L_x_1298:
[----:B------:R-:W-:Y:S05]  /*1e630*/  BRA `(.L_x_1300) ;  /* 0xffffffec00c87947 */ /* 0x000fea000383ffff */
.L_x_1261:
[----:B0-----:R0:W1:Y:S02]  /*1e640*/  SYNCS.PHASECHK.TRANS64.TRYWAIT P1, [R6+URZ], R5 ;  /* 0x00000005060075a7 */ /* 0x001064000802017f */
[----:B-1----:R-:W-:Y:S05]  /*1e650*/  @!P1 NANOSLEEP.SYNCS 0x989680 ;  /* 0x009896800000995d */ /* 0x002fea0003900000 */
[----:B------:R-:W1:Y:S02]  /*1e660*/  @!P1 SYNCS.PHASECHK.TRANS64 P1, [R6+URZ], R5 ;  /* 0x00000005060095a7 */ /* 0x000e64000802007f */
[----:B-1----:R-:W-:Y:S05]  /*1e670*/  @!P1 BRA `(.L_x_1261) ;  /* 0xfffffffc00f09947 */ /* 0x002fea000383ffff */
[----:B------:R-:W-:Y:S05]  /*1e680*/  BRA `(.L_x_1301) ;  /* 0xfffffff000007947 */ /* 0x000fea000383ffff */
.L_x_1262:
[----:B-1----:R1:W3:Y:S02]  /*1e690*/  SYNCS.PHASECHK.TRANS64.TRYWAIT P1, [R7+URZ], R2 ;  /* 0x00000002070075a7 */ /* 0x0022e4000802017f */
[----:B---3--:R-:W-:Y:S05]  /*1e6a0*/  @!P1 NANOSLEEP.SYNCS 0x989680 ;  /* 0x009896800000995d */ /* 0x008fea0003900000 */
[----:B------:R-:W3:Y:S02]  /*1e6b0*/  @!P1 SYNCS.PHASECHK.TRANS64 P1, [R7+URZ], R2 ;  /* 0x00000002070095a7 */ /* 0x000ee4000802007f */
[----:B---3--:R-:W-:Y:S05]  /*1e6c0*/  @!P1 BRA `(.L_x_1262) ;  /* 0xfffffffc00f09947 */ /* 0x008fea000383ffff */
[----:B------:R-:W-:Y:S05]  /*1e6d0*/  BRA `(.L_x_1302) ;  /* 0xffffffec00f47947 */ /* 0x000fea000383ffff */
.L_x_1264:
[----:B---3--:R3:W4:Y:S02]  /*1e6e0*/  SYNCS.PHASECHK.TRANS64.TRYWAIT P1, [R4+URZ+0x29860], R5 ;  /* 0x02986005040075a7 */ /* 0x008724000802017f */
[----:B----4-:R-:W-:Y:S05]  /*1e6f0*/  @!P1 NANOSLEEP.SYNCS 0x989680 ;  /* 0x009896800000995d */ /* 0x010fea0003900000 */
[----:B------:R-:W4:Y:S02]  /*1e700*/  @!P1 SYNCS.PHASECHK.TRANS64 P1, [R4+URZ+0x29860], R5 ;  /* 0x02986005040095a7 */ /* 0x000f24000802007f */
[----:B----4-:R-:W-:Y:S05]  /*1e710*/  @!P1 BRA `(.L_x_1264) ;  /* 0xfffffffc00f09947 */ /* 0x010fea000383ffff */
[----:B------:R-:W-:Y:S05]  /*1e720*/  BRA `(.L_x_1303) ;  /* 0xffffffec00f47947 */ /* 0x000fea000383ffff */
.L_x_1266:
[----:B----4-:R4:W0:Y:S02]  /*1e730*/  SYNCS.PHASECHK.TRANS64.TRYWAIT P1, [R3+URZ+0x29860], R2 ;  /* 0x02986002030075a7 */ /* 0x010824000802017f */
[----:B0-----:R-:W-:Y:S05]  /*1e740*/  @!P1 NANOSLEEP.SYNCS 0x989680 ;  /* 0x009896800000995d */ /* 0x001fea0003900000 */
[----:B------:R-:W0:Y:S02]  /*1e750*/  @!P1 SYNCS.PHASECHK.TRANS64 P1, [R3+URZ+0x29860], R2 ;  /* 0x02986002030095a7 */ /* 0x000e24000802007f */
[----:B0-----:R-:W-:Y:S05]  /*1e760*/  @!P1 BRA `(.L_x_1266) ;  /* 0xfffffffc00f09947 */ /* 0x001fea000383ffff */
[----:B------:R-:W-:Y:S05]  /*1e770*/  BRA `(.L_x_1304) ;  /* 0xffffffec00f47947 */ /* 0x000fea000383ffff */
.L_x_1268:
[----:B------:R0:W0:Y:S02]  /*1e780*/  SYNCS.PHASECHK.TRANS64.TRYWAIT P0, [R4+URZ+0x29880], R5 ;  /* 0x02988005040075a7 */ /* 0x000024000800017f */
[----:B0-----:R-:W-:Y:S05]  /*1e790*/  @!P0 NANOSLEEP.SYNCS 0x989680 ;  /* 0x009896800000895d */ /* 0x001fea0003900000 */
[----:B------:R-:W0:Y:S02]  /*1e7a0*/  @!P0 SYNCS.PHASECHK.TRANS64 P0, [R4+URZ+0x29880], R5 ;  /* 0x02988005040085a7 */ /* 0x000e24000800007f */
[----:B0-----:R-:W-:Y:S05]  /*1e7b0*/  @!P0 BRA `(.L_x_1268) ;  /* 0xfffffffc00f08947 */ /* 0x001fea000383ffff */
[----:B------:R-:W-:Y:S05]  /*1e7c0*/  BRA `(.L_x_1269) ;  /* 0xffffffec00f07947 */ /* 0x000fea000383ffff */
.L_x_1305:
        /* <DEDUP_REMOVED lines=11> */
.L_x_2848:


//--------------------- .text._ZN7cutlass13device_kernelIN5flash11enable_sm90INS1_16FlashAttnFwdSm90INS1_25CollectiveMainloopFwdSm90ILi2EN4cute5tupleIJNS5_1CILi1EEES8_S8_EEENS6_IJNS7_ILi128EEENS7_ILi160EEENS7_ILi192EEEEEELi128ENS_12float_e4m3_tEfNS_4arch4Sm90ELb0ELb1ELb0ELb1ELb0ELb1ELb0ELb1ELb1ELb1ELb1ELb0EEENS1_21CollectiveEpilogueFwdINS6_IJSA_SA_SB_EEES9_NS_10bfloat16_tESG_Li256ELb1ELb1ELb1ELb1EEENS1_36VarlenDynamicPersistentTileSchedulerILi128ELi160ELi256ELi128ELb1ELb1ELb1ELb1ELb0ELb1EEEEEEEEEvNT_6ParamsE --------------------------
	.section	.text._ZN7cutlass13device_kernelIN5flash11enable_sm90INS1_16FlashAttnFwdSm90INS1_25CollectiveMainloopFwdSm90ILi2EN4cute5tupleIJNS5_1CILi1EEES8_S8_EEENS6_IJNS7_ILi128EEENS7_ILi160EEENS7_ILi192EEEEEELi128ENS_12float_e4m3_tEfNS_4arch4Sm90ELb0ELb1ELb0ELb1ELb0ELb1ELb0ELb1ELb1ELb1ELb1ELb0EEENS1_21CollectiveEpilogueFwdINS6_IJSA_SA_SB_EEES9_NS_10bfloat16_tESG_Li256ELb1ELb1ELb1ELb1EEENS1_36VarlenDynamicPersistentTileSchedulerILi128ELi160ELi256ELi128ELb1ELb1ELb1ELb1ELb0ELb1EEEEEEEEEvNT_6ParamsE,"ax",@progbits
	.align	128
.text._ZN7cutlass13device_kernelIN5flash11enable_sm90INS1_16FlashAttnFwdSm90INS1_25CollectiveMainloopFwdSm90ILi2EN4cute5tupleIJNS5_1CILi1EEES8_S8_EEENS6_IJNS7_ILi128EEENS7_ILi160EEENS7_ILi192EEEEEELi128ENS_12float_e4m3_tEfNS_4arch4Sm90ELb0ELb1ELb0ELb1ELb0ELb1ELb0ELb1ELb1ELb1ELb1ELb0EEENS1_21CollectiveEpilogueFwdINS6_IJSA_SA_SB_EEES9_NS_10bfloat16_tESG_Li256ELb1ELb1ELb1ELb1EEENS1_36VarlenDynamicPersistentTileSchedulerILi128ELi160ELi256ELi128ELb1ELb1ELb1ELb1ELb0ELb1EEEEEEEEEvNT_6ParamsE:
        .type           _ZN7cutlass13device_kernelIN5flash11enable_sm90INS1_16FlashAttnFwdSm90INS1_25CollectiveMainloopFwdSm90ILi2EN4cute5tupleIJNS5_1CILi1EEES8_S8_EEENS6_IJNS7_ILi128EEENS7_ILi160EEENS7_ILi192EEEEEELi128ENS_12float_e4m3_tEfNS_4arch4Sm90ELb0ELb1ELb0ELb1ELb0ELb1ELb0ELb1ELb1ELb1ELb1ELb0EEENS1_21CollectiveEpilogueFwdINS6_IJSA_SA_SB_EEES9_NS_10bfloat16_tESG_Li256ELb1ELb1ELb1ELb1EEENS1_36VarlenDynamicPersistentTileSchedulerILi128ELi160ELi256ELi128ELb1ELb1ELb1ELb1ELb0ELb1EEEEEEEEEvNT_6ParamsE,@function
        .size           _ZN7cutlass13device_kernelIN5flash11enable_sm90INS1_16FlashAttnFwdSm90INS1_25CollectiveMainloopFwdSm90ILi2EN4cute5tupleIJNS5_1CILi1EEES8_S8_EEENS6_IJNS7_ILi128EEENS7_ILi160EEENS7_ILi192EEEEEELi128ENS_12float_e4m3_tEfNS_4arch4Sm90ELb0ELb1ELb0ELb1ELb0ELb1ELb0ELb1ELb1ELb1ELb1ELb0EEENS1_21CollectiveEpilogueFwdINS6_IJSA_SA_SB_EEES9_NS_10bfloat16_tESG_Li256ELb1ELb1ELb1ELb1EEENS1_36VarlenDynamicPersistentTileSchedulerILi128ELi160ELi256ELi128ELb1ELb1ELb1ELb1ELb0ELb1EEEEEEEEEvNT_6ParamsE,(.L_x_2849 - _ZN7cutlass13device_kernelIN5flash11enable_sm90INS1_16FlashAttnFwdSm90INS1_25CollectiveMainloopFwdSm90ILi2EN4cute5tupleIJNS5_1CILi1EEES8_S8_EEENS6_IJNS7_ILi128EEENS7_ILi160EEENS7_ILi192EEEEEELi128ENS_12float_e4m3_tEfNS_4arch4Sm90ELb0ELb1ELb0ELb1ELb0ELb1ELb0ELb1ELb1ELb1ELb1ELb0EEENS1_21CollectiveEpilogueFwdINS6_IJSA_SA_SB_EEES9_NS_10bfloat16_tESG_Li256ELb1ELb1ELb1ELb1EEENS1_36VarlenDynamicPersistentTileSchedulerILi128ELi160ELi256ELi128ELb1ELb1ELb1ELb1ELb0ELb1EEEEEEEEEvNT_6ParamsE)
        .other          _ZN7cutlass13device_kernelIN5flash11enable_sm90INS1_16FlashAttnFwdSm90INS1_25CollectiveMainloopFwdSm90ILi2EN4cute5tupleIJNS5_1CILi1EEES8_S8_EEENS6_IJNS7_ILi128EEENS7_ILi160EEENS7_ILi192EEEEEELi128ENS_12float_e4m3_tEfNS_4arch4Sm90ELb0ELb1ELb0ELb1ELb0ELb1ELb0ELb1ELb1ELb1ELb1ELb0EEENS1_21CollectiveEpilogueFwdINS6_IJSA_SA_SB_EEES9_NS_10bfloat16_tESG_Li256ELb1ELb1ELb1ELb1EEENS1_36VarlenDynamicPersistentTileSchedulerILi128ELi160ELi256ELi128ELb1ELb1ELb1ELb1ELb0ELb1EEEEEEEEEvNT_6ParamsE,@"STO_CUDA_ENTRY STV_DEFAULT"
_ZN7cutlass13device_kernelIN5flash11enable_sm90INS1_16FlashAttnFwdSm90INS1_25CollectiveMainloopFwdSm90ILi2EN4cute5tupleIJNS5_1CILi1EEES8_S8_EEENS6_IJNS7_ILi128EEENS7_ILi160EEENS7_ILi192EEEEEELi128ENS_12float_e4m3_tEfNS_4arch4Sm90ELb0ELb1ELb0ELb1ELb0ELb1ELb0ELb1ELb1ELb1ELb1ELb0EEENS1_21CollectiveEpilogueFwdINS6_IJSA_SA_SB_EEES9_NS_10bfloat16_tESG_Li256ELb1ELb1ELb1ELb1EEENS1_36VarlenDynamicPersistentTileSchedulerILi128ELi160ELi256ELi128ELb1ELb1ELb1ELb1ELb0ELb1EEEEEEEEEvNT_6ParamsE:
        /* <DEDUP_REMOVED lines=24> */
.L_x_1307:
[----:B------:R-:W-:Y:S05]  /*0180*/  BSYNC B0 ;  /* 0x0000000000007941 */ /* 0x000fea0003800000 */
.L_x_1306:
        /* <DEDUP_REMOVED lines=41> */
.L_x_1308:
        /* <DEDUP_REMOVED lines=22> */
.L_x_1309:
        /* <DEDUP_REMOVED lines=18> */
.L_x_1310:
        /* <DEDUP_REMOVED lines=22> */
.L_x_1311:
        /* <DEDUP_REMOVED lines=22> */
.L_x_1312:
        /* <DEDUP_REMOVED lines=8> */
.L_x_1315:
[----:B------:R-:W-:-:S08]  /*09e0*/  NOP ;  /* 0x0000000000007918 */ /* 0x000fd00000000000 */
[----:B------:R-:W0:Y:S02]  /*09f0*/  USETMAXREG.TRY_ALLOC.CTAPOOL UP0, 0xf0 ;  /* 0x000000f0000079c8 */ /* 0x000e240008000600 */
[----:B0-----:R-:W-:-:S13]  /*0a00*/  PLOP3.LUT P0, PT, PT, PT, UP0, 0x80, 0x0 ;  /* 0x000000000000781c */ /* 0x001fda0003f0f008 */
[----:B------:R-:W-:Y:S05]  /*0a10*/  @!P0 BRA `(.L_x_1315) ;  /* 0xfffffffc00f08947 */ /* 0x000fea000383ffff */
[----:B------:R-:W0:Y:S01]  /*0a20*/  S2R R0, SR_TID.X ;  /* 0x0000000000007919 */ /* 0x000e220000002100 */
[----:B------:R-:W1:Y:S01]  /*0a30*/  S2UR UR37, SR_CgaCtaId ;  /* 0x00000000002579c3 */ /* 0x000e620000008800 */
[----:B------:R-:W-:Y:S01]  /*0a40*/  UMOV UR4, 0x400 ;  /* 0x0000040000047882 */ /* 0x000fe20000000000 */
[----:B------:R-:W-:-:S06]  /*0a50*/  LOP3.LUT R18, R18, 0xffffffbf, RZ, 0xc0, !PT ;  /* 0xffffffbf12127812 */ /* 0x000fcc00078ec0ff */
[----:B------:R-:W-:Y:S06]  /*0a60*/  BAR.ARV 0x8, 0x180 ;  /* 0x0206000000007b1d */ /* 0x000fec0000002000 */
[----:B-1----:R-:W-:-:S06]  /*0a70*/  ULEA UR4, UR37, UR4, 0x18 ;  /* 0x0000000425047291 */ /* 0x002fcc000f8ec03f */
[----:B------:R-:W-:Y:S01]  /*0a80*/  IMAD.U32 R16, RZ, RZ, UR4 ;  /* 0x00000004ff107e24 */ /* 0x000fe2000f8e00ff */
[----:B0-----:R-:W-:Y:S01]  /*0a90*/  SHF.R.U32.HI R0, RZ, 0x7, R0 ;  /* 0x00000007ff007819 */ /* 0x001fe20000011600 */
[----:B------:R-:W-:-:S03]  /*0aa0*/  ULDC UR4, c[0x0][0xc3c] ;  /* 0x00030f0000047ab9 */ /* 0x000fc60000000800 */
[----:B------:R-:W-:-:S13]  /*0ab0*/  ISETP.NE.AND P0, PT, R0, 0x1, PT ;  /* 0x000000010000780c */ /* 0x000fda0003f05270 */
[----:B------:R-:W-:Y:S01]  /*0ac0*/  @P0 LOP3.LUT R18, R18, 0x40, RZ, 0xfc, !PT ;  /* 0x0000004012120812 */ /* 0x000fe200078efcff */
[----:B------:R-:W-:Y:S08]  /*0ad0*/  @!P0 BAR.ARV 0x9, 0x100 ;  /* 0x0244000000008b1d */ /* 0x000ff00000002000 */
[----:B------:R-:W-:Y:S06]  /*0ae0*/  BAR.SYNC.DEFER_BLOCKING 0x5, 0x180 ;  /* 0x0146000000007b1d */ /* 0x000fec0000010000 */
[----:B------:R-:W0:Y:S02]  /*0af0*/  LDS.128 R212, [R16+0x298d0] ;  /* 0x0298d00010d47984 */ /* 0x000e240000000c00 */
[----:B------:R-:W-:Y:S06]  /*0b00*/  BAR.ARV 0x4, 0x180 ;  /* 0x0106000000007b1d */ /* 0x000fec0000002000 */
[----:B0-----:R-:W-:-:S13]  /*0b10*/  ISETP.GE.AND P0, PT, R215, UR4, PT ;  /* 0x00000004d7007c0c */ /* 0x001fda000bf06270 */
[----:B------:R-:W-:Y:S05]  /*0b20*/  @P0 BRA `(.L_x_1316) ;  /* 0x0000035800840947 */ /* 0x000fea0003800000 */
[----:B------:R-:W0:Y:S01]  /*0b30*/  S2R R0, SR_TID.X ;  /* 0x0000000000007919 */ /* 0x000e220000002100 */
[----:B------:R-:W-:Y:S01]  /*0b40*/  R2UR UR52, R16 ;  /* 0x00000000103472ca */ /* 0x000fe200000e0000 */
[----:B------:R-:W-:Y:S01]  /*0b50*/  IMAD.MOV.U32 R19, RZ, RZ, RZ ;  /* 0x000000ffff137224 */ /* 0x000fe200078e00ff */
[----:B------:R-:W-:Y:S01]  /*0b60*/  CS2R R188, SRZ ;  /* 0x0000000000bc7805 */ /* 0x000fe2000001ff00 */
[----:B------:R-:W-:Y:S01]  /*0b70*/  IMAD.MOV.U32 R197, RZ, RZ, RZ ;  /* 0x000000ffffc57224 */ /* 0x000fe200078e00ff */
[----:B------:R-:W-:Y:S01]  /*0b80*/  ULOP3.LUT UR53, UR36, 0x1, URZ, 0xfc, !UPT ;  /* 0x0000000124357892 */ /* 0x000fe2000f8efc3f */
[----:B------:R-:W-:-:S08]  /*0b90*/  UMOV UR43, URZ ;  /* 0x0000003f002b7c82 */ /* 0x000fd00008000000 */
[----:B------:R-:W-:Y:S01]  /*0ba0*/  UIADD3 UR52, UR52, 0x14400, URZ ;  /* 0x0001440034347890 */ /* 0x000fe2000fffe03f */
[----:B0-----:R-:W-:-:S05]  /*0bb0*/  VIADD R0, R0, 0xffffff80 ;  /* 0xffffff8000007836 */ /* 0x001fca0000000000 */
[CC--:B------:R-:W-:Y:S02]  /*0bc0*/  LEA.HI R5, R0.reuse, R0.reuse, RZ, 0x1 ;  /* 0x0000000000057211 */ /* 0x0c0fe400078f08ff */
[----:B------:R-:W-:Y:S02]  /*0bd0*/  SHF.R.S32.HI R3, RZ, 0x1f, R0 ;  /* 0x0000001fff037819 */ /* 0x000fe40000011400 */
[----:B------:R-:W-:Y:S02]  /*0be0*/  LOP3.LUT R7, R5, 0xfffffffe, RZ, 0xc0, !PT ;  /* 0xfffffffe05077812 */ /* 0x000fe400078ec0ff */
[CC--:B------:R-:W-:Y:S02]  /*0bf0*/  LEA.HI R8, R3.reuse, R0.reuse, RZ, 0x4 ;  /* 0x0000000003087211 */ /* 0x0c0fe400078f20ff */
[CC--:B------:R-:W-:Y:S01]  /*0c00*/  LEA.HI R6, R3.reuse, R0.reuse, RZ, 0x5 ;  /* 0x0000000003067211 */ /* 0x0c0fe200078f28ff */
[----:B------:R-:W-:Y:S01]  /*0c10*/  IMAD.IADD R232, R0, 0x1, -R7 ;  /* 0x0000000100e87824 */ /* 0x000fe200078e0a07 */
[----:B------:R-:W-:-:S02]  /*0c20*/  LEA.HI R2, R3, R0, RZ, 0x7 ;  /* 0x0000000003027211 */ /* 0x000fc400078f38ff */
[CC--:B------:R-:W-:Y:S01]  /*0c30*/  LEA.HI R4, R3.reuse, R0.reuse, RZ, 0x2 ;  /* 0x0000000003047211 */ /* 0x0c0fe200078f10ff */
[----:B------:R-:W-:Y:S01]  /*0c40*/  IMAD.SHL.U32 R9, R6, 0x20, RZ ;  /* 0x0000002006097824 */ /* 0x000fe200078e00ff */
[----:B------:R-:W-:Y:S01]  /*0c50*/  LEA.HI R230, R3, R0, RZ, 0x3 ;  /* 0x0000000003e67211 */ /* 0x000fe200078f18ff */
[C---:B------:R-:W-:Y:S01]  /*0c60*/  IMAD.SHL.U32 R190, R232.reuse, 0x8, RZ ;  /* 0x00000008e8be7824 */ /* 0x040fe200078e00ff */
[----:B------:R-:W-:Y:S01]  /*0c70*/  SHF.R.S32.HI R219, RZ, 0x4, R8 ;  /* 0x00000004ffdb7819 */ /* 0x000fe20000011408 */
[----:B------:R-:W-:Y:S01]  /*0c80*/  IMAD.SHL.U32 R22, R232, 0x10, RZ ;  /* 0x00000010e8167824 */ /* 0x000fe200078e00ff */
[----:B------:R-:W-:Y:S01]  /*0c90*/  LOP3.LUT R13, R4, 0xfffffffc, RZ, 0xc0, !PT ;  /* 0xfffffffc040d7812 */ /* 0x000fe200078ec0ff */
[----:B------:R-:W-:Y:S01]  /*0ca0*/  VIADD R200, R190, 0x20 ;  /* 0x00000020bec87836 */ /* 0x000fe20000000000 */
[----:B------:R-:W-:Y:S01]  /*0cb0*/  LOP3.LUT R7, R8, 0x3fffff0, RZ, 0xc0, !PT ;  /* 0x03fffff008077812 */ /* 0x000fe200078ec0ff */
[----:B------:R-:W-:Y:S01]  /*0cc0*/  VIADD R199, R190, 0x40 ;  /* 0x00000040bec77836 */ /* 0x000fe20000000000 */
[----:B------:R-:W-:Y:S01]  /*0cd0*/  LOP3.LUT R11, R2, 0xffffff80, RZ, 0xc0, !PT ;  /* 0xffffff80020b7812 */ /* 0x000fe200078ec0ff */
[----:B------:R-:W-:Y:S01]  /*0ce0*/  IMAD.IADD R13, R0, 0x1, -R13 ;  /* 0x00000001000d7824 */ /* 0x000fe200078e0a0d */
[----:B------:R-:W-:Y:S01]  /*0cf0*/  LOP3.LUT R221, R230, 0xfffffff8, RZ, 0xc0, !PT ;  /* 0xfffffff8e6dd7812 */ /* 0x000fe200078ec0ff */
[C---:B------:R-:W-:Y:S01]  /*0d00*/  IMAD.IADD R7, R0.reuse, 0x1, -R7 ;  /* 0x0000000100077824 */ /* 0x040fe200078e0a07 */
[--C-:B------:R-:W-:Y:S01]  /*0d10*/  SHF.R.S32.HI R3, RZ, 0x2, R4.reuse ;  /* 0x00000002ff037819 */ /* 0x100fe20000011404 */
[C---:B------:R-:W-:Y:S01]  /*0d20*/  IMAD.IADD R234, R0.reuse, 0x1, -R11 ;  /* 0x0000000100ea7824 */ /* 0x040fe200078e0a0b */
[----:B------:R-:W-:Y:S01]  /*0d30*/  SHF.R.S32.HI R6, RZ, 0x1f, R4 ;  /* 0x0000001fff067819 */ /* 0x000fe20000011404 */
[----:B------:R-:W-:Y:S01]  /*0d40*/  IMAD.IADD R221, R0, 0x1, -R221 ;  /* 0x0000000100dd7824 */ /* 0x000fe200078e0add */
[----:B------:R-:W-:Y:S01]  /*0d50*/  LEA.HI R8, R8, R219, RZ, 0x1 ;  /* 0x000000db08087211 */ /* 0x000fe200078f08ff */
[----:B------:R-:W-:Y:S01]  /*0d60*/  VIADD R198, R190, 0x10 ;  /* 0x00000010bec67836 */ /* 0x000fe20000000000 */
[----:B------:R-:W-:Y:S01]  /*0d70*/  LEA.HI R6, R6, R3, RZ, 0x2 ;  /* 0x0000000306067211 */ /* 0x000fe200078f10ff */
[----:B------:R-:W-:Y:S01]  /*0d80*/  IMAD.SHL.U32 R211, R221, 0x8, RZ ;  /* 0x00000008ddd37824 */ /* 0x000fe200078e00ff */
[--C-:B------:R-:W-:Y:S01]  /*0d90*/  SHF.R.S32.HI R192, RZ, 0x1, R5.reuse ;  /* 0x00000001ffc07819 */ /* 0x100fe20000011405 */
[----:B------:R-:W-:Y:S01]  /*0da0*/  VIADD R201, R190, 0x30 ;  /* 0x00000030bec97836 */ /* 0x000fe20000000000 */
[----:B------:R-:W-:Y:S01]  /*0db0*/  LOP3.LUT R0, R9, 0xfffffc00, RZ, 0xc0, !PT ;  /* 0xfffffc0009007812 */ /* 0x000fe200078ec0ff */
[----:B------:R-:W-:Y:S01]  /*0dc0*/  VIADD R220, R211, 0x40 ;  /* 0x00000040d3dc7836 */ /* 0x000fe20000000000 */
[----:B------:R-:W-:Y:S01]  /*0dd0*/  LOP3.LUT R8, R8, 0x1ffffffe, RZ, 0xc0, !PT ;  /* 0x1ffffffe08087812 */ /* 0x000fe200078ec0ff */
[----:B------:R-:W-:Y:S01]  /*0de0*/  VIADD R224, R192, 0x80 ;  /* 0x00000080c0e07836 */ /* 0x000fe20000000000 */
[----:B------:R-:W-:Y:S01]  /*0df0*/  LOP3.LUT R6, R6, 0xfffffffc, RZ, 0xc0, !PT ;  /* 0xfffffffc06067812 */ /* 0x000fe200078ec0ff */
[----:B------:R-:W-:Y:S01]  /*0e00*/  IMAD R9, R7, 0x40, R0 ;  /* 0x0000004007097824 */ /* 0x000fe200078e0200 */
[----:B------:R-:W-:Y:S01]  /*0e10*/  SHF.R.S32.HI R7, RZ, 0x1f, R5 ;  /* 0x0000001fff077819 */ /* 0x000fe20000011405 */
[----:B------:R-:W-:Y:S01]  /*0e20*/  IMAD.IADD R8, R219, 0x1, -R8 ;  /* 0x00000001db087824 */ /* 0x000fe200078e0a08 */
[----:B------:R-:W-:Y:S01]  /*0e30*/  LEA.HI R11, R224, R224, RZ, 0x1 ;  /* 0x000000e0e00b7211 */ /* 0x000fe200078f08ff */
[----:B------:R-:W-:Y:S01]  /*0e40*/  IMAD.IADD R6, R3, 0x1, -R6 ;  /* 0x0000000103067824 */ /* 0x000fe200078e0a06 */
[----:B------:R-:W-:Y:S01]  /*0e50*/  SHF.R.S32.HI R3, RZ, 0x1f, R224 ;  /* 0x0000001fff037819 */ /* 0x000fe200000114e0 */
[----:B------:R-:W-:Y:S01]  /*0e60*/  IMAD R0, R8, 0x8, R9 ;  /* 0x0000000808007824 */ /* 0x000fe200078e0209 */
[----:B------:R-:W-:Y:S01]  /*0e70*/  LEA.HI R7, R7, R192, RZ, 0x3 ;  /* 0x000000c007077211 */ /* 0x000fe200078f18ff */
[----:B------:R-:W-:Y:S01]  /*0e80*/  IMAD.SHL.U32 R204, R6, 0x80, RZ ;  /* 0x0000008006cc7824 */ /* 0x000fe200078e00ff */
[----:B------:R-:W-:Y:S01]  /*0e90*/  LEA.HI R4, R3, R224, RZ, 0x3 ;  /* 0x000000e003047211 */ /* 0x000fe200078f18ff */
[----:B------:R-:W-:Y:S01]  /*0ea0*/  VIADD R202, R190, 0x50 ;  /* 0x00000050beca7836 */ /* 0x000fe20000000000 */
[----:B------:R0:W-:Y:S01]  /*0eb0*/  STL [R1+0x18], R0 ;  /* 0x0000180001007387 */ /* 0x0001e20000100800 */
[----:B------:R-:W-:-:S02]  /*0ec0*/  LOP3.LUT R3, R11, 0x3fffffe, RZ, 0xc0, !PT ;  /* 0x03fffffe0b037812 */ /* 0x000fc400078ec0ff */
[----:B------:R-:W-:Y:S01]  /*0ed0*/  LOP3.LUT R7, R7, 0xfffffff8, RZ, 0xc0, !PT ;  /* 0xfffffff807077812 */ /* 0x000fe200078ec0ff */
[----:B------:R-:W-:Y:S01]  /*0ee0*/  IMAD.SHL.U32 R4, R4, 0x40, RZ ;  /* 0x0000004004047824 */ /* 0x000fe200078e00ff */
[----:B------:R-:W-:Y:S01]  /*0ef0*/  LEA.HI R5, R5, R192, RZ, 0x1 ;  /* 0x000000c005057211 */ /* 0x000fe200078f08ff */
[----:B------:R-:W-:Y:S01]  /*0f00*/  IMAD.IADD R208, R224, 0x1, -R3 ;  /* 0x00000001e0d07824 */ /* 0x000fe200078e0a03 */
[----:B------:R-:W-:Y:S01]  /*0f10*/  LOP3.LUT R204, R204, 0x180, RZ, 0xc0, !PT ;  /* 0x00000180cccc7812 */ /* 0x000fe200078ec0ff */
[----:B------:R-:W-:Y:S01]  /*0f20*/  IMAD.IADD R3, R190, 0x1, R200 ;  /* 0x00000001be037824 */ /* 0x000fe200078e02c8 */
[----:B------:R-:W-:Y:S01]  /*0f30*/  LOP3.LUT R5, R5, 0x3fffffe, RZ, 0xc0, !PT ;  /* 0x03fffffe05057812 */ /* 0x000fe200078ec0ff */
[C---:B------:R-:W-:Y:S01]  /*0f40*/  IMAD.IADD R10, R192.reuse, 0x1, -R7 ;  /* 0x00000001c00a7824 */ /* 0x040fe200078e0a07 */
[----:B0-----:R-:W-:Y:S02]  /*0f50*/  LEA.HI R0, R13, R13, RZ, 0x1 ;  /* 0x0000000d0d007211 */ /* 0x001fe400078f08ff */
[----:B------:R-:W-:Y:S01]  /*0f60*/  SHF.R.S32.HI R7, RZ, 0x1f, R234 ;  /* 0x0000001fff077819 */ /* 0x000fe200000114ea */
[----:B------:R-:W-:Y:S01]  /*0f70*/  IMAD.IADD R5, R192, 0x1, -R5 ;  /* 0x00000001c0057824 */ /* 0x000fe200078e0a05 */
[----:B------:R-:W-:Y:S01]  /*0f80*/  LOP3.LUT R0, R0, 0x1ffffffe, RZ, 0xc0, !PT ;  /* 0x1ffffffe00007812 */ /* 0x000fe200078ec0ff */
[----:B------:R0:W-:Y:S01]  /*0f90*/  STL [R1+0x14], R10 ;  /* 0x0000140a01007387 */ /* 0x0001e20000100800 */
[----:B------:R-:W-:Y:S01]  /*0fa0*/  LOP3.LUT R9, R4, 0xfffffe00, RZ, 0xc0, !PT ;  /* 0xfffffe0004097812 */ /* 0x000fe200078ec0ff */
[----:B------:R-:W-:Y:S01]  /*0fb0*/  IMAD R5, R219, 0x8, R5 ;  /* 0x00000008db057824 */ /* 0x000fe200078e0205 */
[----:B------:R-:W-:Y:S01]  /*0fc0*/  LEA.HI R4, R7, R234, RZ, 0x2 ;  /* 0x000000ea07047211 */ /* 0x000fe200078f10ff */
[----:B------:R-:W-:Y:S01]  /*0fd0*/  IMAD.IADD R210, R13, 0x1, -R0 ;  /* 0x000000010dd27824 */ /* 0x000fe200078e0a00 */
[----:B------:R-:W-:Y:S01]  /*0fe0*/  SHF.R.S32.HI R0, RZ, 0x1f, R3 ;  /* 0x0000001fff007819 */ /* 0x000fe20000011403 */
[----:B------:R-:W-:Y:S01]  /*0ff0*/  IMAD R208, R208, 0x40, R9 ;  /* 0x00000040d0d07824 */ /* 0x000fe200078e0209 */
[----:B------:R-:W-:Y:S01]  /*1000*/  SHF.R.U32.HI R205, RZ, 0x3, R204 ;  /* 0x00000003ffcd7819 */ /* 0x000fe200000116cc */
[----:B------:R-:W-:Y:S01]  /*1010*/  IMAD.SHL.U32 R206, R5, 0x40, RZ ;  /* 0x0000004005ce7824 */ /* 0x000fe200078e00ff */
[----:B------:R-:W-:-:S02]  /*1020*/  LEA.HI R231, R0, R3, RZ, 0x4 ;  /* 0x0000000300e77211 */ /* 0x000fc400078f20ff */
[----:B------:R-:W-:Y:S01]  /*1030*/  LEA.HI R12, R0, R3, RZ, 0x6 ;  /* 0x00000003000c7211 */ /* 0x000fe200078f30ff */
[----:B------:R-:W-:Y:S01]  /*1040*/  IMAD.SHL.U32 R0, R10, 0x80, RZ ;  /* 0x000000800a007824 */ /* 0x000fe200078e00ff */
[--C-:B------:R-:W-:Y:S01]  /*1050*/  SHF.R.S32.HI R8, RZ, 0x2, R4.reuse ;  /* 0x00000002ff087819 */ /* 0x100fe20000011404 */
[----:B0-----:R-:W-:Y:S01]  /*1060*/  IMAD.IADD R10, R190, 0x1, R199 ;  /* 0x00000001be0a7824 */ /* 0x001fe200078e02c7 */
[----:B------:R-:W-:Y:S01]  /*1070*/  SHF.R.S32.HI R9, RZ, 0x1f, R4 ;  /* 0x0000001fff097819 */ /* 0x000fe20000011404 */
[----:B------:R-:W-:Y:S01]  /*1080*/  IMAD.SHL.U32 R12, R12, 0x80, RZ ;  /* 0x000000800c0c7824 */ /* 0x000fe200078e00ff */
[----:B------:R-:W-:Y:S02]  /*1090*/  LOP3.LUT R3, R0, 0x380, RZ, 0xc0, !PT ;  /* 0x0000038000037812 */ /* 0x000fe400078ec0ff */
[----:B------:R-:W-:Y:S02]  /*10a0*/  LEA.HI R9, R9, R8, RZ, 0x3 ;  /* 0x0000000809097211 */ /* 0x000fe400078f18ff */
[----:B------:R-:W-:-:S02]  /*10b0*/  SHF.R.U32.HI R0, RZ, 0x3, R3 ;  /* 0x00000003ff007819 */ /* 0x000fc40000011603 */
[----:B------:R-:W-:Y:S02]  /*10c0*/  LOP3.LUT R3, R3, 0x10, R22, 0xf8, !PT ;  /* 0x0000001003037812 */ /* 0x000fe400078ef816 */
[----:B------:R-:W-:Y:S02]  /*10d0*/  SHF.R.S32.HI R14, RZ, 0x7, R2 ;  /* 0x00000007ff0e7819 */ /* 0x000fe40000011402 */
[----:B------:R-:W-:Y:S02]  /*10e0*/  LOP3.LUT R0, R3, R0, RZ, 0x3c, !PT ;  /* 0x0000000003007212 */ /* 0x000fe400078e3cff */
[----:B------:R-:W-:Y:S02]  /*10f0*/  LOP3.LUT R3, R12, 0xffffe000, RZ, 0xc0, !PT ;  /* 0xffffe0000c037812 */ /* 0x000fe400078ec0ff */
[----:B------:R-:W-:Y:S01]  /*1100*/  LOP3.LUT R9, R9, 0xfffffff8, RZ, 0xc0, !PT ;  /* 0xfffffff809097812 */ /* 0x000fe200078ec0ff */
[----:B------:R-:W-:Y:S01]  /*1110*/  IMAD R219, R219, 0x400, R0 ;  /* 0x00000400dbdb7824 */ /* 0x000fe200078e0200 */
[----:B------:R-:W-:-:S02]  /*1120*/  LOP3.LUT R0, R204, 0x30, R231, 0xf8, !PT ;  /* 0x00000030cc007812 */ /* 0x000fc400078ef8e7 */
[----:B------:R-:W-:Y:S01]  /*1130*/  LEA.HI R7, R7, R234, RZ, 0x5 ;  /* 0x000000ea07077211 */ /* 0x000fe200078f28ff */
[----:B------:R-:W-:Y:S01]  /*1140*/  IMAD.IADD R8, R8, 0x1, -R9 ;  /* 0x0000000108087824 */ /* 0x000fe200078e0a09 */
[----:B------:R-:W-:Y:S02]  /*1150*/  LOP3.LUT R0, R0, R205, RZ, 0x3c, !PT ;  /* 0x000000cd00007212 */ /* 0x000fe400078e3cff */
[----:B------:R-:W-:Y:S02]  /*1160*/  LEA.HI R2, R2, R14, RZ, 0x1 ;  /* 0x0000000e02027211 */ /* 0x000fe400078f08ff */
[----:B------:R-:W-:Y:S02]  /*1170*/  IADD3 R5, R0, R206, R3 ;  /* 0x000000ce00057210 */ /* 0x000fe40007ffe003 */
[----:B------:R-:W-:Y:S02]  /*1180*/  LOP3.LUT R3, R4, 0x7ffffffc, RZ, 0xc0, !PT ;  /* 0x7ffffffc04037812 */ /* 0x000fe400078ec0ff */
[----:B------:R-:W-:-:S02]  /*1190*/  SHF.R.S32.HI R7, RZ, 0x5, R7 ;  /* 0x00000005ff077819 */ /* 0x000fc40000011407 */
[----:B------:R-:W-:Y:S01]  /*11a0*/  LOP3.LUT R2, R2, 0x3fffffe, RZ, 0xc0, !PT ;  /* 0x03fffffe02027812 */ /* 0x000fe200078ec0ff */
[----:B------:R-:W-:Y:S01]  /*11b0*/  IMAD.IADD R3, R234, 0x1, -R3 ;  /* 0x00000001ea037824 */ /* 0x000fe200078e0a03 */
[----:B------:R-:W-:Y:S01]  /*11c0*/  LOP3.LUT R4, R204, 0x30, R22, 0xf8, !PT ;  /* 0x00000030cc047812 */ /* 0x000fe200078ef816 */
[----:B------:R-:W-:Y:S01]  /*11d0*/  IMAD R7, R7, 0x10, R8 ;  /* 0x0000001007077824 */ /* 0x000fe200078e0208 */
[----:B------:R-:W-:Y:S01]  /*11e0*/  SHF.R.S32.HI R0, RZ, 0x1f, R211 ;  /* 0x0000001fff007819 */ /* 0x000fe200000114d3 */
[----:B------:R-:W-:Y:S01]  /*11f0*/  IMAD.IADD R2, R14, 0x1, -R2 ;  /* 0x000000010e027824 */ /* 0x000fe200078e0a02 */
[----:B------:R-:W-:Y:S01]  /*1200*/  SHF.R.S32.HI R0, RZ, 0x1f, R220 ;  /* 0x0000001fff007819 */ /* 0x000fe200000114dc */
[----:B------:R-:W-:Y:S01]  /*1210*/  IMAD.SHL.U32 R195, R3, 0x2, RZ ;  /* 0x0000000203c37824 */ /* 0x000fe200078e00ff */
[----:B------:R-:W-:Y:S01]  /*1220*/  LOP3.LUT R0, R204, 0x10, R22, 0xf8, !PT ;  /* 0x00000010cc007812 */ /* 0x000fe200078ef816 */
[----:B------:R-:W-:Y:S01]  /*1230*/  IMAD R7, R2, 0x40, R7 ;  /* 0x0000004002077824 */ /* 0x000fe200078e0207 */
[-C--:B------:R-:W-:Y:S01]  /*1240*/  LOP3.LUT R3, R4, R205.reuse, RZ, 0x3c, !PT ;  /* 0x000000cd04037212 */ /* 0x080fe200078e3cff */
[----:B------:R-:W-:Y:S01]  /*1250*/  IMAD.MOV.U32 R2, RZ, RZ, 0x20 ;  /* 0x00000020ff027424 */ /* 0x000fe200078e00ff */
[----:B------:R-:W-:Y:S01]  /*1260*/  LOP3.LUT R217, R0, R205, RZ, 0x3c, !PT ;  /* 0x000000cd00d97212 */ /* 0x000fe200078e3cff */
[C---:B------:R-:W-:Y:S01]  /*1270*/  VIADD R228, R195.reuse, 0x70 ;  /* 0x00000070c3e47836 */ /* 0x040fe20000000000 */
[----:B------:R-:W-:Y:S01]  /*1280*/  IADD3 R0, R16, R206, R3 ;  /* 0x000000ce10007210 */ /* 0x000fe20007ffe003 */
[----:B------:R-:W-:Y:S01]  /*1290*/  STL [R1+0x10], R7 ;  /* 0x0000100701007387 */ /* 0x000fe20000100800 */
[----:B------:R-:W-:Y:S01]  /*12a0*/  SHF.R.S32.HI R13, RZ, 0x1f, R10 ;  /* 0x0000001fff0d7819 */ /* 0x000fe2000001140a */
[----:B------:R-:W-:Y:S01]  /*12b0*/  VIADD R227, R195, 0x78 ;  /* 0x00000078c3e37836 */ /* 0x000fe20000000000 */
[----:B------:R-:W-:Y:S01]  /*12c0*/  LOP3.LUT P0, RZ, R6, 0x2, RZ, 0xc0, !PT ;  /* 0x0000000206ff7812 */ /* 0x000fe2000780c0ff */
[----:B------:R0:W-:Y:S01]  /*12d0*/  STL [R1+0x8], R0 ;  /* 0x0000080001007387 */ /* 0x0001e20000100800 */
[CC--:B------:R-:W-:Y:S01]  /*12e0*/  LEA.HI R233, R13.reuse, R10.reuse, RZ, 0x4 ;  /* 0x0000000a0de97211 */ /* 0x0c0fe200078f20ff */
[----:B------:R-:W-:Y:S01]  /*12f0*/  IMAD.IADD R217, R206, 0x1, R217 ;  /* 0x00000001ced97824 */ /* 0x000fe200078e02d9 */
[----:B------:R-:W-:Y:S01]  /*1300*/  LEA.HI R10, R13, R10, RZ, 0x6 ;  /* 0x0000000a0d0a7211 */ /* 0x000fe200078f30ff */
[----:B------:R-:W-:Y:S01]  /*1310*/  IMAD R210, R210, 0x8, R7 ;  /* 0x00000008d2d27824 */ /* 0x000fe200078e0207 */
[----:B------:R-:W-:-:S02]  /*1320*/  LOP3.LUT R6, R204, 0x30, R233, 0xf8, !PT ;  /* 0x00000030cc067812 */ /* 0x000fc400078ef8e9 */
[----:B------:R-:W-:Y:S01]  /*1330*/  SHF.R.S32.HI R11, RZ, 0x1, R11 ;  /* 0x00000001ff0b7819 */ /* 0x000fe2000001140b */
[----:B------:R-:W-:Y:S01]  /*1340*/  IMAD.SHL.U32 R10, R10, 0x80, RZ ;  /* 0x000000800a0a7824 */ /* 0x000fe200078e00ff */
[----:B------:R-:W-:Y:S01]  /*1350*/  LOP3.LUT R6, R6, R205, RZ, 0x3c, !PT ;  /* 0x000000cd06067212 */ /* 0x000fe200078e3cff */
[----:B0-----:R-:W-:Y:S01]  /*1360*/  IMAD.IADD R0, R16, 0x1, R5 ;  /* 0x0000000110007824 */ /* 0x001fe200078e0205 */
[----:B------:R-:W-:Y:S01]  /*1370*/  SEL R2, R2, 0xffffffe0, !P0 ;  /* 0xffffffe002027807 */ /* 0x000fe20004000000 */
[----:B------:R-:W-:Y:S01]  /*1380*/  IMAD.SHL.U32 R11, R11, 0x80, RZ ;  /* 0x000000800b0b7824 */ /* 0x000fe200078e00ff */
[----:B------:R-:W-:Y:S02]  /*1390*/  LOP3.LUT R9, R10, 0xffffe000, RZ, 0xc0, !PT ;  /* 0xffffe0000a097812 */ /* 0x000fe400078ec0ff */
[----:B------:R0:W-:Y:S01]  /*13a0*/  STL [R1+0x4], R0 ;  /* 0x0000040001007387 */ /* 0x0001e20000100800 */
[----:B------:R-:W-:Y:S01]  /*13b0*/  SHF.R.S32.HI R230, RZ, 0x3, R230 ;  /* 0x00000003ffe67819 */ /* 0x000fe200000114e6 */
[----:B------:R-:W-:Y:S01]  /*13c0*/  IMAD.IADD R218, R2, 0x1, R217 ;  /* 0x0000000102da7824 */ /* 0x000fe200078e02d9 */
[----:B------:R-:W-:-:S02]  /*13d0*/  IADD3 R9, R6, R206, R9 ;  /* 0x000000ce06097210 */ /* 0x000fc40007ffe009 */
[----:B------:R-:W-:Y:S02]  /*13e0*/  SHF.R.S32.HI R226, RZ, 0x1f, R192 ;  /* 0x0000001fffe27819 */ /* 0x000fe400000114c0 */
[----:B------:R-:W-:Y:S01]  /*13f0*/  LOP3.LUT R207, R11, 0x180, RZ, 0xc0, !PT ;  /* 0x000001800bcf7812 */ /* 0x000fe200078ec0ff */
[----:B------:R-:W-:Y:S01]  /*1400*/  IMAD.IADD R237, R16, 0x1, R9 ;  /* 0x0000000110ed7824 */ /* 0x000fe200078e0209 */
[----:B------:R-:W-:Y:S02]  /*1410*/  SHF.R.S32.HI R231, RZ, 0x4, R231 ;  /* 0x00000004ffe77819 */ /* 0x000fe400000114e7 */
[----:B------:R-:W-:Y:S02]  /*1420*/  SHF.R.S32.HI R233, RZ, 0x4, R233 ;  /* 0x00000004ffe97819 */ /* 0x000fe400000114e9 */
[----:B------:R-:W-:Y:S02]  /*1430*/  SHF.R.S32.HI R236, RZ, 0x1f, R228 ;  /* 0x0000001fffec7819 */ /* 0x000fe400000114e4 */
[----:B------:R-:W-:-:S02]  /*1440*/  SHF.R.S32.HI R235, RZ, 0x1f, R227 ;  /* 0x0000001fffeb7819 */ /* 0x000fc400000114e3 */
[----:B0-----:R-:W-:-:S07]  /*1450*/  IADD3 R229, R2, UR52, R217 ;  /* 0x0000003402e57c10 */ /* 0x001fce000fffe0d9 */
.L_x_1592:
[----:B------:R-:W-:Y:S05]  /*1460*/  YIELD ;  /* 0x0000000000007946 */ /* 0x000fea0003800000 */
[----:B------:R-:W-:Y:S01]  /*1470*/  ULDC.64 UR4, c[0x0][0xa28] ;  /* 0x00028a0000047ab9 */ /* 0x000fe20000000a00 */
[----:B01-3--:R-:W0:Y:S01]  /*1480*/  LDC.64 R4, c[0x0][0xa08] ;  /* 0x00028200ff047b82 */ /* 0x00be220000000a00 */
[----:B------:R-:W-:Y:S01]  /*1490*/  ISETP.NE.U32.AND P1, PT, RZ, UR4, PT ;  /* 0x00000004ff007c0c */ /* 0x000fe2000bf25070 */
[----:B------:R-:W-:Y:S02]  /*14a0*/  IMAD.MOV.U32 R26, RZ, RZ, RZ ;  /* 0x000000ffff1a7224 */ /* 0x000fe400078e00ff */
[----:B------:R-:W-:Y:S01]  /*14b0*/  IMAD.MOV.U32 R10, RZ, RZ, RZ ;  /* 0x000000ffff0a7224 */ /* 0x000fe200078e00ff */
[----:B------:R-:W-:Y:S01]  /*14c0*/  ISETP.NE.AND.EX P1, PT, RZ, UR5, PT, P1 ;  /* 0x00000005ff007c0c */ /* 0x000fe2000bf25310 */
[----:B------:R-:W-:-:S02]  /*14d0*/  ULDC.64 UR4, c[0x0][0xa18] ;  /* 0x0002860000047ab9 */ /* 0x000fc40000000a00 */
[----:B------:R-:W-:-:S04]  /*14e0*/  ISETP.NE.U32.AND P2, PT, RZ, UR4, PT ;  /* 0x00000004ff007c0c */ /* 0x000fc8000bf45070 */
[----:B------:R-:W-:Y:S01]  /*14f0*/  ISETP.NE.AND.EX P2, PT, RZ, UR5, PT, P2 ;  /* 0x00000005ff007c0c */ /* 0x000fe2000bf45320 */
[----:B------:R-:W-:Y:S02]  /*1500*/  ULDC.64 UR4, c[0x0][0xa08] ;  /* 0x0002820000047ab9 */ /* 0x000fe40000000a00 */
[----:B------:R-:W-:-:S03]  /*1510*/  ISETP.NE.U32.AND P0, PT, RZ, UR4, PT ;  /* 0x00000004ff007c0c */ /* 0x000fc6000bf05070 */
[----:B----4-:R-:W1:Y:S01]  /*1520*/  @P1 LDC.64 R2, c[0x0][0xa28] ;  /* 0x00028a00ff021b82 */ /* 0x010e620000000a00 */
[----:B------:R-:W-:Y:S01]  /*1530*/  ISETP.NE.AND.EX P0, PT, RZ, UR5, PT, P0 ;  /* 0x00000005ff007c0c */ /* 0x000fe2000bf05300 */
[----:B0-----:R-:W-:-:S06]  /*1540*/  IMAD.WIDE R8, R215, 0x4, R4 ;  /* 0x00000004d7087825 */ /* 0x001fcc00078e0204 */
[----:B------:R-:W0:Y:S01]  /*1550*/  @P2 LDC.64 R6, c[0x0][0xa18] ;  /* 0x00028600ff062b82 */ /* 0x000e220000000a00 */
[----:B------:R-:W-:Y:S02]  /*1560*/  ULDC UR4, c[0x0][0x288] ;  /* 0x0000a20000047ab9 */ /* 0x000fe40000000800 */
[----:B------:R-:W-:Y:S01]  /*1570*/  IMAD.U32 R193, RZ, RZ, UR4 ;  /* 0x00000004ffc17e24 */ /* 0x000fe2000f8e00ff */
[----:B------:R-:W-:Y:S02]  /*1580*/  ULDC.64 UR4, c[0x0][0x418] ;  /* 0x0001060000047ab9 */ /* 0x000fe40000000a00 */
[----:B------:R-:W5:Y:S01]  /*1590*/  @P0 LDG.E R26, desc[UR60][R8.64] ;  /* 0x0000003c081a0981 */ /* 0x000f62000c1e1900 */
[----:B-1----:R-:W-:-:S04]  /*15a0*/  @P1 IMAD.WIDE R2, R215, 0x4, R2 ;  /* 0x00000004d7021825 */ /* 0x002fc800078e0202 */
[----:B0-----:R-:W-:Y:S01]  /*15b0*/  @P2 IMAD.WIDE R4, R215, 0x4, R6 ;  /* 0x00000004d7042825 */ /* 0x001fe200078e0206 */
[----:B------:R-:W-:Y:S01]  /*15c0*/  UISETP.NE.U32.AND UP0, UPT, UR4, URZ, UPT ;  /* 0x0000003f0400728c */ /* 0x000fe2000bf05070 */
[----:B------:R0:W5:Y:S02]  /*15d0*/  @P1 LDG.E R10, desc[UR60][R2.64] ;  /* 0x0000003c020a1981 */ /* 0x000164000c1e1900 */
[----:B------:R-:W-:Y:S02]  /*15e0*/  ULDC UR4, c[0x0][0x424] ;  /* 0x0001090000047ab9 */ /* 0x000fe40000000800 */
[----:B------:R1:W5:Y:S01]  /*15f0*/  @P2 LDG.E R193, desc[UR60][R4.64] ;  /* 0x0000003c04c12981 */ /* 0x000362000c1e1900 */
[----:B------:R-:W-:-:S03]  /*1600*/  UISETP.NE.AND.EX UP0, UPT, UR5, URZ, UPT, UP0 ;  /* 0x0000003f0500728c */ /* 0x000fc6000bf05300 */
[----:B------:R-:W-:Y:S01]  /*1610*/  ULDC UR5, c[0x0][0x2f0] ;  /* 0x0000bc0000057ab9 */ /* 0x000fe20000000800 */
[----:B------:R-:W-:-:S04]  /*1620*/  USEL UR4, UR4, 0x1, UP0 ;  /* 0x0000000104047887 */ /* 0x000fc80008000000 */
[----:B------:R-:W-:-:S03]  /*1630*/  UIMAD UR4, UR4, UR5, URZ ;  /* 0x00000005040472a4 */ /* 0x000fc6000f8e023f */
[----:B------:R-:W-:Y:S02]  /*1640*/  ULDC UR5, c[0x0][0x348] ;  /* 0x0000d20000057ab9 */ /* 0x000fe40000000800 */
[----:B0-----:R-:W-:Y:S02]  /*1650*/  IMAD.U32 R2, RZ, RZ, UR5 ;  /* 0x00000005ff027e24 */ /* 0x001fe4000f8e00ff */
[----:B------:R-:W-:Y:S01]  /*1660*/  IMAD.U32 R25, RZ, RZ, UR4 ;  /* 0x00000004ff197e24 */ /* 0x000fe2000f8e00ff */
[----:B-1----:R-:W-:Y:S06]  /*1670*/  @P2 BRA `(.L_x_1317) ;  /* 0x0000000000242947 */ /* 0x002fec0003800000 */
[----:B------:R-:W-:Y:S02]  /*1680*/  ULDC.64 UR4, c[0x0][0xa00] ;  /* 0x0002800000047ab9 */ /* 0x000fe40000000a00 */
[----:B------:R-:W-:-:S04]  /*1690*/  ISETP.NE.U32.AND P1, PT, RZ, UR4, PT ;  /* 0x00000004ff007c0c */ /* 0x000fc8000bf25070 */
[----:B------:R-:W-:-:S13]  /*16a0*/  ISETP.NE.AND.EX P1, PT, RZ, UR5, PT, P1 ;  /* 0x00000005ff007c0c */ /* 0x000fda000bf25310 */
[----:B------:R-:W-:Y:S05]  /*16b0*/  @!P1 BRA `(.L_x_1317) ;  /* 0x0000000000149947 */ /* 0x000fea0003800000 */
[----:B------:R-:W0:Y:S02]  /*16c0*/  LDC.64 R4, c[0x0][0xa00] ;  /* 0x00028000ff047b82 */ /* 0x000e240000000a00 */
[----:B0-----:R-:W-:-:S05]  /*16d0*/  IMAD.WIDE R4, R215, 0x4, R4 ;  /* 0x00000004d7047825 */ /* 0x001fca00078e0204 */
[----:B-----5:R-:W2:Y:S04]  /*16e0*/  LDG.E R193, desc[UR60][R4.64] ;  /* 0x0000003c04c17981 */ /* 0x020ea8000c1e1900 */
[----:B------:R-:W2:Y:S02]  /*16f0*/  LDG.E R0, desc[UR60][R4.64+0x4] ;  /* 0x0000043c04007981 */ /* 0x000ea4000c1e1900 */
[----:B--2---:R-:W-:-:S07]  /*1700*/  IMAD.IADD R193, R0, 0x1, -R193 ;  /* 0x0000000100c17824 */ /* 0x004fce00078e0ac1 */
.L_x_1317:
[----:B------:R-:W-:Y:S01]  /*1710*/  ULDC.64 UR4, c[0x0][0xa20] ;  /* 0x0002880000047ab9 */ /* 0x000fe20000000a00 */
[C---:B------:R-:W-:Y:S01]  /*1720*/  LOP3.LUT R3, R214.reuse, 0xff000000, RZ, 0xc0, !PT ;  /* 0xff000000d6037812 */ /* 0x040fe200078ec0ff */
[----:B------:R-:W-:Y:S01]  /*1730*/  IMAD.MOV.U32 R223, RZ, RZ, R215 ;  /* 0x000000ffffdf7224 */ /* 0x000fe200078e00d7 */
[----:B------:R-:W-:Y:S02]  /*1740*/  ISETP.NE.U32.AND P1, PT, RZ, UR4, PT ;  /* 0x00000004ff007c0c */ /* 0x000fe4000bf25070 */
[C---:B------:R-:W-:Y:S02]  /*1750*/  LOP3.LUT R0, R214.reuse, 0xff0000, RZ, 0xc0, !PT ;  /* 0x00ff0000d6007812 */ /* 0x040fe400078ec0ff */
[----:B------:R-:W-:Y:S02]  /*1760*/  ISETP.NE.AND.EX P1, PT, RZ, UR5, PT, P1 ;  /* 0x00000005ff007c0c */ /* 0x000fe4000bf25310 */
[----:B------:R-:W-:Y:S02]  /*1770*/  SHF.R.U32.HI R3, RZ, 0x8, R3 ;  /* 0x00000008ff037819 */ /* 0x000fe40000011603 */
[----:B------:R-:W-:-:S02]  /*1780*/  LOP3.LUT R216, R214, 0xffff, RZ, 0xc0, !PT ;  /* 0x0000ffffd6d87812 */ /* 0x000fc400078ec0ff */
[----:B------:R-:W-:-:S07]  /*1790*/  LEA.HI R222, R0, R3, RZ, 0x10 ;  /* 0x0000000300de7211 */ /* 0x000fce00078f80ff */
[----:B------:R-:W-:Y:S05]  /*17a0*/  @!P1 BRA `(.L_x_1318) ;  /* 0x0000000000109947 */ /* 0x000fea0003800000 */
[----:B------:R-:W0:Y:S02]  /*17b0*/  LDC.64 R4, c[0x0][0xa20] ;  /* 0x00028800ff047b82 */ /* 0x000e240000000a00 */
[----:B0-----:R-:W-:-:S05]  /*17c0*/  IMAD.WIDE R4, R215, 0x4, R4 ;  /* 0x00000004d7047825 */ /* 0x001fca00078e0204 */
[----:B------:R0:W5:Y:S01]  /*17d0*/  LDG.E R25, desc[UR60][R4.64] ;  /* 0x0000003c04197981 */ /* 0x000162000c1e1900 */
[----:B------:R-:W-:Y:S05]  /*17e0*/  BRA `(.L_x_1319) ;  /* 0x0000000000107947 */ /* 0x000fea0003800000 */
.L_x_1318:
[----:B------:R-:W-:Y:S05]  /*17f0*/  @!P0 BRA `(.L_x_1319) ;  /* 0x00000000000c8947 */ /* 0x000fea0003800000 */
[----:B------:R-:W2:Y:S04]  /*1800*/  LDG.E R0, desc[UR60][R8.64] ;  /* 0x0000003c08007981 */ /* 0x000ea8000c1e1900 */
[----:B------:R-:W2:Y:S02]  /*1810*/  LDG.E R25, desc[UR60][R8.64+0x4] ;  /* 0x0000043c08197981 */ /* 0x000ea4000c1e1900 */
[----:B--2---:R-:W-:-:S07]  /*1820*/  IMAD.IADD R25, R25, 0x1, -R0 ;  /* 0x0000000119197824 */ /* 0x004fce00078e0a00 */
.L_x_1319:
[----:B------:R-:W-:Y:S01]  /*1830*/  ULDC.64 UR4, c[0x0][0xa10] ;  /* 0x0002840000047ab9 */ /* 0x000fe20000000a00 */
[----:B------:R-:W1:Y:S01]  /*1840*/  LDC R8, c[0x0][0x448] ;  /* 0x00011200ff087b82 */ /* 0x000e620000000800 */
[----:B------:R-:W-:-:S04]  /*1850*/  ISETP.NE.U32.AND P0, PT, RZ, UR4, PT ;  /* 0x00000004ff007c0c */ /* 0x000fc8000bf05070 */
[----:B------:R-:W-:Y:S01]  /*1860*/  ISETP.NE.AND.EX P0, PT, RZ, UR5, PT, P0 ;  /* 0x00000005ff007c0c */ /* 0x000fe2000bf05300 */
[----:B------:R-:W-:Y:S02]  /*1870*/  ULDC.64 UR4, c[0x0][0xa30] ;  /* 0x00028c0000047ab9 */ /* 0x000fe40000000a00 */
[----:B------:R-:W-:Y:S01]  /*1880*/  ISETP.NE.U32.AND P1, PT, RZ, UR4, PT ;  /* 0x00000004ff007c0c */ /* 0x000fe2000bf25070 */
[----:B-----5:R-:W-:Y:S01]  /*1890*/  IMAD.MOV.U32 R144, RZ, RZ, R25 ;  /* 0x000000ffff907224 */ /* 0x020fe200078e0019 */
[----:B------:R-:W2:Y:S02]  /*18a0*/  LDC.64 R12, c[0x0][0x9e0] ;  /* 0x00027800ff0c7b82 */ /* 0x000ea40000000a00 */
[----:B------:R-:W-:-:S06]  /*18b0*/  ISETP.NE.AND.EX P1, PT, RZ, UR5, PT, P1 ;  /* 0x00000005ff007c0c */ /* 0x000fcc000bf25310 */
[----:B0-----:R-:W0:Y:S08]  /*18c0*/  @P0 LDC.64 R4, c[0x0][0xa10] ;  /* 0x00028400ff040b82 */ /* 0x001e300000000a00 */
[----:B------:R-:W3:Y:S01]  /*18d0*/  @P1 LDC.64 R6, c[0x0][0xa30] ;  /* 0x00028c00ff061b82 */ /* 0x000ee20000000a00 */
[----:B0-----:R-:W-:-:S05]  /*18e0*/  @P0 IMAD.WIDE R4, R215, 0x4, R4 ;  /* 0x00000004d7040825 */ /* 0x001fca00078e0204 */
[----:B------:R-:W4:Y:S04]  /*18f0*/  @P0 LDG.E R0, desc[UR60][R4.64] ;  /* 0x0000003c04000981 */ /* 0x000f28000c1e1900 */
[----:B------:R-:W4:Y:S01]  /*1900*/  @P0 LDG.E R3, desc[UR60][R4.64+0x4] ;  /* 0x0000043c04030981 */ /* 0x000f22000c1e1900 */
[----:B---3--:R-:W-:-:S05]  /*1910*/  @P1 IMAD.WIDE R6, R215, 0x4, R6 ;  /* 0x00000004d7061825 */ /* 0x008fca00078e0206 */
[----:B------:R0:W5:Y:S01]  /*1920*/  @P1 LDG.E R144, desc[UR60][R6.64] ;  /* 0x0000003c06901981 */ /* 0x000162000c1e1900 */
[----:B-1----:R-:W-:Y:S01]  /*1930*/  ISETP.NE.AND P1, PT, R8, 0x1, PT ;  /* 0x000000010800780c */ /* 0x002fe20003f25270 */
[----:B------:R-:W-:Y:S01]  /*1940*/  IMAD.SHL.U32 R203, R213, 0x80, RZ ;  /* 0x00000080d5cb7824 */ /* 0x000fe200078e00ff */
[----:B--2---:R-:W-:Y:S01]  /*1950*/  ISETP.GE.AND P2, PT, R13, 0x1, PT ;  /* 0x000000010d00780c */ /* 0x004fe20003f46270 */
[----:B------:R-:W-:-:S10]  /*1960*/  IMAD.IADD R11, R25, 0x1, -R10 ;  /* 0x00000001190b7824 */ /* 0x000fd400078e0a0a */
[----:B------:R-:W1:Y:S08]  /*1970*/  @P1 LDC R8, c[0x0][0x44c] ;  /* 0x00011300ff081b82 */ /* 0x000e700000000800 */
[----:B------:R-:W2:Y:S01]  /*1980*/  @P1 LDC R9, c[0x0][0x450] ;  /* 0x00011400ff091b82 */ /* 0x000ea20000000800 */
[----:B----4-:R-:W-:Y:S02]  /*1990*/  @P0 IMAD.IADD R2, R3, 0x1, -R0 ;  /* 0x0000000103020824 */ /* 0x010fe400078e0a00 */
[----:B------:R-:W-:-:S02]  /*19a0*/  VIADD R3, R203, 0x7f ;  /* 0x0000007fcb037836 */ /* 0x000fc40000000000 */
[----:B------:R-:W-:Y:S02]  /*19b0*/  IMAD.IADD R194, R11, 0x1, R2 ;  /* 0x000000010bc27824 */ /* 0x000fe400078e0202 */
[----:B-1----:R-:W-:-:S03]  /*19c0*/  @P1 IMAD.HI.U32 R4, R3, R8, RZ ;  /* 0x0000000803041227 */ /* 0x002fc600078e00ff */
[C---:B------:R-:W-:Y:S01]  /*19d0*/  IADD3 R162, R194.reuse, 0x1, -R193 ;  /* 0x00000001c2a27810 */ /* 0x040fe20007ffe8c1 */
[----:B------:R-:W-:Y:S01]  /*19e0*/  VIADD R0, R194, 0x9f ;  /* 0x0000009fc2007836 */ /* 0x000fe20000000000 */
[----:B--2---:R-:W-:-:S03]  /*19f0*/  @P1 SHF.R.U32.HI R3, RZ, R9, R4 ;  /* 0x00000009ff031219 */ /* 0x004fc60000011604 */
[----:B------:R-:W-:-:S04]  /*1a00*/  IMAD.HI R0, R0, 0x66666667, RZ ;  /* 0x6666666700007827 */ /* 0x000fc800078e02ff */
[----:B0-----:R-:W-:Y:S01]  /*1a10*/  IMAD.IADD R7, R162, 0x1, R3 ;  /* 0x00000001a2077824 */ /* 0x001fe200078e0203 */
[----:B------:R-:W-:-:S04]  /*1a20*/  SHF.R.U32.HI R163, RZ, 0x1f, R0 ;  /* 0x0000001fffa37819 */ /* 0x000fc80000011600 */
[----:B------:R-:W-:Y:S01]  /*1a30*/  LEA.HI.SX32 R163, R0, R163, 0x1a ;  /* 0x000000a300a37211 */ /* 0x000fe200078fd2ff */
[----:B------:R-:W-:Y:S01]  /*1a40*/  IMAD.IADD R0, R7, 0x1, R12 ;  /* 0x0000000107007824 */ /* 0x000fe200078e020c */
[----:B------:R-:W-:Y:S06]  /*1a50*/  @!P2 BRA `(.L_x_1320) ;  /* 0x000000000048a947 */ /* 0x000fec0003800000 */
[C---:B------:R-:W-:Y:S01]  /*1a60*/  ISETP.GT.AND P0, PT, R7.reuse, RZ, PT ;  /* 0x000000ff0700720c */ /* 0x040fe20003f04270 */
[----:B------:R-:W-:Y:S01]  /*1a70*/  BSSY B0, `(.L_x_1321) ;  /* 0x000000e000007945 */ /* 0x000fe20003800000 */
[----:B------:R-:W-:-:S11]  /*1a80*/  VIADD R3, R7, 0xffffffff ;  /* 0xffffffff07037836 */ /* 0x000fd60000000000 */
[----:B------:R-:W-:Y:S05]  /*1a90*/  @P0 BRA `(.L_x_1322) ;  /* 0x00000000001c0947 */ /* 0x000fea0003800000 */
[----:B------:R-:W-:Y:S01]  /*1aa0*/  ISETP.NE.AND P0, PT, R13, 0x1, PT ;  /* 0x000000010d00780c */ /* 0x000fe20003f05270 */
[----:B------:R-:W-:-:S12]  /*1ab0*/  IMAD.MOV R3, RZ, RZ, -R7 ;  /* 0x000000ffff037224 */ /* 0x000fd800078e0a07 */
[----:B------:R-:W0:Y:S02]  /*1ac0*/  @P0 LDC.64 R4, c[0x0][0x9e8] ;  /* 0x00027a00ff040b82 */ /* 0x000e240000000a00 */
[----:B0-----:R-:W-:-:S05]  /*1ad0*/  @P0 IMAD.HI.U32 R4, R3, R4, RZ ;  /* 0x0000000403040227 */ /* 0x001fca00078e00ff */
[----:B------:R-:W-:-:S04]  /*1ae0*/  @P0 SHF.R.U32.HI R3, RZ, R5, R4 ;  /* 0x00000005ff030219 */ /* 0x000fc80000011604 */
[----:B------:R-:W-:Y:S01]  /*1af0*/  LOP3.LUT R3, RZ, R3, RZ, 0x33, !PT ;  /* 0x00000003ff037212 */ /* 0x000fe200078e33ff */
[----:B------:R-:W-:Y:S06]  /*1b00*/  BRA `(.L_x_1323) ;  /* 0x0000000000107947 */ /* 0x000fec0003800000 */
.L_x_1322:
[----:B------:R-:W-:-:S13]  /*1b10*/  ISETP.NE.AND P0, PT, R13, 0x1, PT ;  /* 0x000000010d00780c */ /* 0x000fda0003f05270 */
[----:B------:R-:W0:Y:S02]  /*1b20*/  @P0 LDC.64 R4, c[0x0][0x9e8] ;  /* 0x00027a00ff040b82 */ /* 0x000e240000000a00 */
[----:B0-----:R-:W-:-:S05]  /*1b30*/  @P0 IMAD.HI.U32 R4, R3, R4, RZ ;  /* 0x0000000403040227 */ /* 0x001fca00078e00ff */
[----:B------:R-:W-:-:S07]  /*1b40*/  @P0 SHF.R.U32.HI R3, RZ, R5, R4 ;  /* 0x00000005ff030219 */ /* 0x000fce0000011604 */
.L_x_1323:
[----:B------:R-:W-:Y:S05]  /*1b50*/  BSYNC B0 ;  /* 0x0000000000007941 */ /* 0x000fea0003800000 */
.L_x_1321:
[----:B------:R-:W-:-:S05]  /*1b60*/  IMAD R3, R3, R13, R13 ;  /* 0x0000000d03037224 */ /* 0x000fca00078e020d */
[----:B------:R-:W-:-:S07]  /*1b70*/  VIMNMX R0, R0, R3, PT ;  /* 0x0000000300007248 */ /* 0x000fce0003fe0100 */
.L_x_1320:
[----:B------:R-:W0:Y:S01]  /*1b80*/  @P1 LDC R4, c[0x0][0x44c] ;  /* 0x00011300ff041b82 */ /* 0x000e220000000800 */
[----:B------:R-:W-:Y:S01]  /*1b90*/  VIADD R0, R0, 0x9f ;  /* 0x0000009f00007836 */ /* 0x000fe20000000000 */
[----:B------:R-:W-:Y:S01]  /*1ba0*/  ULDC UR4, c[0x0][0x9dc] ;  /* 0x0002770000047ab9 */ /* 0x000fe20000000800 */
[----:B------:R-:W-:Y:S02]  /*1bb0*/  IMAD.MOV.U32 R5, RZ, RZ, R203 ;  /* 0x000000ffff057224 */ /* 0x000fe400078e00cb */
[----:B------:R-:W-:-:S03]  /*1bc0*/  IMAD.HI R0, R0, 0x66666667, RZ ;  /* 0x6666666700007827 */ /* 0x000fc600078e02ff */
[----:B------:R-:W1:Y:S01]  /*1bd0*/  @P1 LDC R7, c[0x0][0x450] ;  /* 0x00011400ff071b82 */ /* 0x000e620000000800 */
[----:B------:R-:W-:Y:S01]  /*1be0*/  IMAD.IADD R156, R194, 0x1, -R193 ;  /* 0x00000001c29c7824 */ /* 0x000fe200078e0ac1 */
[----:B------:R-:W-:-:S04]  /*1bf0*/  SHF.R.U32.HI R3, RZ, 0x1f, R0 ;  /* 0x0000001fff037819 */ /* 0x000fc80000011600 */
[----:B------:R-:W-:-:S04]  /*1c00*/  LEA.HI.SX32 R0, R0, R3, 0x1a ;  /* 0x0000000300007211 */ /* 0x000fc800078fd2ff */
[----:B------:R-:W-:Y:S01]  /*1c10*/  VIMNMX R8, R163, R0, PT ;  /* 0x00000000a3087248 */ /* 0x000fe20003fe0100 */
[----:B0-----:R-:W-:-:S05]  /*1c20*/  @P1 IMAD.HI.U32 R4, R203, R4, RZ ;  /* 0x00000004cb041227 */ /* 0x001fca00078e00ff */
[----:B-1----:R-:W-:-:S05]  /*1c30*/  @P1 SHF.R.U32.HI R5, RZ, R7, R4 ;  /* 0x00000007ff051219 */ /* 0x002fca0000011604 */
[----:B------:R-:W-:-:S04]  /*1c40*/  IMAD.IADD R3, R156, 0x1, R5 ;  /* 0x000000019c037824 */ /* 0x000fc800078e0205 */
[----:B------:R-:W-:Y:S01]  /*1c50*/  VIADD R0, R3, -UR4 ;  /* 0x8000000403007c36 */ /* 0x000fe20008000000 */
[----:B------:R-:W-:Y:S06]  /*1c60*/  @!P2 BRA `(.L_x_1324) ;  /* 0x000000000044a947 */ /* 0x000fec0003800000 */
[----:B------:R-:W-:Y:S01]  /*1c70*/  ISETP.GT.AND P0, PT, R3, -0x1, PT ;  /* 0xffffffff0300780c */ /* 0x000fe20003f04270 */
[----:B------:R-:W-:-:S12]  /*1c80*/  BSSY B0, `(.L_x_1325) ;  /* 0x000000d000007945 */ /* 0x000fd80003800000 */
[----:B------:R-:W-:Y:S05]  /*1c90*/  @P0 BRA `(.L_x_1326) ;  /* 0x00000000001c0947 */ /* 0x000fea0003800000 */
[----:B------:R-:W-:Y:S02]  /*1ca0*/  ISETP.NE.AND P0, PT, R13, 0x1, PT ;  /* 0x000000010d00780c */ /* 0x000fe40003f05270 */
[----:B------:R-:W-:-:S11]  /*1cb0*/  LOP3.LUT R3, RZ, R3, RZ, 0x33, !PT ;  /* 0x00000003ff037212 */ /* 0x000fd600078e33ff */
[----:B------:R-:W0:Y:S02]  /*1cc0*/  @P0 LDC.64 R4, c[0x0][0x9e8] ;  /* 0x00027a00ff040b82 */ /* 0x000e240000000a00 */
[----:B0-----:R-:W-:-:S05]  /*1cd0*/  @P0 IMAD.HI.U32 R4, R3, R4, RZ ;  /* 0x0000000403040227 */ /* 0x001fca00078e00ff */
[----:B------:R-:W-:-:S04]  /*1ce0*/  @P0 SHF.R.U32.HI R3, RZ, R5, R4 ;  /* 0x00000005ff030219 */ /* 0x000fc80000011604 */
[----:B------:R-:W-:Y:S01]  /*1cf0*/  LOP3.LUT R3, RZ, R3, RZ, 0x33, !PT ;  /* 0x00000003ff037212 */ /* 0x000fe200078e33ff */
[----:B------:R-:W-:Y:S06]  /*1d00*/  BRA `(.L_x_1327) ;  /* 0x0000000000107947 */ /* 0x000fec0003800000 */
.L_x_1326:
[----:B------:R-:W-:-:S13]  /*1d10*/  ISETP.NE.AND P0, PT, R13, 0x1, PT ;  /* 0x000000010d00780c */ /* 0x000fda0003f05270 */
[----:B------:R-:W0:Y:S02]  /*1d20*/  @P0 LDC.64 R4, c[0x0][0x9e8] ;  /* 0x00027a00ff040b82 */ /* 0x000e240000000a00 */
[----:B0-----:R-:W-:-:S05]  /*1d30*/  @P0 IMAD.HI.U32 R4, R3, R4, RZ ;  /* 0x0000000403040227 */ /* 0x001fca00078e00ff */
[----:B------:R-:W-:-:S07]  /*1d40*/  @P0 SHF.R.U32.HI R3, RZ, R5, R4 ;  /* 0x00000005ff030219 */ /* 0x000fce0000011604 */
.L_x_1327:
[----:B------:R-:W-:Y:S05]  /*1d50*/  BSYNC B0 ;  /* 0x0000000000007941 */ /* 0x000fea0003800000 */
.L_x_1325:
[----:B------:R-:W-:-:S05]  /*1d60*/  IMAD R3, R3, R13, RZ ;  /* 0x0000000d03037224 */ /* 0x000fca00078e02ff */
[----:B------:R-:W-:-:S07]  /*1d70*/  VIMNMX R0, R0, R3, !PT ;  /* 0x0000000300007248 */ /* 0x000fce0007fe0100 */
.L_x_1324:
[----:B------:R-:W-:Y:S01]  /*1d80*/  IMAD.HI R0, R0, 0x66666667, RZ ;  /* 0x6666666700007827 */ /* 0x000fe200078e02ff */
[----:B------:R-:W-:Y:S01]  /*1d90*/  BSSY B0, `(.L_x_1328) ;  /* 0x0000028000007945 */ /* 0x000fe20003800000 */
[----:B------:R-:W-:Y:S02]  /*1da0*/  LOP3.LUT R225, R222, 0xff, RZ, 0xc0, !PT ;  /* 0x000000ffdee17812 */ /* 0x000fe400078ec0ff */
[----:B------:R-:W-:Y:S02]  /*1db0*/  SHF.R.U32.HI R222, RZ, 0x10, R222 ;  /* 0x00000010ffde7819 */ /* 0x000fe400000116de */
[----:B------:R-:W-:-:S04]  /*1dc0*/  SHF.R.U32.HI R3, RZ, 0x1f, R0 ;  /* 0x0000001fff037819 */ /* 0x000fc80000011600 */
[----:B------:R-:W-:Y:S01]  /*1dd0*/  LEA.HI.SX32 R3, R0, R3, 0x1a ;  /* 0x0000000300037211 */ /* 0x000fe200078fd2ff */
[----:B------:R-:W-:-:S03]  /*1de0*/  IMAD.MOV.U32 R0, RZ, RZ, RZ ;  /* 0x000000ffff007224 */ /* 0x000fc600078e00ff */
[----:B------:R-:W-:-:S04]  /*1df0*/  VIMNMX R9, RZ, R3, !PT ;  /* 0x00000003ff097248 */ /* 0x000fc80007fe0100 */
[----:B------:R-:W-:-:S13]  /*1e00*/  ISETP.GT.AND P0, PT, R8, R9, PT ;  /* 0x000000090800720c */ /* 0x000fda0003f04270 */
[----:B------:R-:W-:Y:S05]  /*1e10*/  @!P0 BRA `(.L_x_1329) ;  /* 0x00000000007c8947 */ /* 0x000fea0003800000 */
[----:B------:R-:W-:Y:S01]  /*1e20*/  ISETP.NE.AND P0, PT, R222, RZ, PT ;  /* 0x000000ffde00720c */ /* 0x000fe20003f05270 */
[----:B------:R-:W-:-:S03]  /*1e30*/  ULDC UR4, c[0x0][0x9f0] ;  /* 0x00027c0000047ab9 */ /* 0x000fc60000000800 */
[----:B------:R-:W-:-:S04]  /*1e40*/  SEL R13, R222, UR4, P0 ;  /* 0x00000004de0d7c07 */ /* 0x000fc80008000000 */
[-C--:B------:R-:W-:Y:S02]  /*1e50*/  IABS R6, R13.reuse ;  /* 0x0000000d00067213 */ /* 0x080fe40000000000 */
[----:B------:R-:W-:Y:S02]  /*1e60*/  IADD3 R0, R13, -0x1, R8 ;  /* 0xffffffff0d007810 */ /* 0x000fe40007ffe008 */
[----:B------:R-:W0:Y:S01]  /*1e70*/  I2F.RP R3, R6 ;  /* 0x0000000600037306 */ /* 0x000e220000209400 */
[----:B------:R-:W-:Y:S02]  /*1e80*/  IABS R12, R13 ;  /* 0x0000000d000c7213 */ /* 0x000fe40000000000 */
[----:B------:R-:W-:-:S05]  /*1e90*/  IMAD.IADD R0, R0, 0x1, -R9 ;  /* 0x0000000100007824 */ /* 0x000fca00078e0a09 */
        /* <DEDUP_REMOVED lines=10> */
[----:B------:R-:W-:-:S04]  /*1f40*/  IMAD.HI.U32 R5, R5, R7, R4 ;  /* 0x0000000705057227 */ /* 0x000fc800078e0004 */
[----:B------:R-:W-:-:S04]  /*1f50*/  IMAD.MOV.U32 R4, RZ, RZ, R10 ;  /* 0x000000ffff047224 */ /* 0x000fc800078e000a */
        /* <DEDUP_REMOVED lines=11> */
.L_x_1329:
[----:B------:R-:W-:Y:S05]  /*2010*/  BSYNC B0 ;  /* 0x0000000000007941 */ /* 0x000fea0003800000 */
.L_x_1328:
[----:B------:R-:W-:-:S05]  /*2020*/  IMAD R3, R225, R0, R9 ;  /* 0x00000000e1037224 */ /* 0x000fca00078e0209 */
[C---:B------:R-:W-:Y:S01]  /*2030*/  VIADDMNMX R0, R3.reuse, R0, R8, PT ;  /* 0x0000000003007246 */ /* 0x040fe20003800108 */
[----:B------:R-:W-:-:S04]  /*2040*/  IMAD R3, R3, 0xa0, -R11 ;  /* 0x000000a003037824 */ /* 0x000fc800078e0a0b */
[----:B------:R-:W-:Y:S01]  /*2050*/  IMAD R5, R0, 0xa0, -R11 ;  /* 0x000000a000057824 */ /* 0x000fe200078e0a0b */
[----:B------:R-:W-:-:S04]  /*2060*/  VIMNMX R3, RZ, R3, !PT ;  /* 0x00000003ff037248 */ /* 0x000fc80007fe0100 */
[----:B------:R-:W-:Y:S01]  /*2070*/  VIMNMX R0, R5, R2, PT ;  /* 0x0000000205007248 */ /* 0x000fe20003fe0100 */
[----:B------:R-:W-:-:S03]  /*2080*/  IMAD.WIDE.U32 R122, R3, -0x33333333, RZ ;  /* 0xcccccccd037a7825 */ /* 0x000fc600078e00ff */
[----:B------:R-:W-:Y:S02]  /*2090*/  ISETP.GT.AND P0, PT, R0, R3, PT ;  /* 0x000000030000720c */ /* 0x000fe40003f04270 */
[----:B------:R-:W-:-:S05]  /*20a0*/  SHF.R.U32.HI R122, RZ, 0x7, R123 ;  /* 0x00000007ff7a7819 */ /* 0x000fca000001167b */
[----:B------:R-:W-:-:S06]  /*20b0*/  IMAD.MOV.U32 R24, RZ, RZ, R122 ;  /* 0x000000ffff187224 */ /* 0x000fcc00078e007a */
        /* <DEDUP_REMOVED lines=26> */
[----:B-1---5:R-:W-:Y:S05]  /*2260*/  CALL.ABS.NOINC R14 ;  /* 0x000000000e007343 */ /* 0x022fea0003c00000 */
.L_x_1332:
[----:B------:R-:W-:Y:S05]  /*2270*/  BSYNC B6 ;  /* 0x0000000000067941 */ /* 0x000fea0003800000 */
.L_x_1331:
        /* <DEDUP_REMOVED lines=20> */
.L_x_1334:
[----:B------:R-:W-:Y:S05]  /*23c0*/  BSYNC B6 ;  /* 0x0000000000067941 */ /* 0x000fea0003800000 */
.L_x_1333:
[----:B------:R-:W-:Y:S01]  /*23d0*/  ULDC.64 UR4, c[0x0][0x9f8] ;  /* 0x00027e0000047ab9 */ /* 0x000fe20000000a00 */
[----:B------:R-:W-:Y:S01]  /*23e0*/  IMAD.MOV.U32 R0, RZ, RZ, R215 ;  /* 0x000000ffff007224 */ /* 0x000fe200078e00d7 */
[----:B------:R-:W-:Y:S01]  /*23f0*/  ISETP.NE.U32.AND P0, PT, RZ, UR4, PT ;  /* 0x00000004ff007c0c */ /* 0x000fe2000bf05070 */
[----:B------:R-:W-:Y:S01]  /*2400*/  IMAD.IADD R119, R26, 0x1, R25 ;  /* 0x000000011a777824 */ /* 0x000fe200078e0219 */
[----:B------:R-:W0:Y:S01]  /*2410*/  S2R R20, SR_TID.X ;  /* 0x0000000000147919 */ /* 0x000e220000002100 */
[----:B------:R-:W1:Y:S01]  /*2420*/  LDC.64 R112, c[0x0][0x300] ;  /* 0x0000c000ff707b82 */ /* 0x000e620000000a00 */
[----:B------:R-:W-:Y:S01]  /*2430*/  ISETP.NE.AND.EX P0, PT, RZ, UR5, PT, P0 ;  /* 0x00000005ff007c0c */ /* 0x000fe2000bf05300 */
[----:B------:R-:W-:Y:S01]  /*2440*/  ULDC.64 UR4, c[0x0][0xa08] ;  /* 0x0002820000047ab9 */ /* 0x000fe20000000a00 */
[----:B------:R-:W2:Y:S01]  /*2450*/  LDL R26, [R1+0x14] ;  /* 0x00001400011a7983 */ /* 0x000ea20000100800 */
[----:B------:R-:W-:-:S04]  /*2460*/  SHF.R.S32.HI R23, RZ, 0x1f, R22 ;  /* 0x0000001fff177819 */ /* 0x000fc80000011416 */
[----:B------:R-:W3:Y:S08]  /*2470*/  LDC.64 R106, c[0x0][0x3f8] ;  /* 0x0000fe00ff6a7b82 */ /* 0x000ef00000000a00 */
[----:B------:R-:W4:Y:S01]  /*2480*/  @P0 LDC.64 R4, c[0x0][0x9f8] ;  /* 0x00027e00ff040b82 */ /* 0x000f220000000a00 */
[----:B------:R-:W-:-:S07]  /*2490*/  VIADD R9, R22, 0xa0 ;  /* 0x000000a016097836 */ /* 0x000fce0000000000 */
[----:B------:R-:W2:Y:S08]  /*24a0*/  LDC R99, c[0x0][0x3f4] ;  /* 0x0000fd00ff637b82 */ /* 0x000eb00000000800 */
[----:B------:R-:W3:Y:S01]  /*24b0*/  LDC.64 R100, c[0x0][0x408] ;  /* 0x00010200ff647b82 */ /* 0x000ee20000000a00 */
[----:B----4-:R-:W-:-:S05]  /*24c0*/  @P0 IMAD.WIDE R4, R215, 0x4, R4 ;  /* 0x00000004d7040825 */ /* 0x010fca00078e0204 */
[----:B------:R4:W2:Y:S01]  /*24d0*/  @P0 LDG.E R0, desc[UR60][R4.64] ;  /* 0x0000003c04000981 */ /* 0x0008a2000c1e1900 */
[----:B------:R-:W-:Y:S01]  /*24e0*/  SHF.R.S32.HI R37, RZ, 0x1f, R119 ;  /* 0x0000001fff257819 */ /* 0x000fe20000011477 */
[-C--:B-1----:R-:W-:Y:S01]  /*24f0*/  IMAD.WIDE.U32 R6, R119, R112.reuse, RZ ;  /* 0x0000007077067225 */ /* 0x082fe200078e00ff */
[----:B------:R-:W-:Y:S02]  /*2500*/  ISETP.NE.U32.AND P0, PT, RZ, UR4, PT ;  /* 0x00000004ff007c0c */ /* 0x000fe4000bf05070 */
[----:B0-----:R-:W-:Y:S01]  /*2510*/  SHF.R.U32.HI R20, RZ, 0x7, R20 ;  /* 0x00000007ff147819 */ /* 0x001fe20000011614 */
[----:B------:R-:W-:Y:S01]  /*2520*/  IMAD R8, R37, R112, RZ ;  /* 0x0000007025087224 */ /* 0x000fe200078e02ff */
[----:B------:R-:W-:Y:S01]  /*2530*/  ISETP.NE.AND.EX P0, PT, RZ, UR5, PT, P0 ;  /* 0x00000005ff007c0c */ /* 0x000fe2000bf05300 */
[----:B------:R-:W-:Y:S02]  /*2540*/  ULDC.64 UR4, c[0x0][0x308] ;  /* 0x0000c20000047ab9 */ /* 0x000fe40000000a00 */
[----:B------:R-:W-:Y:S01]  /*2550*/  IMAD R3, R119, R113, R8 ;  /* 0x0000007177037224 */ /* 0x000fe200078e0208 */
[----:B------:R-:W-:-:S03]  /*2560*/  ISETP.NE.AND P6, PT, R20, 0x1, PT ;  /* 0x000000011400780c */ /* 0x000fc60003fc5270 */
[----:B------:R-:W-:Y:S02]  /*2570*/  IMAD.IADD R7, R7, 0x1, R3 ;  /* 0x0000000107077824 */ /* 0x000fe400078e0203 */
[----:B----4-:R-:W-:-:S04]  /*2580*/  IMAD.WIDE.U32 R4, R216, UR4, R6 ;  /* 0x00000004d8047c25 */ /* 0x010fc8000f8e0006 */
[----:B------:R-:W-:Y:S01]  /*2590*/  IMAD R5, R216, UR5, R5 ;  /* 0x00000005d8057c24 */ /* 0x000fe2000f8e0205 */
[----:B------:R-:W-:Y:S01]  /*25a0*/  ULDC.64 UR4, c[0x0][0x310] ;  /* 0x0000c40000047ab9 */ /* 0x000fe20000000a00 */
[----:B------:R-:W-:-:S04]  /*25b0*/  IMAD R8, R226, R112, RZ ;  /* 0x00000070e2087224 */ /* 0x000fc800078e02ff */
[----:B------:R-:W-:Y:S01]  /*25c0*/  IMAD R8, R192, R113, R8 ;  /* 0x00000071c0087224 */ /* 0x000fe200078e0208 */
[----:B------:R-:W-:Y:S01]  /*25d0*/  SHF.R.S32.HI R191, RZ, 0x1f, R190 ;  /* 0x0000001fffbf7819 */ /* 0x000fe200000114be */
[-C--:B---3--:R-:W-:Y:S02]  /*25e0*/  IMAD R11, R226, R106.reuse, RZ ;  /* 0x0000006ae20b7224 */ /* 0x088fe400078e02ff */
[----:B------:R-:W-:-:S04]  /*25f0*/  IMAD.WIDE.U32 R108, R192, R106, R22 ;  /* 0x0000006ac06c7225 */ /* 0x000fc800078e0016 */
[C---:B------:R-:W-:Y:S02]  /*2600*/  IMAD R11, R192.reuse, R107, R11 ;  /* 0x0000006bc00b7224 */ /* 0x040fe400078e020b */
[----:B------:R-:W-:-:S04]  /*2610*/  IMAD.WIDE.U32 R110, R192, R106, R190 ;  /* 0x0000006ac06e7225 */ /* 0x000fc800078e00be */
[----:B------:R-:W-:Y:S02]  /*2620*/  IMAD.IADD R111, R111, 0x1, R11 ;  /* 0x000000016f6f7824 */ /* 0x000fe400078e020b */
[----:B------:R-:W-:Y:S02]  /*2630*/  IMAD.IADD R109, R11, 0x1, R109 ;  /* 0x000000010b6d7824 */ /* 0x000fe400078e026d */
[----:B------:R-:W-:-:S04]  /*2640*/  IMAD.WIDE.U32 R104, R192, R100, R190 ;  /* 0x00000064c0687225 */ /* 0x000fc800078e00be */
[----:B------:R-:W-:-:S04]  /*2650*/  IMAD.WIDE.U32 R102, R192, R100, R22 ;  /* 0x00000064c0667225 */ /* 0x000fc800078e0016 */
[----:B------:R-:W-:Y:S02]  /*2660*/  IMAD.MOV.U32 R124, RZ, RZ, 0x20 ;  /* 0x00000020ff7c7424 */ /* 0x000fe400078e00ff */
[----:B-----5:R-:W-:-:S04]  /*2670*/  IMAD.WIDE.U32 R110, R144, R106, R110 ;  /* 0x0000006a906e7225 */ /* 0x020fc800078e006e */
[----:B------:R-:W-:-:S04]  /*2680*/  IMAD.WIDE.U32 R108, R144, R106, R108 ;  /* 0x0000006a906c7225 */ /* 0x000fc800078e006c */
[----:B------:R-:W-:Y:S01]  /*2690*/  IMAD.MOV.U32 R123, RZ, RZ, 0x40 ;  /* 0x00000040ff7b7424 */ /* 0x000fe200078e00ff */
[C---:B------:R-:W-:Y:S01]  /*26a0*/  SHF.L.U64.HI R129, R112.reuse, 0x7, R113 ;  /* 0x0000000770817819 */ /* 0x040fe20000010271 */
[----:B------:R-:W-:Y:S01]  /*26b0*/  IMAD R125, R113, 0xa0, RZ ;  /* 0x000000a0717d7824 */ /* 0x000fe200078e02ff */
[----:B------:R-:W-:Y:S01]  /*26c0*/  LOP3.LUT R17, R17, 0xfffffffe, RZ, 0xc0, !PT ;  /* 0xfffffffe11117812 */ /* 0x000fe200078ec0ff */
[----:B------:R-:W-:Y:S02]  /*26d0*/  IMAD.SHL.U32 R136, R112, 0x80, RZ ;  /* 0x0000008070887824 */ /* 0x000fe400078e00ff */
[----:B------:R-:W-:Y:S01]  /*26e0*/  VIADD R157, R20, 0x8 ;  /* 0x00000008149d7836 */ /* 0x000fe20000000000 */
[----:B------:R-:W-:Y:S02]  /*26f0*/  SHF.R.S32.HI R145, RZ, 0x1f, R224 ;  /* 0x0000001fff917819 */ /* 0x000fe400000114e0 */
[----:B--2---:R-:W-:-:S04]  /*2700*/  SHF.R.S32.HI R3, RZ, 0x1f, R0 ;  /* 0x0000001fff037819 */ /* 0x004fc80000011400 */
[----:B------:R-:W-:Y:S02]  /*2710*/  SEL R12, R3, RZ, !P0 ;  /* 0x000000ff030c7207 */ /* 0x000fe40004000000 */
[----:B------:R-:W-:-:S03]  /*2720*/  SEL R13, R0, RZ, !P0 ;  /* 0x000000ff000d7207 */ /* 0x000fc60004000000 */
[----:B------:R-:W-:Y:S02]  /*2730*/  IMAD R0, R12, UR4, RZ ;  /* 0x000000040c007c24 */ /* 0x000fe4000f8e02ff */
[----:B------:R-:W-:-:S04]  /*2740*/  IMAD.WIDE.U32 R116, R13, UR4, R4 ;  /* 0x000000040d747c25 */ /* 0x000fc8000f8e0004 */
[----:B------:R-:W-:Y:S01]  /*2750*/  IMAD R3, R13, UR5, R0 ;  /* 0x000000050d037c24 */ /* 0x000fe2000f8e0200 */
[----:B------:R-:W-:Y:S05]  /*2760*/  @!P6 WARPSYNC.ALL ;  /* 0x000000000000e948 */ /* 0x000fea0003800000 */
[----:B------:R-:W-:Y:S02]  /*2770*/  ULDC.64 UR4, c[0x0][0x330] ;  /* 0x0000cc0000047ab9 */ /* 0x000fe40000000a00 */
[----:B------:R-:W-:Y:S01]  /*2780*/  IMAD.WIDE.U32 R6, R216, UR4, R22 ;  /* 0x00000004d8067c25 */ /* 0x000fe2000f8e0016 */
[----:B------:R-:W-:-:S03]  /*2790*/  ULDC UR4, c[0x0][0x2f4] ;  /* 0x0000bd0000047ab9 */ /* 0x000fc60000000800 */
[----:B------:R-:W-:Y:S02]  /*27a0*/  VIADD R0, R22, 0x20 ;  /* 0x0000002016007836 */ /* 0x000fe40000000000 */
[----:B------:R-:W-:Y:S02]  /*27b0*/  IMAD R115, R216, UR5, R7 ;  /* 0x00000005d8737c24 */ /* 0x000fe4000f8e0207 */
[----:B------:R-:W-:Y:S01]  /*27c0*/  VIADD R7, R22, 0x80 ;  /* 0x0000008016077836 */ /* 0x000fe20000000000 */
[----:B------:R-:W-:Y:S01]  /*27d0*/  @!P6 BAR.SYNC.DEFER_BLOCKING 0x9, 0x100 ;  /* 0x024400000000eb1d */ /* 0x000fe20000010000 */
[----:B------:R-:W-:Y:S01]  /*27e0*/  IMAD.WIDE.U32 R4, R192, R112, R22 ;  /* 0x00000070c0047225 */ /* 0x000fe200078e0016 */
[----:B------:R-:W-:Y:S02]  /*27f0*/  ISETP.GE.AND P1, PT, R0, UR4, PT ;  /* 0x0000000400007c0c */ /* 0x000fe4000bf26270 */
[----:B------:R-:W-:Y:S01]  /*2800*/  ISETP.GE.AND P2, PT, R7, UR4, PT ;  /* 0x0000000407007c0c */ /* 0x000fe2000bf46270 */
[----:B------:R-:W-:Y:S01]  /*2810*/  IMAD.IADD R3, R117, 0x1, R3 ;  /* 0x0000000175037824 */ /* 0x000fe200078e0203 */
[----:B------:R-:W-:-:S02]  /*2820*/  SEL R7, RZ, 0xffffffff, P1 ;  /* 0xffffffffff077807 */ /* 0x000fc40000800000 */
[----:B------:R-:W-:Y:S01]  /*2830*/  IADD3 R4, P0, R116, R4, RZ ;  /* 0x0000000474047210 */ /* 0x000fe20007f1e0ff */
[----:B------:R-:W-:Y:S01]  /*2840*/  IMAD.MOV.U32 R114, RZ, RZ, R6 ;  /* 0x000000ffff727224 */ /* 0x000fe200078e0006 */
[----:B------:R-:W-:Y:S01]  /*2850*/  ISETP.GE.AND P4, PT, R9, UR4, PT ;  /* 0x0000000409007c0c */ /* 0x000fe2000bf86270 */
[----:B------:R-:W-:Y:S01]  /*2860*/  IMAD.SHL.U32 R9, R7, 0x2, RZ ;  /* 0x0000000207097824 */ /* 0x000fe200078e00ff */
[----:B------:R-:W-:Y:S01]  /*2870*/  IADD3.X R5, R3, R5, R8, P0, !PT ;  /* 0x0000000503057210 */ /* 0x000fe200007fe408 */
[C---:B------:R-:W-:Y:S01]  /*2880*/  VIADD R6, R22.reuse, 0x40 ;  /* 0x0000004016067836 */ /* 0x040fe20000000000 */
[C---:B------:R-:W-:Y:S01]  /*2890*/  ISETP.GE.AND P0, PT, R22.reuse, UR4, PT ;  /* 0x0000000416007c0c */ /* 0x040fe2000bf06270 */
[----:B------:R-:W-:-:S03]  /*28a0*/  VIADD R7, R22, 0x60 ;  /* 0x0000006016077836 */ /* 0x000fc60000000000 */
[----:B------:R-:W-:Y:S02]  /*28b0*/  SEL R8, RZ, 0x1, P0 ;  /* 0x00000001ff087807 */ /* 0x000fe40000000000 */
[----:B------:R-:W-:Y:S02]  /*28c0*/  ISETP.GE.AND P0, PT, R6, UR4, PT ;  /* 0x0000000406007c0c */ /* 0x000fe4000bf06270 */
[----:B------:R-:W-:Y:S01]  /*28d0*/  ISETP.GE.AND P1, PT, R7, UR4, PT ;  /* 0x0000000407007c0c */ /* 0x000fe2000bf26270 */
[----:B------:R-:W-:Y:S01]  /*28e0*/  ULDC.64 UR4, c[0x0][0x338] ;  /* 0x0000ce0000047ab9 */ /* 0x000fe20000000a00 */
[----:B------:R-:W-:Y:S02]  /*28f0*/  LOP3.LUT R8, R9, 0x2, R8, 0xe2, !PT ;  /* 0x0000000209087812 */ /* 0x000fe400078ee208 */
[----:B------:R-:W-:Y:S02]  /*2900*/  SEL R9, RZ, 0x4, P0 ;  /* 0x00000004ff097807 */ /* 0x000fe40000000000 */
[----:B------:R-:W-:-:S02]  /*2910*/  SEL R10, RZ, 0x8, P1 ;  /* 0x00000008ff0a7807 */ /* 0x000fc40000800000 */
[-C--:B------:R-:W-:Y:S02]  /*2920*/  ISETP.GE.AND P0, PT, R22, R99.reuse, PT ;  /* 0x000000631600720c */ /* 0x080fe40003f06270 */
[----:B------:R-:W-:Y:S02]  /*2930*/  LOP3.LUT R8, R10, R8, R9, 0xfe, !PT ;  /* 0x000000080a087212 */ /* 0x000fe400078efe09 */
[----:B------:R-:W-:Y:S02]  /*2940*/  SEL R9, RZ, 0x10, P2 ;  /* 0x00000010ff097807 */ /* 0x000fe40001000000 */
[----:B------:R-:W-:Y:S02]  /*2950*/  ISETP.GE.AND P3, PT, R0, R99, PT ;  /* 0x000000630000720c */ /* 0x000fe40003f66270 */
[----:B------:R-:W-:Y:S02]  /*2960*/  LOP3.LUT R35, R8, R9, RZ, 0xfc, !PT ;  /* 0x0000000908237212 */ /* 0x000fe400078efcff */
[C---:B------:R-:W-:Y:S01]  /*2970*/  SEL R9, R99.reuse, RZ, P0 ;  /* 0x000000ff63097207 */ /* 0x040fe20000000000 */
[----:B------:R-:W-:Y:S01]  /*2980*/  IMAD R10, R12, UR4, RZ ;  /* 0x000000040c0a7c24 */ /* 0x000fe2000f8e02ff */
[----:B------:R-:W-:Y:S01]  /*2990*/  SEL R11, R99, RZ, P3 ;  /* 0x000000ff630b7207 */ /* 0x000fe20001800000 */
[----:B------:R-:W-:-:S02]  /*29a0*/  IMAD R8, R226, R100, RZ ;  /* 0x00000064e2087224 */ /* 0x000fc400078e02ff */
[----:B------:R-:W-:Y:S02]  /*29b0*/  IMAD.IADD R9, R22, 0x1, R9 ;  /* 0x0000000116097824 */ /* 0x000fe400078e0209 */
[C---:B------:R-:W-:Y:S02]  /*29c0*/  IMAD R33, R13.reuse, UR5, R10 ;  /* 0x000000050d217c24 */ /* 0x040fe4000f8e020a */
[----:B------:R-:W-:Y:S01]  /*29d0*/  IMAD.WIDE.U32 R114, R13, UR4, R114 ;  /* 0x000000040d727c25 */ /* 0x000fe2000f8e0072 */
[----:B------:R-:W-:-:S03]  /*29e0*/  ISETP.GE.AND P5, PT, R6, R99, PT ;  /* 0x000000630600720c */ /* 0x000fc60003fa6270 */
[----:B------:R-:W-:Y:S02]  /*29f0*/  IMAD R13, R192, R101, R8 ;  /* 0x00000065c00d7224 */ /* 0x000fe400078e0208 */
[----:B------:R-:W-:Y:S01]  /*2a00*/  IMAD.IADD R11, R0, 0x1, R11 ;  /* 0x00000001000b7824 */ /* 0x000fe200078e020b */
[----:B------:R-:W-:Y:S01]  /*2a10*/  SHF.R.S32.HI R8, RZ, 0x1f, R9 ;  /* 0x0000001fff087819 */ /* 0x000fe20000011409 */
[----:B------:R-:W-:Y:S02]  /*2a20*/  IMAD.IADD R105, R105, 0x1, R13 ;  /* 0x0000000169697824 */ /* 0x000fe400078e020d */
[----:B------:R-:W-:Y:S01]  /*2a30*/  IMAD.IADD R103, R13, 0x1, R103 ;  /* 0x000000010d677824 */ /* 0x000fe200078e0267 */
[----:B------:R-:W-:Y:S02]  /*2a40*/  SEL R13, R99, RZ, P5 ;  /* 0x000000ff630d7207 */ /* 0x000fe40002800000 */
[----:B------:R-:W-:Y:S02]  /*2a50*/  SHF.R.S32.HI R10, RZ, 0x1f, R11 ;  /* 0x0000001fff0a7819 */ /* 0x000fe4000001140b */
[----:B------:R-:W-:-:S02]  /*2a60*/  LEA.HI R25, R8, R9, RZ, 0x4 ;  /* 0x0000000908197211 */ /* 0x000fc400078f20ff */
[----:B------:R-:W-:Y:S01]  /*2a70*/  LEA.HI R9, R8, R9, RZ, 0x6 ;  /* 0x0000000908097211 */ /* 0x000fe200078f30ff */
[----:B------:R-:W-:Y:S01]  /*2a80*/  IMAD.IADD R14, R6, 0x1, R13 ;  /* 0x00000001060e7824 */ /* 0x000fe200078e020d */
[CC--:B------:R-:W-:Y:S02]  /*2a90*/  LEA.HI R27, R10.reuse, R11.reuse, RZ, 0x4 ;  /* 0x0000000b0a1b7211 */ /* 0x0c0fe400078f20ff */
[----:B------:R-:W-:Y:S02]  /*2aa0*/  LEA.HI R10, R10, R11, RZ, 0x6 ;  /* 0x0000000b0a0a7211 */ /* 0x000fe400078f30ff */
[----:B------:R-:W-:Y:S02]  /*2ab0*/  SHF.R.S32.HI R9, RZ, 0x6, R9 ;  /* 0x00000006ff097819 */ /* 0x000fe40000011409 */
[----:B------:R-:W-:Y:S02]  /*2ac0*/  SHF.R.S32.HI R11, RZ, 0x6, R10 ;  /* 0x00000006ff0b7819 */ /* 0x000fe4000001140a */
[----:B------:R-:W-:-:S02]  /*2ad0*/  LOP3.LUT R12, R204, 0x30, R27, 0xf8, !PT ;  /* 0x00000030cc0c7812 */ /* 0x000fc400078ef81b */
[----:B------:R-:W-:Y:S01]  /*2ae0*/  SHF.R.S32.HI R15, RZ, 0x1f, R14 ;  /* 0x0000001fff0f7819 */ /* 0x000fe2000001140e */
[C---:B------:R-:W-:Y:S01]  /*2af0*/  IMAD R143, R9.reuse, 0x2800, R206 ;  /* 0x00002800098f7824 */ /* 0x040fe200078e02ce */
[----:B------:R-:W-:Y:S01]  /*2b00*/  LOP3.LUT R10, R204, 0x30, R25, 0xf8, !PT ;  /* 0x00000030cc0a7812 */ /* 0x000fe200078ef819 */
[----:B------:R-:W-:Y:S01]  /*2b10*/  IMAD R141, R9, 0x2800, R208 ;  /* 0x00002800098d7824 */ /* 0x000fe200078e02d0 */
[-C--:B------:R-:W-:Y:S01]  /*2b20*/  LOP3.LUT R9, R12, R205.reuse, RZ, 0x3c, !PT ;  /* 0x000000cd0c097212 */ /* 0x080fe200078e3cff */
[----:B------:R-:W-:Y:S01]  /*2b30*/  IMAD R142, R11, 0x2800, R206 ;  /* 0x000028000b8e7824 */ /* 0x000fe200078e02ce */
[CC--:B------:R-:W-:Y:S02]  /*2b40*/  LEA.HI R29, R15.reuse, R14.reuse, RZ, 0x4 ;  /* 0x0000000e0f1d7211 */ /* 0x0c0fe400078f20ff */
[----:B------:R-:W-:Y:S02]  /*2b50*/  LOP3.LUT R10, R10, R205, RZ, 0x3c, !PT ;  /* 0x000000cd0a0a7212 */ /* 0x000fe400078e3cff */
[----:B------:R-:W-:Y:S01]  /*2b60*/  LEA.HI R14, R15, R14, RZ, 0x6 ;  /* 0x0000000e0f0e7211 */ /* 0x000fe200078f30ff */
[----:B------:R-:W-:-:S02]  /*2b70*/  IMAD.IADD R142, R142, 0x1, R9 ;  /* 0x000000018e8e7824 */ /* 0x000fc400078e0209 */
[----:B------:R-:W-:Y:S01]  /*2b80*/  IMAD.IADD R143, R143, 0x1, R10 ;  /* 0x000000018f8f7824 */ /* 0x000fe200078e020a */
[----:B------:R-:W-:Y:S02]  /*2b90*/  SHF.R.S32.HI R9, RZ, 0x6, R14 ;  /* 0x00000006ff097819 */ /* 0x000fe4000001140e */
[----:B------:R-:W-:Y:S01]  /*2ba0*/  LOP3.LUT R10, R204, 0x30, R29, 0xf8, !PT ;  /* 0x00000030cc0a7812 */ /* 0x000fe200078ef81d */
[----:B------:R-:W-:Y:S01]  /*2bb0*/  IMAD R139, R11, 0x2800, R208 ;  /* 0x000028000b8b7824 */ /* 0x000fe200078e02d0 */
[----:B------:R-:W-:Y:S01]  /*2bc0*/  SHF.R.U32.HI R8, RZ, 0x3, R207 ;  /* 0x00000003ff087819 */ /* 0x000fe200000116cf */
[----:B------:R-:W-:Y:S01]  /*2bd0*/  IMAD R140, R9, 0x2800, R206 ;  /* 0x00002800098c7824 */ /* 0x000fe200078e02ce */
[----:B------:R-:W-:Y:S01]  /*2be0*/  LOP3.LUT R13, R207, 0x30, R25, 0xf8, !PT ;  /* 0x00000030cf0d7812 */ /* 0x000fe200078ef819 */
[----:B------:R-:W-:Y:S01]  /*2bf0*/  IMAD R138, R9, 0x2800, R208 ;  /* 0x00002800098a7824 */ /* 0x000fe200078e02d0 */
[----:B------:R-:W-:Y:S02]  /*2c00*/  LOP3.LUT R9, R10, R205, RZ, 0x3c, !PT ;  /* 0x000000cd0a097212 */ /* 0x000fe400078e3cff */
[----:B------:R-:W-:-:S02]  /*2c10*/  SHF.R.S32.HI R11, RZ, 0x1f, R144 ;  /* 0x0000001fff0b7819 */ /* 0x000fc40000011490 */
[----:B------:R-:W-:Y:S01]  /*2c20*/  LOP3.LUT R12, R13, R8, RZ, 0x3c, !PT ;  /* 0x000000080d0c7212 */ /* 0x000fe200078e3cff */
[----:B------:R-:W-:Y:S01]  /*2c30*/  IMAD.IADD R140, R140, 0x1, R9 ;  /* 0x000000018c8c7824 */ /* 0x000fe200078e0209 */
[----:B------:R-:W-:Y:S01]  /*2c40*/  LOP3.LUT R13, R207, 0x30, R27, 0xf8, !PT ;  /* 0x00000030cf0d7812 */ /* 0x000fe200078ef81b */
[----:B------:R-:W-:Y:S01]  /*2c50*/  IMAD R9, R11, R106, RZ ;  /* 0x0000006a0b097224 */ /* 0x000fe200078e02ff */
[----:B------:R-:W-:Y:S01]  /*2c60*/  LOP3.LUT R15, R207, 0x30, R29, 0xf8, !PT ;  /* 0x00000030cf0f7812 */ /* 0x000fe200078ef81d */
[----:B------:R-:W-:Y:S01]  /*2c70*/  IMAD.IADD R141, R141, 0x1, R12 ;  /* 0x000000018d8d7824 */ /* 0x000fe200078e020c */
[-C--:B------:R-:W-:Y:S01]  /*2c80*/  LOP3.LUT R12, R13, R8.reuse, RZ, 0x3c, !PT ;  /* 0x000000080d0c7212 */ /* 0x080fe200078e3cff */
[----:B------:R-:W-:Y:S01]  /*2c90*/  IMAD R21, R144, R107, R9 ;  /* 0x0000006b90157224 */ /* 0x000fe200078e0209 */
[----:B------:R-:W-:Y:S01]  /*2ca0*/  LOP3.LUT R15, R15, R8, RZ, 0x3c, !PT ;  /* 0x000000080f0f7212 */ /* 0x000fe200078e3cff */
[----:B------:R-:W-:Y:S01]  /*2cb0*/  IMAD R13, R107, 0xa0, RZ ;  /* 0x000000a06b0d7824 */ /* 0x000fe200078e02ff */
[----:B------:R-:W-:Y:S01]  /*2cc0*/  R2P PR, R26, 0x6 ;  /* 0x000000061a007804 */ /* 0x000fe20000000000 */
[C---:B------:R-:W-:Y:S01]  /*2cd0*/  IMAD.SHL.U32 R10, R106.reuse, 0x80, RZ ;  /* 0x000000806a0a7824 */ /* 0x040fe200078e00ff */
[----:B------:R-:W-:Y:S01]  /*2ce0*/  SHF.L.U64.HI R9, R106, 0x7, R107 ;  /* 0x000000076a097819 */ /* 0x000fe2000001026b */
[----:B------:R-:W-:-:S02]  /*2cf0*/  IMAD R11, R11, R100, RZ ;  /* 0x000000640b0b7224 */ /* 0x000fc400078e02ff */
[----:B------:R-:W-:Y:S01]  /*2d00*/  IMAD.WIDE.U32 R106, R106, 0xa0, RZ ;  /* 0x000000a06a6a7825 */ /* 0x000fe200078e00ff */
[----:B------:R-:W-:Y:S02]  /*2d10*/  SEL R32, RZ, 0x20, P4 ;  /* 0x00000020ff207807 */ /* 0x000fe40002000000 */
[----:B------:R-:W-:Y:S01]  /*2d20*/  SEL R124, R124, 0xffffffe0, !P1 ;  /* 0xffffffe07c7c7807 */ /* 0x000fe20004800000 */
[----:B------:R-:W-:Y:S01]  /*2d30*/  IMAD.IADD R139, R139, 0x1, R12 ;  /* 0x000000018b8b7824 */ /* 0x000fe200078e020c */
[----:B------:R-:W-:Y:S01]  /*2d40*/  IADD3 R118, P1, R192, R119, RZ ;  /* 0x00000077c0767210 */ /* 0x000fe20007f3e0ff */
[----:B------:R-:W-:Y:S02]  /*2d50*/  IMAD.IADD R138, R138, 0x1, R15 ;  /* 0x000000018a8a7824 */ /* 0x000fe400078e020f */
[----:B------:R-:W-:Y:S01]  /*2d60*/  IMAD R31, R144, R101, R11 ;  /* 0x00000065901f7224 */ /* 0x000fe200078e020b */
[----:B------:R-:W-:Y:S01]  /*2d70*/  SHF.L.U64.HI R11, R100, 0x7, R101 ;  /* 0x00000007640b7819 */ /* 0x000fe20000010265 */
[----:B------:R-:W-:-:S02]  /*2d80*/  IMAD R15, R101, 0xa0, RZ ;  /* 0x000000a0650f7824 */ /* 0x000fc400078e02ff */
[----:B------:R-:W-:Y:S02]  /*2d90*/  IMAD.SHL.U32 R12, R100, 0x80, RZ ;  /* 0x00000080640c7824 */ /* 0x000fe400078e00ff */
[----:B------:R-:W-:Y:S01]  /*2da0*/  IMAD.WIDE.U32 R104, R144, R100, R104 ;  /* 0x0000006490687225 */ /* 0x000fe200078e0068 */
[----:B------:R-:W-:-:S03]  /*2db0*/  SEL R123, R123, 0xffffffc0, !P2 ;  /* 0xffffffc07b7b7807 */ /* 0x000fc60005000000 */
[----:B------:R-:W-:Y:S01]  /*2dc0*/  IMAD.WIDE.U32 R102, R144, R100, R102 ;  /* 0x0000006490667225 */ /* 0x000fe200078e0066 */
[----:B------:R-:W-:-:S03]  /*2dd0*/  SHF.R.S32.HI R26, RZ, 0x4, R27 ;  /* 0x00000004ff1a7819 */ /* 0x000fc6000001141b */
[----:B------:R-:W-:Y:S01]  /*2de0*/  IMAD.IADD R126, R107, 0x1, R13 ;  /* 0x000000016b7e7824 */ /* 0x000fe200078e020d */
[----:B------:R-:W-:Y:S01]  /*2df0*/  SHF.R.S32.HI R28, RZ, 0x4, R29 ;  /* 0x00000004ff1c7819 */ /* 0x000fe2000001141d */
[----:B------:R-:W-:Y:S01]  /*2e00*/  IMAD.WIDE.U32 R100, R100, 0xa0, RZ ;  /* 0x000000a064647825 */ /* 0x000fe200078e00ff */
[----:B------:R-:W-:-:S03]  /*2e10*/  LOP3.LUT R39, R35, R32, RZ, 0xfc, !PT ;  /* 0x0000002023277212 */ /* 0x000fc600078efcff */
[----:B------:R-:W-:Y:S02]  /*2e20*/  IMAD.IADD R13, R111, 0x1, R21 ;  /* 0x000000016f0d7824 */ /* 0x000fe400078e0215 */
[----:B------:R-:W-:Y:S01]  /*2e30*/  IMAD.IADD R14, R21, 0x1, R109 ;  /* 0x00000001150e7824 */ /* 0x000fe200078e026d */
[----:B------:R-:W-:Y:S01]  /*2e40*/  SHF.R.S32.HI R21, RZ, 0x4, R25 ;  /* 0x00000004ff157819 */ /* 0x000fe20000011419 */
[----:B------:R-:W-:Y:S01]  /*2e50*/  IMAD.WIDE.U32 R112, R112, 0xa0, RZ ;  /* 0x000000a070707825 */ /* 0x000fe200078e00ff */
[----:B------:R-:W-:Y:S02]  /*2e60*/  LOP3.LUT R25, R25, 0xfffffff0, RZ, 0xc0, !PT ;  /* 0xfffffff019197812 */ /* 0x000fe400078ec0ff */
[----:B------:R-:W-:Y:S02]  /*2e70*/  LOP3.LUT R27, R27, 0xfffffff0, RZ, 0xc0, !PT ;  /* 0xfffffff01b1b7812 */ /* 0x000fe400078ec0ff */
[----:B------:R-:W-:Y:S01]  /*2e80*/  LOP3.LUT R29, R29, 0xfffffff0, RZ, 0xc0, !PT ;  /* 0xfffffff01d1d7812 */ /* 0x000fe200078ec0ff */
[----:B------:R-:W-:Y:S01]  /*2e90*/  IMAD.X R119, R226, 0x1, R37, P1 ;  /* 0x00000001e2777824 */ /* 0x000fe200008e0625 */
[----:B------:R-:W-:Y:S01]  /*2ea0*/  LOP3.LUT R34, R35, 0x1, RZ, 0xc0, !PT ;  /* 0x0000000123227812 */ /* 0x000fe200078ec0ff */
[----:B------:R-:W-:Y:S01]  /*2eb0*/  IMAD.IADD R128, R101, 0x1, R15 ;  /* 0x0000000165807824 */ /* 0x000fe200078e020f */
[----:B------:R-:W-:Y:S01]  /*2ec0*/  LOP3.LUT R35, R39, 0x2, RZ, 0xc0, !PT ;  /* 0x0000000227237812 */ /* 0x000fe200078ec0ff */
[----:B------:R-:W-:Y:S01]  /*2ed0*/  IMAD.IADD R15, R105, 0x1, R31 ;  /* 0x00000001690f7824 */ /* 0x000fe200078e021f */
[----:B------:R-:W-:Y:S01]  /*2ee0*/  LOP3.LUT R36, R39, 0x4, RZ, 0xc0, !PT ;  /* 0x0000000427247812 */ /* 0x000fe200078ec0ff */
[----:B------:R-:W-:Y:S01]  /*2ef0*/  IMAD.IADD R20, R31, 0x1, R103 ;  /* 0x000000011f147824 */ /* 0x000fe200078e0267 */
[----:B------:R-:W-:Y:S01]  /*2f00*/  LOP3.LUT R37, R39, 0x8, RZ, 0xc0, !PT ;  /* 0x0000000827257812 */ /* 0x000fe200078ec0ff */
[----:B------:R-:W-:Y:S01]  /*2f10*/  IMAD.SHL.U32 R99, R99, 0x2, RZ ;  /* 0x0000000263637824 */ /* 0x000fe200078e00ff */
[----:B------:R-:W-:Y:S01]  /*2f20*/  LOP3.LUT R38, R39, 0x10, RZ, 0xc0, !PT ;  /* 0x0000001027267812 */ /* 0x000fe200078ec0ff */
[----:B------:R-:W-:Y:S01]  /*2f30*/  IMAD.IADD R137, R124, 0x1, R123 ;  /* 0x000000017c897824 */ /* 0x000fe200078e027b */
[----:B------:R-:W-:Y:S01]  /*2f40*/  @P5 LOP3.LUT R17, R17, 0x1, RZ, 0xfc, !PT ;  /* 0x0000000111115812 */ /* 0x000fe200078efcff */
[----:B------:R-:W-:Y:S01]  /*2f50*/  IMAD.IADD R125, R113, 0x1, R125 ;  /* 0x00000001717d7824 */ /* 0x000fe200078e027d */
[----:B------:R-:W-:Y:S01]  /*2f60*/  SHF.R.S32.HI R30, RZ, 0x1f, R25 ;  /* 0x0000001fff1e7819 */ /* 0x000fe20000011419 */
[----:B------:R-:W-:Y:S01]  /*2f70*/  IMAD.IADD R33, R115, 0x1, R33 ;  /* 0x0000000173217824 */ /* 0x000fe200078e0221 */
[----:B------:R-:W-:-:S02]  /*2f80*/  SHF.R.S32.HI R31, RZ, 0x1f, R27 ;  /* 0x0000001fff1f7819 */ /* 0x000fc4000001141b */
[----:B------:R-:W-:Y:S02]  /*2f90*/  SHF.R.S32.HI R32, RZ, 0x1f, R29 ;  /* 0x0000001fff207819 */ /* 0x000fe4000001141d */
[----:B------:R-:W-:-:S07]  /*2fa0*/  LOP3.LUT R39, R39, 0x20, RZ, 0xc0, !PT ;  /* 0x0000002027277812 */ /* 0x000fce00078ec0ff */
.L_x_1434:
[----:B------:R-:W0:Y:S01]  /*2fb0*/  LDC.64 R120, c[0x0][0x2e8] ;  /* 0x0000ba00ff787b82 */ /* 0x000e220000000a00 */
[----:B------:R-:W-:Y:S01]  /*2fc0*/  VIADD R51, R24, 0xffffffff ;  /* 0xffffffff18337836 */ /* 0x000fe20000000000 */
[----:B------:R-:W-:Y:S01]  /*2fd0*/  LOP3.LUT R17, R17, 0xfffffffd, RZ, 0xc0, !PT ;  /* 0xfffffffd11117812 */ /* 0x000fe200078ec0ff */
[----:B------:R-:W-:Y:S01]  /*2fe0*/  IMAD R47, R19, 0x7800, R217 ;  /* 0x00007800132f7824 */ /* 0x000fe200078e02d9 */
[----:B------:R-:W-:Y:S05]  /*2ff0*/  YIELD ;  /* 0x0000000000007946 */ /* 0x000fea0003800000 */
[----:B------:R-:W1:Y:S01]  /*3000*/  LDC R127, c[0x0][0x3f4] ;  /* 0x0000fd00ff7f7b82 */ /* 0x000e620000000800 */
[----:B------:R-:W-:Y:S01]  /*3010*/  SHF.R.S32.HI R40, RZ, 0x1f, R51 ;  /* 0x0000001fff287819 */ /* 0x000fe20000011433 */
[-C--:B------:R-:W-:Y:S01]  /*3020*/  IMAD R41, R125, R51.reuse, RZ ;  /* 0x000000337d297224 */ /* 0x080fe200078e02ff */
[----:B------:R-:W-:Y:S01]  /*3030*/  ISETP.GT.AND P4, PT, R51, R122, PT ;  /* 0x0000007a3300720c */ /* 0x000fe20003f84270 */
[----:B------:R-:W-:Y:S01]  /*3040*/  IMAD.WIDE.U32 R132, R112, R51, RZ ;  /* 0x0000003370847225 */ /* 0x000fe200078e00ff */
[----:B------:R-:W-:Y:S03]  /*3050*/  BSSY B0, `(.L_x_1335) ;  /* 0x0000c9a000007945 */ /* 0x000fe60003800000 */
[----:B------:R-:W-:Y:S01]  /*3060*/  IMAD R41, R40, R112, R41 ;  /* 0x0000007028297224 */ /* 0x000fe200078e0229 */
[----:B------:R-:W-:Y:S01]  /*3070*/  IADD3 R45, P1, P2, R4, R132, R136 ;  /* 0x00000084042d7210 */ /* 0x000fe20007a3e088 */
[----:B------:R-:W-:-:S02]  /*3080*/  IMAD.IADD R47, R16, 0x1, R47 ;  /* 0x00000001102f7824 */ /* 0x000fc400078e022f */
[----:B------:R-:W-:Y:S02]  /*3090*/  IMAD.IADD R92, R133, 0x1, R41 ;  /* 0x00000001855c7824 */ /* 0x000fe400078e0229 */
[----:B------:R-:W-:Y:S02]  /*30a0*/  IMAD R41, R19, 0x7800, R218 ;  /* 0x0000780013297824 */ /* 0x000fe400078e02da */
[----:B------:R-:W-:Y:S02]  /*30b0*/  @P4 LOP3.LUT R17, R17, 0x2, RZ, 0xfc, !PT ;  /* 0x0000000211114812 */ /* 0x000fe400078efcff */
[----:B------:R-:W-:Y:S01]  /*30c0*/  IADD3.X R24, R5, R92, R129, P1, P2 ;  /* 0x0000005c05187210 */ /* 0x000fe20000fe4481 */
[----:B------:R-:W-:Y:S01]  /*30d0*/  IMAD.IADD R46, R16, 0x1, R41 ;  /* 0x00000001102e7824 */ /* 0x000fe200078e0229 */
[----:B0-----:R-:W-:-:S04]  /*30e0*/  IADD3 R48, P1, P2, R132, R120, R4 ;  /* 0x0000007884307210 */ /* 0x001fc80007a3e004 */
[----:B------:R-:W-:Y:S02]  /*30f0*/  IADD3.X R49, R92, R121, R5, P1, P2 ;  /* 0x000000795c317210 */ /* 0x000fe40000fe4405 */
[----:B-1----:R-:W-:Y:S02]  /*3100*/  ISETP.GE.AND P1, PT, R127, 0x1, PT ;  /* 0x000000017f00780c */ /* 0x002fe40003f26270 */
[----:B------:R-:W-:-:S05]  /*3110*/  IADD3 R44, P2, R45, R120, RZ ;  /* 0x000000782d2c7210 */ /* 0x000fca0007f5e0ff */
[----:B------:R-:W-:Y:S02]  /*3120*/  IMAD.X R45, R24, 0x1, R121, P2 ;  /* 0x00000001182d7824 */ /* 0x000fe400010e0679 */
[----:B------:R-:W-:-:S04]  /*3130*/  IMAD.MOV.U32 R24, RZ, RZ, R51 ;  /* 0x000000ffff187224 */ /* 0x000fc800078e0033 */
[----:B----4-:R-:W-:Y:S05]  /*3140*/  @!P1 BRA `(.L_x_1336) ;  /* 0x000000c400509947 */ /* 0x010fea0003800000 */
        /* <DEDUP_REMOVED lines=29> */
[----:B------:R-:W-:Y:S01]  /*3320*/  ULDC.64 UR4, c[0x0][0x3e8] ;  /* 0x0000fa0000047ab9 */ /* 0x000fe20000000a00 */
[----:B------:R-:W-:Y:S02]  /*3330*/  CS2R R130, SRZ ;  /* 0x0000000000827805 */ /* 0x000fe4000001ff00 */
[----:B------:R-:W-:Y:S02]  /*3340*/  IADD3 R40, P1, P4, R110, UR4, R90 ;  /* 0x000000046e287c10 */ /* 0x000fe4000fc3e05a */
        /* <DEDUP_REMOVED lines=33> */
.L_x_1339:
[----:B------:R-:W-:Y:S05]  /*3560*/  BSYNC B1 ;  /* 0x0000000000017941 */ /* 0x000fea0003800000 */
.L_x_1338:
        /* <DEDUP_REMOVED lines=12> */
[----:B-----5:R-:W-:Y:S01]  /*3630*/  IMAD.MOV.U32 R148, RZ, RZ, R74 ;  /* 0x000000ffff947224 */ /* 0x020fe200078e004a */
[----:B------:R-:W-:Y:S01]  /*3640*/  CS2R R72, SRZ ;  /* 0x0000000000487805 */ /* 0x000fe2000001ff00 */
[----:B------:R-:W-:Y:S01]  /*3650*/  IMAD.MOV.U32 R151, RZ, RZ, R78 ;  /* 0x000000ffff977224 */ /* 0x000fe200078e004e */
[----:B------:R-:W-:Y:S06]  /*3660*/  @P4 BRA `(.L_x_1341) ;  /* 0x0000000000a04947 */ /* 0x000fec0003800000 */
[----:B0-----:R-:W-:Y:S01]  /*3670*/  IADD3 R40, P1, P5, R110, R90, R10 ;  /* 0x0000005a6e287210 */ /* 0x001fe20007d3e00a */
[----:B------:R-:W-:Y:S01]  /*3680*/  ULDC.64 UR4, c[0x0][0x3e8] ;  /* 0x0000fa0000047ab9 */ /* 0x000fe20000000a00 */
[----:B------:R-:W-:Y:S02]  /*3690*/  CS2R R70, SRZ ;  /* 0x0000000000467805 */ /* 0x000fe4000001ff00 */
[----:B------:R-:W-:Y:S02]  /*36a0*/  CS2R R72, SRZ ;  /* 0x0000000000487805 */ /* 0x000fe4000001ff00 */
[----:B------:R-:W-:Y:S02]  /*36b0*/  IADD3.X R97, R13, R97, R9, P1, P5 ;  /* 0x000000610d617210 */ /* 0x000fe40000fea409 */
[----:B------:R-:W-:-:S04]  /*36c0*/  IADD3 R42, P1, P5, R104, R88, R12 ;  /* 0x00000058682a7210 */ /* 0x000fc80007d3e00c */
        /* <DEDUP_REMOVED lines=34> */
.L_x_1341:
[----:B------:R-:W-:Y:S05]  /*38f0*/  BSYNC B1 ;  /* 0x0000000000017941 */ /* 0x000fea0003800000 */
.L_x_1340:
[----:B------:R-:W-:Y:S01]  /*3900*/  UISETP.NE.AND UP0, UPT, UR53, 0x3, UPT ;  /* 0x000000033500788c */ /* 0x000fe2000bf05270 */
[----:B------:R-:W-:Y:S02]  /*3910*/  IMAD.MOV.U32 R158, RZ, RZ, R82 ;  /* 0x000000ffff9e7224 */ /* 0x000fe400078e0052 */
[----:B------:R-:W-:Y:S02]  /*3920*/  IMAD.MOV.U32 R160, RZ, RZ, R86 ;  /* 0x000000ffffa07224 */ /* 0x000fe400078e0056 */
[----:B------:R-:W-:Y:S01]  /*3930*/  IMAD.MOV.U32 R164, RZ, RZ, R94 ;  /* 0x000000ffffa47224 */ /* 0x000fe200078e005e */
[----:B------:R-:W-:Y:S01]  /*3940*/  PLOP3.LUT P1, PT, PT, PT, UP0, 0x80, 0x0 ;  /* 0x000000000000781c */ /* 0x000fe20003f2f008 */
[----:B------:R-:W-:Y:S02]  /*3950*/  IMAD.MOV.U32 R166, RZ, RZ, R130 ;  /* 0x000000ffffa67224 */ /* 0x000fe400078e0082 */
[----:B------:R-:W-:Y:S02]  /*3960*/  IMAD.MOV.U32 R154, RZ, RZ, R76 ;  /* 0x000000ffff9a7224 */ /* 0x000fe400078e004c */
[----:B------:R-:W-:-:S02]  /*3970*/  IMAD.MOV.U32 R155, RZ, RZ, R80 ;  /* 0x000000ffff9b7224 */ /* 0x000fc400078e0050 */
[----:B------:R-:W-:Y:S02]  /*3980*/  IMAD.MOV.U32 R159, RZ, RZ, R84 ;  /* 0x000000ffff9f7224 */ /* 0x000fe400078e0054 */
[----:B------:R-:W-:Y:S02]  /*3990*/  IMAD.MOV.U32 R161, RZ, RZ, R92 ;  /* 0x000000ffffa17224 */ /* 0x000fe400078e005c */
[----:B------:R-:W-:Y:S02]  /*39a0*/  IMAD.MOV.U32 R165, RZ, RZ, R120 ;  /* 0x000000ffffa57224 */ /* 0x000fe400078e0078 */
[----:B------:R-:W-:Y:S02]  /*39b0*/  IMAD.MOV.U32 R168, RZ, RZ, R132 ;  /* 0x000000ffffa87224 */ /* 0x000fe400078e0084 */
[----:B-----5:R-:W-:Y:S02]  /*39c0*/  IMAD.MOV.U32 R88, RZ, RZ, R50 ;  /* 0x000000ffff587224 */ /* 0x020fe400078e0032 */
        /* <DEDUP_REMOVED lines=10> */
[----:B------:R-:W-:Y:S01]  /*3a70*/  IMAD.MOV.U32 R153, RZ, RZ, R72 ;  /* 0x000000ffff997224 */ /* 0x000fe200078e0048 */
[----:B------:R-:W-:Y:S06]  /*3a80*/  @!P1 BRA `(.L_x_1342) ;  /* 0x0000000000049947 */ /* 0x000fec0003800000 */
[----:B------:R-:W-:Y:S01]  /*3a90*/  BPT.TRAP 0x1 ;  /* 0x000000040000795c */ /* 0x000fe20000300000 */
.L_x_1342:
[----:B------:R-:W-:Y:S01]  /*3aa0*/  IMAD R97, R19, 0x8, R16 ;  /* 0x0000000813617824 */ /* 0x000fe200078e0210 */
[----:B------:R-:W-:Y:S01]  /*3ab0*/  SHF.L.U32 R98, R197, 0x1f, RZ ;  /* 0x0000001fc5627819 */ /* 0x000fe200000006ff */
[----:B------:R-:W-:Y:S03]  /*3ac0*/  BSSY B1, `(.L_x_1343) ;  /* 0x0000003000017945 */ /* 0x000fe60003800000 */
[----:B------:R-:W2:Y:S02]  /*3ad0*/  SYNCS.PHASECHK.TRANS64.TRYWAIT P5, [R97+URZ+0x29890], R98 ;  /* 0x02989062610075a7 */ /* 0x000ea400080a017f */
[----:B--2---:R-:W-:Y:S05]  /*3ae0*/  @!P5 BRA `(.L_x_1344) ;  /* 0x00000328009cd947 */ /* 0x004fea0003800000 */
.L_x_1747:
[----:B------:R-:W-:Y:S05]  /*3af0*/  BSYNC B1 ;  /* 0x0000000000017941 */ /* 0x000fea0003800000 */
.L_x_1343:
[----:B------:R-:W-:Y:S04]  /*3b00*/  BSSY B1, `(.L_x_1345) ;  /* 0x00002ad000017945 */ /* 0x000fe80003800000 */
[----:B------:R-:W-:Y:S05]  /*3b10*/  @P2 BRA `(.L_x_1346) ;  /* 0x0000002800ac2947 */ /* 0x000fea0003800000 */
[----:B------:R-:W-:Y:S01]  /*3b20*/  ISETP.NE.AND P2, PT, R34, RZ, PT ;  /* 0x000000ff2200720c */ /* 0x000fe20003f45270 */
[----:B------:R-:W-:-:S12]  /*3b30*/  BSSY B2, `(.L_x_1347) ;  /* 0x0000073000027945 */ /* 0x000fd80003800000 */
[----:B------:R-:W-:Y:S05]  /*3b40*/  @!P2 BRA `(.L_x_1348) ;  /* 0x0000000400c4a947 */ /* 0x000fea0003800000 */
[----:B01----:R0:W1:Y:S01]  /*3b50*/  LDS.128 R40, [R47+0x1a400] ;  /* 0x01a400002f287984 */ /* 0x0030620000000c00 */
[----:B------:R-:W-:Y:S01]  /*3b60*/  ISETP.GE.AND P2, PT, R190, R127, PT ;  /* 0x0000007fbe00720c */ /* 0x000fe20003f46270 */
[----:B------:R-:W-:-:S12]  /*3b70*/  BSSY B3, `(.L_x_1349) ;  /* 0x000006d000037945 */ /* 0x000fd80003800000 */
[----:B0-----:R-:W-:Y:S05]  /*3b80*/  @P2 BRA `(.L_x_1350) ;  /* 0x0000000400ac2947 */ /* 0x001fea0003800000 */
[----:B-1----:R-:W-:Y:S01]  /*3b90*/  IMAD.MOV.U32 R132, RZ, RZ, R41 ;  /* 0x000000ffff847224 */ /* 0x002fe200078e0029 */
[----:B------:R-:W-:Y:S02]  /*3ba0*/  F2FP.F16.E4M3.UNPACK_B R171, R168.H1 ;  /* 0x000000a8ffab723e */ /* 0x000fe400030006ff */
[----:B------:R-:W-:Y:S02]  /*3bb0*/  F2FP.F16.E4M3.UNPACK_B R41, R166.H1 ;  /* 0x000000a6ff29723e */ /* 0x000fe400030006ff */
[----:B------:R-:W-:Y:S01]  /*3bc0*/  F2FP.F16.E4M3.UNPACK_B R130, R132 ;  /* 0x00000084ff82723e */ /* 0x000fe200020006ff */
[----:B------:R-:W-:Y:S01]  /*3bd0*/  HADD2.F32 R167, -RZ, R171.H0_H0 ;  /* 0x200000abffa77230 */ /* 0x000fe20000004100 */
[----:B------:R-:W-:Y:S01]  /*3be0*/  F2FP.F16.E4M3.UNPACK_B R168, R168 ;  /* 0x000000a8ffa8723e */ /* 0x000fe200020006ff */
[----:B------:R-:W-:Y:S01]  /*3bf0*/  HADD2.F32 R170, -RZ, R41.H0_H0 ;  /* 0x20000029ffaa7230 */ /* 0x000fe20000004100 */
[----:B------:R-:W-:Y:S01]  /*3c00*/  F2FP.F16.E4M3.UNPACK_B R166, R166 ;  /* 0x000000a6ffa6723e */ /* 0x000fe200020006ff */
        /* <DEDUP_REMOVED lines=8> */
[----:B------:R-:W-:Y:S01]  /*3c90*/  F2FP.F16.E4M3.UNPACK_B R169, R132.H1 ;  /* 0x00000084ffa9723e */ /* 0x000fe200030006ff */
[----:B------:R-:W-:Y:S02]  /*3ca0*/  IMAD.MOV.U32 R132, RZ, RZ, R40 ;  /* 0x000000ffff847224 */ /* 0x000fe400078e0028 */
[--C-:B------:R-:W-:Y:S02]  /*3cb0*/  HADD2.F32 R172, -RZ, R168.reuse.H1_H1 ;  /* 0x300000a8ffac7230 */ /* 0x100fe40000004100 */
[--C-:B------:R-:W-:Y:S02]  /*3cc0*/  HADD2.F32 R170, -RZ, R169.reuse.H1_H1 ;  /* 0x300000a9ffaa7230 */ /* 0x100fe40000004100 */
[----:B------:R-:W-:Y:S02]  /*3cd0*/  HADD2.F32 R169, -RZ, R169.H0_H0 ;  /* 0x200000a9ffa97230 */ /* 0x000fe40000004100 */
[----:B------:R-:W-:-:S02]  /*3ce0*/  HADD2.F32 R168, -RZ, R168.H0_H0 ;  /* 0x200000a8ffa87230 */ /* 0x000fc40000004100 */
[-C--:B------:R-:W-:Y:S01]  /*3cf0*/  FMUL.FTZ R40, R170, R171.reuse ;  /* 0x000000abaa287220 */ /* 0x080fe20000410000 */
[----:B------:R-:W-:-:S03]  /*3d00*/  FMUL.FTZ R171, R169, R171 ;  /* 0x000000aba9ab7220 */ /* 0x000fc60000410000 */
[-C--:B------:R-:W-:Y:S01]  /*3d10*/  FFMA.FTZ R169, R169, R41.reuse, -R40 ;  /* 0x00000029a9a97223 */ /* 0x080fe20000010828 */
[-C--:B------:R-:W-:Y:S01]  /*3d20*/  F2FP.F16.E4M3.UNPACK_B R40, R132.reuse.H1 ;  /* 0x00000084ff28723e */ /* 0x080fe200030006ff */
[----:B------:R-:W-:Y:S01]  /*3d30*/  FFMA.FTZ R170, R170, R41, R171 ;  /* 0x00000029aaaa7223 */ /* 0x000fe200000100ab */
[----:B------:R-:W-:Y:S01]  /*3d40*/  F2FP.F16.E4M3.UNPACK_B R132, R132 ;  /* 0x00000084ff84723e */ /* 0x000fe200020006ff */
[----:B------:R-:W-:Y:S02]  /*3d50*/  HADD2.F32 R171, -RZ, R166.H1_H1 ;  /* 0x300000a6ffab7230 */ /* 0x000fe40000004100 */
[--C-:B------:R-:W-:Y:S01]  /*3d60*/  HADD2.F32 R41, -RZ, R40.reuse.H1_H1 ;  /* 0x30000028ff297230 */ /* 0x100fe20000004100 */
[----:B------:R-:W-:Y:S01]  /*3d70*/  F2FP.SATFINITE.E4M3.F32.PACK_AB_MERGE_C R170, R170, R169, RZ ;  /* 0x000000a9aaaa723e */ /* 0x000fe200048070ff */
[----:B------:R-:W-:Y:S02]  /*3d80*/  HADD2.F32 R40, -RZ, R40.H0_H0 ;  /* 0x20000028ff287230 */ /* 0x000fe40000004100 */
[----:B------:R-:W-:-:S02]  /*3d90*/  HADD2.F32 R169, -RZ, R132.H1_H1 ;  /* 0x30000084ffa97230 */ /* 0x000fc40000004100 */
[CC--:B------:R-:W-:Y:S01]  /*3da0*/  FMUL.FTZ R173, R41.reuse, R172.reuse ;  /* 0x000000ac29ad7220 */ /* 0x0c0fe20000410000 */
[----:B------:R-:W-:Y:S02]  /*3db0*/  HADD2.F32 R132, -RZ, R132.H0_H0 ;  /* 0x20000084ff847230 */ /* 0x000fe40000004100 */
[C---:B------:R-:W-:Y:S01]  /*3dc0*/  FMUL.FTZ R172, R40.reuse, R172 ;  /* 0x000000ac28ac7220 */ /* 0x040fe20000410000 */
[----:B------:R-:W-:Y:S02]  /*3dd0*/  HADD2.F32 R166, -RZ, R166.H0_H0 ;  /* 0x200000a6ffa67230 */ /* 0x000fe40000004100 */
[----:B------:R-:W-:Y:S01]  /*3de0*/  FFMA.FTZ R40, R40, R171, -R173 ;  /* 0x000000ab28287223 */ /* 0x000fe200000108ad */
[----:B------:R-:W-:Y:S01]  /*3df0*/  F2FP.SATFINITE.E4M3.F32.PACK_AB_MERGE_C R130, R130, R167, R170 ;  /* 0x000000a78282723e */ /* 0x000fe200048070aa */
[----:B------:R-:W-:Y:S01]  /*3e00*/  FFMA.FTZ R41, R41, R171, R172 ;  /* 0x000000ab29297223 */ /* 0x000fe200000100ac */
[-C--:B------:R-:W-:Y:S01]  /*3e10*/  FMUL.FTZ R171, R169, R168.reuse ;  /* 0x000000a8a9ab7220 */ /* 0x080fe20000410000 */
[----:B------:R-:W-:Y:S01]  /*3e20*/  FMUL.FTZ R168, R132, R168 ;  /* 0x000000a884a87220 */ /* 0x000fe20000410000 */
[----:B------:R-:W-:-:S02]  /*3e30*/  SHF.R.U32.HI R167, RZ, 0x10, R133 ;  /* 0x00000010ffa77819 */ /* 0x000fc40000011685 */
[-C--:B------:R-:W-:Y:S01]  /*3e40*/  FFMA.FTZ R132, R132, R166.reuse, -R171 ;  /* 0x000000a684847223 */ /* 0x080fe200000108ab */
[----:B------:R-:W-:Y:S01]  /*3e50*/  FFMA.FTZ R169, R169, R166, R168 ;  /* 0x000000a6a9a97223 */ /* 0x000fe200000100a8 */
[----:B------:R-:W-:Y:S02]  /*3e60*/  SHF.R.U32.HI R166, RZ, 0x8, R133 ;  /* 0x00000008ffa67819 */ /* 0x000fe40000011685 */
[----:B------:R-:W-:Y:S02]  /*3e70*/  LOP3.LUT R168, R133, 0xff0000ff, RZ, 0xc0, !PT ;  /* 0xff0000ff85a87812 */ /* 0x000fe400078ec0ff */
[--C-:B------:R-:W-:Y:S01]  /*3e80*/  SHF.R.U32.HI R170, RZ, 0x8, R131.reuse ;  /* 0x00000008ffaa7819 */ /* 0x100fe20000011683 */
[----:B------:R-:W-:Y:S01]  /*3e90*/  IMAD.SHL.U32 R133, R166, 0x100, RZ ;  /* 0x00000100a6857824 */ /* 0x000fe200078e00ff */
[----:B------:R-:W-:Y:S02]  /*3ea0*/  SHF.R.U32.HI R171, RZ, 0x10, R131 ;  /* 0x00000010ffab7819 */ /* 0x000fe40000011683 */
[----:B------:R-:W-:Y:S01]  /*3eb0*/  LOP3.LUT R166, R131, 0xff0000ff, RZ, 0xc0, !PT ;  /* 0xff0000ff83a67812 */ /* 0x000fe200078ec0ff */
[----:B------:R-:W-:Y:S01]  /*3ec0*/  IMAD.SHL.U32 R131, R170, 0x100, RZ ;  /* 0x00000100aa837824 */ /* 0x000fe200078e00ff */
[----:B------:R-:W-:Y:S01]  /*3ed0*/  LOP3.LUT R168, R168, 0xff00, R133, 0xf8, !PT ;  /* 0x0000ff00a8a87812 */ /* 0x000fe200078ef885 */
[----:B------:R-:W-:Y:S01]  /*3ee0*/  IMAD.U32 R133, R167, 0x10000, RZ ;  /* 0x00010000a7857824 */ /* 0x000fe200078e00ff */
[----:B------:R-:W-:Y:S01]  /*3ef0*/  F2FP.SATFINITE.E4M3.F32.PACK_AB_MERGE_C R40, R41, R40, RZ ;  /* 0x000000282928723e */ /* 0x000fe200048070ff */
[----:B------:R-:W-:Y:S01]  /*3f00*/  IMAD.MOV.U32 R167, RZ, RZ, R43 ;  /* 0x000000ffffa77224 */ /* 0x000fe200078e002b */
[----:B------:R-:W-:Y:S01]  /*3f10*/  LOP3.LUT R166, R166, 0xff00, R131, 0xf8, !PT ;  /* 0x0000ff00a6a67812 */ /* 0x000fe200078ef883 */
[----:B------:R-:W-:Y:S01]  /*3f20*/  IMAD.MOV.U32 R41, RZ, RZ, R130 ;  /* 0x000000ffff297224 */ /* 0x000fe200078e0082 */
[----:B------:R-:W-:Y:S01]  /*3f30*/  LOP3.LUT R131, R168, 0xff0000, R133, 0xf8, !PT ;  /* 0x00ff0000a8837812 */ /* 0x000fe200078ef885 */
[----:B------:R-:W-:Y:S01]  /*3f40*/  IMAD.U32 R133, R171, 0x10000, RZ ;  /* 0x00010000ab857824 */ /* 0x000fe200078e00ff */
[----:B------:R-:W-:-:S02]  /*3f50*/  F2FP.F16.E4M3.UNPACK_B R43, R167 ;  /* 0x000000a7ff2b723e */ /* 0x000fc400020006ff */
[----:B------:R-:W-:Y:S02]  /*3f60*/  F2FP.F16.E4M3.UNPACK_B R172, R131.H1 ;  /* 0x00000083ffac723e */ /* 0x000fe400030006ff */
[----:B------:R-:W-:Y:S01]  /*3f70*/  LOP3.LUT R133, R166, 0xff0000, R133, 0xf8, !PT ;  /* 0x00ff0000a6857812 */ /* 0x000fe200078ef885 */
[--C-:B------:R-:W-:Y:S01]  /*3f80*/  HADD2.F32 R170, -RZ, R43.reuse.H1_H1 ;  /* 0x3000002bffaa7230 */ /* 0x100fe20000004100 */
[----:B------:R-:W-:Y:S01]  /*3f90*/  F2FP.SATFINITE.E4M3.F32.PACK_AB_MERGE_C R40, R169, R132, R40 ;  /* 0x00000084a928723e */ /* 0x000fe20004807028 */
[--C-:B------:R-:W-:Y:S01]  /*3fa0*/  HADD2.F32 R166, -RZ, R172.reuse.H0_H0 ;  /* 0x200000acffa67230 */ /* 0x100fe20000004100 */
[-C--:B------:R-:W-:Y:S01]  /*3fb0*/  F2FP.F16.E4M3.UNPACK_B R168, R133.reuse.H1 ;  /* 0x00000085ffa8723e */ /* 0x080fe200030006ff */
[----:B------:R-:W-:Y:S01]  /*3fc0*/  HADD2.F32 R43, -RZ, R43.H0_H0 ;  /* 0x2000002bff2b7230 */ /* 0x000fe20000004100 */
[----:B------:R-:W-:Y:S01]  /*3fd0*/  F2FP.F16.E4M3.UNPACK_B R133, R133 ;  /* 0x00000085ff85723e */ /* 0x000fe200020006ff */
[----:B------:R-:W-:Y:S02]  /*3fe0*/  HADD2.F32 R172, -RZ, R172.H1_H1 ;  /* 0x300000acffac7230 */ /* 0x000fe40000004100 */
[----:B------:R-:W-:Y:S01]  /*3ff0*/  FMUL.FTZ R174, R170, R166 ;  /* 0x000000a6aaae7220 */ /* 0x000fe20000410000 */
[----:B------:R-:W-:-:S02]  /*4000*/  HADD2.F32 R171, -RZ, R168.H0_H0 ;  /* 0x200000a8ffab7230 */ /* 0x000fc40000004100 */
[C---:B------:R-:W-:Y:S01]  /*4010*/  FMUL.FTZ R173, R43.reuse, R166 ;  /* 0x000000a62bad7220 */ /* 0x040fe20000410000 */
[----:B------:R-:W-:Y:S02]  /*4020*/  HADD2.F32 R168, -RZ, R168.H1_H1 ;  /* 0x300000a8ffa87230 */ /* 0x000fe40000004100 */
[-C--:B------:R-:W-:Y:S01]  /*4030*/  FFMA.FTZ R166, R43, R171.reuse, -R174 ;  /* 0x000000ab2ba67223 */ /* 0x080fe200000108ae */
[----:B------:R-:W-:Y:S01]  /*4040*/  FFMA.FTZ R43, R170, R171, R173 ;  /* 0x000000abaa2b7223 */ /* 0x000fe200000100ad */
[----:B------:R-:W-:Y:S01]  /*4050*/  F2FP.F16.E4M3.UNPACK_B R170, R167.H1 ;  /* 0x000000a7ffaa723e */ /* 0x000fe200030006ff */
[----:B------:R-:W-:-:S04]  /*4060*/  IMAD.MOV.U32 R167, RZ, RZ, R42 ;  /* 0x000000ffffa77224 */ /* 0x000fc800078e002a */
[--C-:B------:R-:W-:Y:S02]  /*4070*/  HADD2.F32 R171, -RZ, R170.reuse.H1_H1 ;  /* 0x300000aaffab7230 */ /* 0x100fe40000004100 */
[----:B------:R-:W-:-:S03]  /*4080*/  HADD2.F32 R170, -RZ, R170.H0_H0 ;  /* 0x200000aaffaa7230 */ /* 0x000fc60000004100 */
[CC--:B------:R-:W-:Y:S02]  /*4090*/  FMUL.FTZ R173, R171.reuse, R172.reuse ;  /* 0x000000acabad7220 */ /* 0x0c0fe40000410000 */
[C---:B------:R-:W-:Y:S02]  /*40a0*/  FMUL.FTZ R172, R170.reuse, R172 ;  /* 0x000000acaaac7220 */ /* 0x040fe40000410000 */
[-C--:B------:R-:W-:Y:S01]  /*40b0*/  FFMA.FTZ R42, R170, R168.reuse, -R173 ;  /* 0x000000a8aa2a7223 */ /* 0x080fe200000108ad */
[--C-:B------:R-:W-:Y:S02]  /*40c0*/  HADD2.F32 R170, -RZ, R133.reuse.H1_H1 ;  /* 0x30000085ffaa7230 */ /* 0x100fe40000004100 */
[----:B------:R-:W-:Y:S01]  /*40d0*/  FFMA.FTZ R171, R171, R168, R172 ;  /* 0x000000a8abab7223 */ /* 0x000fe200000100ac */
[----:B------:R-:W-:Y:S01]  /*40e0*/  F2FP.F16.E4M3.UNPACK_B R172, R131 ;  /* 0x00000083ffac723e */ /* 0x000fe200020006ff */
[----:B------:R-:W-:Y:S01]  /*40f0*/  HADD2.F32 R133, -RZ, R133.H0_H0 ;  /* 0x20000085ff857230 */ /* 0x000fe20000004100 */
[----:B------:R-:W-:-:S02]  /*4100*/  F2FP.F16.E4M3.UNPACK_B R131, R167.H1 ;  /* 0x000000a7ff83723e */ /* 0x000fc400030006ff */
[----:B------:R-:W-:Y:S01]  /*4110*/  F2FP.F16.E4M3.UNPACK_B R167, R167 ;  /* 0x000000a7ffa7723e */ /* 0x000fe200020006ff */
[--C-:B------:R-:W-:Y:S01]  /*4120*/  HADD2.F32 R173, -RZ, R172.reuse.H1_H1 ;  /* 0x300000acffad7230 */ /* 0x100fe20000004100 */
[----:B------:R-:W-:Y:S01]  /*4130*/  F2FP.SATFINITE.E4M3.F32.PACK_AB_MERGE_C R171, R171, R42, RZ ;  /* 0x0000002aabab723e */ /* 0x000fe200048070ff */
[--C-:B------:R-:W-:Y:S02]  /*4140*/  HADD2.F32 R168, -RZ, R131.reuse.H1_H1 ;  /* 0x30000083ffa87230 */ /* 0x100fe40000004100 */
[----:B------:R-:W-:Y:S01]  /*4150*/  HADD2.F32 R131, -RZ, R131.H0_H0 ;  /* 0x20000083ff837230 */ /* 0x000fe20000004100 */
[----:B------:R-:W-:Y:S01]  /*4160*/  F2FP.SATFINITE.E4M3.F32.PACK_AB_MERGE_C R43, R43, R166, R171 ;  /* 0x000000a62b2b723e */ /* 0x000fe200048070ab */
[----:B------:R-:W-:Y:S02]  /*4170*/  HADD2.F32 R172, -RZ, R172.H0_H0 ;  /* 0x200000acffac7230 */ /* 0x000fe40000004100 */
[-C--:B------:R-:W-:Y:S01]  /*4180*/  FMUL.FTZ R174, R168, R173.reuse ;  /* 0x000000ada8ae7220 */ /* 0x080fe20000410000 */
[----:B------:R-:W-:-:S03]  /*4190*/  FMUL.FTZ R173, R131, R173 ;  /* 0x000000ad83ad7220 */ /* 0x000fc60000410000 */
[-C--:B------:R-:W-:Y:S01]  /*41a0*/  FFMA.FTZ R131, R131, R170.reuse, -R174 ;  /* 0x000000aa83837223 */ /* 0x080fe200000108ae */
[----:B------:R-:W-:Y:S01]  /*41b0*/  FFMA.FTZ R174, R168, R170, R173 ;  /* 0x000000aaa8ae7223 */ /* 0x000fe200000100ad */
[--C-:B------:R-:W-:Y:S02]  /*41c0*/  HADD2.F32 R168, -RZ, R167.reuse.H1_H1 ;  /* 0x300000a7ffa87230 */ /* 0x100fe40000004100 */
[----:B------:R-:W-:Y:S02]  /*41d0*/  HADD2.F32 R167, -RZ, R167.H0_H0 ;  /* 0x200000a7ffa77230 */ /* 0x000fe40000004100 */
[----:B------:R-:W-:Y:S01]  /*41e0*/  F2FP.SATFINITE.E4M3.F32.PACK_AB_MERGE_C R131, R174, R131, RZ ;  /* 0x00000083ae83723e */ /* 0x000fe200048070ff */
[-C--:B------:R-:W-:Y:S02]  /*41f0*/  FMUL.FTZ R170, R168, R172.reuse ;  /* 0x000000aca8aa7220 */ /* 0x080fe40000410000 */
[C---:B------:R-:W-:Y:S02]  /*4200*/  FMUL.FTZ R173, R167.reuse, R172 ;  /* 0x000000aca7ad7220 */ /* 0x040fe40000410000 */
[----:B------:R-:W-:-:S02]  /*4210*/  FFMA.FTZ R170, R167, R133, -R170 ;  /* 0x00000085a7aa7223 */ /* 0x000fc400000108aa */
[----:B------:R-:W-:-:S05]  /*4220*/  FFMA.FTZ R173, R168, R133, R173 ;  /* 0x00000085a8ad7223 */ /* 0x000fca00000100ad */
[----:B------:R-:W-:-:S07]  /*4230*/  F2FP.SATFINITE.E4M3.F32.PACK_AB_MERGE_C R42, R173, R170, R131 ;  /* 0x000000aaad2a723e */ /* 0x000fce0004807083 */
.L_x_1350:
[----:B------:R-:W-:Y:S05]  /*4240*/  BSYNC B3 ;  /* 0x0000000000037941 */ /* 0x000fea0003800000 */
.L_x_1349:
[----:B-1----:R3:W-:Y:S02]  /*4250*/  STG.E.128 desc[UR60][R48.64], R40 ;  /* 0x0000002830007986 */ /* 0x0027e4000c101d3c */
.L_x_1348:
[----:B------:R-:W-:Y:S05]  /*4260*/  BSYNC B2 ;  /* 0x0000000000027941 */ /* 0x000fea0003800000 */
.L_x_1347:
[----:B------:R-:W-:Y:S01]  /*4270*/  ISETP.NE.AND P2, PT, R35, RZ, PT ;  /* 0x000000ff2300720c */ /* 0x000fe20003f45270 */
[----:B------:R-:W-:-:S12]  /*4280*/  BSSY B2, `(.L_x_1351) ;  /* 0x0000072000027945 */ /* 0x000fd80003800000 */
[----:B------:R-:W-:Y:S05]  /*4290*/  @!P2 BRA `(.L_x_1352) ;  /* 0x0000000400c0a947 */ /* 0x000fea0003800000 */
[----:B01-3--:R0:W1:Y:S01]  /*42a0*/  LDS.128 R40, [R46+0x1a400] ;  /* 0x01a400002e287984 */ /* 0x00b0620000000c00 */
[----:B------:R-:W-:Y:S01]  /*42b0*/  ISETP.GE.AND P2, PT, R198, R127, PT ;  /* 0x0000007fc600720c */ /* 0x000fe20003f46270 */
[----:B------:R-:W-:-:S12]  /*42c0*/  BSSY B3, `(.L_x_1353) ;  /* 0x000006c000037945 */ /* 0x000fd80003800000 */
[----:B0-----:R-:W-:Y:S05]  /*42d0*/  @P2 BRA `(.L_x_1354) ;  /* 0x0000000400a82947 */ /* 0x001fea0003800000 */
[----:B------:R-:W-:Y:S01]  /*42e0*/  SHF.R.U32.HI R94, RZ, 0x8, R95 ;  /* 0x00000008ff5e7819 */ /* 0x000fe2000001165f */
[----:B-1----:R-:W-:Y:S01]  /*42f0*/  IMAD.MOV.U32 R130, RZ, RZ, R40 ;  /* 0x000000ffff827224 */ /* 0x002fe200078e0028 */
[----:B------:R-:W-:Y:S02]  /*4300*/  SHF.R.U32.HI R132, RZ, 0x8, R121 ;  /* 0x00000008ff847819 */ /* 0x000fe40000011679 */
[----:B------:R-:W-:Y:S02]  /*4310*/  LOP3.LUT R120, R95, 0xff0000ff, RZ, 0xc0, !PT ;  /* 0xff0000ff5f787812 */ /* 0x000fe400078ec0ff */
[----:B------:R-:W-:Y:S01]  /*4320*/  SHF.R.U32.HI R166, RZ, 0x10, R95 ;  /* 0x00000010ffa67819 */ /* 0x000fe2000001165f */
[----:B------:R-:W-:Y:S01]  /*4330*/  IMAD.SHL.U32 R95, R94, 0x100, RZ ;  /* 0x000001005e5f7824 */ /* 0x000fe200078e00ff */
[----:B------:R-:W-:Y:S01]  /*4340*/  LOP3.LUT R131, R121, 0xff0000ff, RZ, 0xc0, !PT ;  /* 0xff0000ff79837812 */ /* 0x000fe200078ec0ff */
[----:B------:R-:W-:Y:S01]  /*4350*/  IMAD.MOV.U32 R94, RZ, RZ, R41 ;  /* 0x000000ffff5e7224 */ /* 0x000fe200078e0029 */
[----:B------:R-:W-:Y:S01]  /*4360*/  SHF.R.U32.HI R133, RZ, 0x10, R121 ;  /* 0x00000010ff857819 */ /* 0x000fe20000011679 */
[----:B------:R-:W-:Y:S01]  /*4370*/  IMAD.SHL.U32 R132, R132, 0x100, RZ ;  /* 0x0000010084847824 */ /* 0x000fe200078e00ff */
[----:B------:R-:W-:Y:S01]  /*4380*/  LOP3.LUT R40, R120, 0xff00, R95, 0xf8, !PT ;  /* 0x0000ff0078287812 */ /* 0x000fe200078ef85f */
[----:B------:R-:W-:Y:S01]  /*4390*/  IMAD.U32 R95, R166, 0x10000, RZ ;  /* 0x00010000a65f7824 */ /* 0x000fe200078e00ff */
[----:B------:R-:W-:Y:S01]  /*43a0*/  F2FP.F16.E4M3.UNPACK_B R41, R94 ;  /* 0x0000005eff29723e */ /* 0x000fe200020006ff */
[----:B------:R-:W-:Y:S01]  /*43b0*/  IMAD.U32 R133, R133, 0x10000, RZ ;  /* 0x0001000085857824 */ /* 0x000fe200078e00ff */
[----:B------:R-:W-:-:S02]  /*43c0*/  LOP3.LUT R120, R131, 0xff00, R132, 0xf8, !PT ;  /* 0x0000ff0083787812 */ /* 0x000fc400078ef884 */
[-C--:B------:R-:W-:Y:S01]  /*43d0*/  F2FP.F16.E4M3.UNPACK_B R132, R165.reuse.H1 ;  /* 0x000000a5ff84723e */ /* 0x080fe200030006ff */
[--C-:B------:R-:W-:Y:S01]  /*43e0*/  HADD2.F32 R121, -RZ, R41.reuse.H1_H1 ;  /* 0x30000029ff797230 */ /* 0x100fe20000004100 */
[----:B------:R-:W-:Y:S01]  /*43f0*/  LOP3.LUT R40, R40, 0xff0000, R95, 0xf8, !PT ;  /* 0x00ff000028287812 */ /* 0x000fe200078ef85f */
[----:B------:R-:W-:Y:S01]  /*4400*/  HADD2.F32 R95, -RZ, R41.H0_H0 ;  /* 0x20000029ff5f7230 */ /* 0x000fe20000004100 */
[----:B------:R-:W-:Y:S01]  /*4410*/  F2FP.F16.E4M3.UNPACK_B R131, R164.H1 ;  /* 0x000000a4ff83723e */ /* 0x000fe200030006ff */
[--C-:B------:R-:W-:Y:S01]  /*4420*/  HADD2.F32 R168, -RZ, R132.reuse.H0_H0 ;  /* 0x20000084ffa87230 */ /* 0x100fe20000004100 */
[----:B------:R-:W-:Y:S01]  /*4430*/  LOP3.LUT R41, R120, 0xff0000, R133, 0xf8, !PT ;  /* 0x00ff000078297812 */ /* 0x000fe200078ef885 */
[----:B------:R-:W-:Y:S01]  /*4440*/  HADD2.F32 R169, -RZ, R132.H1_H1 ;  /* 0x30000084ffa97230 */ /* 0x000fe20000004100 */
[----:B------:R-:W-:Y:S01]  /*4450*/  F2FP.F16.E4M3.UNPACK_B R120, R94.H1 ;  /* 0x0000005eff78723e */ /* 0x000fe200030006ff */
[--C-:B------:R-:W-:Y:S02]  /*4460*/  HADD2.F32 R166, -RZ, R131.reuse.H0_H0 ;  /* 0x20000083ffa67230 */ /* 0x100fe40000004100 */
[-C--:B------:R-:W-:Y:S01]  /*4470*/  FMUL.FTZ R94, R121, R168.reuse ;  /* 0x000000a8795e7220 */ /* 0x080fe20000410000 */
[----:B------:R-:W-:Y:S01]  /*4480*/  FMUL.FTZ R168, R95, R168 ;  /* 0x000000a85fa87220 */ /* 0x000fe20000410000 */
[----:B------:R-:W-:Y:S01]  /*4490*/  HADD2.F32 R133, -RZ, R131.H1_H1 ;  /* 0x30000083ff857230 */ /* 0x000fe20000004100 */
[----:B------:R-:W-:Y:S01]  /*44a0*/  F2FP.F16.E4M3.UNPACK_B R167, R165 ;  /* 0x000000a5ffa7723e */ /* 0x000fe200020006ff */
[----:B------:R-:W-:-:S02]  /*44b0*/  HADD2.F32 R132, -RZ, R120.H1_H1 ;  /* 0x30000078ff847230 */ /* 0x000fc40000004100 */
[-C--:B------:R-:W-:Y:S01]  /*44c0*/  FFMA.FTZ R94, R95, R166.reuse, -R94 ;  /* 0x000000a65f5e7223 */ /* 0x080fe2000001085e */
[----:B------:R-:W-:Y:S02]  /*44d0*/  HADD2.F32 R120, -RZ, R120.H0_H0 ;  /* 0x20000078ff787230 */ /* 0x000fe40000004100 */
[----:B------:R-:W-:Y:S01]  /*44e0*/  FFMA.FTZ R95, R121, R166, R168 ;  /* 0x000000a6795f7223 */ /* 0x000fe200000100a8 */
[----:B------:R-:W-:Y:S01]  /*44f0*/  F2FP.F16.E4M3.UNPACK_B R121, R130.H1 ;  /* 0x00000082ff79723e */ /* 0x000fe200030006ff */
[-C--:B------:R-:W-:Y:S01]  /*4500*/  FMUL.FTZ R131, R132, R169.reuse ;  /* 0x000000a984837220 */ /* 0x080fe20000410000 */
[----:B------:R-:W-:Y:S01]  /*4510*/  F2FP.F16.E4M3.UNPACK_B R165, R164 ;  /* 0x000000a4ffa5723e */ /* 0x000fe200020006ff */
[C---:B------:R-:W-:Y:S01]  /*4520*/  FMUL.FTZ R169, R120.reuse, R169 ;  /* 0x000000a978a97220 */ /* 0x040fe20000410000 */
[----:B------:R-:W-:Y:S02]  /*4530*/  HADD2.F32 R168, -RZ, R167.H1_H1 ;  /* 0x300000a7ffa87230 */ /* 0x000fe40000004100 */
[----:B------:R-:W-:Y:S01]  /*4540*/  FFMA.FTZ R120, R120, R133, -R131 ;  /* 0x0000008578787223 */ /* 0x000fe20000010883 */
[----:B------:R-:W-:-:S02]  /*4550*/  HADD2.F32 R164, -RZ, R121.H1_H1 ;  /* 0x30000079ffa47230 */ /* 0x000fc40000004100 */
[----:B------:R-:W-:Y:S02]  /*4560*/  HADD2.F32 R131, -RZ, R121.H0_H0 ;  /* 0x20000079ff837230 */ /* 0x000fe40000004100 */
[----:B------:R-:W-:Y:S01]  /*4570*/  FFMA.FTZ R121, R132, R133, R169 ;  /* 0x0000008584797223 */ /* 0x000fe200000100a9 */
[----:B------:R-:W-:Y:S01]  /*4580*/  F2FP.F16.E4M3.UNPACK_B R132, R130 ;  /* 0x00000082ff84723e */ /* 0x000fe200020006ff */
[----:B------:R-:W-:Y:S02]  /*4590*/  HADD2.F32 R166, -RZ, R165.H1_H1 ;  /* 0x300000a5ffa67230 */ /* 0x000fe40000004100 */
[-C--:B------:R-:W-:Y:S01]  /*45a0*/  FMUL.FTZ R130, R164, R168.reuse ;  /* 0x000000a8a4827220 */ /* 0x080fe20000410000 */
[----:B------:R-:W-:Y:S01]  /*45b0*/  FMUL.FTZ R169, R131, R168 ;  /* 0x000000a883a97220 */ /* 0x000fe20000410000 */
[----:B------:R-:W-:Y:S02]  /*45c0*/  HADD2.F32 R167, -RZ, R167.H0_H0 ;  /* 0x200000a7ffa77230 */ /* 0x000fe40000004100 */
[----:B------:R-:W-:-:S02]  /*45d0*/  HADD2.F32 R133, -RZ, R132.H1_H1 ;  /* 0x30000084ff857230 */ /* 0x000fc40000004100 */
[-C--:B------:R-:W-:Y:S01]  /*45e0*/  FFMA.FTZ R130, R131, R166.reuse, -R130 ;  /* 0x000000a683827223 */ /* 0x080fe20000010882 */
[----:B------:R-:W-:Y:S01]  /*45f0*/  FFMA.FTZ R131, R164, R166, R169 ;  /* 0x000000a6a4837223 */ /* 0x000fe200000100a9 */
[----:B------:R-:W-:Y:S02]  /*4600*/  HADD2.F32 R132, -RZ, R132.H0_H0 ;  /* 0x20000084ff847230 */ /* 0x000fe40000004100 */
[----:B------:R-:W-:Y:S02]  /*4610*/  HADD2.F32 R166, -RZ, R165.H0_H0 ;  /* 0x200000a5ffa67230 */ /* 0x000fe40000004100 */
[-C--:B------:R-:W-:Y:S01]  /*4620*/  FMUL.FTZ R169, R133, R167.reuse ;  /* 0x000000a785a97220 */ /* 0x080fe20000410000 */
[----:B------:R-:W-:Y:S02]  /*4630*/  IMAD.MOV.U32 R165, RZ, RZ, R43 ;  /* 0x000000ffffa57224 */ /* 0x000fe400078e002b */
[C---:B------:R-:W-:Y:S01]  /*4640*/  FMUL.FTZ R168, R132.reuse, R167 ;  /* 0x000000a784a87220 */ /* 0x040fe20000410000 */
[----:B------:R-:W-:Y:S01]  /*4650*/  F2FP.SATFINITE.E4M3.F32.PACK_AB_MERGE_C R130, R131, R130, RZ ;  /* 0x000000828382723e */ /* 0x000fe200048070ff */
[-C--:B------:R-:W-:Y:S01]  /*4660*/  FFMA.FTZ R43, R132, R166.reuse, -R169 ;  /* 0x000000a6842b7223 */ /* 0x080fe200000108a9 */
[----:B------:R-:W-:Y:S01]  /*4670*/  F2FP.F16.E4M3.UNPACK_B R169, R41.H1 ;  /* 0x00000029ffa9723e */ /* 0x000fe200030006ff */
[----:B------:R-:W-:Y:S01]  /*4680*/  FFMA.FTZ R132, R133, R166, R168 ;  /* 0x000000a685847223 */ /* 0x000fe200000100a8 */
[----:B------:R-:W-:-:S02]  /*4690*/  F2FP.F16.E4M3.UNPACK_B R164, R165 ;  /* 0x000000a5ffa4723e */ /* 0x000fc400020006ff */
[----:B------:R-:W-:Y:S01]  /*46a0*/  F2FP.F16.E4M3.UNPACK_B R168, R40.H1 ;  /* 0x00000028ffa8723e */ /* 0x000fe200030006ff */
[----:B------:R-:W-:Y:S01]  /*46b0*/  HADD2.F32 R133, -RZ, R169.H0_H0 ;  /* 0x200000a9ff857230 */ /* 0x000fe20000004100 */
[----:B------:R-:W-:Y:S01]  /*46c0*/  F2FP.F16.E4M3.UNPACK_B R165, R165.H1 ;  /* 0x000000a5ffa5723e */ /* 0x000fe200030006ff */
[--C-:B------:R-:W-:Y:S02]  /*46d0*/  HADD2.F32 R166, -RZ, R164.reuse.H1_H1 ;  /* 0x300000a4ffa67230 */ /* 0x100fe40000004100 */
[----:B------:R-:W-:Y:S02]  /*46e0*/  HADD2.F32 R164, -RZ, R164.H0_H0 ;  /* 0x200000a4ffa47230 */ /* 0x000fe40000004100 */
[--C-:B------:R-:W-:Y:S02]  /*46f0*/  HADD2.F32 R167, -RZ, R168.reuse.H0_H0 ;  /* 0x200000a8ffa77230 */ /* 0x100fe40000004100 */
[----:B------:R-:W-:Y:S01]  /*4700*/  FMUL.FTZ R171, R166, R133 ;  /* 0x00000085a6ab7220 */ /* 0x000fe20000410000 */
[----:B------:R-:W-:-:S02]  /*4710*/  HADD2.F32 R168, -RZ, R168.H1_H1 ;  /* 0x300000a8ffa87230 */ /* 0x000fc40000004100 */
[C---:B------:R-:W-:Y:S01]  /*4720*/  FMUL.FTZ R173, R164.reuse, R133 ;  /* 0x00000085a4ad7220 */ /* 0x040fe20000410000 */
[----:B------:R-:W-:-:S03]  /*4730*/  FFMA.FTZ R133, R164, R167, -R171 ;  /* 0x000000a7a4857223 */ /* 0x000fc600000108ab */
[----:B------:R-:W-:Y:S01]  /*4740*/  FFMA.FTZ R164, R166, R167, R173 ;  /* 0x000000a7a6a47223 */ /* 0x000fe200000100ad */
[----:B------:R-:W-:Y:S02]  /*4750*/  IMAD.MOV.U32 R166, RZ, RZ, R42 ;  /* 0x000000ffffa67224 */ /* 0x000fe400078e002a */
[----:B------:R-:W-:Y:S01]  /*4760*/  HADD2.F32 R42, -RZ, R169.H1_H1 ;  /* 0x300000a9ff2a7230 */ /* 0x000fe20000004100 */
[----:B------:R-:W-:Y:S01]  /*4770*/  F2FP.F16.E4M3.UNPACK_B R169, R41 ;  /* 0x00000029ffa9723e */ /* 0x000fe200020006ff */
[--C-:B------:R-:W-:Y:S02]  /*4780*/  HADD2.F32 R167, -RZ, R165.reuse.H1_H1 ;  /* 0x300000a5ffa77230 */ /* 0x100fe40000004100 */
[----:B------:R-:W-:-:S03]  /*4790*/  HADD2.F32 R165, -RZ, R165.H0_H0 ;  /* 0x200000a5ffa57230 */ /* 0x000fc60000004100 */
[-C--:B------:R-:W-:Y:S02]  /*47a0*/  FMUL.FTZ R170, R167, R42.reuse ;  /* 0x0000002aa7aa7220 */ /* 0x080fe40000410000 */
[C---:B------:R-:W-:Y:S02]  /*47b0*/  FMUL.FTZ R172, R165.reuse, R42 ;  /* 0x0000002aa5ac7220 */ /* 0x040fe40000410000 */
[-C--:B------:R-:W-:Y:S02]  /*47c0*/  FFMA.FTZ R42, R165, R168.reuse, -R170 ;  /* 0x000000a8a52a7223 */ /* 0x080fe400000108aa */
[----:B------:R-:W-:Y:S01]  /*47d0*/  FFMA.FTZ R165, R167, R168, R172 ;  /* 0x000000a8a7a57223 */ /* 0x000fe200000100ac */
[----:B------:R-:W-:Y:S02]  /*47e0*/  F2FP.F16.E4M3.UNPACK_B R167, R166.H1 ;  /* 0x000000a6ffa7723e */ /* 0x000fe400030006ff */
        /* <DEDUP_REMOVED lines=12> */
[----:B------:R-:W-:Y:S01]  /*48b0*/  FFMA.FTZ R167, R41, R170, R174 ;  /* 0x000000aa29a77223 */ /* 0x000fe200000100ae */
[--C-:B------:R-:W-:Y:S01]  /*48c0*/  HADD2.F32 R41, -RZ, R166.reuse.H1_H1 ;  /* 0x300000a6ff297230 */ /* 0x100fe20000004100 */
[----:B------:R-:W-:Y:S01]  /*48d0*/  F2FP.SATFINITE.E4M3.F32.PACK_AB_MERGE_C R170, R121, R120, RZ ;  /* 0x0000007879aa723e */ /* 0x000fe200048070ff */
[----:B------:R-:W-:-:S02]  /*48e0*/  HADD2.F32 R166, -RZ, R166.H0_H0 ;  /* 0x200000a6ffa67230 */ /* 0x000fc40000004100 */
[----:B------:R-:W-:Y:S01]  /*48f0*/  F2FP.SATFINITE.E4M3.F32.PACK_AB_MERGE_C R167, R167, R40, RZ ;  /* 0x00000028a7a7723e */ /* 0x000fe200048070ff */
[C---:B------:R-:W-:Y:S01]  /*4900*/  FMUL.FTZ R121, R41.reuse, R169 ;  /* 0x000000a929797220 */ /* 0x040fe20000410000 */
[----:B------:R-:W-:Y:S01]  /*4910*/  F2FP.SATFINITE.E4M3.F32.PACK_AB_MERGE_C R40, R132, R43, R130 ;  /* 0x0000002b8428723e */ /* 0x000fe20004807082 */
[----:B------:R-:W-:Y:S01]  /*4920*/  FMUL.FTZ R120, R166, R169 ;  /* 0x000000a9a6787220 */ /* 0x000fe20000410000 */
[----:B------:R-:W-:Y:S01]  /*4930*/  F2FP.SATFINITE.E4M3.F32.PACK_AB_MERGE_C R43, R164, R133, R165 ;  /* 0x00000085a42b723e */ /* 0x000fe200048070a5 */
[-C--:B------:R-:W-:Y:S02]  /*4940*/  FFMA.FTZ R121, R166, R168.reuse, -R121 ;  /* 0x000000a8a6797223 */ /* 0x080fe40000010879 */
[----:B------:R-:W-:Y:S01]  /*4950*/  FFMA.FTZ R120, R41, R168, R120 ;  /* 0x000000a829787223 */ /* 0x000fe20000010078 */
[----:B------:R-:W-:-:S04]  /*4960*/  F2FP.SATFINITE.E4M3.F32.PACK_AB_MERGE_C R41, R95, R94, R170 ;  /* 0x0000005e5f29723e */ /* 0x000fc800048070aa */
[----:B------:R-:W-:-:S07]  /*4970*/  F2FP.SATFINITE.E4M3.F32.PACK_AB_MERGE_C R42, R120, R121, R167 ;  /* 0x00000079782a723e */ /* 0x000fce00048070a7 */
.L_x_1354:
[----:B------:R-:W-:Y:S05]  /*4980*/  BSYNC B3 ;  /* 0x0000000000037941 */ /* 0x000fea0003800000 */
.L_x_1353:
[----:B-1----:R4:W-:Y:S02]  /*4990*/  STG.E.128 desc[UR60][R48.64+0x20], R40 ;  /* 0x0000202830007986 */ /* 0x0029e4000c101d3c */
.L_x_1352:
[----:B------:R-:W-:Y:S05]  /*49a0*/  BSYNC B2 ;  /* 0x0000000000027941 */ /* 0x000fea0003800000 */
.L_x_1351:
[----:B------:R-:W-:Y:S01]  /*49b0*/  ISETP.NE.AND P2, PT, R36, RZ, PT ;  /* 0x000000ff2400720c */ /* 0x000fe20003f45270 */
[----:B------:R-:W-:-:S12]  /*49c0*/  BSSY B2, `(.L_x_1355) ;  /* 0x000006f000027945 */ /* 0x000fd80003800000 */
        /* <DEDUP_REMOVED lines=9> */
[----:B------:R-:W-:Y:S02]  /*4a60*/  SHF.R.U32.HI R95, RZ, 0x10, R93 ;  /* 0x00000010ff5f7819 */ /* 0x000fe4000001165d */
[----:B------:R-:W-:Y:S01]  /*4a70*/  LOP3.LUT R94, R93, 0xff0000ff, RZ, 0xc0, !PT ;  /* 0xff0000ff5d5e7812 */ /* 0x000fe200078ec0ff */
[----:B------:R-:W-:Y:S01]  /*4a80*/  IMAD.SHL.U32 R93, R92, 0x100, RZ ;  /* 0x000001005c5d7824 */ /* 0x000fe200078e00ff */
[----:B------:R-:W-:Y:S01]  /*4a90*/  LOP3.LUT R87, R87, 0xff0000ff, RZ, 0xc0, !PT ;  /* 0xff0000ff57577812 */ /* 0x000fe200078ec0ff */
[----:B-1----:R-:W-:Y:S01]  /*4aa0*/  IMAD.MOV.U32 R92, RZ, RZ, R40 ;  /* 0x000000ffff5c7224 */ /* 0x002fe200078e0028 */
[----:B------:R-:W-:-:S02]  /*4ab0*/  F2FP.F16.E4M3.UNPACK_B R40, R41 ;  /* 0x00000029ff28723e */ /* 0x000fc400020006ff */
[----:B------:R-:W-:Y:S01]  /*4ac0*/  LOP3.LUT R87, R87, 0xff00, R86, 0xf8, !PT ;  /* 0x0000ff0057577812 */ /* 0x000fe200078ef856 */
[----:B------:R-:W-:Y:S01]  /*4ad0*/  IMAD.U32 R86, R121, 0x10000, RZ ;  /* 0x0001000079567824 */ /* 0x000fe200078e00ff */
[----:B------:R-:W-:Y:S01]  /*4ae0*/  LOP3.LUT R120, R94, 0xff00, R93, 0xf8, !PT ;  /* 0x0000ff005e787812 */ /* 0x000fe200078ef85d */
[----:B------:R-:W-:Y:S01]  /*4af0*/  IMAD.U32 R93, R95, 0x10000, RZ ;  /* 0x000100005f5d7824 */ /* 0x000fe200078e00ff */
        /* <DEDUP_REMOVED lines=26> */
[----:B------:R-:W-:-:S02]  /*4ca0*/  HADD2.F32 R120, -RZ, R93.H1_H1 ;  /* 0x3000005dff787230 */ /* 0x000fc40000004100 */
[----:B------:R-:W-:Y:S02]  /*4cb0*/  HADD2.F32 R95, -RZ, R93.H0_H0 ;  /* 0x2000005dff5f7230 */ /* 0x000fe40000004100 */
[----:B------:R-:W-:Y:S02]  /*4cc0*/  HADD2.F32 R161, -RZ, R161.H0_H0 ;  /* 0x200000a1ffa17230 */ /* 0x000fe40000004100 */
[-C--:B------:R-:W-:Y:S01]  /*4cd0*/  FMUL.FTZ R132, R120, R121.reuse ;  /* 0x0000007978847220 */ /* 0x080fe20000410000 */
[--C-:B------:R-:W-:Y:S02]  /*4ce0*/  HADD2.F32 R94, -RZ, R92.reuse.H1_H1 ;  /* 0x3000005cff5e7230 */ /* 0x100fe40000004100 */
[----:B------:R-:W-:Y:S01]  /*4cf0*/  FMUL.FTZ R121, R95, R121 ;  /* 0x000000795f797220 */ /* 0x000fe20000410000 */
[----:B------:R-:W-:Y:S02]  /*4d00*/  HADD2.F32 R93, -RZ, R92.H0_H0 ;  /* 0x2000005cff5d7230 */ /* 0x000fe40000004100 */
[----:B------:R-:W-:-:S02]  /*4d10*/  HADD2.F32 R92, -RZ, R160.H1_H1 ;  /* 0x300000a0ff5c7230 */ /* 0x000fc40000004100 */
[-C--:B------:R-:W-:Y:S01]  /*4d20*/  FMUL.FTZ R130, R94, R161.reuse ;  /* 0x000000a15e827220 */ /* 0x080fe20000410000 */
[----:B------:R-:W-:Y:S02]  /*4d30*/  HADD2.F32 R160, -RZ, R160.H0_H0 ;  /* 0x200000a0ffa07230 */ /* 0x000fe40000004100 */
[----:B------:R-:W-:Y:S01]  /*4d40*/  FMUL.FTZ R161, R93, R161 ;  /* 0x000000a15da17220 */ /* 0x000fe20000410000 */
[-C--:B------:R-:W-:Y:S01]  /*4d50*/  FFMA.FTZ R95, R95, R92.reuse, -R132 ;  /* 0x0000005c5f5f7223 */ /* 0x080fe20000010884 */
[----:B------:R-:W-:Y:S01]  /*4d60*/  FFMA.FTZ R132, R120, R92, R121 ;  /* 0x0000005c78847223 */ /* 0x000fe20000010079 */
[-C--:B------:R-:W-:Y:S01]  /*4d70*/  FFMA.FTZ R92, R93, R160.reuse, -R130 ;  /* 0x000000a05d5c7223 */ /* 0x080fe20000010882 */
[----:B------:R-:W-:Y:S01]  /*4d80*/  FFMA.FTZ R93, R94, R160, R161 ;  /* 0x000000a05e5d7223 */ /* 0x000fe200000100a1 */
[----:B------:R-:W-:Y:S02]  /*4d90*/  F2FP.F16.E4M3.UNPACK_B R120, R43.H1 ;  /* 0x0000002bff78723e */ /* 0x000fe400030006ff */
[----:B------:R-:W-:-:S02]  /*4da0*/  F2FP.SATFINITE.E4M3.F32.PACK_AB_MERGE_C R94, R164, R133, RZ ;  /* 0x00000085a45e723e */ /* 0x000fc400048070ff */
[----:B------:R-:W-:Y:S01]  /*4db0*/  F2FP.F16.E4M3.UNPACK_B R164, R87.H1 ;  /* 0x00000057ffa4723e */ /* 0x000fe200030006ff */
[--C-:B------:R-:W-:Y:S01]  /*4dc0*/  HADD2.F32 R133, -RZ, R120.reuse.H1_H1 ;  /* 0x30000078ff857230 */ /* 0x100fe20000004100 */
[----:B------:R-:W-:Y:S01]  /*4dd0*/  F2FP.SATFINITE.E4M3.F32.PACK_AB_MERGE_C R95, R132, R95, RZ ;  /* 0x0000005f845f723e */ /* 0x000fe200048070ff */
[----:B------:R-:W-:Y:S01]  /*4de0*/  HADD2.F32 R132, -RZ, R120.H0_H0 ;  /* 0x20000078ff847230 */ /* 0x000fe20000004100 */
[----:B------:R-:W-:Y:S01]  /*4df0*/  F2FP.F16.E4M3.UNPACK_B R120, R86.H1 ;  /* 0x00000056ff78723e */ /* 0x000fe200030006ff */
[--C-:B------:R-:W-:Y:S01]  /*4e00*/  HADD2.F32 R160, -RZ, R164.reuse.H1_H1 ;  /* 0x300000a4ffa07230 */ /* 0x100fe20000004100 */
[----:B------:R-:W-:Y:S01]  /*4e10*/  F2FP.F16.E4M3.UNPACK_B R130, R42.H1 ;  /* 0x0000002aff82723e */ /* 0x000fe200030006ff */
        /* <DEDUP_REMOVED lines=39> */
.L_x_1358:
[----:B------:R-:W-:Y:S05]  /*5090*/  BSYNC B3 ;  /* 0x0000000000037941 */ /* 0x000fea0003800000 */
.L_x_1357:
[----:B-1----:R0:W-:Y:S02]  /*50a0*/  STG.E.128 desc[UR60][R48.64+0x40], R40 ;  /* 0x0000402830007986 */ /* 0x0021e4000c101d3c */
.L_x_1356:
[----:B------:R-:W-:Y:S05]  /*50b0*/  BSYNC B2 ;  /* 0x0000000000027941 */ /* 0x000fea0003800000 */
.L_x_1355:
        /* <DEDUP_REMOVED lines=9> */
[----:B------:R-:W-:Y:S02]  /*5150*/  LOP3.LUT R82, R83, 0xff0000ff, RZ, 0xc0, !PT ;  /* 0xff0000ff53527812 */ /* 0x000fe400078ec0ff */
[----:B------:R-:W-:Y:S01]  /*5160*/  SHF.R.U32.HI R87, RZ, 0x10, R83 ;  /* 0x00000010ff577819 */ /* 0x000fe20000011653 */
[----:B------:R-:W-:Y:S01]  /*5170*/  IMAD.SHL.U32 R83, R93, 0x100, RZ ;  /* 0x000001005d537824 */ /* 0x000fe200078e00ff */
[----:B------:R-:W-:Y:S02]  /*5180*/  LOP3.LUT R86, R85, 0xff0000ff, RZ, 0xc0, !PT ;  /* 0xff0000ff55567812 */ /* 0x000fe400078ec0ff */
[----:B------:R-:W-:Y:S01]  /*5190*/  SHF.R.U32.HI R92, RZ, 0x10, R85 ;  /* 0x00000010ff5c7819 */ /* 0x000fe20000011655 */
[----:B------:R-:W-:Y:S01]  /*51a0*/  IMAD.SHL.U32 R85, R84, 0x100, RZ ;  /* 0x0000010054557824 */ /* 0x000fe200078e00ff */
[----:B------:R-:W-:Y:S01]  /*51b0*/  LOP3.LUT R82, R82, 0xff00, R83, 0xf8, !PT ;  /* 0x0000ff0052527812 */ /* 0x000fe200078ef853 */
[----:B------:R-:W-:-:S02]  /*51c0*/  IMAD.U32 R83, R87, 0x10000, RZ ;  /* 0x0001000057537824 */ /* 0x000fc400078e00ff */
[----:B-1----:R-:W-:Y:S01]  /*51d0*/  IMAD.MOV.U32 R84, RZ, RZ, R40 ;  /* 0x000000ffff547224 */ /* 0x002fe200078e0028 */
        /* <DEDUP_REMOVED lines=32> */
[--C-:B------:R-:W-:Y:S02]  /*53e0*/  HADD2.F32 R85, -RZ, R84.reuse.H0_H0 ;  /* 0x20000054ff557230 */ /* 0x100fe40000004100 */
[----:B------:R-:W-:Y:S01]  /*53f0*/  FMUL.FTZ R120, R92, R93 ;  /* 0x0000005d5c787220 */ /* 0x000fe20000410000 */
[----:B------:R-:W-:-:S02]  /*5400*/  HADD2.F32 R86, -RZ, R84.H1_H1 ;  /* 0x30000054ff567230 */ /* 0x000fc40000004100 */
[----:B------:R-:W-:Y:S01]  /*5410*/  FMUL.FTZ R93, R87, R93 ;  /* 0x0000005d575d7220 */ /* 0x000fe20000410000 */
[----:B------:R-:W-:Y:S01]  /*5420*/  HADD2.F32 R159, -RZ, R159.H0_H0 ;  /* 0x2000009fff9f7230 */ /* 0x000fe20000004100 */
[----:B------:R-:W-:Y:S01]  /*5430*/  F2FP.F16.E4M3.UNPACK_B R95, R82 ;  /* 0x00000052ff5f723e */ /* 0x000fe200020006ff */
        /* <DEDUP_REMOVED lines=54> */
.L_x_1362:
[----:B------:R-:W-:Y:S05]  /*57a0*/  BSYNC B3 ;  /* 0x0000000000037941 */ /* 0x000fea0003800000 */
.L_x_1361:
[----:B-1----:R0:W-:Y:S02]  /*57b0*/  STG.E.128 desc[UR60][R48.64+0x60], R40 ;  /* 0x0000602830007986 */ /* 0x0021e4000c101d3c */
.L_x_1360:
[----:B------:R-:W-:Y:S05]  /*57c0*/  BSYNC B2 ;  /* 0x0000000000027941 */ /* 0x000fea0003800000 */
.L_x_1359:
        /* <DEDUP_REMOVED lines=51> */
[----:B------:R-:W-:Y:S02]  /*5b00*/  HADD2.F32 R155, -RZ, R155.H0_H0 ;  /* 0x2000009bff9b7230 */ /* 0x000fe40000004100 */
[----:B------:R-:W-:Y:S01]  /*5b10*/  FMUL.FTZ R92, R84, R85 ;  /* 0x00000055545c7220 */ /* 0x000fe20000410000 */
[----:B------:R-:W-:-:S02]  /*5b20*/  HADD2.F32 R81, -RZ, R80.H0_H0 ;  /* 0x20000050ff517230 */ /* 0x000fc40000004100 */
[----:B------:R-:W-:Y:S01]  /*5b30*/  FMUL.FTZ R85, R83, R85 ;  /* 0x0000005553557220 */ /* 0x000fe20000410000 */
[----:B------:R-:W-:Y:S02]  /*5b40*/  HADD2.F32 R82, -RZ, R80.H1_H1 ;  /* 0x30000050ff527230 */ /* 0x000fe40000004100 */
        /* <DEDUP_REMOVED lines=54> */
.L_x_1366:
[----:B------:R-:W-:Y:S05]  /*5eb0*/  BSYNC B3 ;  /* 0x0000000000037941 */ /* 0x000fea0003800000 */
.L_x_1365:
[----:B-1----:R0:W-:Y:S02]  /*5ec0*/  STG.E.128 desc[UR60][R48.64+0x80], R40 ;  /* 0x0000802830007986 */ /* 0x0021e4000c101d3c */
.L_x_1364:
[----:B------:R-:W-:Y:S05]  /*5ed0*/  BSYNC B2 ;  /* 0x0000000000027941 */ /* 0x000fea0003800000 */
.L_x_1363:
        /* <DEDUP_REMOVED lines=46> */
[----:B------:R-:W-:-:S02]  /*61c0*/  HADD2.F32 R79, -RZ, R77.H0_H0 ;  /* 0x2000004dff4f7230 */ /* 0x000fc40000004100 */
[----:B------:R-:W-:Y:S01]  /*61d0*/  HADD2.F32 R80, -RZ, R77.H1_H1 ;  /* 0x3000004dff507230 */ /* 0x000fe20000004100 */
[----:B------:R-:W-:Y:S01]  /*61e0*/  F2FP.SATFINITE.E4M3.F32.PACK_AB_MERGE_C R95, R86, R85, RZ ;  /* 0x00000055565f723e */ /* 0x000fe200048070ff */
[--C-:B------:R-:W-:Y:S02]  /*61f0*/  HADD2.F32 R77, -RZ, R76.reuse.H0_H0 ;  /* 0x2000004cff4d7230 */ /* 0x100fe40000004100 */
[-C--:B------:R-:W-:Y:S01]  /*6200*/  FMUL.FTZ R83, R79, R81.reuse ;  /* 0x000000514f537220 */ /* 0x080fe20000410000 */
[----:B------:R-:W-:Y:S02]  /*6210*/  HADD2.F32 R78, -RZ, R76.H1_H1 ;  /* 0x3000004cff4e7230 */ /* 0x000fe40000004100 */
[----:B------:R-:W-:Y:S01]  /*6220*/  FMUL.FTZ R84, R80, R81 ;  /* 0x0000005150547220 */ /* 0x000fe20000410000 */
[----:B------:R-:W-:Y:S01]  /*6230*/  HADD2.F32 R154, -RZ, R154.H0_H0 ;  /* 0x2000009aff9a7230 */ /* 0x000fe20000004100 */
[----:B------:R-:W-:Y:S01]  /*6240*/  F2FP.F16.E4M3.UNPACK_B R85, R75.H1 ;  /* 0x0000004bff55723e */ /* 0x000fe200030006ff */
[--C-:B------:R-:W-:Y:S01]  /*6250*/  HADD2.F32 R76, -RZ, R148.reuse.H1_H1 ;  /* 0x30000094ff4c7230 */ /* 0x100fe20000004100 */
[----:B------:R-:W-:Y:S01]  /*6260*/  F2FP.SATFINITE.E4M3.F32.PACK_AB_MERGE_C R41, R41, R40, R95 ;  /* 0x000000282929723e */ /* 0x000fe2000480705f */
[----:B------:R-:W-:-:S02]  /*6270*/  HADD2.F32 R148, -RZ, R148.H0_H0 ;  /* 0x20000094ff947230 */ /* 0x000fc40000004100 */
        /* <DEDUP_REMOVED lines=51> */
.L_x_1368:
[----:B------:R-:W-:Y:S05]  /*65b0*/  BSYNC B2 ;  /* 0x0000000000027941 */ /* 0x000fea0003800000 */
.L_x_1367:
[----:B-1----:R0:W-:Y:S02]  /*65c0*/  STG.E.128 desc[UR60][R48.64+0xa0], R40 ;  /* 0x0000a02830007986 */ /* 0x0021e4000c101d3c */
.L_x_1346:
[----:B------:R-:W-:Y:S05]  /*65d0*/  BSYNC B1 ;  /* 0x0000000000017941 */ /* 0x000fea0003800000 */
.L_x_1345:
        /* <DEDUP_REMOVED lines=15> */
[----:B------:R-:W-:Y:S02]  /*66d0*/  LOP3.LUT R71, R73, 0xff0000ff, RZ, 0xc0, !PT ;  /* 0xff0000ff49477812 */ /* 0x000fe400078ec0ff */
[----:B------:R-:W-:-:S02]  /*66e0*/  SHF.R.U32.HI R73, RZ, 0x10, R73 ;  /* 0x00000010ff497819 */ /* 0x000fc40000011649 */
[----:B------:R-:W-:Y:S01]  /*66f0*/  LOP3.LUT R49, R49, 0xff00, R70, 0xf8, !PT ;  /* 0x0000ff0031317812 */ /* 0x000fe200078ef846 */
[----:B------:R-:W-:Y:S01]  /*6700*/  IMAD.U32 R70, R74, 0x10000, RZ ;  /* 0x000100004a467824 */ /* 0x000fe200078e00ff */
[----:B------:R-:W-:Y:S01]  /*6710*/  LOP3.LUT R72, R71, 0xff00, R72, 0xf8, !PT ;  /* 0x0000ff0047487812 */ /* 0x000fe200078ef848 */
[----:B------:R-:W-:Y:S01]  /*6720*/  IMAD.U32 R73, R73, 0x10000, RZ ;  /* 0x0001000049497824 */ /* 0x000fe200078e00ff */
        /* <DEDUP_REMOVED lines=90> */
.L_x_1373:
[----:B------:R-:W-:Y:S05]  /*6cd0*/  BSYNC B2 ;  /* 0x0000000000027941 */ /* 0x000fea0003800000 */
.L_x_1372:
[----:B-1----:R0:W-:Y:S02]  /*6ce0*/  STG.E.128 desc[UR60][R44.64], R40 ;  /* 0x000000282c007986 */ /* 0x0021e4000c101d3c */
.L_x_1371:
[----:B------:R-:W-:Y:S05]  /*6cf0*/  BSYNC B1 ;  /* 0x0000000000017941 */ /* 0x000fea0003800000 */
.L_x_1370:
        /* <DEDUP_REMOVED lines=18> */
[----:B------:R-:W-:-:S02]  /*6e20*/  F2FP.F16.E4M3.UNPACK_B R40, R41 ;  /* 0x00000029ff28723e */ /* 0x000fc400020006ff */
[----:B------:R-:W-:Y:S01]  /*6e30*/  LOP3.LUT R69, R68, 0xff00, R67, 0xf8, !PT ;  /* 0x0000ff0044457812 */ /* 0x000fe200078ef843 */
[----:B------:R-:W-:Y:S01]  /*6e40*/  IMAD.U32 R68, R70, 0x10000, RZ ;  /* 0x0001000046447824 */ /* 0x000fe200078e00ff */
        /* <DEDUP_REMOVED lines=39> */
[CC--:B------:R-:W-:Y:S01]  /*70c0*/  FMUL.FTZ R69, R49.reuse, R150.reuse ;  /* 0x0000009631457220 */ /* 0x0c0fe20000410000 */
[----:B------:R-:W-:Y:S01]  /*70d0*/  FMUL.FTZ R72, R48, R150 ;  /* 0x0000009630487220 */ /* 0x000fe20000410000 */
[----:B------:R-:W-:Y:S02]  /*70e0*/  F2FP.F16.E4M3.UNPACK_B R68, R70.H1 ;  /* 0x00000046ff44723e */ /* 0x000fe400030006ff */
[----:B------:R-:W-:Y:S01]  /*70f0*/  F2FP.SATFINITE.E4M3.F32.PACK_AB_MERGE_C R79, R74, R71, RZ ;  /* 0x000000474a4f723e */ /* 0x000fe200048070ff */
[----:B------:R-:W-:Y:S01]  /*7100*/  FFMA.FTZ R75, R49, R149, -R72 ;  /* 0x00000095314b7223 */ /* 0x000fe20000010848 */
[----:B------:R-:W-:Y:S01]  /*7110*/  F2FP.F16.E4M3.UNPACK_B R49, R43.H1 ;  /* 0x0000002bff31723e */ /* 0x000fe200030006ff */
[----:B------:R-:W-:Y:S01]  /*7120*/  FFMA.FTZ R76, R48, R149, R69 ;  /* 0x00000095304c7223 */ /* 0x000fe20000010045 */
[-C--:B------:R-:W-:Y:S01]  /*7130*/  F2FP.F16.E4M3.UNPACK_B R71, R73.reuse.H1 ;  /* 0x00000049ff47723e */ /* 0x080fe200030006ff */
[----:B------:R-:W-:Y:S01]  /*7140*/  HADD2.F32 R69, -RZ, R68.H1_H1 ;  /* 0x30000044ff457230 */ /* 0x000fe20000004100 */
[----:B------:R-:W-:Y:S01]  /*7150*/  F2FP.F16.E4M3.UNPACK_B R48, R42.H1 ;  /* 0x0000002aff30723e */ /* 0x000fe200030006ff */
        /* <DEDUP_REMOVED lines=14> */
[----:B------:R-:W-:Y:S01]  /*7240*/  F2FP.F16.E4M3.UNPACK_B R42, R42 ;  /* 0x0000002aff2a723e */ /* 0x000fe200020006ff */
[----:B------:R-:W-:Y:S01]  /*7250*/  FMUL.FTZ R72, R48, R72 ;  /* 0x0000004830487220 */ /* 0x000fe20000410000 */
[----:B------:R-:W-:-:S02]  /*7260*/  HADD2.F32 R73, -RZ, R73.H0_H0 ;  /* 0x20000049ff497230 */ /* 0x000fc40000004100 */
[-C--:B------:R-:W-:Y:S01]  /*7270*/  FFMA.FTZ R77, R48, R66.reuse, -R77 ;  /* 0x00000042304d7223 */ /* 0x080fe2000001084d */
[--C-:B------:R-:W-:Y:S02]  /*7280*/  HADD2.F32 R48, -RZ, R43.reuse.H0_H0 ;  /* 0x2000002bff307230 */ /* 0x100fe40000004100 */
[----:B------:R-:W-:Y:S01]  /*7290*/  FFMA.FTZ R72, R49, R66, R72 ;  /* 0x0000004231487223 */ /* 0x000fe20000010048 */
[----:B------:R-:W-:Y:S02]  /*72a0*/  HADD2.F32 R49, -RZ, R43.H1_H1 ;  /* 0x3000002bff317230 */ /* 0x000fe40000004100 */
[----:B------:R-:W-:Y:S01]  /*72b0*/  FFMA.FTZ R69, R67, R69, R74 ;  /* 0x0000004543457223 */ /* 0x000fe2000001004a */
[--C-:B------:R-:W-:Y:S01]  /*72c0*/  HADD2.F32 R43, -RZ, R42.reuse.H0_H0 ;  /* 0x2000002aff2b7230 */ /* 0x100fe20000004100 */
[----:B------:R-:W-:Y:S01]  /*72d0*/  F2FP.SATFINITE.E4M3.F32.PACK_AB_MERGE_C R40, R76, R75, R79 ;  /* 0x0000004b4c28723e */ /* 0x000fe2000480704f */
[----:B------:R-:W-:Y:S01]  /*72e0*/  HADD2.F32 R42, -RZ, R42.H1_H1 ;  /* 0x3000002aff2a7230 */ /* 0x000fe20000004100 */
[----:B------:R-:W-:Y:S01]  /*72f0*/  F2FP.SATFINITE.E4M3.F32.PACK_AB_MERGE_C R72, R72, R77, RZ ;  /* 0x0000004d4848723e */ /* 0x000fe200048070ff */
[----:B------:R-:W-:Y:S01]  /*7300*/  HADD2.F32 R71, -RZ, R71.H0_H0 ;  /* 0x20000047ff477230 */ /* 0x000fe20000004100 */
[----:B------:R-:W-:Y:S01]  /*7310*/  F2FP.SATFINITE.E4M3.F32.PACK_AB_MERGE_C R69, R69, R78, RZ ;  /* 0x0000004e4545723e */ /* 0x000fe200048070ff */
[----:B------:R-:W-:-:S02]  /*7320*/  HADD2.F32 R68, -RZ, R68.H0_H0 ;  /* 0x20000044ff447230 */ /* 0x000fc40000004100 */
[----:B------:R-:W-:Y:S01]  /*7330*/  FMUL.FTZ R66, R42, R73 ;  /* 0x000000492a427220 */ /* 0x000fe20000410000 */
[----:B------:R-:W-:Y:S02]  /*7340*/  HADD2.F32 R70, -RZ, R70.H0_H0 ;  /* 0x20000046ff467230 */ /* 0x000fe40000004100 */
[-C--:B------:R-:W-:Y:S01]  /*7350*/  FMUL.FTZ R67, R49, R71.reuse ;  /* 0x0000004731437220 */ /* 0x080fe20000410000 */
[C---:B------:R-:W-:Y:S01]  /*7360*/  FMUL.FTZ R74, R48.reuse, R71 ;  /* 0x00000047304a7220 */ /* 0x040fe20000410000 */
[----:B------:R-:W-:Y:S02]  /*7370*/  FMUL.FTZ R73, R43, R73 ;  /* 0x000000492b497220 */ /* 0x000fe40000410000 */
[-C--:B------:R-:W-:Y:S01]  /*7380*/  FFMA.FTZ R67, R48, R68.reuse, -R67 ;  /* 0x0000004430437223 */ /* 0x080fe20000010843 */
[----:B------:R-:W-:Y:S01]  /*7390*/  FFMA.FTZ R74, R49, R68, R74 ;  /* 0x00000044314a7223 */ /* 0x000fe2000001004a */
[-C--:B------:R-:W-:Y:S01]  /*73a0*/  FFMA.FTZ R66, R43, R70.reuse, -R66 ;  /* 0x000000462b427223 */ /* 0x080fe20000010842 */
[----:B------:R-:W-:-:S03]  /*73b0*/  FFMA.FTZ R73, R42, R70, R73 ;  /* 0x000000462a497223 */ /* 0x000fc60000010049 */
[----:B------:R-:W-:Y:S02]  /*73c0*/  F2FP.SATFINITE.E4M3.F32.PACK_AB_MERGE_C R43, R74, R67, R69 ;  /* 0x000000434a2b723e */ /* 0x000fe40004807045 */
[----:B------:R-:W-:-:S07]  /*73d0*/  F2FP.SATFINITE.E4M3.F32.PACK_AB_MERGE_C R42, R73, R66, R72 ;  /* 0x00000042492a723e */ /* 0x000fce0004807048 */
.L_x_1377:
[----:B------:R-:W-:Y:S05]  /*73e0*/  BSYNC B2 ;  /* 0x0000000000027941 */ /* 0x000fea0003800000 */
.L_x_1376:
[----:B-1----:R0:W-:Y:S02]  /*73f0*/  STG.E.128 desc[UR60][R44.64+0x20], R40 ;  /* 0x000020282c007986 */ /* 0x0021e4000c101d3c */
.L_x_1375:
[----:B------:R-:W-:Y:S05]  /*7400*/  BSYNC B1 ;  /* 0x0000000000017941 */ /* 0x000fea0003800000 */
.L_x_1374:
        /* <DEDUP_REMOVED lines=110> */
.L_x_1381:
[----:B------:R-:W-:Y:S05]  /*7af0*/  BSYNC B2 ;  /* 0x0000000000027941 */ /* 0x000fea0003800000 */
.L_x_1380:
[----:B-1----:R0:W-:Y:S02]  /*7b00*/  STG.E.128 desc[UR60][R44.64+0x40], R40 ;  /* 0x000040282c007986 */ /* 0x0021e4000c101d3c */
.L_x_1379:
[----:B------:R-:W-:Y:S05]  /*7b10*/  BSYNC B1 ;  /* 0x0000000000017941 */ /* 0x000fea0003800000 */
.L_x_1378:
        /* <DEDUP_REMOVED lines=22> */
[----:B------:R-:W-:Y:S02]  /*7c80*/  F2FP.F16.E4M3.UNPACK_B R41, R41.H1 ;  /* 0x00000029ff29723e */ /* 0x000fe400030006ff */
[----:B------:R-:W-:Y:S01]  /*7c90*/  LOP3.LUT R64, R62, 0xff0000, R59, 0xf8, !PT ;  /* 0x00ff00003e407812 */ /* 0x000fe200078ef83b */
[----:B------:R-:W-:Y:S01]  /*7ca0*/  HADD2.F32 R62, -RZ, R60.H0_H0 ;  /* 0x2000003cff3e7230 */ /* 0x000fe20000004100 */
[----:B------:R-:W-:Y:S01]  /*7cb0*/  LOP3.LUT R61, R58, 0xff0000, R49, 0xf8, !PT ;  /* 0x00ff00003a3d7812 */ /* 0x000fe200078ef831 */
[----:B------:R-:W-:Y:S01]  /*7cc0*/  HADD2.F32 R49, -RZ, R40.H1_H1 ;  /* 0x30000028ff317230 */ /* 0x000fe20000004100 */
[----:B------:R-:W-:Y:S01]  /*7cd0*/  F2FP.F16.E4M3.UNPACK_B R59, R134.H1 ;  /* 0x00000086ff3b723e */ /* 0x000fe200030006ff */
[----:B------:R-:W-:Y:S01]  /*7ce0*/  HADD2.F32 R63, -RZ, R60.H1_H1 ;  /* 0x3000003cff3f7230 */ /* 0x000fe20000004100 */
[----:B------:R-:W-:Y:S01]  /*7cf0*/  F2FP.F16.E4M3.UNPACK_B R135, R135 ;  /* 0x00000087ff87723e */ /* 0x000fe200020006ff */
[----:B------:R-:W-:-:S02]  /*7d00*/  HADD2.F32 R58, -RZ, R41.H1_H1 ;  /* 0x30000029ff3a7230 */ /* 0x000fc40000004100 */
[----:B------:R-:W-:Y:S01]  /*7d10*/  FMUL.FTZ R65, R49, R62 ;  /* 0x0000003e31417220 */ /* 0x000fe20000410000 */
[----:B------:R-:W-:Y:S01]  /*7d20*/  HADD2.F32 R40, -RZ, R40.H0_H0 ;  /* 0x20000028ff287230 */ /* 0x000fe20000004100 */
[----:B------:R-:W-:Y:S01]  /*7d30*/  F2FP.F16.E4M3.UNPACK_B R134, R134 ;  /* 0x00000086ff86723e */ /* 0x000fe200020006ff */
[----:B------:R-:W-:Y:S02]  /*7d40*/  HADD2.F32 R60, -RZ, R59.H0_H0 ;  /* 0x2000003bff3c7230 */ /* 0x000fe40000004100 */
[-C--:B------:R-:W-:Y:S01]  /*7d50*/  FMUL.FTZ R66, R58, R63.reuse ;  /* 0x0000003f3a427220 */ /* 0x080fe20000410000 */
[----:B------:R-:W-:Y:S02]  /*7d60*/  HADD2.F32 R41, -RZ, R41.H0_H0 ;  /* 0x20000029ff297230 */ /* 0x000fe40000004100 */
[C---:B------:R-:W-:Y:S01]  /*7d70*/  FMUL.FTZ R62, R40.reuse, R62 ;  /* 0x0000003e283e7220 */ /* 0x040fe20000410000 */
[----:B------:R-:W-:Y:S02]  /*7d80*/  HADD2.F32 R59, -RZ, R59.H1_H1 ;  /* 0x3000003bff3b7230 */ /* 0x000fe40000004100 */
[-C--:B------:R-:W-:Y:S01]  /*7d90*/  FFMA.FTZ R40, R40, R60.reuse, -R65 ;  /* 0x0000003c28287223 */ /* 0x080fe20000010841 */
[----:B------:R-:W-:Y:S01]  /*7da0*/  FMUL.FTZ R63, R41, R63 ;  /* 0x0000003f293f7220 */ /* 0x000fe20000410000 */
[----:B------:R-:W-:Y:S01]  /*7db0*/  FFMA.FTZ R67, R49, R60, R62 ;  /* 0x0000003c31437223 */ /* 0x000fe2000001003e */
[-C--:B------:R-:W-:Y:S01]  /*7dc0*/  FFMA.FTZ R65, R41, R59.reuse, -R66 ;  /* 0x0000003b29417223 */ /* 0x080fe20000010842 */
[-C--:B------:R-:W-:Y:S01]  /*7dd0*/  F2FP.F16.E4M3.UNPACK_B R41, R48.reuse.H1 ;  /* 0x00000030ff29723e */ /* 0x080fe200030006ff */
[----:B------:R-:W-:Y:S01]  /*7de0*/  FFMA.FTZ R68, R58, R59, R63 ;  /* 0x0000003b3a447223 */ /* 0x000fe2000001003f */
[----:B------:R-:W-:Y:S01]  /*7df0*/  F2FP.F16.E4M3.UNPACK_B R48, R48 ;  /* 0x00000030ff30723e */ /* 0x000fe200020006ff */
[----:B------:R-:W-:-:S02]  /*7e00*/  HADD2.F32 R60, -RZ, R135.H1_H1 ;  /* 0x30000087ff3c7230 */ /* 0x000fc40000004100 */
[--C-:B------:R-:W-:Y:S01]  /*7e10*/  HADD2.F32 R49, -RZ, R41.reuse.H0_H0 ;  /* 0x20000029ff317230 */ /* 0x100fe20000004100 */
[----:B------:R-:W-:Y:S01]  /*7e20*/  F2FP.SATFINITE.E4M3.F32.PACK_AB_MERGE_C R71, R68, R65, RZ ;  /* 0x000000414447723e */ /* 0x000fe200048070ff */
[----:B------:R-:W-:Y:S02]  /*7e30*/  HADD2.F32 R58, -RZ, R41.H1_H1 ;  /* 0x30000029ff3a7230 */ /* 0x000fe40000004100 */
[--C-:B------:R-:W-:Y:S02]  /*7e40*/  HADD2.F32 R41, -RZ, R48.reuse.H0_H0 ;  /* 0x20000030ff297230 */ /* 0x100fe40000004100 */
[-C--:B------:R-:W-:Y:S01]  /*7e50*/  FMUL.FTZ R63, R49, R60.reuse ;  /* 0x0000003c313f7220 */ /* 0x080fe20000410000 */
[----:B------:R-:W-:Y:S02]  /*7e60*/  HADD2.F32 R135, -RZ, R135.H0_H0 ;  /* 0x20000087ff877230 */ /* 0x000fe40000004100 */
[----:B------:R-:W-:Y:S01]  /*7e70*/  FMUL.FTZ R62, R58, R60 ;  /* 0x0000003c3a3e7220 */ /* 0x000fe20000410000 */
[----:B------:R-:W-:-:S02]  /*7e80*/  HADD2.F32 R48, -RZ, R48.H1_H1 ;  /* 0x30000030ff307230 */ /* 0x000fc40000004100 */
        /* <DEDUP_REMOVED lines=8> */
[----:B------:R-:W-:-:S02]  /*7f10*/  F2FP.F16.E4M3.UNPACK_B R48, R43.H1 ;  /* 0x0000002bff30723e */ /* 0x000fc400030006ff */
[----:B------:R-:W-:Y:S02]  /*7f20*/  F2FP.SATFINITE.E4M3.F32.PACK_AB_MERGE_C R70, R63, R62, RZ ;  /* 0x0000003e3f46723e */ /* 0x000fe400048070ff */
[----:B------:R-:W-:Y:S01]  /*7f30*/  F2FP.F16.E4M3.UNPACK_B R62, R64.H1 ;  /* 0x00000040ff3e723e */ /* 0x000fe200030006ff */
[--C-:B------:R-:W-:Y:S01]  /*7f40*/  HADD2.F32 R58, -RZ, R48.reuse.H1_H1 ;  /* 0x30000030ff3a7230 */ /* 0x100fe20000004100 */
[-C--:B------:R-:W-:Y:S01]  /*7f50*/  F2FP.F16.E4M3.UNPACK_B R59, R61.reuse.H1 ;  /* 0x0000003dff3b723e */ /* 0x080fe200030006ff */
[----:B------:R-:W-:Y:S01]  /*7f60*/  HADD2.F32 R49, -RZ, R48.H0_H0 ;  /* 0x20000030ff317230 */ /* 0x000fe20000004100 */
[----:B------:R-:W-:Y:S01]  /*7f70*/  F2FP.F16.E4M3.UNPACK_B R41, R42.H1 ;  /* 0x0000002aff29723e */ /* 0x000fe200030006ff */
[----:B------:R-:W-:Y:S01]  /*7f80*/  HADD2.F32 R65, -RZ, R62.H1_H1 ;  /* 0x3000003eff417230 */ /* 0x000fe20000004100 */
        /* <DEDUP_REMOVED lines=19> */
[----:B------:R-:W-:Y:S02]  /*80c0*/  HADD2.F32 R43, -RZ, R43.H1_H1 ;  /* 0x3000002bff2b7230 */ /* 0x000fe40000004100 */
[--C-:B------:R-:W-:Y:S01]  /*80d0*/  HADD2.F32 R41, -RZ, R42.reuse.H0_H0 ;  /* 0x2000002aff297230 */ /* 0x100fe20000004100 */
[----:B------:R-:W-:Y:S01]  /*80e0*/  F2FP.SATFINITE.E4M3.F32.PACK_AB_MERGE_C R63, R63, R68, RZ ;  /* 0x000000443f3f723e */ /* 0x000fe200048070ff */
[----:B------:R-:W-:Y:S02]  /*80f0*/  HADD2.F32 R42, -RZ, R42.H1_H1 ;  /* 0x3000002aff2a7230 */ /* 0x000fe40000004100 */
[----:B------:R-:W-:Y:S01]  /*8100*/  FMUL.FTZ R65, R43, R62 ;  /* 0x0000003e2b417220 */ /* 0x000fe20000410000 */
[----:B------:R-:W-:-:S02]  /*8110*/  HADD2.F32 R64, -RZ, R64.H0_H0 ;  /* 0x20000040ff407230 */ /* 0x000fc40000004100 */
[----:B------:R-:W-:Y:S01]  /*8120*/  FMUL.FTZ R62, R48, R62 ;  /* 0x0000003e303e7220 */ /* 0x000fe20000410000 */
[----:B------:R-:W-:Y:S01]  /*8130*/  HADD2.F32 R59, -RZ, R59.H0_H0 ;  /* 0x2000003bff3b7230 */ /* 0x000fe20000004100 */
[----:B------:R-:W-:Y:S01]  /*8140*/  F2FP.SATFINITE.E4M3.F32.PACK_AB_MERGE_C R60, R60, R69, RZ ;  /* 0x000000453c3c723e */ /* 0x000fe200048070ff */
[----:B------:R-:W-:Y:S02]  /*8150*/  HADD2.F32 R61, -RZ, R61.H0_H0 ;  /* 0x2000003dff3d7230 */ /* 0x000fe40000004100 */
[-C--:B------:R-:W-:Y:S01]  /*8160*/  FMUL.FTZ R58, R42, R64.reuse ;  /* 0x000000402a3a7220 */ /* 0x080fe20000410000 */
[----:B------:R-:W-:Y:S01]  /*8170*/  FMUL.FTZ R49, R41, R64 ;  /* 0x0000004029317220 */ /* 0x000fe20000410000 */
[-C--:B------:R-:W-:Y:S01]  /*8180*/  FFMA.FTZ R65, R48, R59.reuse, -R65 ;  /* 0x0000003b30417223 */ /* 0x080fe20000010841 */
[----:B------:R-:W-:Y:S01]  /*8190*/  FFMA.FTZ R62, R43, R59, R62 ;  /* 0x0000003b2b3e7223 */ /* 0x000fe2000001003e */
[-C--:B------:R-:W-:Y:S01]  /*81a0*/  FFMA.FTZ R58, R41, R61.reuse, -R58 ;  /* 0x0000003d293a7223 */ /* 0x080fe2000001083a */
[----:B------:R-:W-:Y:S01]  /*81b0*/  FFMA.FTZ R49, R42, R61, R49 ;  /* 0x0000003d2a317223 */ /* 0x000fe20000010031 */
[----:B------:R-:W-:-:S02]  /*81c0*/  F2FP.SATFINITE.E4M3.F32.PACK_AB_MERGE_C R41, R67, R40, R71 ;  /* 0x000000284329723e */ /* 0x000fc40004807047 */
[----:B------:R-:W-:Y:S02]  /*81d0*/  F2FP.SATFINITE.E4M3.F32.PACK_AB_MERGE_C R40, R135, R66, R70 ;  /* 0x000000428728723e */ /* 0x000fe40004807046 */
[----:B------:R-:W-:Y:S02]  /*81e0*/  F2FP.SATFINITE.E4M3.F32.PACK_AB_MERGE_C R42, R49, R58, R63 ;  /* 0x0000003a312a723e */ /* 0x000fe4000480703f */
[----:B------:R-:W-:-:S07]  /*81f0*/  F2FP.SATFINITE.E4M3.F32.PACK_AB_MERGE_C R43, R62, R65, R60 ;  /* 0x000000413e2b723e */ /* 0x000fce000480703c */
.L_x_1385:
[----:B------:R-:W-:Y:S05]  /*8200*/  BSYNC B2 ;  /* 0x0000000000027941 */ /* 0x000fea0003800000 */
.L_x_1384:
[----:B-1----:R0:W-:Y:S02]  /*8210*/  STG.E.128 desc[UR60][R44.64+0x60], R40 ;  /* 0x000060282c007986 */ /* 0x0021e4000c101d3c */
.L_x_1383:
[----:B------:R-:W-:Y:S05]  /*8220*/  BSYNC B1 ;  /* 0x0000000000017941 */ /* 0x000fea0003800000 */
.L_x_1382:
        /* <DEDUP_REMOVED lines=9> */
[----:B------:R-:W-:Y:S01]  /*82c0*/  LOP3.LUT R47, R55, 0xff0000ff, RZ, 0xc0, !PT ;  /* 0xff0000ff372f7812 */ /* 0x000fe200078ec0ff */
[----:B------:R-:W-:Y:S01]  /*82d0*/  IMAD.MOV.U32 R48, RZ, RZ, R42 ;  /* 0x000000ffff307224 */ /* 0x000fe200078e002a */
[----:B------:R-:W-:Y:S01]  /*82e0*/  SHF.R.U32.HI R56, RZ, 0x10, R55 ;  /* 0x00000010ff387819 */ /* 0x000fe20000011637 */
[----:B------:R-:W-:Y:S01]  /*82f0*/  IMAD.SHL.U32 R42, R59, 0x100, RZ ;  /* 0x000001003b2a7824 */ /* 0x000fe200078e00ff */
[--C-:B------:R-:W-:Y:S02]  /*8300*/  SHF.R.U32.HI R55, RZ, 0x8, R57.reuse ;  /* 0x00000008ff377819 */ /* 0x100fe40000011639 */
[----:B------:R-:W-:Y:S02]  /*8310*/  LOP3.LUT R54, R57, 0xff0000ff, RZ, 0xc0, !PT ;  /* 0xff0000ff39367812 */ /* 0x000fe400078ec0ff */
[----:B------:R-:W-:Y:S01]  /*8320*/  SHF.R.U32.HI R58, RZ, 0x10, R57 ;  /* 0x00000010ff3a7819 */ /* 0x000fe20000011639 */
[----:B------:R-:W-:Y:S01]  /*8330*/  IMAD.SHL.U32 R43, R55, 0x100, RZ ;  /* 0x00000100372b7824 */ /* 0x000fe200078e00ff */
[----:B------:R-:W-:-:S02]  /*8340*/  LOP3.LUT R47, R47, 0xff00, R42, 0xf8, !PT ;  /* 0x0000ff002f2f7812 */ /* 0x000fc400078ef82a */
[----:B------:R-:W-:Y:S01]  /*8350*/  F2FP.F16.E4M3.UNPACK_B R55, R91.H1 ;  /* 0x0000005bff37723e */ /* 0x000fe200030006ff */
[----:B------:R-:W-:Y:S01]  /*8360*/  IMAD.U32 R58, R58, 0x10000, RZ ;  /* 0x000100003a3a7824 */ /* 0x000fe200078e00ff */
[----:B------:R-:W-:Y:S01]  /*8370*/  LOP3.LUT R43, R54, 0xff00, R43, 0xf8, !PT ;  /* 0x0000ff00362b7812 */ /* 0x000fe200078ef82b */
[----:B------:R-:W-:Y:S01]  /*8380*/  IMAD.U32 R54, R56, 0x10000, RZ ;  /* 0x0001000038367824 */ /* 0x000fe200078e00ff */
[-C--:B------:R-:W-:Y:S01]  /*8390*/  F2FP.F16.E4M3.UNPACK_B R42, R41.reuse ;  /* 0x00000029ff2a723e */ /* 0x080fe200020006ff */
[--C-:B------:R-:W-:Y:S01]  /*83a0*/  HADD2.F32 R57, -RZ, R55.reuse.H0_H0 ;  /* 0x20000037ff397230 */ /* 0x100fe20000004100 */
[----:B------:R-:W-:Y:S01]  /*83b0*/  LOP3.LUT R59, R43, 0xff0000, R58, 0xf8, !PT ;  /* 0x00ff00002b3b7812 */ /* 0x000fe200078ef83a */
[----:B------:R-:W-:Y:S01]  /*83c0*/  HADD2.F32 R58, -RZ, R55.H1_H1 ;  /* 0x30000037ff3a7230 */ /* 0x000fe20000004100 */
[----:B------:R-:W-:Y:S01]  /*83d0*/  LOP3.LUT R56, R47, 0xff0000, R54, 0xf8, !PT ;  /* 0x00ff00002f387812 */ /* 0x000fe200078ef836 */
[--C-:B------:R-:W-:Y:S01]  /*83e0*/  HADD2.F32 R43, -RZ, R42.reuse.H1_H1 ;  /* 0x3000002aff2b7230 */ /* 0x100fe20000004100 */
[----:B------:R-:W-:Y:S01]  /*83f0*/  F2FP.F16.E4M3.UNPACK_B R54, R90.H1 ;  /* 0x0000005aff36723e */ /* 0x000fe200030006ff */
[----:B------:R-:W-:Y:S01]  /*8400*/  HADD2.F32 R42, -RZ, R42.H0_H0 ;  /* 0x2000002aff2a7230 */ /* 0x000fe20000004100 */
[----:B------:R-:W-:-:S02]  /*8410*/  F2FP.F16.E4M3.UNPACK_B R41, R41.H1 ;  /* 0x00000029ff29723e */ /* 0x000fc400030006ff */
[-C--:B------:R-:W-:Y:S01]  /*8420*/  FMUL.FTZ R61, R43, R57.reuse ;  /* 0x000000392b3d7220 */ /* 0x080fe20000410000 */
[--C-:B------:R-:W-:Y:S02]  /*8430*/  HADD2.F32 R55, -RZ, R54.reuse.H0_H0 ;  /* 0x20000036ff377230 */ /* 0x100fe40000004100 */
[C---:B------:R-:W-:Y:S01]  /*8440*/  FMUL.FTZ R60, R42.reuse, R57 ;  /* 0x000000392a3c7220 */ /* 0x040fe20000410000 */
[--C-:B------:R-:W-:Y:S01]  /*8450*/  HADD2.F32 R47, -RZ, R41.reuse.H1_H1 ;  /* 0x30000029ff2f7230 */ /* 0x100fe20000004100 */
[----:B------:R-:W-:Y:S01]  /*8460*/  F2FP.F16.E4M3.UNPACK_B R91, R91 ;  /* 0x0000005bff5b723e */ /* 0x000fe200020006ff */
[----:B------:R-:W-:Y:S02]  /*8470*/  HADD2.F32 R41, -RZ, R41.H0_H0 ;  /* 0x20000029ff297230 */ /* 0x000fe40000004100 */
[-C--:B------:R-:W-:Y:S01]  /*8480*/  FFMA.FTZ R61, R42, R55.reuse, -R61 ;  /* 0x000000372a3d7223 */ /* 0x080fe2000001083d */
[----:B------:R-:W-:Y:S02]  /*8490*/  HADD2.F32 R54, -RZ, R54.H1_H1 ;  /* 0x30000036ff367230 */ /* 0x000fe40000004100 */
[-C--:B------:R-:W-:Y:S01]  /*84a0*/  FMUL.FTZ R42, R47, R58.reuse ;  /* 0x0000003a2f2a7220 */ /* 0x080fe20000410000 */
[----:B------:R-:W-:Y:S01]  /*84b0*/  FFMA.FTZ R62, R43, R55, R60 ;  /* 0x000000372b3e7223 */ /* 0x000fe2000001003c */
[C---:B------:R-:W-:Y:S01]  /*84c0*/  FMUL.FTZ R58, R41.reuse, R58 ;  /* 0x0000003a293a7220 */ /* 0x040fe20000410000 */
[----:B------:R-:W-:Y:S01]  /*84d0*/  F2FP.F16.E4M3.UNPACK_B R90, R90 ;  /* 0x0000005aff5a723e */ /* 0x000fe200020006ff */
[----:B------:R-:W-:Y:S01]  /*84e0*/  FFMA.FTZ R57, R41, R54, -R42 ;  /* 0x0000003629397223 */ /* 0x000fe2000001082a */
[----:B------:R-:W-:Y:S01]  /*84f0*/  F2FP.F16.E4M3.UNPACK_B R41, R40.H1 ;  /* 0x00000028ff29723e */ /* 0x000fe200030006ff */
        /* <DEDUP_REMOVED lines=10> */
[----:B------:R-:W-:-:S02]  /*85a0*/  HADD2.F32 R91, -RZ, R91.H0_H0 ;  /* 0x2000005bff5b7230 */ /* 0x000fc40000004100 */
[----:B------:R-:W-:Y:S02]  /*85b0*/  HADD2.F32 R40, -RZ, R40.H1_H1 ;  /* 0x30000028ff287230 */ /* 0x000fe40000004100 */
        /* <DEDUP_REMOVED lines=11> */
[----:B------:R-:W-:Y:S01]  /*8670*/  HADD2.F32 R54, -RZ, R47.H1_H1 ;  /* 0x3000002fff367230 */ /* 0x000fe20000004100 */
[----:B------:R-:W-:-:S02]  /*8680*/  F2FP.F16.E4M3.UNPACK_B R55, R59.H1 ;  /* 0x0000003bff37723e */ /* 0x000fc400030006ff */
[-C--:B------:R-:W-:Y:S01]  /*8690*/  F2FP.F16.E4M3.UNPACK_B R40, R48.reuse.H1 ;  /* 0x00000030ff28723e */ /* 0x080fe200030006ff */
[----:B------:R-:W-:Y:S01]  /*86a0*/  HADD2.F32 R43, -RZ, R41.H1_H1 ;  /* 0x30000029ff2b7230 */ /* 0x000fe20000004100 */
[----:B------:R-:W-:Y:S01]  /*86b0*/  F2FP.F16.E4M3.UNPACK_B R59, R59 ;  /* 0x0000003bff3b723e */ /* 0x000fe200020006ff */
[----:B------:R-:W-:Y:S01]  /*86c0*/  HADD2.F32 R58, -RZ, R55.H1_H1 ;  /* 0x30000037ff3a7230 */ /* 0x000fe20000004100 */
[----:B------:R-:W-:Y:S01]  /*86d0*/  F2FP.F16.E4M3.UNPACK_B R49, R49 ;  /* 0x00000031ff31723e */ /* 0x000fe200020006ff */
[----:B------:R-:W-:Y:S01]  /*86e0*/  HADD2.F32 R42, -RZ, R41.H0_H0 ;  /* 0x20000029ff2a7230 */ /* 0x000fe20000004100 */
[----:B------:R-:W-:Y:S01]  /*86f0*/  F2FP.F16.E4M3.UNPACK_B R48, R48 ;  /* 0x00000030ff30723e */ /* 0x000fe200020006ff */
[----:B------:R-:W-:Y:S02]  /*8700*/  HADD2.F32 R41, -RZ, R40.H1_H1 ;  /* 0x30000028ff297230 */ /* 0x000fe40000004100 */
[----:B------:R-:W-:Y:S01]  /*8710*/  FMUL.FTZ R63, R43, R58 ;  /* 0x0000003a2b3f7220 */ /* 0x000fe20000410000 */
[----:B------:R-:W-:-:S02]  /*8720*/  HADD2.F32 R57, -RZ, R59.H1_H1 ;  /* 0x3000003bff397230 */ /* 0x000fc40000004100 */
[C---:B------:R-:W-:Y:S01]  /*8730*/  FMUL.FTZ R66, R42.reuse, R58 ;  /* 0x0000003a2a427220 */ /* 0x040fe20000410000 */
[----:B------:R-:W-:Y:S02]  /*8740*/  HADD2.F32 R40, -RZ, R40.H0_H0 ;  /* 0x20000028ff287230 */ /* 0x000fe40000004100 */
[-C--:B------:R-:W-:Y:S01]  /*8750*/  FFMA.FTZ R64, R42, R54.reuse, -R63 ;  /* 0x000000362a407223 */ /* 0x080fe2000001083f */
[----:B------:R-:W-:Y:S02]  /*8760*/  HADD2.F32 R42, -RZ, R56.H1_H1 ;  /* 0x30000038ff2a7230 */ /* 0x000fe40000004100 */
[-C--:B------:R-:W-:Y:S01]  /*8770*/  FMUL.FTZ R63, R41, R57.reuse ;  /* 0x00000039293f7220 */ /* 0x080fe20000410000 */
[----:B------:R-:W-:Y:S02]  /*8780*/  HADD2.F32 R59, -RZ, R59.H0_H0 ;  /* 0x2000003bff3b7230 */ /* 0x000fe40000004100 */
[C---:B------:R-:W-:Y:S01]  /*8790*/  FMUL.FTZ R58, R40.reuse, R57 ;  /* 0x00000039283a7220 */ /* 0x040fe20000410000 */
[----:B------:R-:W-:Y:S01]  /*87a0*/  FFMA.FTZ R57, R43, R54, R66 ;  /* 0x000000362b397223 */ /* 0x000fe20000010042 */
[----:B------:R-:W-:Y:S01]  /*87b0*/  FFMA.FTZ R63, R40, R42, -R63 ;  /* 0x0000002a283f7223 */ /* 0x000fe2000001083f */
[----:B------:R-:W-:-:S02]  /*87c0*/  HADD2.F32 R40, -RZ, R48.H0_H0 ;  /* 0x20000030ff287230 */ /* 0x000fc40000004100 */
[----:B------:R-:W-:Y:S01]  /*87d0*/  FFMA.FTZ R58, R41, R42, R58 ;  /* 0x0000002a293a7223 */ /* 0x000fe2000001003a */
[--C-:B------:R-:W-:Y:S01]  /*87e0*/  HADD2.F32 R41, -RZ, R49.reuse.H0_H0 ;  /* 0x20000031ff297230 */ /* 0x100fe20000004100 */
[----:B------:R-:W-:Y:S01]  /*87f0*/  F2FP.SATFINITE.E4M3.F32.PACK_AB_MERGE_C R57, R57, R64, RZ ;  /* 0x000000403939723e */ /* 0x000fe200048070ff */
[----:B------:R-:W-:Y:S02]  /*8800*/  HADD2.F32 R49, -RZ, R49.H1_H1 ;  /* 0x30000031ff317230 */ /* 0x000fe40000004100 */
[----:B------:R-:W-:Y:S01]  /*8810*/  HADD2.F32 R54, -RZ, R55.H0_H0 ;  /* 0x20000037ff367230 */ /* 0x000fe20000004100 */
[----:B------:R-:W-:Y:S01]  /*8820*/  F2FP.SATFINITE.E4M3.F32.PACK_AB_MERGE_C R58, R58, R63, RZ ;  /* 0x0000003f3a3a723e */ /* 0x000fe200048070ff */
[----:B------:R-:W-:Y:S02]  /*8830*/  HADD2.F32 R48, -RZ, R48.H1_H1 ;  /* 0x30000030ff307230 */ /* 0x000fe40000004100 */
[----:B------:R-:W-:Y:S02]  /*8840*/  HADD2.F32 R42, -RZ, R47.H0_H0 ;  /* 0x2000002fff2a7230 */ /* 0x000fe40000004100 */
[----:B------:R-:W-:-:S02]  /*8850*/  HADD2.F32 R43, -RZ, R56.H0_H0 ;  /* 0x20000038ff2b7230 */ /* 0x000fc40000004100 */
[-C--:B------:R-:W-:Y:S01]  /*8860*/  FMUL.FTZ R56, R49, R54.reuse ;  /* 0x0000003631387220 */ /* 0x080fe20000410000 */
[-C--:B------:R-:W-:Y:S01]  /*8870*/  FMUL.FTZ R47, R48, R59.reuse ;  /* 0x0000003b302f7220 */ /* 0x080fe20000410000 */
[C---:B------:R-:W-:Y:S01]  /*8880*/  FMUL.FTZ R54, R41.reuse, R54 ;  /* 0x0000003629367220 */ /* 0x040fe20000410000 */
[C---:B------:R-:W-:Y:S01]  /*8890*/  FMUL.FTZ R59, R40.reuse, R59 ;  /* 0x0000003b283b7220 */ /* 0x040fe20000410000 */
[-C--:B------:R-:W-:Y:S01]  /*88a0*/  FFMA.FTZ R56, R41, R42.reuse, -R56 ;  /* 0x0000002a29387223 */ /* 0x080fe20000010838 */
[-C--:B------:R-:W-:Y:S01]  /*88b0*/  FFMA.FTZ R47, R40, R43.reuse, -R47 ;  /* 0x0000002b282f7223 */ /* 0x080fe2000001082f */
[----:B------:R-:W-:Y:S01]  /*88c0*/  FFMA.FTZ R49, R49, R42, R54 ;  /* 0x0000002a31317223 */ /* 0x000fe20000010036 */
[----:B------:R-:W-:Y:S01]  /*88d0*/  FFMA.FTZ R48, R48, R43, R59 ;  /* 0x0000002b30307223 */ /* 0x000fe2000001003b */
[----:B------:R-:W-:Y:S02]  /*88e0*/  F2FP.SATFINITE.E4M3.F32.PACK_AB_MERGE_C R41, R62, R61, R67 ;  /* 0x0000003d3e29723e */ /* 0x000fe40004807043 */
[----:B------:R-:W-:-:S02]  /*88f0*/  F2FP.SATFINITE.E4M3.F32.PACK_AB_MERGE_C R40, R91, R60, R65 ;  /* 0x0000003c5b28723e */ /* 0x000fc40004807041 */
[----:B------:R-:W-:Y:S02]  /*8900*/  F2FP.SATFINITE.E4M3.F32.PACK_AB_MERGE_C R42, R48, R47, R58 ;  /* 0x0000002f302a723e */ /* 0x000fe4000480703a */
[----:B------:R-:W-:-:S07]  /*8910*/  F2FP.SATFINITE.E4M3.F32.PACK_AB_MERGE_C R43, R49, R56, R57 ;  /* 0x00000038312b723e */ /* 0x000fce0004807039 */
.L_x_1389:
[----:B------:R-:W-:Y:S05]  /*8920*/  BSYNC B2 ;  /* 0x0000000000027941 */ /* 0x000fea0003800000 */
.L_x_1388:
[----:B-1----:R0:W-:Y:S02]  /*8930*/  STG.E.128 desc[UR60][R44.64+0x80], R40 ;  /* 0x000080282c007986 */ /* 0x0021e4000c101d3c */
.L_x_1387:
[----:B------:R-:W-:Y:S05]  /*8940*/  BSYNC B1 ;  /* 0x0000000000017941 */ /* 0x000fea0003800000 */
.L_x_1386:
[----:B------:R-:W-:-:S13]  /*8950*/  ISETP.NE.AND P2, PT, R39, RZ, PT ;  /* 0x000000ff2700720c */ /* 0x000fda0003f45270 */
[----:B------:R-:W-:Y:S05]  /*8960*/  @!P2 BRA `(.L_x_1369) ;  /* 0x000000700020a947 */ /* 0x000fea0003800000 */
[----:B01-34-:R0:W1:Y:S01]  /*8970*/  LDS.128 R40, [R46+0x21400] ;  /* 0x021400002e287984 */ /* 0x01b0620000000c00 */
[----:B------:R-:W-:Y:S01]  /*8980*/  ISETP.GE.AND P2, PT, R202, R127, PT ;  /* 0x0000007fca00720c */ /* 0x000fe20003f46270 */
[----:B------:R-:W-:-:S12]  /*8990*/  BSSY B1, `(.L_x_1390) ;  /* 0x000006b000017945 */ /* 0x000fd80003800000 */
[----:B0-----:R-:W-:Y:S05]  /*89a0*/  @P2 BRA `(.L_x_1391) ;  /* 0x0000000400a42947 */ /* 0x001fea0003800000 */
[----:B------:R-:W-:Y:S01]  /*89b0*/  SHF.R.U32.HI R52, RZ, 0x8, R51 ;  /* 0x00000008ff347819 */ /* 0x000fe20000011633 */
[----:B-1----:R-:W-:Y:S01]  /*89c0*/  IMAD.MOV.U32 R47, RZ, RZ, R42 ;  /* 0x000000ffff2f7224 */ /* 0x002fe200078e002a */
[----:B------:R-:W-:Y:S01]  /*89d0*/  SHF.R.U32.HI R46, RZ, 0x8, R53 ;  /* 0x00000008ff2e7819 */ /* 0x000fe20000011635 */
[----:B------:R-:W-:Y:S01]  /*89e0*/  IMAD.MOV.U32 R48, RZ, RZ, R43 ;  /* 0x000000ffff307224 */ /* 0x000fe200078e002b */
        /* <DEDUP_REMOVED lines=15> */
[----:B------:R-:W-:Y:S01]  /*8ae0*/  HADD2.F32 R43, -RZ, R42.H1_H1 ;  /* 0x3000002aff2b7230 */ /* 0x000fe20000004100 */
[----:B------:R-:W-:Y:S01]  /*8af0*/  F2FP.F16.E4M3.UNPACK_B R49, R88.H1 ;  /* 0x00000058ff31723e */ /* 0x000fe200030006ff */
[----:B------:R-:W-:Y:S01]  /*8b00*/  HADD2.F32 R53, -RZ, R50.H1_H1 ;  /* 0x30000032ff357230 */ /* 0x000fe20000004100 */
[----:B------:R-:W-:Y:S01]  /*8b10*/  F2FP.F16.E4M3.UNPACK_B R41, R41.H1 ;  /* 0x00000029ff29723e */ /* 0x000fe200030006ff */
[----:B------:R-:W-:-:S02]  /*8b20*/  HADD2.F32 R42, -RZ, R42.H0_H0 ;  /* 0x2000002aff2a7230 */ /* 0x000fc40000004100 */
[CC--:B------:R-:W-:Y:S01]  /*8b30*/  FMUL.FTZ R55, R43.reuse, R52.reuse ;  /* 0x000000342b377220 */ /* 0x0c0fe20000410000 */
[----:B------:R-:W-:Y:S01]  /*8b40*/  HADD2.F32 R50, -RZ, R49.H0_H0 ;  /* 0x20000031ff327230 */ /* 0x000fe20000004100 */
[----:B------:R-:W-:Y:S01]  /*8b50*/  F2FP.F16.E4M3.UNPACK_B R89, R89 ;  /* 0x00000059ff59723e */ /* 0x000fe200020006ff */
[--C-:B------:R-:W-:Y:S02]  /*8b60*/  HADD2.F32 R46, -RZ, R41.reuse.H1_H1 ;  /* 0x30000029ff2e7230 */ /* 0x100fe40000004100 */
[C---:B------:R-:W-:Y:S01]  /*8b70*/  FMUL.FTZ R52, R42.reuse, R52 ;  /* 0x000000342a347220 */ /* 0x040fe20000410000 */
[----:B------:R-:W-:Y:S02]  /*8b80*/  HADD2.F32 R41, -RZ, R41.H0_H0 ;  /* 0x20000029ff297230 */ /* 0x000fe40000004100 */
[-C--:B------:R-:W-:Y:S01]  /*8b90*/  FFMA.FTZ R56, R42, R50.reuse, -R55 ;  /* 0x000000322a387223 */ /* 0x080fe20000010837 */
[----:B------:R-:W-:Y:S02]  /*8ba0*/  HADD2.F32 R49, -RZ, R49.H1_H1 ;  /* 0x30000031ff317230 */ /* 0x000fe40000004100 */
[CC--:B------:R-:W-:Y:S01]  /*8bb0*/  FMUL.FTZ R42, R46.reuse, R53.reuse ;  /* 0x000000352e2a7220 */ /* 0x0c0fe20000410000 */
[----:B------:R-:W-:Y:S01]  /*8bc0*/  FFMA.FTZ R57, R43, R50, R52 ;  /* 0x000000322b397223 */ /* 0x000fe20000010034 */
[C---:B------:R-:W-:Y:S01]  /*8bd0*/  FMUL.FTZ R53, R41.reuse, R53 ;  /* 0x0000003529357220 */ /* 0x040fe20000410000 */
[----:B------:R-:W-:Y:S01]  /*8be0*/  F2FP.F16.E4M3.UNPACK_B R88, R88 ;  /* 0x00000058ff58723e */ /* 0x000fe200020006ff */
        /* <DEDUP_REMOVED lines=19> */
[----:B------:R-:W-:Y:S01]  /*8d20*/  FFMA.FTZ R55, R41, R88, -R50 ;  /* 0x0000005829377223 */ /* 0x000fe20000010832 */
[----:B------:R-:W-:Y:S01]  /*8d30*/  F2FP.F16.E4M3.UNPACK_B R41, R48.H1 ;  /* 0x00000030ff29723e */ /* 0x000fe200030006ff */
[----:B------:R-:W-:Y:S01]  /*8d40*/  FFMA.FTZ R88, R40, R88, R89 ;  /* 0x0000005828587223 */ /* 0x000fe20000010059 */
[----:B------:R-:W-:-:S02]  /*8d50*/  F2FP.F16.E4M3.UNPACK_B R50, R54.H1 ;  /* 0x00000036ff32723e */ /* 0x000fc400030006ff */
[----:B------:R-:W-:Y:S01]  /*8d60*/  F2FP.SATFINITE.E4M3.F32.PACK_AB_MERGE_C R60, R52, R53, RZ ;  /* 0x00000035343c723e */ /* 0x000fe200048070ff */
[--C-:B------:R-:W-:Y:S01]  /*8d70*/  HADD2.F32 R43, -RZ, R41.reuse.H1_H1 ;  /* 0x30000029ff2b7230 */ /* 0x100fe20000004100 */
[----:B------:R-:W-:Y:S01]  /*8d80*/  F2FP.F16.E4M3.UNPACK_B R46, R51.H1 ;  /* 0x00000033ff2e723e */ /* 0x000fe200030006ff */
[----:B------:R-:W-:Y:S01]  /*8d90*/  HADD2.F32 R53, -RZ, R50.H1_H1 ;  /* 0x30000032ff357230 */ /* 0x000fe20000004100 */
[----:B------:R-:W-:Y:S01]  /*8da0*/  F2FP.F16.E4M3.UNPACK_B R40, R47.H1 ;  /* 0x0000002fff28723e */ /* 0x000fe200030006ff */
[----:B------:R-:W-:Y:S01]  /*8db0*/  HADD2.F32 R42, -RZ, R41.H0_H0 ;  /* 0x20000029ff2a7230 */ /* 0x000fe20000004100 */
[----:B------:R-:W-:Y:S01]  /*8dc0*/  F2FP.F16.E4M3.UNPACK_B R54, R54 ;  /* 0x00000036ff36723e */ /* 0x000fe200020006ff */
[----:B------:R-:W-:Y:S01]  /*8dd0*/  HADD2.F32 R49, -RZ, R46.H1_H1 ;  /* 0x3000002eff317230 */ /* 0x000fe20000004100 */
[----:B------:R-:W-:Y:S01]  /*8de0*/  F2FP.F16.E4M3.UNPACK_B R51, R51 ;  /* 0x00000033ff33723e */ /* 0x000fe200020006ff */
[----:B------:R-:W-:Y:S01]  /*8df0*/  FMUL.FTZ R59, R43, R53 ;  /* 0x000000352b3b7220 */ /* 0x000fe20000410000 */
[----:B------:R-:W-:-:S02]  /*8e00*/  HADD2.F32 R41, -RZ, R40.H1_H1 ;  /* 0x30000028ff297230 */ /* 0x000fc40000004100 */
        /* <DEDUP_REMOVED lines=15> */
[--C-:B------:R-:W-:Y:S02]  /*8f00*/  HADD2.F32 R41, -RZ, R48.reuse.H0_H0 ;  /* 0x20000030ff297230 */ /* 0x100fe40000004100 */
        /* <DEDUP_REMOVED lines=13> */
[----:B------:R-:W-:-:S02]  /*8fe0*/  F2FP.SATFINITE.E4M3.F32.PACK_AB_MERGE_C R58, R58, R59, RZ ;  /* 0x0000003b3a3a723e */ /* 0x000fc400048070ff */
[----:B------:R-:W-:Y:S02]  /*8ff0*/  F2FP.SATFINITE.E4M3.F32.PACK_AB_MERGE_C R52, R54, R43, R52 ;  /* 0x0000002b3634723e */ /* 0x000fe40004807034 */
[----:B------:R-:W-:Y:S02]  /*9000*/  F2FP.SATFINITE.E4M3.F32.PACK_AB_MERGE_C R43, R49, R42, R58 ;  /* 0x0000002a312b723e */ /* 0x000fe4000480703a */
[----:B------:R-:W-:Y:S01]  /*9010*/  F2FP.SATFINITE.E4M3.F32.PACK_AB_MERGE_C R41, R57, R56, R61 ;  /* 0x000000383929723e */ /* 0x000fe2000480703d */
[----:B------:R-:W-:Y:S01]  /*9020*/  IMAD.MOV.U32 R42, RZ, RZ, R52 ;  /* 0x000000ffff2a7224 */ /* 0x000fe200078e0034 */
[----:B------:R-:W-:-:S07]  /*9030*/  F2FP.SATFINITE.E4M3.F32.PACK_AB_MERGE_C R40, R88, R55, R60 ;  /* 0x000000375828723e */ /* 0x000fce000480703c */
.L_x_1391:
[----:B------:R-:W-:Y:S05]  /*9040*/  BSYNC B1 ;  /* 0x0000000000017941 */ /* 0x000fea0003800000 */
.L_x_1390:
[----:B-1----:R0:W-:Y:S01]  /*9050*/  STG.E.128 desc[UR60][R44.64+0xa0], R40 ;  /* 0x0000a0282c007986 */ /* 0x0021e2000c101d3c */
[----:B------:R-:W-:Y:S05]  /*9060*/  BRA `(.L_x_1369) ;  /* 0x0000006800607947 */ /* 0x000fea0003800000 */
.L_x_1337:
        /* <DEDUP_REMOVED lines=43> */
.L_x_1393:
[----:B------:R-:W-:Y:S05]  /*9320*/  BSYNC B1 ;  /* 0x0000000000017941 */ /* 0x000fea0003800000 */
.L_x_1392:
[----:B------:R-:W-:Y:S01]  /*9330*/  ISETP.GE.AND P2, PT, R224, R96, PT ;  /* 0x00000060e000720c */ /* 0x000fe20003f46270 */
[----:B------:R-:W-:Y:S01]  /*9340*/  BSSY B1, `(.L_x_1394) ;  /* 0x000002e000017945 */ /* 0x000fe20003800000 */
[----:B0-----:R-:W-:Y:S02]  /*9350*/  CS2R R66, SRZ ;  /* 0x0000000000427805 */ /* 0x001fe4000001ff00 */
        /* <DEDUP_REMOVED lines=44> */
.L_x_1395:
[----:B------:R-:W-:Y:S05]  /*9620*/  BSYNC B1 ;  /* 0x0000000000017941 */ /* 0x000fea0003800000 */
.L_x_1394:
        /* <DEDUP_REMOVED lines=26> */
.L_x_1396:
[----:B------:R-:W-:Y:S01]  /*97d0*/  IMAD R97, R19, 0x8, R16 ;  /* 0x0000000813617824 */ /* 0x000fe200078e0210 */
[----:B------:R-:W-:Y:S01]  /*97e0*/  SHF.L.U32 R98, R197, 0x1f, RZ ;  /* 0x0000001fc5627819 */ /* 0x000fe200000006ff */
[----:B------:R-:W1:Y:S01]  /*97f0*/  LDC R150, c[0x0][0x2f4] ;  /* 0x0000bd00ff967b82 */ /* 0x000e620000000800 */
[----:B------:R-:W-:Y:S02]  /*9800*/  BSSY B1, `(.L_x_1397) ;  /* 0x0000004000017945 */ /* 0x000fe40003800000 */
[----:B------:R-:W2:Y:S05]  /*9810*/  SYNCS.PHASECHK.TRANS64.TRYWAIT P5, [R97+URZ+0x29890], R98 ;  /* 0x02989062610075a7 */ /* 0x000eaa00080a017f */
[----:B------:R-:W3:Y:S01]  /*9820*/  LDC.64 R130, c[0x0][0x300] ;  /* 0x0000c000ff827b82 */ /* 0x000ee20000000a00 */
[----:B--2---:R-:W-:Y:S05]  /*9830*/  @!P5 BRA `(.L_x_1398) ;  /* 0x000002cc005cd947 */ /* 0x004fea0003800000 */
.L_x_1748:
[----:B------:R-:W-:Y:S05]  /*9840*/  BSYNC B1 ;  /* 0x0000000000017941 */ /* 0x000fea0003800000 */
.L_x_1397:
[----:B------:R-:W-:Y:S01]  /*9850*/  BSSY B1, `(.L_x_1399) ;  /* 0x00002f0000017945 */ /* 0x000fe20003800000 */
[----:B-1----:R-:W-:Y:S02]  /*9860*/  IMAD.IADD R155, R150, 0x1, -R99 ;  /* 0x00000001969b7824 */ /* 0x002fe400078e0a63 */
[----:B------:R-:W-:Y:S01]  /*9870*/  IMAD.MOV.U32 R133, RZ, RZ, R92 ;  /* 0x000000ffff857224 */ /* 0x000fe200078e005c */
[----:B------:R-:W-:Y:S06]  /*9880*/  @P4 BRA `(.L_x_1400) ;  /* 0x0000002c00b04947 */ /* 0x000fec0003800000 */
[----:B------:R-:W-:Y:S01]  /*9890*/  ISETP.NE.AND P4, PT, R34, RZ, PT ;  /* 0x000000ff2200720c */ /* 0x000fe20003f85270 */
[-C--:B0--3--:R-:W-:Y:S01]  /*98a0*/  IMAD R88, R226, R130.reuse, RZ ;  /* 0x00000082e2587224 */ /* 0x089fe200078e02ff */
[----:B------:R-:W-:Y:S01]  /*98b0*/  BSSY B2, `(.L_x_1401) ;  /* 0x00000f8000027945 */ /* 0x000fe20003800000 */
[----:B------:R-:W-:-:S04]  /*98c0*/  IMAD.WIDE.U32 R134, R192, R130, R132 ;  /* 0x00000082c0867225 */ /* 0x000fc800078e0084 */
[----:B------:R-:W-:-:S04]  /*98d0*/  IMAD R89, R192, R131, R88 ;  /* 0x00000083c0597224 */ /* 0x000fc800078e0258 */
[----:B------:R-:W-:Y:S02]  /*98e0*/  IMAD.IADD R168, R89, 0x1, R135 ;  /* 0x0000000159a87824 */ /* 0x000fe400078e0287 */
[----:B------:R-:W-:Y:S05]  /*98f0*/  @!P4 BRA `(.L_x_1402) ;  /* 0x0000000c00ccc947 */ /* 0x000fea0003800000 */
[----:B------:R-:W-:Y:S01]  /*9900*/  SEL R88, R99, R155, !P0 ;  /* 0x0000009b63587207 */ /* 0x000fe20004000000 */
[----:B------:R-:W-:Y:S01]  /*9910*/  BSSY B3, `(.L_x_1403) ;  /* 0x00000e5000037945 */ /* 0x000fe20003800000 */
[----:B------:R-:W-:Y:S02]  /*9920*/  ISETP.GE.AND P4, PT, R22, R127, PT ;  /* 0x0000007f1600720c */ /* 0x000fe40003f86270 */
        /* <DEDUP_REMOVED lines=20> */
[----:B------:R-:W-:Y:S02]  /*9a70*/  LOP3.LUT R52, R53, 0xff0000ff, RZ, 0xc0, !PT ;  /* 0xff0000ff35347812 */ /* 0x000fe400078ec0ff */
[--C-:B------:R-:W-:Y:S01]  /*9a80*/  SHF.R.U32.HI R42, RZ, 0x10, R55.reuse ;  /* 0x00000010ff2a7819 */ /* 0x100fe20000011637 */
[----:B------:R-:W-:Y:S01]  /*9a90*/  IMAD.SHL.U32 R181, R54, 0x100, RZ ;  /* 0x0000010036b57824 */ /* 0x000fe200078e00ff */
[----:B------:R-:W-:Y:S02]  /*9aa0*/  SHF.R.U32.HI R53, RZ, 0x8, R55 ;  /* 0x00000008ff357819 */ /* 0x000fe40000011637 */
[----:B------:R-:W-:Y:S01]  /*9ab0*/  LOP3.LUT R179, R55, 0xff0000ff, RZ, 0xc0, !PT ;  /* 0xff0000ff37b37812 */ /* 0x000fe200078ec0ff */
[----:B------:R-:W-:Y:S01]  /*9ac0*/  IMAD.U32 R42, R42, 0x10000, RZ ;  /* 0x000100002a2a7824 */ /* 0x000fe200078e00ff */
[----:B------:R-:W-:Y:S01]  /*9ad0*/  SHF.R.U32.HI R55, RZ, 0x8, R41 ;  /* 0x00000008ff377819 */ /* 0x000fe20000011629 */
[----:B------:R-:W-:Y:S01]  /*9ae0*/  IMAD.SHL.U32 R182, R53, 0x100, RZ ;  /* 0x0000010035b67824 */ /* 0x000fe200078e00ff */
[----:B------:R-:W-:-:S02]  /*9af0*/  LOP3.LUT R180, R41, 0xff0000ff, RZ, 0xc0, !PT ;  /* 0xff0000ff29b47812 */ /* 0x000fc400078ec0ff */
[----:B------:R-:W-:Y:S01]  /*9b00*/  SHF.R.U32.HI R178, RZ, 0x10, R41 ;  /* 0x00000010ffb27819 */ /* 0x000fe20000011629 */
[----:B------:R-:W-:Y:S01]  /*9b10*/  IMAD.SHL.U32 R53, R55, 0x100, RZ ;  /* 0x0000010037357824 */ /* 0x000fe200078e00ff */
[----:B------:R-:W-:Y:S02]  /*9b20*/  LOP3.LUT R55, R179, 0xff00, R182, 0xf8, !PT ;  /* 0x0000ff00b3377812 */ /* 0x000fe400078ef8b6 */
[----:B------:R-:W-:Y:S02]  /*9b30*/  LOP3.LUT R52, R52, 0xff00, R181, 0xf8, !PT ;  /* 0x0000ff0034347812 */ /* 0x000fe400078ef8b5 */
[----:B------:R-:W-:Y:S01]  /*9b40*/  LOP3.LUT R179, R180, 0xff00, R53, 0xf8, !PT ;  /* 0x0000ff00b4b37812 */ /* 0x000fe200078ef835 */
[----:B------:R-:W-:Y:S01]  /*9b50*/  IMAD.U32 R53, R40, 0x10000, RZ ;  /* 0x0001000028357824 */ /* 0x000fe200078e00ff */
[--C-:B------:R-:W-:Y:S01]  /*9b60*/  SHF.R.U32.HI R54, RZ, 0x8, R43.reuse ;  /* 0x00000008ff367819 */ /* 0x100fe2000001162b */
[----:B------:R-:W-:Y:S01]  /*9b70*/  IMAD.U32 R40, R178, 0x10000, RZ ;  /* 0x00010000b2287824 */ /* 0x000fe200078e00ff */
[----:B------:R-:W-:-:S02]  /*9b80*/  SHF.R.U32.HI R41, RZ, 0x10, R43 ;  /* 0x00000010ff297819 */ /* 0x000fc4000001162b */
[----:B------:R-:W-:Y:S01]  /*9b90*/  LOP3.LUT R178, R52, 0xff0000, R53, 0xf8, !PT ;  /* 0x00ff000034b27812 */ /* 0x000fe200078ef835 */
[----:B------:R-:W-:Y:S01]  /*9ba0*/  IMAD.SHL.U32 R54, R54, 0x100, RZ ;  /* 0x0000010036367824 */ /* 0x000fe200078e00ff */
[----:B------:R-:W-:Y:S01]  /*9bb0*/  LOP3.LUT R40, R179, 0xff0000, R40, 0xf8, !PT ;  /* 0x00ff0000b3287812 */ /* 0x000fe200078ef828 */
[----:B------:R-:W-:Y:S01]  /*9bc0*/  IMAD.U32 R41, R41, 0x10000, RZ ;  /* 0x0001000029297824 */ /* 0x000fe200078e00ff */
[----:B-1----:R-:W-:Y:S02]  /*9bd0*/  F2FP.F16.E4M3.UNPACK_B R179, R93 ;  /* 0x0000005dffb3723e */ /* 0x002fe400020006ff */
[----:B------:R-:W-:Y:S02]  /*9be0*/  F2FP.F16.E4M3.UNPACK_B R181, R40 ;  /* 0x00000028ffb5723e */ /* 0x000fe400020006ff */
[----:B0-----:R-:W-:Y:S01]  /*9bf0*/  F2FP.F16.E4M3.UNPACK_B R52, R89 ;  /* 0x00000059ff34723e */ /* 0x001fe200020006ff */
        /* <DEDUP_REMOVED lines=15> */
[----:B------:R-:W-:-:S04]  /*9cf0*/  LOP3.LUT R43, R43, 0xff0000ff, RZ, 0xc0, !PT ;  /* 0xff0000ff2b2b7812 */ /* 0x000fc800078ec0ff */
[-C--:B------:R-:W-:Y:S01]  /*9d00*/  FMUL.FTZ R179, R183, R181.reuse ;  /* 0x000000b5b7b37220 */ /* 0x080fe20000410000 */
[C---:B------:R-:W-:Y:S01]  /*9d10*/  FMUL.FTZ R181, R52.reuse, R181 ;  /* 0x000000b534b57220 */ /* 0x040fe20000410000 */
[----:B------:R-:W-:Y:S02]  /*9d20*/  LOP3.LUT R43, R43, 0xff00, R54, 0xf8, !PT ;  /* 0x0000ff002b2b7812 */ /* 0x000fe400078ef836 */
        /* <DEDUP_REMOVED lines=57> */
[----:B------:R-:W-:-:S02]  /*a0c0*/  HADD2.F32 R42, -RZ, R42.H1_H1 ;  /* 0x3000002aff2a7230 */ /* 0x000fc40000004100 */
[--C-:B------:R-:W-:Y:S02]  /*a0d0*/  HADD2.F32 R182, -RZ, R55.reuse.H0_H0 ;  /* 0x20000037ffb67230 */ /* 0x100fe40000004100 */
        /* <DEDUP_REMOVED lines=48> */
[CC--:B------:R-:W-:Y:S01]  /*a3e0*/  FMUL.FTZ R89, R92.reuse, R173.reuse ;  /* 0x000000ad5c597220 */ /* 0x0c0fe20000410000 */
[-C--:B------:R-:W-:Y:S01]  /*a3f0*/  F2FP.F16.E4M3.UNPACK_B R95, R176.reuse.H1 ;  /* 0x000000b0ff5f723e */ /* 0x080fe200030006ff */
        /* <DEDUP_REMOVED lines=42> */
[-C--:B------:R-:W-:Y:S01]  /*a6a0*/  FMUL.FTZ R92, R94, R174.reuse ;  /* 0x000000ae5e5c7220 */ /* 0x080fe20000410000 */
[----:B------:R-:W-:Y:S01]  /*a6b0*/  F2FP.SATFINITE.E4M3.F32.PACK_AB_MERGE_C R88, R88, R185, RZ ;  /* 0x000000b95858723e */ /* 0x000fe200048070ff */
[----:B------:R-:W-:Y:S01]  /*a6c0*/  FMUL.FTZ R174, R90, R174 ;  /* 0x000000ae5aae7220 */ /* 0x000fe20000410000 */
[----:B------:R-:W-:Y:S01]  /*a6d0*/  F2FP.SATFINITE.E4M3.F32.PACK_AB_MERGE_C R93, R52, R53, R40 ;  /* 0x00000035345d723e */ /* 0x000fe20004807028 */
[-C--:B------:R-:W-:Y:S01]  /*a6e0*/  FFMA.FTZ R92, R90, R176.reuse, -R92 ;  /* 0x000000b05a5c7223 */ /* 0x080fe2000001085c */
[----:B------:R-:W-:Y:S01]  /*a6f0*/  F2FP.SATFINITE.E4M3.F32.PACK_AB_MERGE_C R95, R43, R183, R42 ;  /* 0x000000b72b5f723e */ /* 0x000fe2000480702a */
[----:B------:R-:W-:-:S03]  /*a700*/  FFMA.FTZ R174, R94, R176, R174 ;  /* 0x000000b05eae7223 */ /* 0x000fc600000100ae */
[----:B------:R-:W-:Y:S01]  /*a710*/  F2FP.SATFINITE.E4M3.F32.PACK_AB_MERGE_C R90, R92, R173, R89 ;  /* 0x000000ad5c5a723e */ /* 0x000fe20004807059 */
[----:B------:R-:W-:Y:S01]  /*a720*/  IMAD.MOV.U32 R89, RZ, RZ, R179 ;  /* 0x000000ffff597224 */ /* 0x000fe200078e00b3 */
[----:B------:R-:W-:Y:S01]  /*a730*/  F2FP.SATFINITE.E4M3.F32.PACK_AB_MERGE_C R94, R174, R175, R88 ;  /* 0x000000afae5e723e */ /* 0x000fe20004807058 */
[----:B------:R-:W-:Y:S02]  /*a740*/  IMAD.MOV.U32 R88, RZ, RZ, R178 ;  /* 0x000000ffff587224 */ /* 0x000fe400078e00b2 */
[----:B------:R-:W-:-:S07]  /*a750*/  IMAD.MOV.U32 R92, RZ, RZ, R41 ;  /* 0x000000ffff5c7224 */ /* 0x000fce00078e0029 */
.L_x_1404:
[----:B------:R-:W-:Y:S05]  /*a760*/  BSYNC B3 ;  /* 0x0000000000037941 */ /* 0x000fea0003800000 */
.L_x_1403:
        /* <DEDUP_REMOVED lines=9> */
[----:B0-----:R0:W-:Y:S01]  /*a800*/  STG.E.128 desc[UR60][R40.64], R88 ;  /* 0x0000005828007986 */ /* 0x0011e2000c101d3c */
[----:B------:R-:W-:-:S05]  /*a810*/  @!P4 IMAD.X R43, R52, 0x1, R121, P5 ;  /* 0x00000001342bc824 */ /* 0x000fca00028e0679 */
[----:B-1----:R0:W-:Y:S03]  /*a820*/  @!P4 STG.E.128 desc[UR60][R42.64], R92 ;  /* 0x0000005c2a00c986 */ /* 0x0021e6000c101d3c */
.L_x_1402:
[----:B------:R-:W-:Y:S05]  /*a830*/  BSYNC B2 ;  /* 0x0000000000027941 */ /* 0x000fea0003800000 */
.L_x_1401:
[----:B------:R-:W-:Y:S01]  /*a840*/  ISETP.NE.AND P4, PT, R35, RZ, PT ;  /* 0x000000ff2300720c */ /* 0x000fe20003f85270 */
[----:B------:R-:W-:-:S12]  /*a850*/  BSSY B2, `(.L_x_1405) ;  /* 0x00000f6000027945 */ /* 0x000fd80003800000 */
[----:B------:R-:W-:Y:S05]  /*a860*/  @!P4 BRA `(.L_x_1406) ;  /* 0x0000000c00d0c947 */ /* 0x000fea0003800000 */
[----:B0-----:R-:W-:Y:S01]  /*a870*/  SEL R40, R99, R155, !P3 ;  /* 0x0000009b63287207 */ /* 0x001fe20005800000 */
        /* <DEDUP_REMOVED lines=23> */
[----:B------:R-:W-:Y:S02]  /*a9f0*/  LOP3.LUT R44, R57, 0xff0000ff, RZ, 0xc0, !PT ;  /* 0xff0000ff392c7812 */ /* 0x000fe400078ec0ff */
[----:B------:R-:W-:Y:S02]  /*aa00*/  SHF.R.U32.HI R58, RZ, 0x10, R57 ;  /* 0x00000010ff3a7819 */ /* 0x000fe40000011639 */
[--C-:B------:R-:W-:Y:S02]  /*aa10*/  SHF.R.U32.HI R57, RZ, 0x8, R45.reuse ;  /* 0x00000008ff397819 */ /* 0x100fe4000001162d */
[----:B------:R-:W-:Y:S02]  /*aa20*/  SHF.R.U32.HI R56, RZ, 0x10, R45 ;  /* 0x00000010ff387819 */ /* 0x000fe4000001162d */
[----:B------:R-:W-:Y:S01]  /*aa30*/  LOP3.LUT R46, R45, 0xff0000ff, RZ, 0xc0, !PT ;  /* 0xff0000ff2d2e7812 */ /* 0x000fe200078ec0ff */
[----:B------:R-:W-:-:S02]  /*aa40*/  IMAD.SHL.U32 R57, R57, 0x100, RZ ;  /* 0x0000010039397824 */ /* 0x000fc400078e00ff */
[----:B------:R-:W-:Y:S02]  /*aa50*/  IMAD.SHL.U32 R45, R91, 0x100, RZ ;  /* 0x000001005b2d7824 */ /* 0x000fe400078e00ff */
[----:B------:R-:W-:Y:S01]  /*aa60*/  IMAD.U32 R56, R56, 0x10000, RZ ;  /* 0x0001000038387824 */ /* 0x000fe200078e00ff */
[----:B------:R-:W-:Y:S01]  /*aa70*/  LOP3.LUT R57, R46, 0xff00, R57, 0xf8, !PT ;  /* 0x0000ff002e397812 */ /* 0x000fe200078ef839 */
[----:B------:R-:W-:Y:S01]  /*aa80*/  IMAD.U32 R46, R58, 0x10000, RZ ;  /* 0x000100003a2e7824 */ /* 0x000fe200078e00ff */
[----:B------:R-:W-:Y:S01]  /*aa90*/  LOP3.LUT R45, R44, 0xff00, R45, 0xf8, !PT ;  /* 0x0000ff002c2d7812 */ /* 0x000fe200078ef82d */
[----:B-1----:R-:W-:Y:S01]  /*aaa0*/  IMAD.MOV.U32 R58, RZ, RZ, R53 ;  /* 0x000000ffff3a7224 */ /* 0x002fe200078e0035 */
[----:B------:R-:W-:Y:S02]  /*aab0*/  LOP3.LUT R44, R57, 0xff0000, R56, 0xf8, !PT ;  /* 0x00ff0000392c7812 */ /* 0x000fe400078ef838 */
[----:B0-----:R-:W-:Y:S02]  /*aac0*/  F2FP.F16.E4M3.UNPACK_B R53, R41 ;  /* 0x00000029ff35723e */ /* 0x001fe400020006ff */
[----:B------:R-:W-:-:S02]  /*aad0*/  F2FP.F16.E4M3.UNPACK_B R91, R58 ;  /* 0x0000003aff5b723e */ /* 0x000fc400020006ff */
[----:B------:R-:W-:Y:S01]  /*aae0*/  F2FP.F16.E4M3.UNPACK_B R92, R44 ;  /* 0x0000002cff5c723e */ /* 0x000fe200020006ff */
[----:B------:R-:W-:Y:S01]  /*aaf0*/  HADD2.F32 R56, -RZ, R53.H0_H0 ;  /* 0x20000035ff387230 */ /* 0x000fe20000004100 */
[----:B------:R-:W-:Y:S01]  /*ab00*/  LOP3.LUT R57, R45, 0xff0000, R46, 0xf8, !PT ;  /* 0x00ff00002d397812 */ /* 0x000fe200078ef82e */
[--C-:B------:R-:W-:Y:S01]  /*ab10*/  HADD2.F32 R46, -RZ, R91.reuse.H0_H0 ;  /* 0x2000005bff2e7230 */ /* 0x100fe20000004100 */
[----:B------:R-:W-:Y:S01]  /*ab20*/  F2FP.F16.E4M3.UNPACK_B R58, R58.H1 ;  /* 0x0000003aff3a723e */ /* 0x000fe200030006ff */
[----:B------:R-:W-:Y:S01]  /*ab30*/  HADD2.F32 R91, -RZ, R91.H1_H1 ;  /* 0x3000005bff5b7230 */ /* 0x000fe20000004100 */
[-C--:B------:R-:W-:Y:S01]  /*ab40*/  F2FP.F16.E4M3.UNPACK_B R45, R57.reuse ;  /* 0x00000039ff2d723e */ /* 0x080fe200020006ff */
[--C-:B------:R-:W-:Y:S01]  /*ab50*/  HADD2.F32 R94, -RZ, R92.reuse.H1_H1 ;  /* 0x3000005cff5e7230 */ /* 0x100fe20000004100 */
[----:B------:R-:W-:Y:S01]  /*ab60*/  F2FP.F16.E4M3.UNPACK_B R57, R57.H1 ;  /* 0x00000039ff39723e */ /* 0x000fe200030006ff */
[----:B------:R-:W-:Y:S02]  /*ab70*/  HADD2.F32 R53, -RZ, R53.H1_H1 ;  /* 0x30000035ff357230 */ /* 0x000fe40000004100 */
[----:B------:R-:W-:-:S02]  /*ab80*/  HADD2.F32 R95, -RZ, R92.H0_H0 ;  /* 0x2000005cff5f7230 */ /* 0x000fc40000004100 */
[-C--:B------:R-:W-:Y:S01]  /*ab90*/  FMUL.FTZ R174, R91, R94.reuse ;  /* 0x0000005e5bae7220 */ /* 0x080fe20000410000 */
[--C-:B------:R-:W-:Y:S02]  /*aba0*/  HADD2.F32 R92, -RZ, R45.reuse.H1_H1 ;  /* 0x3000002dff5c7230 */ /* 0x100fe40000004100 */
[C---:B------:R-:W-:Y:S01]  /*abb0*/  FMUL.FTZ R94, R53.reuse, R94 ;  /* 0x0000005e355e7220 */ /* 0x040fe20000410000 */
[----:B------:R-:W-:Y:S02]  /*abc0*/  HADD2.F32 R93, -RZ, R45.H0_H0 ;  /* 0x2000002dff5d7230 */ /* 0x000fe40000004100 */
[-C--:B------:R-:W-:Y:S01]  /*abd0*/  FMUL.FTZ R173, R46, R95.reuse ;  /* 0x0000005f2ead7220 */ /* 0x080fe20000410000 */
[C---:B------:R-:W-:Y:S01]  /*abe0*/  FMUL.FTZ R95, R56.reuse, R95 ;  /* 0x0000005f385f7220 */ /* 0x040fe20000410000 */
[-C--:B------:R-:W-:Y:S01]  /*abf0*/  FFMA.FTZ R53, R53, R92.reuse, -R174 ;  /* 0x0000005c35357223 */ /* 0x080fe200000108ae */
[----:B------:R-:W-:Y:S01]  /*ac00*/  FFMA.FTZ R45, R91, R92, R94 ;  /* 0x0000005c5b2d7223 */ /* 0x000fe2000001005e */
[----:B------:R-:W-:Y:S01]  /*ac10*/  F2FP.F16.E4M3.UNPACK_B R92, R44.H1 ;  /* 0x0000002cff5c723e */ /* 0x000fe200030006ff */
[----:B------:R-:W-:Y:S01]  /*ac20*/  FFMA.FTZ R56, R56, R93, -R173 ;  /* 0x0000005d38387223 */ /* 0x000fe200000108ad */
[----:B------:R-:W-:Y:S01]  /*ac30*/  F2FP.F16.E4M3.UNPACK_B R91, R41.H1 ;  /* 0x00000029ff5b723e */ /* 0x000fe200030006ff */
[----:B------:R-:W-:-:S02]  /*ac40*/  HADD2.F32 R41, -RZ, R58.H0_H0 ;  /* 0x2000003aff297230 */ /* 0x000fc40000004100 */
[----:B------:R-:W-:Y:S01]  /*ac50*/  FFMA.FTZ R46, R46, R93, R95 ;  /* 0x0000005d2e2e7223 */ /* 0x000fe2000001005f */
[----:B------:R-:W-:Y:S02]  /*ac60*/  HADD2.F32 R94, -RZ, R92.H0_H0 ;  /* 0x2000005cff5e7230 */ /* 0x000fe40000004100 */
[----:B------:R-:W-:Y:S02]  /*ac70*/  HADD2.F32 R44, -RZ, R91.H0_H0 ;  /* 0x2000005bff2c7230 */ /* 0x000fe40000004100 */
[----:B------:R-:W-:Y:S02]  /*ac80*/  HADD2.F32 R93, -RZ, R57.H0_H0 ;  /* 0x20000039ff5d7230 */ /* 0x000fe40000004100 */
[-C--:B------:R-:W-:Y:S01]  /*ac90*/  FMUL.FTZ R95, R41, R94.reuse ;  /* 0x0000005e295f7220 */ /* 0x080fe20000410000 */
[----:B------:R-:W-:Y:S02]  /*aca0*/  HADD2.F32 R91, -RZ, R91.H1_H1 ;  /* 0x3000005bff5b7230 */ /* 0x000fe40000004100 */
[C---:B------:R-:W-:Y:S01]  /*acb0*/  FMUL.FTZ R94, R44.reuse, R94 ;  /* 0x0000005e2c5e7220 */ /* 0x040fe20000410000 */
[----:B------:R-:W-:-:S03]  /*acc0*/  FFMA.FTZ R44, R44, R93, -R95 ;  /* 0x0000005d2c2c7223 */ /* 0x000fc6000001085f */
[----:B------:R-:W-:Y:S01]  /*acd0*/  FFMA.FTZ R41, R41, R93, R94 ;  /* 0x0000005d29297223 */ /* 0x000fe2000001005e */
[----:B------:R-:W-:Y:S02]  /*ace0*/  HADD2.F32 R93, -RZ, R58.H1_H1 ;  /* 0x3000003aff5d7230 */ /* 0x000fe40000004100 */
[----:B------:R-:W-:Y:S02]  /*acf0*/  HADD2.F32 R58, -RZ, R92.H1_H1 ;  /* 0x3000005cff3a7230 */ /* 0x000fe40000004100 */
[----:B------:R-:W-:-:S03]  /*ad00*/  HADD2.F32 R92, -RZ, R57.H1_H1 ;  /* 0x30000039ff5c7230 */ /* 0x000fc60000004100 */
[-C--:B------:R-:W-:Y:S01]  /*ad10*/  FMUL.FTZ R94, R93, R58.reuse ;  /* 0x0000003a5d5e7220 */ /* 0x080fe20000410000 */
[----:B------:R-:W-:-:S03]  /*ad20*/  FMUL.FTZ R174, R91, R58 ;  /* 0x0000003a5bae7220 */ /* 0x000fc60000410000 */
[-C--:B------:R-:W-:Y:S01]  /*ad30*/  FFMA.FTZ R58, R91, R92.reuse, -R94 ;  /* 0x0000005c5b3a7223 */ /* 0x080fe2000001085e */
[----:B------:R-:W-:Y:S01]  /*ad40*/  SHF.R.U32.HI R94, RZ, 0x8, R47 ;  /* 0x00000008ff5e7819 */ /* 0x000fe2000001162f */
[----:B------:R-:W-:Y:S01]  /*ad50*/  FFMA.FTZ R57, R93, R92, R174 ;  /* 0x0000005c5d397223 */ /* 0x000fe200000100ae */
[----:B------:R-:W-:Y:S02]  /*ad60*/  SHF.R.U32.HI R92, RZ, 0x8, R59 ;  /* 0x00000008ff5c7819 */ /* 0x000fe4000001163b */
[----:B------:R-:W-:Y:S01]  /*ad70*/  SHF.R.U32.HI R174, RZ, 0x10, R47 ;  /* 0x00000010ffae7819 */ /* 0x000fe2000001162f */
[----:B------:R-:W-:Y:S01]  /*ad80*/  IMAD.SHL.U32 R94, R94, 0x100, RZ ;  /* 0x000001005e5e7824 */ /* 0x000fe200078e00ff */
[----:B------:R-:W-:Y:S01]  /*ad90*/  LOP3.LUT R91, R59, 0xff0000ff, RZ, 0xc0, !PT ;  /* 0xff0000ff3b5b7812 */ /* 0x000fe200078ec0ff */
[----:B------:R-:W-:Y:S01]  /*ada0*/  IMAD.SHL.U32 R92, R92, 0x100, RZ ;  /* 0x000001005c5c7824 */ /* 0x000fe200078e00ff */
[----:B------:R-:W-:Y:S01]  /*adb0*/  SHF.R.U32.HI R93, RZ, 0x10, R59 ;  /* 0x00000010ff5d7819 */ /* 0x000fe2000001163b */
[----:B------:R-:W-:Y:S01]  /*adc0*/  IMAD.U32 R174, R174, 0x10000, RZ ;  /* 0x00010000aeae7824 */ /* 0x000fe200078e00ff */
[----:B------:R-:W-:Y:S01]  /*add0*/  LOP3.LUT R59, R47, 0xff0000ff, RZ, 0xc0, !PT ;  /* 0xff0000ff2f3b7812 */ /* 0x000fe200078ec0ff */
[----:B------:R-:W-:Y:S01]  /*ade0*/  IMAD.MOV.U32 R47, RZ, RZ, R55 ;  /* 0x000000ffff2f7224 */ /* 0x000fe200078e0037 */
[----:B------:R-:W-:Y:S01]  /*adf0*/  LOP3.LUT R91, R91, 0xff00, R92, 0xf8, !PT ;  /* 0x0000ff005b5b7812 */ /* 0x000fe200078ef85c */
[----:B------:R-:W-:Y:S01]  /*ae00*/  IMAD.U32 R92, R93, 0x10000, RZ ;  /* 0x000100005d5c7824 */ /* 0x000fe200078e00ff */
[----:B------:R-:W-:-:S02]  /*ae10*/  LOP3.LUT R59, R59, 0xff00, R94, 0xf8, !PT ;  /* 0x0000ff003b3b7812 */ /* 0x000fc400078ef85e */
[----:B------:R-:W-:Y:S02]  /*ae20*/  F2FP.F16.E4M3.UNPACK_B R94, R47 ;  /* 0x0000002fff5e723e */ /* 0x000fe400020006ff */
[----:B------:R-:W-:Y:S02]  /*ae30*/  LOP3.LUT R174, R59, 0xff0000, R174, 0xf8, !PT ;  /* 0x00ff00003bae7812 */ /* 0x000fe400078ef8ae */
[----:B------:R-:W-:Y:S01]  /*ae40*/  LOP3.LUT R175, R91, 0xff0000, R92, 0xf8, !PT ;  /* 0x00ff00005baf7812 */ /* 0x000fe200078ef85c */
[--C-:B------:R-:W-:Y:S01]  /*ae50*/  HADD2.F32 R55, -RZ, R94.reuse.H0_H0 ;  /* 0x2000005eff377230 */ /* 0x100fe20000004100 */
[-C--:B------:R-:W-:Y:S01]  /*ae60*/  F2FP.F16.E4M3.UNPACK_B R95, R174.reuse ;  /* 0x000000aeff5f723e */ /* 0x080fe200020006ff */
[----:B------:R-:W-:Y:S01]  /*ae70*/  HADD2.F32 R94, -RZ, R94.H1_H1 ;  /* 0x3000005eff5e7230 */ /* 0x000fe20000004100 */
[----:B------:R-:W-:Y:S02]  /*ae80*/  F2FP.F16.E4M3.UNPACK_B R93, R43 ;  /* 0x0000002bff5d723e */ /* 0x000fe400020006ff */
[----:B------:R-:W-:Y:S01]  /*ae90*/  F2FP.F16.E4M3.UNPACK_B R173, R175 ;  /* 0x000000afffad723e */ /* 0x000fe200020006ff */
[----:B------:R-:W-:Y:S01]  /*aea0*/  HADD2.F32 R176, -RZ, R95.H0_H0 ;  /* 0x2000005fffb07230 */ /* 0x000fe20000004100 */
[----:B------:R-:W-:Y:S01]  /*aeb0*/  F2FP.F16.E4M3.UNPACK_B R91, R47.H1 ;  /* 0x0000002fff5b723e */ /* 0x000fe200030006ff */
[----:B------:R-:W-:Y:S01]  /*aec0*/  HADD2.F32 R59, -RZ, R93.H0_H0 ;  /* 0x2000005dff3b7230 */ /* 0x000fe20000004100 */
[----:B------:R-:W-:Y:S01]  /*aed0*/  F2FP.F16.E4M3.UNPACK_B R174, R174.H1 ;  /* 0x000000aeffae723e */ /* 0x000fe200030006ff */
[----:B------:R-:W-:-:S02]  /*aee0*/  HADD2.F32 R92, -RZ, R173.H0_H0 ;  /* 0x200000adff5c7230 */ /* 0x000fc40000004100 */
[-C--:B------:R-:W-:Y:S01]  /*aef0*/  FMUL.FTZ R178, R55, R176.reuse ;  /* 0x000000b037b27220 */ /* 0x080fe20000410000 */
[----:B------:R-:W-:Y:S01]  /*af00*/  F2FP.F16.E4M3.UNPACK_B R175, R175.H1 ;  /* 0x000000afffaf723e */ /* 0x000fe200030006ff */
[C---:B------:R-:W-:Y:S01]  /*af10*/  FMUL.FTZ R176, R59.reuse, R176 ;  /* 0x000000b03bb07220 */ /* 0x040fe20000410000 */
[----:B------:R-:W-:Y:S02]  /*af20*/  HADD2.F32 R47, -RZ, R91.H0_H0 ;  /* 0x2000005bff2f7230 */ /* 0x000fe40000004100 */
[-C--:B------:R-:W-:Y:S01]  /*af30*/  FFMA.FTZ R59, R59, R92.reuse, -R178 ;  /* 0x0000005c3b3b7223 */ /* 0x080fe200000108b2 */
[----:B------:R-:W-:Y:S02]  /*af40*/  HADD2.F32 R177, -RZ, R174.H0_H0 ;  /* 0x200000aeffb17230 */ /* 0x000fe40000004100 */
[----:B------:R-:W-:Y:S01]  /*af50*/  FFMA.FTZ R55, R55, R92, R176 ;  /* 0x0000005c37377223 */ /* 0x000fe200000100b0 */
[----:B------:R-:W-:Y:S01]  /*af60*/  F2FP.F16.E4M3.UNPACK_B R92, R43.H1 ;  /* 0x0000002bff5c723e */ /* 0x000fe200030006ff */
[----:B------:R-:W-:Y:S01]  /*af70*/  HADD2.F32 R176, -RZ, R175.H0_H0 ;  /* 0x200000afffb07230 */ /* 0x000fe20000004100 */
[----:B------:R-:W-:Y:S01]  /*af80*/  F2FP.SATFINITE.E4M3.F32.PACK_AB_MERGE_C R44, R58, R44, RZ ;  /* 0x0000002c3a2c723e */ /* 0x000fe200048070ff */
[----:B------:R-:W-:Y:S01]  /*af90*/  FMUL.FTZ R178, R47, R177 ;  /* 0x000000b12fb27220 */ /* 0x000fe20000410000 */
[----:B------:R-:W-:Y:S01]  /*afa0*/  HADD2.F32 R91, -RZ, R91.H1_H1 ;  /* 0x3000005bff5b7230 */ /* 0x000fe20000004100 */
[----:B------:R-:W-:Y:S01]  /*afb0*/  F2FP.SATFINITE.E4M3.F32.PACK_AB_MERGE_C R57, R57, R41, RZ ;  /* 0x000000293939723e */ /* 0x000fe200048070ff */
[----:B------:R-:W-:Y:S01]  /*afc0*/  HADD2.F32 R43, -RZ, R92.H0_H0 ;  /* 0x2000005cff2b7230 */ /* 0x000fe20000004100 */
[----:B------:R-:W-:Y:S01]  /*afd0*/  F2FP.SATFINITE.E4M3.F32.PACK_AB_MERGE_C R41, R53, R56, R44 ;  /* 0x000000383529723e */ /* 0x000fe2000480702c */
[----:B------:R-:W-:Y:S01]  /*afe0*/  HADD2.F32 R174, -RZ, R174.H1_H1 ;  /* 0x300000aeffae7230 */ /* 0x000fe20000004100 */
[----:B------:R-:W-:-:S02]  /*aff0*/  F2FP.SATFINITE.E4M3.F32.PACK_AB_MERGE_C R53, R45, R46, R57 ;  /* 0x0000002e2d35723e */ /* 0x000fc40004807039 */
[C---:B------:R-:W-:Y:S01]  /*b000*/  FMUL.FTZ R177, R43.reuse, R177 ;  /* 0x000000b12bb17220 */ /* 0x040fe20000410000 */
[----:B------:R-:W-:Y:S01]  /*b010*/  FFMA.FTZ R43, R43, R176, -R178 ;  /* 0x000000b02b2b7223 */ /* 0x000fe200000108b2 */
[----:B------:R-:W-:Y:S02]  /*b020*/  F2FP.F16.E4M3.UNPACK_B R178, R170.H1 ;  /* 0x000000aaffb2723e */ /* 0x000fe400030006ff */
[----:B------:R-:W-:Y:S01]  /*b030*/  FFMA.FTZ R47, R47, R176, R177 ;  /* 0x000000b02f2f7223 */ /* 0x000fe200000100b1 */
[----:B------:R-:W-:Y:S02]  /*b040*/  HADD2.F32 R177, -RZ, R92.H1_H1 ;  /* 0x3000005cffb17230 */ /* 0x000fe40000004100 */
[----:B------:R-:W-:Y:S01]  /*b050*/  FMUL.FTZ R92, R91, R174 ;  /* 0x000000ae5b5c7220 */ /* 0x000fe20000410000 */
[----:B------:R-:W-:Y:S01]  /*b060*/  HADD2.F32 R176, -RZ, R175.H1_H1 ;  /* 0x300000afffb07230 */ /* 0x000fe20000004100 */
[----:B------:R-:W-:Y:S01]  /*b070*/  F2FP.F16.E4M3.UNPACK_B R170, R170 ;  /* 0x000000aaffaa723e */ /* 0x000fe200020006ff */
[----:B------:R-:W-:-:S02]  /*b080*/  HADD2.F32 R175, -RZ, R95.H1_H1 ;  /* 0x3000005fffaf7230 */ /* 0x000fc40000004100 */
[C---:B------:R-:W-:Y:S01]  /*b090*/  FMUL.FTZ R174, R177.reuse, R174 ;  /* 0x000000aeb1ae7220 */ /* 0x040fe20000410000 */
[----:B------:R-:W-:Y:S02]  /*b0a0*/  HADD2.F32 R95, -RZ, R173.H1_H1 ;  /* 0x300000adff5f7230 */ /* 0x000fe40000004100 */
[----:B------:R-:W-:Y:S01]  /*b0b0*/  FFMA.FTZ R92, R177, R176, -R92 ;  /* 0x000000b0b15c7223 */ /* 0x000fe2000001085c */
[----:B------:R-:W-:Y:S01]  /*b0c0*/  F2FP.F16.E4M3.UNPACK_B R173, R172.H1 ;  /* 0x000000acffad723e */ /* 0x000fe200030006ff */
[----:B------:R-:W-:Y:S01]  /*b0d0*/  FFMA.FTZ R91, R91, R176, R174 ;  /* 0x000000b05b5b7223 */ /* 0x000fe200000100ae */
[----:B------:R-:W-:Y:S02]  /*b0e0*/  HADD2.F32 R176, -RZ, R93.H1_H1 ;  /* 0x3000005dffb07230 */ /* 0x000fe40000004100 */
[----:B------:R-:W-:Y:S01]  /*b0f0*/  FMUL.FTZ R93, R94, R175 ;  /* 0x000000af5e5d7220 */ /* 0x000fe20000410000 */
[----:B------:R-:W-:Y:S01]  /*b100*/  IMAD.MOV.U32 R174, RZ, RZ, R52 ;  /* 0x000000ffffae7224 */ /* 0x000fe200078e0034 */
[----:B------:R-:W-:Y:S01]  /*b110*/  F2FP.F16.E4M3.UNPACK_B R172, R172 ;  /* 0x000000acffac723e */ /* 0x000fe200020006ff */
[----:B------:R-:W-:-:S02]  /*b120*/  HADD2.F32 R182, -RZ, R173.H0_H0 ;  /* 0x200000adffb67230 */ /* 0x000fc40000004100 */
[C---:B------:R-:W-:Y:S01]  /*b130*/  FMUL.FTZ R52, R176.reuse, R175 ;  /* 0x000000afb0347220 */ /* 0x040fe20000410000 */
[-C--:B------:R-:W-:Y:S01]  /*b140*/  FFMA.FTZ R93, R176, R95.reuse, -R93 ;  /* 0x0000005fb05d7223 */ /* 0x080fe2000001085d */
[----:B------:R-:W-:Y:S01]  /*b150*/  F2FP.F16.E4M3.UNPACK_B R176, R174.H1 ;  /* 0x000000aeffb0723e */ /* 0x000fe200030006ff */
[----:B------:R-:W-:Y:S01]  /*b160*/  HADD2.F32 R180, -RZ, R178.H0_H0 ;  /* 0x200000b2ffb47230 */ /* 0x000fe20000004100 */
[----:B------:R-:W-:Y:S01]  /*b170*/  F2FP.F16.E4M3.UNPACK_B R175, R40.H1 ;  /* 0x00000028ffaf723e */ /* 0x000fe200030006ff */
[----:B------:R-:W-:Y:S01]  /*b180*/  HADD2.F32 R173, -RZ, R173.H1_H1 ;  /* 0x300000adffad7230 */ /* 0x000fe20000004100 */
[----:B------:R-:W-:Y:S01]  /*b190*/  F2FP.F16.E4M3.UNPACK_B R174, R174 ;  /* 0x000000aeffae723e */ /* 0x000fe200020006ff */
[--C-:B------:R-:W-:Y:S01]  /*b1a0*/  HADD2.F32 R177, -RZ, R176.reuse.H0_H0 ;  /* 0x200000b0ffb17230 */ /* 0x100fe20000004100 */
[----:B------:R-:W-:Y:S01]  /*b1b0*/  F2FP.F16.E4M3.UNPACK_B R40, R40 ;  /* 0x00000028ff28723e */ /* 0x000fe200020006ff */
[----:B------:R-:W-:Y:S02]  /*b1c0*/  HADD2.F32 R179, -RZ, R175.H0_H0 ;  /* 0x200000afffb37230 */ /* 0x000fe40000004100 */
[----:B------:R-:W-:Y:S01]  /*b1d0*/  FFMA.FTZ R52, R94, R95, R52 ;  /* 0x0000005f5e347223 */ /* 0x000fe20000010034 */
[----:B------:R-:W-:-:S02]  /*b1e0*/  HADD2.F32 R176, -RZ, R176.H1_H1 ;  /* 0x300000b0ffb07230 */ /* 0x000fc40000004100 */
[-C--:B------:R-:W-:Y:S01]  /*b1f0*/  FMUL.FTZ R181, R177, R182.reuse ;  /* 0x000000b6b1b57220 */ /* 0x080fe20000410000 */
[----:B------:R-:W-:Y:S02]  /*b200*/  HADD2.F32 R175, -RZ, R175.H1_H1 ;  /* 0x300000afffaf7230 */ /* 0x000fe40000004100 */
[C---:B------:R-:W-:Y:S01]  /*b210*/  FMUL.FTZ R182, R179.reuse, R182 ;  /* 0x000000b6b3b67220 */ /* 0x040fe20000410000 */
[----:B------:R-:W-:Y:S02]  /*b220*/  HADD2.F32 R178, -RZ, R178.H1_H1 ;  /* 0x300000b2ffb27230 */ /* 0x000fe40000004100 */
[-C--:B------:R-:W-:Y:S01]  /*b230*/  FFMA.FTZ R181, R179, R180.reuse, -R181 ;  /* 0x000000b4b3b57223 */ /* 0x080fe200000108b5 */
[----:B------:R-:W-:Y:S01]  /*b240*/  F2FP.SATFINITE.E4M3.F32.PACK_AB_MERGE_C R47, R91, R47, RZ ;  /* 0x0000002f5b2f723e */ /* 0x000fe200048070ff */
[----:B------:R-:W-:Y:S01]  /*b250*/  FFMA.FTZ R182, R177, R180, R182 ;  /* 0x000000b4b1b67223 */ /* 0x000fe200000100b6 */
[-C--:B------:R-:W-:Y:S01]  /*b260*/  FMUL.FTZ R177, R176, R173.reuse ;  /* 0x000000adb0b17220 */ /* 0x080fe20000410000 */
[C---:B------:R-:W-:Y:S01]  /*b270*/  FMUL.FTZ R173, R175.reuse, R173 ;  /* 0x000000adafad7220 */ /* 0x040fe20000410000 */
[----:B------:R-:W-:Y:S01]  /*b280*/  HADD2.F32 R180, -RZ, R172.H0_H0 ;  /* 0x200000acffb47230 */ /* 0x000fe20000004100 */
[----:B------:R-:W-:Y:S01]  /*b290*/  F2FP.SATFINITE.E4M3.F32.PACK_AB_MERGE_C R92, R92, R43, RZ ;  /* 0x0000002b5c5c723e */ /* 0x000fe200048070ff */
        /* <DEDUP_REMOVED lines=17> */
[C---:B------:R-:W-:Y:S01]  /*b3b0*/  FMUL.FTZ R172, R40.reuse, R172 ;  /* 0x000000ac28ac7220 */ /* 0x040fe20000410000 */
[----:B------:R-:W-:Y:S01]  /*b3c0*/  F2FP.SATFINITE.E4M3.F32.PACK_AB_MERGE_C R43, R93, R59, R92 ;  /* 0x0000003b5d2b723e */ /* 0x000fe2000480705c */
[-C--:B------:R-:W-:Y:S02]  /*b3d0*/  FFMA.FTZ R176, R40, R170.reuse, -R176 ;  /* 0x000000aa28b07223 */ /* 0x080fe400000108b0 */
[----:B------:R-:W-:Y:S01]  /*b3e0*/  FFMA.FTZ R40, R174, R170, R172 ;  /* 0x000000aaae287223 */ /* 0x000fe200000100ac */
[----:B------:R-:W-:Y:S01]  /*b3f0*/  IMAD.MOV.U32 R170, RZ, RZ, R42 ;  /* 0x000000ffffaa7224 */ /* 0x000fe200078e002a */
[----:B------:R-:W-:Y:S02]  /*b400*/  F2FP.F16.E4M3.UNPACK_B R42, R171.H1 ;  /* 0x000000abff2a723e */ /* 0x000fe400030006ff */
[----:B------:R-:W-:-:S02]  /*b410*/  F2FP.F16.E4M3.UNPACK_B R174, R54.H1 ;  /* 0x00000036ffae723e */ /* 0x000fc400030006ff */
[----:B------:R-:W-:Y:S01]  /*b420*/  F2FP.F16.E4M3.UNPACK_B R172, R170.H1 ;  /* 0x000000aaffac723e */ /* 0x000fe200030006ff */
[----:B------:R-:W-:Y:S01]  /*b430*/  HADD2.F32 R183, -RZ, R42.H0_H0 ;  /* 0x2000002affb77230 */ /* 0x000fe20000004100 */
[----:B------:R-:W-:Y:S01]  /*b440*/  F2FP.SATFINITE.E4M3.F32.PACK_AB_MERGE_C R179, R176, R179, R175 ;  /* 0x000000b3b0b3723e */ /* 0x000fe200048070af */
[----:B------:R-:W-:Y:S01]  /*b450*/  HADD2.F32 R175, -RZ, R174.H0_H0 ;  /* 0x200000aeffaf7230 */ /* 0x000fe20000004100 */
[----:B------:R-:W-:Y:S01]  /*b460*/  F2FP.F16.E4M3.UNPACK_B R176, R169.H1 ;  /* 0x000000a9ffb0723e */ /* 0x000fe200030006ff */
[----:B------:R-:W-:Y:S01]  /*b470*/  HADD2.F32 R177, -RZ, R172.H0_H0 ;  /* 0x200000acffb17230 */ /* 0x000fe20000004100 */
[----:B------:R-:W-:Y:S01]  /*b480*/  F2FP.F16.E4M3.UNPACK_B R171, R171 ;  /* 0x000000abffab723e */ /* 0x000fe200020006ff */
[----:B------:R-:W-:Y:S02]  /*b490*/  HADD2.F32 R42, -RZ, R42.H1_H1 ;  /* 0x3000002aff2a7230 */ /* 0x000fe40000004100 */
[----:B------:R-:W-:Y:S01]  /*b4a0*/  FMUL.FTZ R181, R175, R183 ;  /* 0x000000b7afb57220 */ /* 0x000fe20000410000 */
[----:B------:R-:W-:-:S02]  /*b4b0*/  HADD2.F32 R178, -RZ, R176.H0_H0 ;  /* 0x200000b0ffb27230 */ /* 0x000fc40000004100 */
[----:B------:R-:W-:Y:S01]  /*b4c0*/  FMUL.FTZ R183, R177, R183 ;  /* 0x000000b7b1b77220 */ /* 0x000fe20000410000 */
[----:B------:R-:W-:Y:S01]  /*b4d0*/  HADD2.F32 R174, -RZ, R174.H1_H1 ;  /* 0x300000aeffae7230 */ /* 0x000fe20000004100 */
[----:B------:R-:W-:Y:S01]  /*b4e0*/  F2FP.F16.E4M3.UNPACK_B R54, R54 ;  /* 0x00000036ff36723e */ /* 0x000fe200020006ff */
[----:B------:R-:W-:Y:S02]  /*b4f0*/  HADD2.F32 R172, -RZ, R172.H1_H1 ;  /* 0x300000acffac7230 */ /* 0x000fe40000004100 */
[----:B------:R-:W-:Y:S01]  /*b500*/  FFMA.FTZ R183, R175, R178, R183 ;  /* 0x000000b2afb77223 */ /* 0x000fe200000100b7 */
[----:B------:R-:W-:Y:S02]  /*b510*/  HADD2.F32 R176, -RZ, R176.H1_H1 ;  /* 0x300000b0ffb07230 */ /* 0x000fe40000004100 */
[----:B------:R-:W-:Y:S01]  /*b520*/  FMUL.FTZ R175, R174, R42 ;  /* 0x0000002aaeaf7220 */ /* 0x000fe20000410000 */
[----:B------:R-:W-:Y:S01]  /*b530*/  F2FP.F16.E4M3.UNPACK_B R170, R170 ;  /* 0x000000aaffaa723e */ /* 0x000fe200020006ff */
[C---:B------:R-:W-:Y:S01]  /*b540*/  FMUL.FTZ R42, R172.reuse, R42 ;  /* 0x0000002aac2a7220 */ /* 0x040fe20000410000 */
[----:B------:R-:W-:Y:S01]  /*b550*/  FFMA.FTZ R181, R177, R178, -R181 ;  /* 0x000000b2b1b57223 */ /* 0x000fe200000108b5 */
[-C--:B------:R-:W-:Y:S01]  /*b560*/  FFMA.FTZ R172, R172, R176.reuse, -R175 ;  /* 0x000000b0acac7223 */ /* 0x080fe200000108af */
[----:B------:R-:W-:Y:S01]  /*b570*/  F2FP.F16.E4M3.UNPACK_B R169, R169 ;  /* 0x000000a9ffa9723e */ /* 0x000fe200020006ff */
[----:B------:R-:W-:Y:S01]  /*b580*/  FFMA.FTZ R42, R174, R176, R42 ;  /* 0x000000b0ae2a7223 */ /* 0x000fe2000001002a */
[----:B------:R-:W-:Y:S01]  /*b590*/  HADD2.F32 R178, -RZ, R171.H0_H0 ;  /* 0x200000abffb27230 */ /* 0x000fe20000004100 */
[----:B------:R-:W-:Y:S01]  /*b5a0*/  F2FP.SATFINITE.E4M3.F32.PACK_AB_MERGE_C R180, R40, R180, R173 ;  /* 0x000000b428b4723e */ /* 0x000fe200048070ad */
[----:B------:R-:W-:Y:S01]  /*b5b0*/  HADD2.F32 R174, -RZ, R54.H0_H0 ;  /* 0x20000036ffae7230 */ /* 0x000fe20000004100 */
[----:B------:R-:W-:Y:S01]  /*b5c0*/  F2FP.SATFINITE.E4M3.F32.PACK_AB_MERGE_C R172, R172, R181, RZ ;  /* 0x000000b5acac723e */ /* 0x000fe200048070ff */
[----:B------:R-:W-:-:S02]  /*b5d0*/  HADD2.F32 R176, -RZ, R170.H0_H0 ;  /* 0x200000aaffb07230 */ /* 0x000fc40000004100 */
[----:B------:R-:W-:Y:S02]  /*b5e0*/  HADD2.F32 R175, -RZ, R169.H0_H0 ;  /* 0x200000a9ffaf7230 */ /* 0x000fe40000004100 */
        /* <DEDUP_REMOVED lines=9> */
[----:B------:R-:W-:Y:S02]  /*b680*/  IMAD.MOV.U32 R40, RZ, RZ, R179 ;  /* 0x000000ffff287224 */ /* 0x000fe400078e00b3 */
[C---:B------:R-:W-:Y:S01]  /*b690*/  FMUL.FTZ R171, R170.reuse, R171 ;  /* 0x000000abaaab7220 */ /* 0x040fe20000410000 */
[----:B------:R-:W-:Y:S02]  /*b6a0*/  IMAD.MOV.U32 R52, RZ, RZ, R180 ;  /* 0x000000ffff347224 */ /* 0x000fe400078e00b4 */
[-C--:B------:R-:W-:Y:S01]  /*b6b0*/  FFMA.FTZ R170, R170, R169.reuse, -R175 ;  /* 0x000000a9aaaa7223 */ /* 0x080fe200000108af */
[----:B------:R-:W-:Y:S01]  /*b6c0*/  FFMA.FTZ R171, R54, R169, R171 ;  /* 0x000000a936ab7223 */ /* 0x000fe200000100ab */
[----:B------:R-:W-:-:S03]  /*b6d0*/  F2FP.SATFINITE.E4M3.F32.PACK_AB_MERGE_C R54, R42, R183, RZ ;  /* 0x000000b72a36723e */ /* 0x000fc600048070ff */
[----:B------:R-:W-:Y:S02]  /*b6e0*/  F2FP.SATFINITE.E4M3.F32.PACK_AB_MERGE_C R42, R170, R177, R172 ;  /* 0x000000b1aa2a723e */ /* 0x000fe400048070ac */
[----:B------:R-:W-:-:S07]  /*b6f0*/  F2FP.SATFINITE.E4M3.F32.PACK_AB_MERGE_C R54, R171, R178, R54 ;  /* 0x000000b2ab36723e */ /* 0x000fce0004807036 */
.L_x_1408:
[----:B------:R-:W-:Y:S05]  /*b700*/  BSYNC B3 ;  /* 0x0000000000037941 */ /* 0x000fea0003800000 */
.L_x_1407:
[----:B------:R-:W-:-:S13]  /*b710*/  ISETP.GE.AND P4, PT, R90, R150, PT ;  /* 0x000000965a00720c */ /* 0x000fda0003f86270 */
[--C-:B------:R-:W-:Y:S02]  /*b720*/  @!P4 SHF.R.S32.HI R44, RZ, 0x1f, R90.reuse ;  /* 0x0000001fff2cc819 */ /* 0x100fe4000001145a */
[----:B------:R-:W-:-:S04]  /*b730*/  @!P4 IADD3 R47, P5, P6, R116, R134, R90 ;  /* 0x00000086742fc210 */ /* 0x000fc80007ebe05a */
[----:B------:R-:W-:Y:S02]  /*b740*/  @!P4 IADD3.X R56, R3, R168, R44, P5, P6 ;  /* 0x000000a80338c210 */ /* 0x000fe40002fec42c */
[----:B------:R-:W-:-:S05]  /*b750*/  IADD3 R44, P5, R89, R120, RZ ;  /* 0x00000078592c7210 */ /* 0x000fca0007fbe0ff */
[----:B------:R-:W-:Y:S01]  /*b760*/  IMAD.X R45, R88, 0x1, R121, P5 ;  /* 0x00000001582d7824 */ /* 0x000fe200028e0679 */
[----:B------:R-:W-:-:S04]  /*b770*/  @!P4 IADD3 R46, P5, R47, R120, RZ ;  /* 0x000000782f2ec210 */ /* 0x000fc80007fbe0ff */
[----:B0-----:R3:W-:Y:S01]  /*b780*/  STG.E.128 desc[UR60][R44.64], R40 ;  /* 0x000000282c007986 */ /* 0x0017e2000c101d3c */
[----:B------:R-:W-:-:S05]  /*b790*/  @!P4 IMAD.X R47, R56, 0x1, R121, P5 ;  /* 0x00000001382fc824 */ /* 0x000fca00028e0679 */
[----:B-1----:R3:W-:Y:S03]  /*b7a0*/  @!P4 STG.E.128 desc[UR60][R46.64], R52 ;  /* 0x000000342e00c986 */ /* 0x0027e6000c101d3c */
.L_x_1406:
[----:B------:R-:W-:Y:S05]  /*b7b0*/  BSYNC B2 ;  /* 0x0000000000027941 */ /* 0x000fea0003800000 */
.L_x_1405:
[----:B------:R-:W-:-:S13]  /*b7c0*/  ISETP.NE.AND P4, PT, R36, RZ, PT ;  /* 0x000000ff2400720c */ /* 0x000fda0003f85270 */
[----:B------:R-:W-:Y:S05]  /*b7d0*/  @!P4 BRA `(.L_x_1400) ;  /* 0x0000000c00dcc947 */ /* 0x000fea0003800000 */
[----:B------:R-:W-:Y:S01]  /*b7e0*/  LOP3.LUT P6, RZ, R17, 0x1, RZ, 0xc0, !PT ;  /* 0x0000000111ff7812 */ /* 0x000fe200078cc0ff */
[----:B------:R-:W-:Y:S01]  /*b7f0*/  BSSY B2, `(.L_x_1409) ;  /* 0x00000eb000027945 */ /* 0x000fe20003800000 */
[----:B---3--:R-:W-:Y:S02]  /*b800*/  IADD3 R53, P4, P5, R116, R134, R29 ;  /* 0x0000008674357210 */ /* 0x008fe40007d9e01d */
[----:B0-----:R-:W-:Y:S02]  /*b810*/  SEL R40, R99, R155, !P6 ;  /* 0x0000009b63287207 */ /* 0x001fe40007000000 */
[----:B------:R-:W-:Y:S02]  /*b820*/  IADD3.X R52, R3, R168, R32, P4, P5 ;  /* 0x000000a803347210 */ /* 0x000fe400027ea420 */
[----:B------:R-:W-:Y:S02]  /*b830*/  SHF.R.S32.HI R41, RZ, 0x1f, R40 ;  /* 0x0000001fff297819 */ /* 0x000fe40000011428 */
[----:B------:R-:W-:-:S02]  /*b840*/  ISETP.GE.AND P4, PT, R6, R127, PT ;  /* 0x0000007f0600720c */ /* 0x000fc40003f86270 */
[----:B------:R-:W-:-:S04]  /*b850*/  LEA.HI R41, R41, R40, RZ, 0x5 ;  /* 0x0000002829297211 */ /* 0x000fc800078f28ff */
        /* <DEDUP_REMOVED lines=16> */
[----:B------:R-:W-:Y:S01]  /*b960*/  SHF.R.U32.HI R48, RZ, 0x8, R61 ;  /* 0x00000008ff307819 */ /* 0x000fe2000001163d */
[----:B0-----:R-:W-:Y:S01]  /*b970*/  IMAD.MOV.U32 R54, RZ, RZ, R40 ;  /* 0x000000ffff367224 */ /* 0x001fe200078e0028 */
[----:B------:R-:W-:Y:S01]  /*b980*/  LOP3.LUT R59, R61, 0xff0000ff, RZ, 0xc0, !PT ;  /* 0xff0000ff3d3b7812 */ /* 0x000fe200078ec0ff */
[----:B-1----:R-:W-:Y:S01]  /*b990*/  IMAD.MOV.U32 R56, RZ, RZ, R44 ;  /* 0x000000ffff387224 */ /* 0x002fe200078e002c */
[----:B------:R-:W-:Y:S01]  /*b9a0*/  SHF.R.U32.HI R88, RZ, 0x8, R63 ;  /* 0x00000008ff587819 */ /* 0x000fe2000001163f */
[----:B------:R-:W-:Y:S01]  /*b9b0*/  IMAD.SHL.U32 R40, R48, 0x100, RZ ;  /* 0x0000010030287824 */ /* 0x000fe200078e00ff */
[----:B------:R-:W-:Y:S01]  /*b9c0*/  SHF.R.U32.HI R89, RZ, 0x10, R61 ;  /* 0x00000010ff597819 */ /* 0x000fe2000001163d */
[----:B------:R-:W-:Y:S01]  /*b9d0*/  IMAD.MOV.U32 R48, RZ, RZ, R42 ;  /* 0x000000ffff307224 */ /* 0x000fe200078e002a */
[----:B------:R-:W-:Y:S02]  /*b9e0*/  SHF.R.U32.HI R58, RZ, 0x10, R63 ;  /* 0x00000010ff3a7819 */ /* 0x000fe4000001163f */
[----:B------:R-:W-:Y:S01]  /*b9f0*/  LOP3.LUT R59, R59, 0xff00, R40, 0xf8, !PT ;  /* 0x0000ff003b3b7812 */ /* 0x000fe200078ef828 */
[----:B------:R-:W-:Y:S01]  /*ba00*/  IMAD.SHL.U32 R40, R88, 0x100, RZ ;  /* 0x0000010058287824 */ /* 0x000fe200078e00ff */
[----:B------:R-:W-:Y:S01]  /*ba10*/  LOP3.LUT R61, R63, 0xff0000ff, RZ, 0xc0, !PT ;  /* 0xff0000ff3f3d7812 */ /* 0x000fe200078ec0ff */
[----:B------:R-:W-:Y:S01]  /*ba20*/  IMAD.U32 R44, R89, 0x10000, RZ ;  /* 0x00010000592c7824 */ /* 0x000fe200078e00ff */
[----:B------:R-:W-:-:S02]  /*ba30*/  SHF.R.U32.HI R62, RZ, 0x8, R49 ;  /* 0x00000008ff3e7819 */ /* 0x000fc40000011631 */
[----:B------:R-:W-:Y:S02]  /*ba40*/  SHF.R.U32.HI R60, RZ, 0x8, R51 ;  /* 0x00000008ff3c7819 */ /* 0x000fe40000011633 */
[----:B------:R-:W-:Y:S01]  /*ba50*/  LOP3.LUT R61, R61, 0xff00, R40, 0xf8, !PT ;  /* 0x0000ff003d3d7812 */ /* 0x000fe200078ef828 */
[----:B------:R-:W-:Y:S01]  /*ba60*/  IMAD.U32 R40, R58, 0x10000, RZ ;  /* 0x000100003a287824 */ /* 0x000fe200078e00ff */
[----:B------:R-:W-:Y:S01]  /*ba70*/  SHF.R.U32.HI R50, RZ, 0x10, R49 ;  /* 0x00000010ff327819 */ /* 0x000fe20000011631 */
[----:B------:R-:W-:Y:S01]  /*ba80*/  IMAD.SHL.U32 R42, R62, 0x100, RZ ;  /* 0x000001003e2a7824 */ /* 0x000fe200078e00ff */
[----:B------:R-:W-:Y:S01]  /*ba90*/  LOP3.LUT R63, R49, 0xff0000ff, RZ, 0xc0, !PT ;  /* 0xff0000ff313f7812 */ /* 0x000fe200078ec0ff */
[----:B------:R-:W-:Y:S01]  /*baa0*/  IMAD.MOV.U32 R49, RZ, RZ, R46 ;  /* 0x000000ffff317224 */ /* 0x000fe200078e002e */
[----:B------:R-:W-:Y:S01]  /*bab0*/  LOP3.LUT R44, R59, 0xff0000, R44, 0xf8, !PT ;  /* 0x00ff00003b2c7812 */ /* 0x000fe200078ef82c */
[----:B------:R-:W-:Y:S01]  /*bac0*/  IMAD.SHL.U32 R46, R60, 0x100, RZ ;  /* 0x000001003c2e7824 */ /* 0x000fe200078e00ff */
[----:B------:R-:W-:-:S02]  /*bad0*/  SHF.R.U32.HI R57, RZ, 0x10, R51 ;  /* 0x00000010ff397819 */ /* 0x000fc40000011633 */
[----:B------:R-:W-:Y:S02]  /*bae0*/  F2FP.F16.E4M3.UNPACK_B R62, R164.H1 ;  /* 0x000000a4ff3e723e */ /* 0x000fe400030006ff */
[----:B------:R-:W-:Y:S02]  /*baf0*/  F2FP.F16.E4M3.UNPACK_B R59, R56.H1 ;  /* 0x00000038ff3b723e */ /* 0x000fe400030006ff */
[----:B------:R-:W-:Y:S02]  /*bb00*/  LOP3.LUT R51, R51, 0xff0000ff, RZ, 0xc0, !PT ;  /* 0xff0000ff33337812 */ /* 0x000fe400078ec0ff */
[----:B------:R-:W-:Y:S01]  /*bb10*/  F2FP.F16.E4M3.UNPACK_B R58, R54.H1 ;  /* 0x00000036ff3a723e */ /* 0x000fe200030006ff */
[----:B------:R-:W-:Y:S01]  /*bb20*/  HADD2.F32 R60, -RZ, R59.H0_H0 ;  /* 0x2000003bff3c7230 */ /* 0x000fe20000004100 */
[----:B------:R-:W-:Y:S02]  /*bb30*/  LOP3.LUT R40, R61, 0xff0000, R40, 0xf8, !PT ;  /* 0x00ff00003d287812 */ /* 0x000fe400078ef828 */
[----:B------:R-:W-:Y:S01]  /*bb40*/  LOP3.LUT R63, R63, 0xff00, R42, 0xf8, !PT ;  /* 0x0000ff003f3f7812 */ /* 0x000fe200078ef82a */
[----:B------:R-:W-:Y:S01]  /*bb50*/  HADD2.F32 R42, -RZ, R62.H0_H0 ;  /* 0x2000003eff2a7230 */ /* 0x000fe20000004100 */
[----:B------:R-:W-:-:S02]  /*bb60*/  F2FP.F16.E4M3.UNPACK_B R61, R166.H1 ;  /* 0x000000a6ff3d723e */ /* 0x000fc400030006ff */
[----:B------:R-:W-:Y:S01]  /*bb70*/  LOP3.LUT R89, R51, 0xff00, R46, 0xf8, !PT ;  /* 0x0000ff0033597812 */ /* 0x000fe200078ef82e */
[--C-:B------:R-:W-:Y:S02]  /*bb80*/  HADD2.F32 R51, -RZ, R58.reuse.H0_H0 ;  /* 0x2000003aff337230 */ /* 0x100fe40000004100 */
[----:B------:R-:W-:Y:S01]  /*bb90*/  FMUL.FTZ R88, R60, R42 ;  /* 0x0000002a3c587220 */ /* 0x000fe20000410000 */
[----:B------:R-:W-:Y:S01]  /*bba0*/  IMAD.U32 R46, R50, 0x10000, RZ ;  /* 0x00010000322e7824 */ /* 0x000fe200078e00ff */
[----:B------:R-:W-:Y:S01]  /*bbb0*/  F2FP.F16.E4M3.UNPACK_B R164, R164 ;  /* 0x000000a4ffa4723e */ /* 0x000fe200020006ff */
[----:B------:R-:W-:Y:S02]  /*bbc0*/  IMAD.U32 R50, R57, 0x10000, RZ ;  /* 0x0001000039327824 */ /* 0x000fe400078e00ff */
[----:B------:R-:W-:Y:S01]  /*bbd0*/  FMUL.FTZ R91, R51, R42 ;  /* 0x0000002a335b7220 */ /* 0x000fe20000410000 */
[--C-:B------:R-:W-:Y:S01]  /*bbe0*/  HADD2.F32 R57, -RZ, R61.reuse.H0_H0 ;  /* 0x2000003dff397230 */ /* 0x100fe20000004100 */
[----:B------:R-:W-:Y:S01]  /*bbf0*/  LOP3.LUT R46, R63, 0xff0000, R46, 0xf8, !PT ;  /* 0x00ff00003f2e7812 */ /* 0x000fe200078ef82e */
[----:B------:R-:W-:Y:S01]  /*bc00*/  HADD2.F32 R58, -RZ, R58.H1_H1 ;  /* 0x3000003aff3a7230 */ /* 0x000fe20000004100 */
[----:B------:R-:W-:Y:S01]  /*bc10*/  LOP3.LUT R42, R89, 0xff0000, R50, 0xf8, !PT ;  /* 0x00ff0000592a7812 */ /* 0x000fe200078ef832 */
[----:B------:R-:W-:-:S02]  /*bc20*/  HADD2.F32 R63, -RZ, R61.H1_H1 ;  /* 0x3000003dff3f7230 */ /* 0x000fc40000004100 */
[-C--:B------:R-:W-:Y:S01]  /*bc30*/  FFMA.FTZ R50, R51, R57.reuse, -R88 ;  /* 0x0000003933327223 */ /* 0x080fe20000010858 */
[----:B------:R-:W-:Y:S01]  /*bc40*/  FFMA.FTZ R51, R60, R57, R91 ;  /* 0x000000393c337223 */ /* 0x000fe2000001005b */
[----:B------:R-:W-:Y:S01]  /*bc50*/  HADD2.F32 R57, -RZ, R62.H1_H1 ;  /* 0x3000003eff397230 */ /* 0x000fe20000004100 */
[----:B------:R-:W-:Y:S01]  /*bc60*/  F2FP.F16.E4M3.UNPACK_B R60, R56 ;  /* 0x00000038ff3c723e */ /* 0x000fe200020006ff */
[----:B------:R-:W-:Y:S01]  /*bc70*/  HADD2.F32 R62, -RZ, R59.H1_H1 ;  /* 0x3000003bff3e7230 */ /* 0x000fe20000004100 */
[----:B------:R-:W-:Y:S01]  /*bc80*/  F2FP.F16.E4M3.UNPACK_B R59, R54 ;  /* 0x00000036ff3b723e */ /* 0x000fe200020006ff */
[----:B------:R-:W-:Y:S02]  /*bc90*/  HADD2.F32 R88, -RZ, R164.H0_H0 ;  /* 0x200000a4ff587230 */ /* 0x000fe40000004100 */
[-C--:B------:R-:W-:Y:S01]  /*bca0*/  FMUL.FTZ R91, R58, R57.reuse ;  /* 0x000000393a5b7220 */ /* 0x080fe20000410000 */
[----:B------:R-:W-:Y:S01]  /*bcb0*/  F2FP.F16.E4M3.UNPACK_B R166, R166 ;  /* 0x000000a6ffa6723e */ /* 0x000fe200020006ff */
[----:B------:R-:W-:Y:S01]  /*bcc0*/  FMUL.FTZ R89, R62, R57 ;  /* 0x000000393e597220 */ /* 0x000fe20000410000 */
[----:B------:R-:W-:-:S02]  /*bcd0*/  HADD2.F32 R61, -RZ, R60.H0_H0 ;  /* 0x2000003cff3d7230 */ /* 0x000fc40000004100 */
[-C--:B------:R-:W-:Y:S01]  /*bce0*/  FFMA.FTZ R54, R62, R63.reuse, R91 ;  /* 0x0000003f3e367223 */ /* 0x080fe2000001005b */
[--C-:B------:R-:W-:Y:S02]  /*bcf0*/  HADD2.F32 R56, -RZ, R59.reuse.H0_H0 ;  /* 0x2000003bff387230 */ /* 0x100fe40000004100 */
[----:B------:R-:W-:Y:S01]  /*bd00*/  FFMA.FTZ R57, R58, R63, -R89 ;  /* 0x0000003f3a397223 */ /* 0x000fe20000010859 */
[----:B------:R-:W-:Y:S02]  /*bd10*/  HADD2.F32 R164, -RZ, R164.H1_H1 ;  /* 0x300000a4ffa47230 */ /* 0x000fe40000004100 */
[-C--:B------:R-:W-:Y:S01]  /*bd20*/  FMUL.FTZ R63, R61, R88.reuse ;  /* 0x000000583d3f7220 */ /* 0x080fe20000410000 */
[----:B------:R-:W-:Y:S02]  /*bd30*/  HADD2.F32 R62, -RZ, R60.H1_H1 ;  /* 0x3000003cff3e7230 */ /* 0x000fe40000004100 */
[----:B------:R-:W-:Y:S01]  /*bd40*/  FMUL.FTZ R88, R56, R88 ;  /* 0x0000005838587220 */ /* 0x000fe20000410000 */
[----:B------:R-:W-:Y:S01]  /*bd50*/  HADD2.F32 R58, -RZ, R166.H0_H0 ;  /* 0x200000a6ff3a7230 */ /* 0x000fe20000004100 */
[----:B------:R-:W-:Y:S01]  /*bd60*/  F2FP.F16.E4M3.UNPACK_B R89, R165.H1 ;  /* 0x000000a5ff59723e */ /* 0x000fe200030006ff */
[----:B------:R-:W-:-:S02]  /*bd70*/  HADD2.F32 R59, -RZ, R59.H1_H1 ;  /* 0x3000003bff3b7230 */ /* 0x000fc40000004100 */
[----:B------:R-:W-:Y:S01]  /*bd80*/  FMUL.FTZ R60, R62, R164 ;  /* 0x000000a43e3c7220 */ /* 0x000fe20000410000 */
[----:B------:R-:W-:Y:S02]  /*bd90*/  HADD2.F32 R166, -RZ, R166.H1_H1 ;  /* 0x300000a6ffa67230 */ /* 0x000fe40000004100 */
[-C--:B------:R-:W-:Y:S01]  /*bda0*/  FFMA.FTZ R56, R56, R58.reuse, -R63 ;  /* 0x0000003a38387223 */ /* 0x080fe2000001083f */
[----:B------:R-:W-:Y:S01]  /*bdb0*/  FFMA.FTZ R58, R61, R58, R88 ;  /* 0x0000003a3d3a7223 */ /* 0x000fe20000010058 */
[----:B------:R-:W-:Y:S01]  /*bdc0*/  F2FP.F16.E4M3.UNPACK_B R63, R49.H1 ;  /* 0x00000031ff3f723e */ /* 0x000fe200030006ff */
[C---:B------:R-:W-:Y:S01]  /*bdd0*/  FMUL.FTZ R91, R59.reuse, R164 ;  /* 0x000000a43b5b7220 */ /* 0x040fe20000410000 */
[----:B------:R-:W-:Y:S01]  /*bde0*/  FFMA.FTZ R61, R59, R166, -R60 ;  /* 0x000000a63b3d7223 */ /* 0x000fe2000001083c */
[----:B------:R-:W-:Y:S01]  /*bdf0*/  F2FP.F16.E4M3.UNPACK_B R60, R48.H1 ;  /* 0x00000030ff3c723e */ /* 0x000fe200030006ff */
[----:B------:R-:W-:Y:S01]  /*be00*/  HADD2.F32 R93, -RZ, R89.H0_H0 ;  /* 0x20000059ff5d7230 */ /* 0x000fe20000004100 */
[----:B------:R-:W-:Y:S01]  /*be10*/  F2FP.F16.E4M3.UNPACK_B R90, R167.H1 ;  /* 0x000000a7ff5a723e */ /* 0x000fe200030006ff */
[----:B------:R-:W-:-:S02]  /*be20*/  HADD2.F32 R88, -RZ, R63.H0_H0 ;  /* 0x2000003fff587230 */ /* 0x000fc40000004100 */
[----:B------:R-:W-:Y:S01]  /*be30*/  FFMA.FTZ R59, R62, R166, R91 ;  /* 0x000000a63e3b7223 */ /* 0x000fe2000001005b */
[----:B------:R-:W-:Y:S01]  /*be40*/  HADD2.F32 R62, -RZ, R60.H0_H0 ;  /* 0x2000003cff3e7230 */ /* 0x000fe20000004100 */
[----:B------:R-:W-:Y:S01]  /*be50*/  F2FP.F16.E4M3.UNPACK_B R165, R165 ;  /* 0x000000a5ffa5723e */ /* 0x000fe200020006ff */
[----:B------:R-:W-:Y:S02]  /*be60*/  HADD2.F32 R92, -RZ, R89.H1_H1 ;  /* 0x30000059ff5c7230 */ /* 0x000fe40000004100 */
[-C--:B------:R-:W-:Y:S01]  /*be70*/  FMUL.FTZ R95, R88, R93.reuse ;  /* 0x0000005d585f7220 */ /* 0x080fe20000410000 */
[----:B------:R-:W-:Y:S02]  /*be80*/  HADD2.F32 R91, -RZ, R90.H0_H0 ;  /* 0x2000005aff5b7230 */ /* 0x000fe40000004100 */
[----:B------:R-:W-:Y:S01]  /*be90*/  FMUL.FTZ R93, R62, R93 ;  /* 0x0000005d3e5d7220 */ /* 0x000fe20000410000 */
[----:B------:R-:W-:Y:S01]  /*bea0*/  HADD2.F32 R89, -RZ, R63.H1_H1 ;  /* 0x3000003fff597230 */ /* 0x000fe20000004100 */
[----:B------:R-:W-:Y:S01]  /*beb0*/  F2FP.F16.E4M3.UNPACK_B R48, R48 ;  /* 0x00000030ff30723e */ /* 0x000fe200020006ff */
[----:B------:R-:W-:-:S02]  /*bec0*/  HADD2.F32 R63, -RZ, R60.H1_H1 ;  /* 0x3000003cff3f7230 */ /* 0x000fc40000004100 */
[-C--:B------:R-:W-:Y:S01]  /*bed0*/  FFMA.FTZ R60, R62, R91.reuse, -R95 ;  /* 0x0000005b3e3c7223 */ /* 0x080fe2000001085f */
[----:B------:R-:W-:Y:S02]  /*bee0*/  HADD2.F32 R90, -RZ, R90.H1_H1 ;  /* 0x3000005aff5a7230 */ /* 0x000fe40000004100 */
[-C--:B------:R-:W-:Y:S01]  /*bef0*/  FMUL.FTZ R94, R89, R92.reuse ;  /* 0x0000005c595e7220 */ /* 0x080fe20000410000 */
[----:B------:R-:W-:Y:S01]  /*bf00*/  FFMA.FTZ R62, R88, R91, R93 ;  /* 0x0000005b583e7223 */ /* 0x000fe2000001005d */
[----:B------:R-:W-:Y:S01]  /*bf10*/  FMUL.FTZ R92, R63, R92 ;  /* 0x0000005c3f5c7220 */ /* 0x000fe20000410000 */
[----:B------:R-:W-:Y:S01]  /*bf20*/  F2FP.F16.E4M3.UNPACK_B R88, R49 ;  /* 0x00000031ff58723e */ /* 0x000fe200020006ff */
[----:B------:R-:W-:Y:S01]  /*bf30*/  HADD2.F32 R49, -RZ, R48.H0_H0 ;  /* 0x20000030ff317230 */ /* 0x000fe20000004100 */
[----:B------:R-:W-:Y:S01]  /*bf40*/  F2FP.F16.E4M3.UNPACK_B R167, R167 ;  /* 0x000000a7ffa7723e */ /* 0x000fe200020006ff */
[----:B------:R-:W-:Y:S01]  /*bf50*/  FFMA.FTZ R93, R89, R90, R92 ;  /* 0x0000005a595d7223 */ /* 0x000fe2000001005c */
[----:B------:R-:W-:-:S02]  /*bf60*/  HADD2.F32 R92, -RZ, R165.H0_H0 ;  /* 0x200000a5ff5c7230 */ /* 0x000fc40000004100 */
[----:B------:R-:W-:Y:S01]  /*bf70*/  FFMA.FTZ R63, R63, R90, -R94 ;  /* 0x0000005a3f3f7223 */ /* 0x000fe2000001085e */
[--C-:B------:R-:W-:Y:S01]  /*bf80*/  HADD2.F32 R89, -RZ, R88.reuse.H0_H0 ;  /* 0x20000058ff597230 */ /* 0x100fe20000004100 */
[----:B------:R-:W-:Y:S01]  /*bf90*/  F2FP.SATFINITE.E4M3.F32.PACK_AB_MERGE_C R50, R57, R50, RZ ;  /* 0x000000323932723e */ /* 0x000fe200048070ff */
[----:B------:R-:W-:Y:S01]  /*bfa0*/  HADD2.F32 R165, -RZ, R165.H1_H1 ;  /* 0x300000a5ffa57230 */ /* 0x000fe20000004100 */
[----:B------:R-:W-:Y:S01]  /*bfb0*/  F2FP.SATFINITE.E4M3.F32.PACK_AB_MERGE_C R54, R54, R51, RZ ;  /* 0x000000333636723e */ /* 0x000fe200048070ff */
[----:B------:R-:W-:Y:S02]  /*bfc0*/  HADD2.F32 R88, -RZ, R88.H1_H1 ;  /* 0x30000058ff587230 */ /* 0x000fe40000004100 */
[-C--:B------:R-:W-:Y:S01]  /*bfd0*/  FMUL.FTZ R94, R89, R92.reuse ;  /* 0x0000005c595e7220 */ /* 0x080fe20000410000 */
[----:B------:R-:W-:Y:S02]  /*bfe0*/  HADD2.F32 R48, -RZ, R48.H1_H1 ;  /* 0x30000030ff307230 */ /* 0x000fe40000004100 */
[----:B------:R-:W-:Y:S01]  /*bff0*/  FMUL.FTZ R92, R49, R92 ;  /* 0x0000005c315c7220 */ /* 0x000fe20000410000 */
[----:B------:R-:W-:-:S02]  /*c000*/  HADD2.F32 R90, -RZ, R167.H0_H0 ;  /* 0x200000a7ff5a7230 */ /* 0x000fc40000004100 */
[-C--:B------:R-:W-:Y:S01]  /*c010*/  FMUL.FTZ R91, R88, R165.reuse ;  /* 0x000000a5585b7220 */ /* 0x080fe20000410000 */
[----:B------:R-:W-:Y:S02]  /*c020*/  HADD2.F32 R167, -RZ, R167.H1_H1 ;  /* 0x300000a7ffa77230 */ /* 0x000fe40000004100 */
[C---:B------:R-:W-:Y:S01]  /*c030*/  FMUL.FTZ R165, R48.reuse, R165 ;  /* 0x000000a530a57220 */ /* 0x040fe20000410000 */
[----:B------:R-:W-:Y:S01]  /*c040*/  F2FP.SATFINITE.E4M3.F32.PACK_AB_MERGE_C R60, R63, R60, RZ ;  /* 0x0000003c3f3c723e */ /* 0x000fe200048070ff */
[----:B------:R-:W-:Y:S01]  /*c050*/  FFMA.FTZ R49, R49, R90, -R94 ;  /* 0x0000005a31317223 */ /* 0x000fe2000001085e */
[----:B------:R-:W-:Y:S01]  /*c060*/  F2FP.SATFINITE.E4M3.F32.PACK_AB_MERGE_C R51, R61, R56, R50 ;  /* 0x000000383d33723e */ /* 0x000fe20004807032 */
[----:B------:R-:W-:Y:S01]  /*c070*/  FFMA.FTZ R48, R48, R167, -R91 ;  /* 0x000000a730307223 */ /* 0x000fe2000001085b */
[----:B------:R-:W-:Y:S01]  /*c080*/  F2FP.F16.E4M3.UNPACK_B R57, R45 ;  /* 0x0000002dff39723e */ /* 0x000fe200020006ff */
[----:B------:R-:W-:Y:S01]  /*c090*/  FFMA.FTZ R92, R89, R90, R92 ;  /* 0x0000005a595c7223 */ /* 0x000fe2000001005c */
[----:B------:R-:W-:Y:S01]  /*c0a0*/  F2FP.F16.E4M3.UNPACK_B R63, R46 ;  /* 0x0000002eff3f723e */ /* 0x000fe200020006ff */
[----:B------:R-:W-:Y:S01]  /*c0b0*/  FFMA.FTZ R165, R88, R167, R165 ;  /* 0x000000a758a57223 */ /* 0x000fe200000100a5 */
[----:B------:R-:W-:-:S02]  /*c0c0*/  F2FP.F16.E4M3.UNPACK_B R56, R41 ;  /* 0x00000029ff38723e */ /* 0x000fc400020006ff */
[----:B------:R-:W-:Y:S02]  /*c0d0*/  F2FP.SATFINITE.E4M3.F32.PACK_AB_MERGE_C R62, R93, R62, RZ ;  /* 0x0000003e5d3e723e */ /* 0x000fe400048070ff */
[----:B------:R-:W-:Y:S01]  /*c0e0*/  F2FP.SATFINITE.E4M3.F32.PACK_AB_MERGE_C R50, R59, R58, R54 ;  /* 0x0000003a3b32723e */ /* 0x000fe20004807036 */
[----:B------:R-:W-:Y:S01]  /*c0f0*/  HADD2.F32 R59, -RZ, R57.H0_H0 ;  /* 0x20000039ff3b7230 */ /* 0x000fe20000004100 */
[----:B------:R-:W-:Y:S01]  /*c100*/  F2FP.F16.E4M3.UNPACK_B R61, R44 ;  /* 0x0000002cff3d723e */ /* 0x000fe200020006ff */
[----:B------:R-:W-:Y:S01]  /*c110*/  HADD2.F32 R58, -RZ, R63.H0_H0 ;  /* 0x2000003fff3a7230 */ /* 0x000fe20000004100 */
[----:B------:R-:W-:Y:S01]  /*c120*/  F2FP.SATFINITE.E4M3.F32.PACK_AB_MERGE_C R49, R48, R49, R60 ;  /* 0x000000313031723e */ /* 0x000fe2000480703c */
[----:B------:R-:W-:Y:S01]  /*c130*/  HADD2.F32 R54, -RZ, R56.H0_H0 ;  /* 0x20000038ff367230 */ /* 0x000fe20000004100 */
[----:B------:R-:W-:Y:S01]  /*c140*/  F2FP.SATFINITE.E4M3.F32.PACK_AB_MERGE_C R48, R165, R92, R62 ;  /* 0x0000005ca530723e */ /* 0x000fe2000480703e */
        /* <DEDUP_REMOVED lines=8> */
[----:B------:R-:W-:Y:S02]  /*c1d0*/  HADD2.F32 R61, -RZ, R61.H1_H1 ;  /* 0x3000003dff3d7230 */ /* 0x000fe40000004100 */
[----:B------:R-:W-:Y:S01]  /*c1e0*/  FMUL.FTZ R89, R60, R63 ;  /* 0x0000003f3c597220 */ /* 0x000fe20000410000 */
[----:B------:R-:W-:Y:S01]  /*c1f0*/  F2FP.F16.E4M3.UNPACK_B R59, R45.H1 ;  /* 0x0000002dff3b723e */ /* 0x000fe200030006ff */
[----:B------:R-:W-:Y:S01]  /*c200*/  FMUL.FTZ R63, R58, R63 ;  /* 0x0000003f3a3f7220 */ /* 0x000fe20000410000 */
[----:B------:R-:W-:-:S02]  /*c210*/  F2FP.F16.E4M3.UNPACK_B R62, R46.H1 ;  /* 0x0000002eff3e723e */ /* 0x000fc400030006ff */
[----:B------:R-:W-:Y:S01]  /*c220*/  F2FP.F16.E4M3.UNPACK_B R57, R41.H1 ;  /* 0x00000029ff39723e */ /* 0x000fe200030006ff */
[-C--:B------:R-:W-:Y:S01]  /*c230*/  FFMA.FTZ R41, R58, R61.reuse, -R89 ;  /* 0x0000003d3a297223 */ /* 0x080fe20000010859 */
[----:B------:R-:W-:Y:S01]  /*c240*/  FFMA.FTZ R45, R60, R61, R63 ;  /* 0x0000003d3c2d7223 */ /* 0x000fe2000001003f */
[----:B------:R-:W-:Y:S01]  /*c250*/  HADD2.F32 R58, -RZ, R59.H0_H0 ;  /* 0x2000003bff3a7230 */ /* 0x000fe20000004100 */
[----:B------:R-:W-:Y:S01]  /*c260*/  F2FP.F16.E4M3.UNPACK_B R44, R44.H1 ;  /* 0x0000002cff2c723e */ /* 0x000fe200030006ff */
[--C-:B------:R-:W-:Y:S01]  /*c270*/  HADD2.F32 R63, -RZ, R62.reuse.H0_H0 ;  /* 0x2000003eff3f7230 */ /* 0x100fe20000004100 */
[-C--:B------:R-:W-:Y:S01]  /*c280*/  F2FP.F16.E4M3.UNPACK_B R93, R42.reuse.H1 ;  /* 0x0000002aff5d723e */ /* 0x080fe200030006ff */
[----:B------:R-:W-:Y:S01]  /*c290*/  HADD2.F32 R46, -RZ, R57.H0_H0 ;  /* 0x20000039ff2e7230 */ /* 0x000fe20000004100 */
[----:B------:R-:W-:Y:S01]  /*c2a0*/  F2FP.F16.E4M3.UNPACK_B R92, R42 ;  /* 0x0000002aff5c723e */ /* 0x000fe200020006ff */
[----:B------:R-:W-:Y:S02]  /*c2b0*/  HADD2.F32 R59, -RZ, R59.H1_H1 ;  /* 0x3000003bff3b7230 */ /* 0x000fe40000004100 */
[----:B------:R-:W-:Y:S01]  /*c2c0*/  FMUL.FTZ R89, R58, R63 ;  /* 0x0000003f3a597220 */ /* 0x000fe20000410000 */
[----:B------:R-:W-:-:S02]  /*c2d0*/  HADD2.F32 R62, -RZ, R62.H1_H1 ;  /* 0x3000003eff3e7230 */ /* 0x000fc40000004100 */
[----:B------:R-:W-:Y:S01]  /*c2e0*/  FMUL.FTZ R63, R46, R63 ;  /* 0x0000003f2e3f7220 */ /* 0x000fe20000410000 */
[----:B------:R-:W-:Y:S01]  /*c2f0*/  HADD2.F32 R57, -RZ, R57.H1_H1 ;  /* 0x30000039ff397230 */ /* 0x000fe20000004100 */
[----:B------:R-:W-:Y:S01]  /*c300*/  F2FP.F16.E4M3.UNPACK_B R90, R40.H1 ;  /* 0x00000028ff5a723e */ /* 0x000fe200030006ff */
[--C-:B------:R-:W-:Y:S02]  /*c310*/  HADD2.F32 R60, -RZ, R44.reuse.H1_H1 ;  /* 0x3000002cff3c7230 */ /* 0x100fe40000004100 */
[-C--:B------:R-:W-:Y:S01]  /*c320*/  FMUL.FTZ R88, R59, R62.reuse ;  /* 0x0000003e3b587220 */ /* 0x080fe20000410000 */
[----:B------:R-:W-:Y:S02]  /*c330*/  HADD2.F32 R61, -RZ, R44.H0_H0 ;  /* 0x2000002cff3d7230 */ /* 0x000fe40000004100 */
[C---:B------:R-:W-:Y:S01]  /*c340*/  FMUL.FTZ R62, R57.reuse, R62 ;  /* 0x0000003e393e7220 */ /* 0x040fe20000410000 */
[----:B------:R-:W-:Y:S02]  /*c350*/  HADD2.F32 R95, -RZ, R93.H0_H0 ;  /* 0x2000005dff5f7230 */ /* 0x000fe40000004100 */
[----:B------:R-:W-:Y:S01]  /*c360*/  FFMA.FTZ R57, R57, R60, -R88 ;  /* 0x0000003c39397223 */ /* 0x000fe20000010858 */
[----:B------:R-:W-:-:S02]  /*c370*/  HADD2.F32 R91, -RZ, R90.H0_H0 ;  /* 0x2000005aff5b7230 */ /* 0x000fc40000004100 */
[----:B------:R-:W-:Y:S01]  /*c380*/  FFMA.FTZ R59, R59, R60, R62 ;  /* 0x0000003c3b3b7223 */ /* 0x000fe2000001003e */
[----:B------:R-:W-:Y:S01]  /*c390*/  F2FP.F16.E4M3.UNPACK_B R62, R47.H1 ;  /* 0x0000002fff3e723e */ /* 0x000fe200030006ff */
[-C--:B------:R-:W-:Y:S01]  /*c3a0*/  FFMA.FTZ R44, R46, R61.reuse, -R89 ;  /* 0x0000003d2e2c7223 */ /* 0x080fe20000010859 */
[----:B------:R-:W-:Y:S01]  /*c3b0*/  FFMA.FTZ R46, R58, R61, R63 ;  /* 0x0000003d3a2e7223 */ /* 0x000fe2000001003f */
[----:B------:R-:W-:Y:S01]  /*c3c0*/  F2FP.F16.E4M3.UNPACK_B R58, R43 ;  /* 0x0000002bff3a723e */ /* 0x000fe200020006ff */
[----:B------:R-:W-:Y:S01]  /*c3d0*/  HADD2.F32 R93, -RZ, R93.H1_H1 ;  /* 0x3000005dff5d7230 */ /* 0x000fe20000004100 */
[----:B------:R-:W-:Y:S01]  /*c3e0*/  F2FP.F16.E4M3.UNPACK_B R61, R47 ;  /* 0x0000002fff3d723e */ /* 0x000fe200020006ff */
[--C-:B------:R-:W-:Y:S01]  /*c3f0*/  HADD2.F32 R88, -RZ, R62.reuse.H0_H0 ;  /* 0x2000003eff587230 */ /* 0x100fe20000004100 */
[----:B------:R-:W-:Y:S01]  /*c400*/  F2FP.F16.E4M3.UNPACK_B R43, R43.H1 ;  /* 0x0000002bff2b723e */ /* 0x000fe200030006ff */
[----:B------:R-:W-:Y:S01]  /*c410*/  HADD2.F32 R62, -RZ, R62.H1_H1 ;  /* 0x3000003eff3e7230 */ /* 0x000fe20000004100 */
[----:B------:R-:W-:Y:S01]  /*c420*/  F2FP.F16.E4M3.UNPACK_B R89, R40 ;  /* 0x00000028ff59723e */ /* 0x000fe200020006ff */
[----:B------:R-:W-:-:S02]  /*c430*/  HADD2.F32 R63, -RZ, R61.H0_H0 ;  /* 0x2000003dff3f7230 */ /* 0x000fc40000004100 */
[-C--:B------:R-:W-:Y:S01]  /*c440*/  FMUL.FTZ R165, R88, R95.reuse ;  /* 0x0000005f58a57220 */ /* 0x080fe20000410000 */
[--C-:B------:R-:W-:Y:S01]  /*c450*/  HADD2.F32 R60, -RZ, R43.reuse.H0_H0 ;  /* 0x2000002bff3c7230 */ /* 0x100fe20000004100 */
[----:B------:R-:W-:Y:S01]  /*c460*/  F2FP.SATFINITE.E4M3.F32.PACK_AB_MERGE_C R44, R57, R44, RZ ;  /* 0x0000002c392c723e */ /* 0x000fe200048070ff */
[----:B------:R-:W-:Y:S01]  /*c470*/  HADD2.F32 R40, -RZ, R92.H0_H0 ;  /* 0x2000005cff287230 */ /* 0x000fe20000004100 */
[----:B------:R-:W-:Y:S01]  /*c480*/  F2FP.SATFINITE.E4M3.F32.PACK_AB_MERGE_C R46, R59, R46, RZ ;  /* 0x0000002e3b2e723e */ /* 0x000fe200048070ff */
[----:B------:R-:W-:Y:S02]  /*c490*/  HADD2.F32 R43, -RZ, R43.H1_H1 ;  /* 0x3000002bff2b7230 */ /* 0x000fe40000004100 */
[----:B------:R-:W-:Y:S01]  /*c4a0*/  FMUL.FTZ R95, R60, R95 ;  /* 0x0000005f3c5f7220 */ /* 0x000fe20000410000 */
[----:B------:R-:W-:Y:S02]  /*c4b0*/  HADD2.F32 R47, -RZ, R58.H0_H0 ;  /* 0x2000003aff2f7230 */ /* 0x000fe40000004100 */
[----:B------:R-:W-:Y:S01]  /*c4c0*/  FMUL.FTZ R94, R63, R40 ;  /* 0x000000283f5e7220 */ /* 0x000fe20000410000 */
[----:B------:R-:W-:-:S02]  /*c4d0*/  HADD2.F32 R42, -RZ, R89.H0_H0 ;  /* 0x20000059ff2a7230 */ /* 0x000fc40000004100 */
[----:B------:R-:W-:Y:S01]  /*c4e0*/  FFMA.FTZ R165, R60, R91, -R165 ;  /* 0x0000005b3ca57223 */ /* 0x000fe200000108a5 */
[----:B------:R-:W-:Y:S02]  /*c4f0*/  HADD2.F32 R61, -RZ, R61.H1_H1 ;  /* 0x3000003dff3d7230 */ /* 0x000fe40000004100 */
[-C--:B------:R-:W-:Y:S01]  /*c500*/  FMUL.FTZ R60, R62, R93.reuse ;  /* 0x0000005d3e3c7220 */ /* 0x080fe20000410000 */
[----:B------:R-:W-:Y:S02]  /*c510*/  HADD2.F32 R92, -RZ, R92.H1_H1 ;  /* 0x3000005cff5c7230 */ /* 0x000fe40000004100 */
[----:B------:R-:W-:Y:S01]  /*c520*/  FMUL.FTZ R93, R43, R93 ;  /* 0x0000005d2b5d7220 */ /* 0x000fe20000410000 */
[----:B------:R-:W-:Y:S02]  /*c530*/  HADD2.F32 R90, -RZ, R90.H1_H1 ;  /* 0x3000005aff5a7230 */ /* 0x000fe40000004100 */
[----:B------:R-:W-:Y:S01]  /*c540*/  FMUL.FTZ R164, R47, R40 ;  /* 0x000000282fa47220 */ /* 0x000fe20000410000 */
[----:B------:R-:W-:-:S02]  /*c550*/  HADD2.F32 R58, -RZ, R58.H1_H1 ;  /* 0x3000003aff3a7230 */ /* 0x000fc40000004100 */
[----:B------:R-:W-:Y:S01]  /*c560*/  FFMA.FTZ R40, R47, R42, -R94 ;  /* 0x0000002a2f287223 */ /* 0x000fe2000001085e */
[----:B------:R-:W-:Y:S02]  /*c570*/  HADD2.F32 R89, -RZ, R89.H1_H1 ;  /* 0x30000059ff597230 */ /* 0x000fe40000004100 */
[----:B------:R-:W-:Y:S01]  /*c580*/  FMUL.FTZ R47, R61, R92 ;  /* 0x0000005c3d2f7220 */ /* 0x000fe20000410000 */
[----:B------:R-:W-:Y:S01]  /*c590*/  FFMA.FTZ R60, R43, R90, -R60 ;  /* 0x0000005a2b3c7223 */ /* 0x000fe2000001083c */
[----:B------:R-:W-:Y:S01]  /*c5a0*/  FFMA.FTZ R95, R88, R91, R95 ;  /* 0x0000005b585f7223 */ /* 0x000fe2000001005f */
[----:B------:R-:W-:Y:S01]  /*c5b0*/  FMUL.FTZ R92, R58, R92 ;  /* 0x0000005c3a5c7220 */ /* 0x000fe20000410000 */
[----:B------:R-:W-:Y:S01]  /*c5c0*/  FFMA.FTZ R62, R62, R90, R93 ;  /* 0x0000005a3e3e7223 */ /* 0x000fe2000001005d */
[-C--:B------:R-:W-:Y:S01]  /*c5d0*/  FFMA.FTZ R47, R58, R89.reuse, -R47 ;  /* 0x000000593a2f7223 */ /* 0x080fe2000001082f */
[----:B------:R-:W-:Y:S01]  /*c5e0*/  FFMA.FTZ R42, R63, R42, R164 ;  /* 0x0000002a3f2a7223 */ /* 0x000fe200000100a4 */
[----:B------:R-:W-:Y:S01]  /*c5f0*/  FFMA.FTZ R61, R61, R89, R92 ;  /* 0x000000593d3d7223 */ /* 0x000fe2000001005c */
[----:B------:R-:W-:-:S02]  /*c600*/  F2FP.SATFINITE.E4M3.F32.PACK_AB_MERGE_C R60, R60, R165, RZ ;  /* 0x000000a53c3c723e */ /* 0x000fc400048070ff */
[----:B------:R-:W-:Y:S02]  /*c610*/  F2FP.SATFINITE.E4M3.F32.PACK_AB_MERGE_C R62, R62, R95, RZ ;  /* 0x0000005f3e3e723e */ /* 0x000fe400048070ff */
[----:B------:R-:W-:Y:S01]  /*c620*/  F2FP.SATFINITE.E4M3.F32.PACK_AB_MERGE_C R43, R47, R40, R60 ;  /* 0x000000282f2b723e */ /* 0x000fe2000480703c */
[----:B------:R-:W-:Y:S01]  /*c630*/  IMAD.MOV.U32 R40, RZ, RZ, R51 ;  /* 0x000000ffff287224 */ /* 0x000fe200078e0033 */
[----:B------:R-:W-:Y:S01]  /*c640*/  F2FP.SATFINITE.E4M3.F32.PACK_AB_MERGE_C R41, R41, R54, R44 ;  /* 0x000000362929723e */ /* 0x000fe2000480702c */
[----:B------:R-:W-:Y:S01]  /*c650*/  IMAD.MOV.U32 R44, RZ, RZ, R50 ;  /* 0x000000ffff2c7224 */ /* 0x000fe200078e0032 */
[----:B------:R-:W-:Y:S01]  /*c660*/  F2FP.SATFINITE.E4M3.F32.PACK_AB_MERGE_C R45, R45, R56, R46 ;  /* 0x000000382d2d723e */ /* 0x000fe2000480702e */
[----:B------:R-:W-:Y:S01]  /*c670*/  IMAD.MOV.U32 R46, RZ, RZ, R48 ;  /* 0x000000ffff2e7224 */ /* 0x000fe200078e0030 */
[----:B------:R-:W-:Y:S01]  /*c680*/  F2FP.SATFINITE.E4M3.F32.PACK_AB_MERGE_C R47, R61, R42, R62 ;  /* 0x0000002a3d2f723e */ /* 0x000fe2000480703e */
[----:B------:R-:W-:-:S07]  /*c690*/  IMAD.MOV.U32 R42, RZ, RZ, R49 ;  /* 0x000000ffff2a7224 */ /* 0x000fce00078e0031 */
.L_x_1410:
[----:B------:R-:W-:Y:S05]  /*c6a0*/  BSYNC B2 ;  /* 0x0000000000027941 */ /* 0x000fea0003800000 */
.L_x_1409:
        /* <DEDUP_REMOVED lines=10> */
.L_x_1400:
[----:B------:R-:W-:Y:S05]  /*c750*/  BSYNC B1 ;  /* 0x0000000000017941 */ /* 0x000fea0003800000 */
.L_x_1399:
[-C--:B0--34-:R-:W-:Y:S02]  /*c760*/  IMAD R40, R145, R130.reuse, RZ ;  /* 0x0000008291287224 */ /* 0x099fe400078e02ff */
        /* <DEDUP_REMOVED lines=12> */
[----:B------:R-:W-:-:S04]  /*c830*/  LEA.HI R40, R41, R40, RZ, 0x5 ;  /* 0x0000002829287211 */ /* 0x000fc800078f28ff */
[----:B------:R-:W-:-:S05]  /*c840*/  LEA.HI.SX32 R41, R40, R21, 0x1b ;  /* 0x0000001528297211 */ /* 0x000fca00078fdaff */
[----:B------:R-:W-:-:S05]  /*c850*/  IMAD.SHL.U32 R43, R41, 0x10, RZ ;  /* 0x00000010292b7824 */ /* 0x000fca00078e00ff */
[----:B------:R-:W-:-:S13]  /*c860*/  ISETP.GE.AND P2, PT, R43, R150, PT ;  /* 0x000000962b00720c */ /* 0x000fda0003f46270 */
[--C-:B------:R-:W-:Y:S02]  /*c870*/  @!P2 SHF.R.S32.HI R40, RZ, 0x1f, R43.reuse ;  /* 0x0000001fff28a819 */ /* 0x100fe4000001142b */
[----:B------:R-:W-:-:S04]  /*c880*/  @!P2 IADD3 R51, P4, P5, R116, R132, R43 ;  /* 0x000000847433a210 */ /* 0x000fc80007d9e02b */
[----:B------:R-:W-:Y:S02]  /*c890*/  @!P2 IADD3.X R40, R3, R52, R40, P4, P5 ;  /* 0x000000340328a210 */ /* 0x000fe400027ea428 */
[----:B------:R-:W-:-:S05]  /*c8a0*/  IADD3 R48, P4, R49, R120, RZ ;  /* 0x0000007831307210 */ /* 0x000fca0007f9e0ff */
[----:B------:R-:W-:Y:S01]  /*c8b0*/  IMAD.X R49, R42, 0x1, R121, P4 ;  /* 0x000000012a317824 */ /* 0x000fe200020e0679 */
[----:B------:R-:W-:-:S05]  /*c8c0*/  @!P2 IADD3 R50, P4, R51, R120, RZ ;  /* 0x000000783332a210 */ /* 0x000fca0007f9e0ff */
[----:B------:R-:W-:Y:S01]  /*c8d0*/  @!P2 IMAD.X R51, R40, 0x1, R121, P4 ;  /* 0x000000012833a824 */ /* 0x000fe200020e0679 */
[----:B------:R-:W-:Y:S02]  /*c8e0*/  SHF.R.S32.HI R40, RZ, 0x1f, R41 ;  /* 0x0000001fff287819 */ /* 0x000fe40000011429 */
[----:B------:R-:W-:Y:S02]  /*c8f0*/  ISETP.GE.AND P4, PT, R22, R127, PT ;  /* 0x0000007f1600720c */ /* 0x000fe40003f86270 */
        /* <DEDUP_REMOVED lines=15> */
[----:B------:R-:W-:Y:S01]  /*c9f0*/  SHF.R.U32.HI R62, RZ, 0x8, R65 ;  /* 0x00000008ff3e7819 */ /* 0x000fe20000011641 */
[----:B------:R-:W-:Y:S01]  /*ca00*/  IMAD.MOV.U32 R53, RZ, RZ, R41 ;  /* 0x000000ffff357224 */ /* 0x000fe200078e0029 */
[----:B------:R-:W-:Y:S01]  /*ca10*/  SHF.R.U32.HI R66, RZ, 0x10, R77 ;  /* 0x00000010ff427819 */ /* 0x000fe2000001164d */
[----:B------:R-:W-:Y:S01]  /*ca20*/  IMAD.SHL.U32 R40, R54, 0x100, RZ ;  /* 0x0000010036287824 */ /* 0x000fe200078e00ff */
[----:B------:R-:W-:Y:S01]  /*ca30*/  SHF.R.U32.HI R61, RZ, 0x8, R67 ;  /* 0x00000008ff3d7819 */ /* 0x000fe20000011643 */
[----:B------:R-:W-:Y:S01]  /*ca40*/  IMAD.MOV.U32 R54, RZ, RZ, R42 ;  /* 0x000000ffff367224 */ /* 0x000fe200078e002a */
[----:B------:R-:W-:Y:S01]  /*ca50*/  LOP3.LUT R55, R77, 0xff0000ff, RZ, 0xc0, !PT ;  /* 0xff0000ff4d377812 */ /* 0x000fe200078ec0ff */
[----:B------:R-:W-:Y:S01]  /*ca60*/  IMAD.SHL.U32 R42, R62, 0x100, RZ ;  /* 0x000001003e2a7824 */ /* 0x000fe200078e00ff */
[--C-:B------:R-:W-:Y:S01]  /*ca70*/  SHF.R.U32.HI R64, RZ, 0x8, R79.reuse ;  /* 0x00000008ff407819 */ /* 0x100fe2000001164f */
[----:B------:R-:W-:Y:S01]  /*ca80*/  IMAD.U32 R41, R66, 0x10000, RZ ;  /* 0x0001000042297824 */ /* 0x000fe200078e00ff */
[----:B------:R-:W-:Y:S01]  /*ca90*/  LOP3.LUT R59, R65, 0xff0000ff, RZ, 0xc0, !PT ;  /* 0xff0000ff413b7812 */ /* 0x000fe200078ec0ff */
[----:B------:R-:W-:Y:S01]  /*caa0*/  IMAD.SHL.U32 R61, R61, 0x100, RZ ;  /* 0x000001003d3d7824 */ /* 0x000fe200078e00ff */
[----:B------:R-:W-:Y:S01]  /*cab0*/  SHF.R.U32.HI R63, RZ, 0x10, R79 ;  /* 0x00000010ff3f7819 */ /* 0x000fe2000001164f */
[----:B-1----:R-:W-:Y:S01]  /*cac0*/  IMAD.MOV.U32 R58, RZ, RZ, R44 ;  /* 0x000000ffff3a7224 */ /* 0x002fe200078e002c */
[----:B------:R-:W-:Y:S01]  /*cad0*/  LOP3.LUT R40, R55, 0xff00, R40, 0xf8, !PT ;  /* 0x0000ff0037287812 */ /* 0x000fe200078ef828 */
[----:B------:R-:W-:Y:S01]  /*cae0*/  IMAD.SHL.U32 R55, R64, 0x100, RZ ;  /* 0x0000010040377824 */ /* 0x000fe200078e00ff */
[----:B------:R-:W-:-:S02]  /*caf0*/  LOP3.LUT R60, R67, 0xff0000ff, RZ, 0xc0, !PT ;  /* 0xff0000ff433c7812 */ /* 0x000fc400078ec0ff */
[----:B------:R-:W-:Y:S02]  /*cb00*/  LOP3.LUT R56, R79, 0xff0000ff, RZ, 0xc0, !PT ;  /* 0xff0000ff4f387812 */ /* 0x000fe400078ec0ff */
[----:B------:R-:W-:Y:S02]  /*cb10*/  LOP3.LUT R44, R59, 0xff00, R42, 0xf8, !PT ;  /* 0x0000ff003b2c7812 */ /* 0x000fe400078ef82a */
[----:B------:R-:W-:Y:S01]  /*cb20*/  LOP3.LUT R42, R40, 0xff0000, R41, 0xf8, !PT ;  /* 0x00ff0000282a7812 */ /* 0x000fe200078ef829 */
[----:B------:R-:W-:Y:S01]  /*cb30*/  IMAD.U32 R40, R63, 0x10000, RZ ;  /* 0x000100003f287824 */ /* 0x000fe200078e00ff */
[----:B------:R-:W-:Y:S02]  /*cb40*/  LOP3.LUT R64, R60, 0xff00, R61, 0xf8, !PT ;  /* 0x0000ff003c407812 */ /* 0x000fe400078ef83d */
[----:B------:R-:W-:Y:S02]  /*cb50*/  LOP3.LUT R55, R56, 0xff00, R55, 0xf8, !PT ;  /* 0x0000ff0038377812 */ /* 0x000fe400078ef837 */
[----:B------:R-:W-:-:S02]  /*cb60*/  F2FP.F16.E4M3.UNPACK_B R63, R158.H1 ;  /* 0x0000009eff3f723e */ /* 0x000fc400030006ff */
[----:B------:R-:W-:Y:S02]  /*cb70*/  F2FP.F16.E4M3.UNPACK_B R61, R58.H1 ;  /* 0x0000003aff3d723e */ /* 0x000fe400030006ff */
[----:B------:R-:W-:Y:S01]  /*cb80*/  F2FP.F16.E4M3.UNPACK_B R59, R57.H1 ;  /* 0x00000039ff3b723e */ /* 0x000fe200030006ff */
[----:B------:R-:W-:Y:S01]  /*cb90*/  HADD2.F32 R41, -RZ, R63.H0_H0 ;  /* 0x2000003fff297230 */ /* 0x000fe20000004100 */
[----:B------:R-:W-:Y:S01]  /*cba0*/  SHF.R.U32.HI R65, RZ, 0x10, R65 ;  /* 0x00000010ff417819 */ /* 0x000fe20000011641 */
[----:B------:R-:W-:Y:S01]  /*cbb0*/  HADD2.F32 R56, -RZ, R61.H0_H0 ;  /* 0x2000003dff387230 */ /* 0x000fe20000004100 */
[----:B------:R-:W-:Y:S01]  /*cbc0*/  SHF.R.U32.HI R67, RZ, 0x10, R67 ;  /* 0x00000010ff437819 */ /* 0x000fe20000011643 */
[----:B------:R-:W-:Y:S01]  /*cbd0*/  HADD2.F32 R63, -RZ, R63.H1_H1 ;  /* 0x3000003fff3f7230 */ /* 0x000fe20000004100 */
[----:B------:R-:W-:Y:S01]  /*cbe0*/  LOP3.LUT R40, R55, 0xff0000, R40, 0xf8, !PT ;  /* 0x00ff000037287812 */ /* 0x000fe200078ef828 */
[----:B------:R-:W-:Y:S01]  /*cbf0*/  HADD2.F32 R55, -RZ, R59.H0_H0 ;  /* 0x2000003bff377230 */ /* 0x000fe20000004100 */
[----:B------:R-:W-:Y:S01]  /*cc00*/  F2FP.F16.E4M3.UNPACK_B R60, R160.H1 ;  /* 0x000000a0ff3c723e */ /* 0x000fe200030006ff */
[----:B------:R-:W-:-:S02]  /*cc10*/  IMAD.U32 R65, R65, 0x10000, RZ ;  /* 0x0001000041417824 */ /* 0x000fc400078e00ff */
[-C--:B------:R-:W-:Y:S01]  /*cc20*/  FMUL.FTZ R66, R56, R41.reuse ;  /* 0x0000002938427220 */ /* 0x080fe20000410000 */
[----:B------:R-:W-:Y:S02]  /*cc30*/  IMAD.U32 R67, R67, 0x10000, RZ ;  /* 0x0001000043437824 */ /* 0x000fe400078e00ff */
[C---:B------:R-:W-:Y:S01]  /*cc40*/  FMUL.FTZ R77, R55.reuse, R41 ;  /* 0x00000029374d7220 */ /* 0x040fe20000410000 */
[--C-:B------:R-:W-:Y:S01]  /*cc50*/  HADD2.F32 R62, -RZ, R60.reuse.H0_H0 ;  /* 0x2000003cff3e7230 */ /* 0x100fe20000004100 */
[----:B------:R-:W-:Y:S01]  /*cc60*/  LOP3.LUT R44, R44, 0xff0000, R65, 0xf8, !PT ;  /* 0x00ff00002c2c7812 */ /* 0x000fe200078ef841 */
[----:B------:R-:W-:Y:S01]  /*cc70*/  HADD2.F32 R65, -RZ, R60.H1_H1 ;  /* 0x3000003cff417230 */ /* 0x000fe20000004100 */
[----:B------:R-:W-:Y:S01]  /*cc80*/  LOP3.LUT R41, R64, 0xff0000, R67, 0xf8, !PT ;  /* 0x00ff000040297812 */ /* 0x000fe200078ef843 */
[----:B------:R-:W-:Y:S02]  /*cc90*/  HADD2.F32 R60, -RZ, R59.H1_H1 ;  /* 0x3000003bff3c7230 */ /* 0x000fe40000004100 */
[-C--:B------:R-:W-:Y:S01]  /*cca0*/  FFMA.FTZ R55, R55, R62.reuse, -R66 ;  /* 0x0000003e37377223 */ /* 0x080fe20000010842 */
[----:B------:R-:W-:Y:S01]  /*ccb0*/  FFMA.FTZ R56, R56, R62, R77 ;  /* 0x0000003e38387223 */ /* 0x000fe2000001004d */
[----:B------:R-:W-:Y:S01]  /*ccc0*/  HADD2.F32 R64, -RZ, R61.H1_H1 ;  /* 0x3000003dff407230 */ /* 0x000fe20000004100 */
[----:B------:R-:W-:Y:S01]  /*ccd0*/  F2FP.F16.E4M3.UNPACK_B R158, R158 ;  /* 0x0000009eff9e723e */ /* 0x000fe200020006ff */
[----:B------:R-:W-:Y:S01]  /*cce0*/  FMUL.FTZ R67, R60, R63 ;  /* 0x0000003f3c437220 */ /* 0x000fe20000410000 */
[----:B------:R-:W-:-:S02]  /*ccf0*/  F2FP.F16.E4M3.UNPACK_B R62, R58 ;  /* 0x0000003aff3e723e */ /* 0x000fc400020006ff */
[----:B------:R-:W-:Y:S01]  /*cd00*/  F2FP.F16.E4M3.UNPACK_B R61, R57 ;  /* 0x00000039ff3d723e */ /* 0x000fe200020006ff */
[----:B------:R-:W-:Y:S01]  /*cd10*/  FMUL.FTZ R57, R64, R63 ;  /* 0x0000003f40397220 */ /* 0x000fe20000410000 */
[----:B------:R-:W-:Y:S01]  /*cd20*/  F2FP.F16.E4M3.UNPACK_B R160, R160 ;  /* 0x000000a0ffa0723e */ /* 0x000fe200020006ff */
[----:B------:R-:W-:Y:S02]  /*cd30*/  HADD2.F32 R66, -RZ, R158.H0_H0 ;  /* 0x2000009eff427230 */ /* 0x000fe40000004100 */
[----:B------:R-:W-:Y:S02]  /*cd40*/  HADD2.F32 R63, -RZ, R62.H0_H0 ;  /* 0x2000003eff3f7230 */ /* 0x000fe40000004100 */
[-C--:B------:R-:W-:Y:S01]  /*cd50*/  FFMA.FTZ R58, R60, R65.reuse, -R57 ;  /* 0x000000413c3a7223 */ /* 0x080fe20000010839 */
[----:B------:R-:W-:Y:S02]  /*cd60*/  HADD2.F32 R59, -RZ, R61.H0_H0 ;  /* 0x2000003dff3b7230 */ /* 0x000fe40000004100 */
[----:B------:R-:W-:Y:S01]  /*cd70*/  FFMA.FTZ R57, R64, R65, R67 ;  /* 0x0000004140397223 */ /* 0x000fe20000010043 */
[----:B------:R-:W-:-:S02]  /*cd80*/  HADD2.F32 R60, -RZ, R160.H0_H0 ;  /* 0x200000a0ff3c7230 */ /* 0x000fc40000004100 */
[-C--:B------:R-:W-:Y:S01]  /*cd90*/  FMUL.FTZ R76, R63, R66.reuse ;  /* 0x000000423f4c7220 */ /* 0x080fe20000410000 */
[----:B------:R-:W-:Y:S02]  /*cda0*/  HADD2.F32 R158, -RZ, R158.H1_H1 ;  /* 0x3000009eff9e7230 */ /* 0x000fe40000004100 */
[C---:B------:R-:W-:Y:S01]  /*cdb0*/  FMUL.FTZ R66, R59.reuse, R66 ;  /* 0x000000423b427220 */ /* 0x040fe20000410000 */
[----:B------:R-:W-:Y:S02]  /*cdc0*/  HADD2.F32 R64, -RZ, R62.H1_H1 ;  /* 0x3000003eff407230 */ /* 0x000fe40000004100 */
[----:B------:R-:W-:Y:S01]  /*cdd0*/  FFMA.FTZ R59, R59, R60, -R76 ;  /* 0x0000003c3b3b7223 */ /* 0x000fe2000001084c */
[----:B------:R-:W-:Y:S01]  /*cde0*/  HADD2.F32 R61, -RZ, R61.H1_H1 ;  /* 0x3000003dff3d7230 */ /* 0x000fe20000004100 */
[----:B------:R-:W-:Y:S01]  /*cdf0*/  F2FP.F16.E4M3.UNPACK_B R76, R159.H1 ;  /* 0x0000009fff4c723e */ /* 0x000fe200030006ff */
[----:B------:R-:W-:Y:S01]  /*ce00*/  HADD2.F32 R160, -RZ, R160.H1_H1 ;  /* 0x300000a0ffa07230 */ /* 0x000fe20000004100 */
[----:B------:R-:W-:Y:S01]  /*ce10*/  F2FP.F16.E4M3.UNPACK_B R65, R46.H1 ;  /* 0x0000002eff41723e */ /* 0x000fe200030006ff */
[----:B------:R-:W-:Y:S01]  /*ce20*/  FFMA.FTZ R60, R63, R60, R66 ;  /* 0x0000003c3f3c7223 */ /* 0x000fe20000010042 */
[-C--:B------:R-:W-:Y:S01]  /*ce30*/  FMUL.FTZ R62, R64, R158.reuse ;  /* 0x0000009e403e7220 */ /* 0x080fe20000410000 */
[----:B------:R-:W-:Y:S01]  /*ce40*/  FMUL.FTZ R77, R61, R158 ;  /* 0x0000009e3d4d7220 */ /* 0x000fe20000410000 */
[----:B------:R-:W-:Y:S01]  /*ce50*/  F2FP.F16.E4M3.UNPACK_B R67, R161.H1 ;  /* 0x000000a1ff43723e */ /* 0x000fe200030006ff */
[----:B------:R-:W-:Y:S01]  /*ce60*/  HADD2.F32 R79, -RZ, R76.H0_H0 ;  /* 0x2000004cff4f7230 */ /* 0x000fe20000004100 */
[----:B------:R-:W-:Y:S01]  /*ce70*/  F2FP.F16.E4M3.UNPACK_B R63, R54.H1 ;  /* 0x00000036ff3f723e */ /* 0x000fe200030006ff */
[----:B------:R-:W-:-:S02]  /*ce80*/  HADD2.F32 R66, -RZ, R65.H0_H0 ;  /* 0x20000041ff427230 */ /* 0x000fc40000004100 */
[-C--:B------:R-:W-:Y:S01]  /*ce90*/  FFMA.FTZ R62, R61, R160.reuse, -R62 ;  /* 0x000000a03d3e7223 */ /* 0x080fe2000001083e */
[----:B------:R-:W-:Y:S01]  /*cea0*/  FFMA.FTZ R61, R64, R160, R77 ;  /* 0x000000a0403d7223 */ /* 0x000fe2000001004d */
[----:B------:R-:W-:Y:S01]  /*ceb0*/  HADD2.F32 R77, -RZ, R67.H0_H0 ;  /* 0x20000043ff4d7230 */ /* 0x000fe20000004100 */
[----:B------:R-:W-:Y:S01]  /*cec0*/  F2FP.F16.E4M3.UNPACK_B R159, R159 ;  /* 0x0000009fff9f723e */ /* 0x000fe200020006ff */
[----:B------:R-:W-:Y:S02]  /*ced0*/  HADD2.F32 R64, -RZ, R63.H0_H0 ;  /* 0x2000003fff407230 */ /* 0x000fe40000004100 */
[-C--:B------:R-:W-:Y:S01]  /*cee0*/  FMUL.FTZ R89, R66, R79.reuse ;  /* 0x0000004f42597220 */ /* 0x080fe20000410000 */
[----:B------:R-:W-:Y:S01]  /*cef0*/  HADD2.F32 R76, -RZ, R76.H1_H1 ;  /* 0x3000004cff4c7230 */ /* 0x000fe20000004100 */
[----:B------:R-:W-:Y:S01]  /*cf00*/  F2FP.F16.E4M3.UNPACK_B R54, R54 ;  /* 0x00000036ff36723e */ /* 0x000fe200020006ff */
[----:B------:R-:W-:Y:S02]  /*cf10*/  HADD2.F32 R65, -RZ, R65.H1_H1 ;  /* 0x30000041ff417230 */ /* 0x000fe40000004100 */
[C---:B------:R-:W-:Y:S01]  /*cf20*/  FMUL.FTZ R79, R64.reuse, R79 ;  /* 0x0000004f404f7220 */ /* 0x040fe20000410000 */
[----:B------:R-:W-:Y:S01]  /*cf30*/  FFMA.FTZ R89, R64, R77, -R89 ;  /* 0x0000004d40597223 */ /* 0x000fe20000010859 */
[----:B------:R-:W-:Y:S01]  /*cf40*/  HADD2.F32 R63, -RZ, R63.H1_H1 ;  /* 0x3000003fff3f7230 */ /* 0x000fe20000004100 */
[----:B------:R-:W-:Y:S01]  /*cf50*/  F2FP.F16.E4M3.UNPACK_B R161, R161 ;  /* 0x000000a1ffa1723e */ /* 0x000fe200020006ff */
[----:B------:R-:W-:-:S02]  /*cf60*/  HADD2.F32 R64, -RZ, R67.H1_H1 ;  /* 0x30000043ff407230 */ /* 0x000fc40000004100 */
[-C--:B------:R-:W-:Y:S01]  /*cf70*/  FMUL.FTZ R78, R65, R76.reuse ;  /* 0x0000004c414e7220 */ /* 0x080fe20000410000 */
[--C-:B------:R-:W-:Y:S02]  /*cf80*/  HADD2.F32 R67, -RZ, R159.reuse.H0_H0 ;  /* 0x2000009fff437230 */ /* 0x100fe40000004100 */
[C---:B------:R-:W-:Y:S01]  /*cf90*/  FMUL.FTZ R88, R63.reuse, R76 ;  /* 0x0000004c3f587220 */ /* 0x040fe20000410000 */
[----:B------:R-:W-:Y:S02]  /*cfa0*/  HADD2.F32 R159, -RZ, R159.H1_H1 ;  /* 0x3000009fff9f7230 */ /* 0x000fe40000004100 */
[----:B------:R-:W-:Y:S01]  /*cfb0*/  FFMA.FTZ R78, R63, R64, -R78 ;  /* 0x000000403f4e7223 */ /* 0x000fe2000001084e */
[----:B------:R-:W-:Y:S01]  /*cfc0*/  F2FP.F16.E4M3.UNPACK_B R63, R46 ;  /* 0x0000002eff3f723e */ /* 0x000fe200020006ff */
[----:B------:R-:W-:Y:S01]  /*cfd0*/  FFMA.FTZ R91, R65, R64, R88 ;  /* 0x00000040415b7223 */ /* 0x000fe20000010058 */
[--C-:B------:R-:W-:Y:S02]  /*cfe0*/  HADD2.F32 R46, -RZ, R54.reuse.H0_H0 ;  /* 0x20000036ff2e7230 */ /* 0x100fe40000004100 */
[----:B------:R-:W-:Y:S01]  /*cff0*/  FFMA.FTZ R76, R66, R77, R79 ;  /* 0x0000004d424c7223 */ /* 0x000fe2000001004f */
[----:B------:R-:W-:Y:S01]  /*d000*/  HADD2.F32 R54, -RZ, R54.H1_H1 ;  /* 0x30000036ff367230 */ /* 0x000fe20000004100 */
[----:B------:R-:W-:Y:S01]  /*d010*/  F2FP.SATFINITE.E4M3.F32.PACK_AB_MERGE_C R55, R58, R55, RZ ;  /* 0x000000373a37723e */ /* 0x000fe200048070ff */
[--C-:B------:R-:W-:Y:S01]  /*d020*/  HADD2.F32 R64, -RZ, R63.reuse.H0_H0 ;  /* 0x2000003fff407230 */ /* 0x100fe20000004100 */
[----:B------:R-:W-:Y:S01]  /*d030*/  F2FP.SATFINITE.E4M3.F32.PACK_AB_MERGE_C R57, R57, R56, RZ ;  /* 0x000000383939723e */ /* 0x000fe200048070ff */
[----:B------:R-:W-:-:S02]  /*d040*/  HADD2.F32 R63, -RZ, R63.H1_H1 ;  /* 0x3000003fff3f7230 */ /* 0x000fc40000004100 */
[----:B------:R-:W-:Y:S01]  /*d050*/  FMUL.FTZ R66, R54, R159 ;  /* 0x0000009f36427220 */ /* 0x000fe20000410000 */
[--C-:B------:R-:W-:Y:S02]  /*d060*/  HADD2.F32 R65, -RZ, R161.reuse.H0_H0 ;  /* 0x200000a1ff417230 */ /* 0x100fe40000004100 */
[----:B------:R-:W-:Y:S01]  /*d070*/  FMUL.FTZ R77, R64, R67 ;  /* 0x00000043404d7220 */ /* 0x000fe20000410000 */
[----:B------:R-:W-:Y:S02]  /*d080*/  HADD2.F32 R161, -RZ, R161.H1_H1 ;  /* 0x300000a1ffa17230 */ /* 0x000fe40000004100 */
[C---:B------:R-:W-:Y:S01]  /*d090*/  FMUL.FTZ R79, R63.reuse, R159 ;  /* 0x0000009f3f4f7220 */ /* 0x040fe20000410000 */
[C---:B------:R-:W-:Y:S01]  /*d0a0*/  FMUL.FTZ R67, R46.reuse, R67 ;  /* 0x000000432e437220 */ /* 0x040fe20000410000 */
[----:B------:R-:W-:Y:S01]  /*d0b0*/  FFMA.FTZ R77, R46, R65, -R77 ;  /* 0x000000412e4d7223 */ /* 0x000fe2000001084d */
[----:B------:R-:W-:Y:S01]  /*d0c0*/  F2FP.F16.E4M3.UNPACK_B R58, R53 ;  /* 0x00000035ff3a723e */ /* 0x000fe200020006ff */
[----:B------:R-:W-:Y:S01]  /*d0d0*/  FFMA.FTZ R54, R54, R161, -R79 ;  /* 0x000000a136367223 */ /* 0x000fe2000001084f */
[----:B------:R-:W-:Y:S01]  /*d0e0*/  FFMA.FTZ R46, R64, R65, R67 ;  /* 0x00000041402e7223 */ /* 0x000fe20000010043 */
[----:B------:R-:W-:Y:S01]  /*d0f0*/  FFMA.FTZ R161, R63, R161, R66 ;  /* 0x000000a13fa17223 */ /* 0x000fe20000010042 */
[----:B------:R-:W-:-:S02]  /*d100*/  F2FP.F16.E4M3.UNPACK_B R63, R45 ;  /* 0x0000002dff3f723e */ /* 0x000fc400020006ff */
[----:B------:R-:W-:Y:S02]  /*d110*/  F2FP.F16.E4M3.UNPACK_B R64, R44 ;  /* 0x0000002cff40723e */ /* 0x000fe400020006ff */
[----:B------:R-:W-:Y:S01]  /*d120*/  F2FP.SATFINITE.E4M3.F32.PACK_AB_MERGE_C R56, R62, R59, R55 ;  /* 0x0000003b3e38723e */ /* 0x000fe20004807037 */
[--C-:B------:R-:W-:Y:S01]  /*d130*/  HADD2.F32 R59, -RZ, R63.reuse.H0_H0 ;  /* 0x2000003fff3b7230 */ /* 0x100fe20000004100 */
[----:B------:R-:W-:Y:S01]  /*d140*/  F2FP.SATFINITE.E4M3.F32.PACK_AB_MERGE_C R55, R61, R60, R57 ;  /* 0x0000003c3d37723e */ /* 0x000fe20004807039 */
[----:B------:R-:W-:Y:S01]  /*d150*/  HADD2.F32 R60, -RZ, R64.H0_H0 ;  /* 0x20000040ff3c7230 */ /* 0x000fe20000004100 */
[----:B------:R-:W-:Y:S01]  /*d160*/  F2FP.SATFINITE.E4M3.F32.PACK_AB_MERGE_C R76, R91, R76, RZ ;  /* 0x0000004c5b4c723e */ /* 0x000fe200048070ff */
[----:B------:R-:W-:Y:S01]  /*d170*/  HADD2.F32 R57, -RZ, R58.H0_H0 ;  /* 0x2000003aff397230 */ /* 0x000fe20000004100 */
[----:B------:R-:W-:Y:S01]  /*d180*/  F2FP.F16.E4M3.UNPACK_B R61, R42 ;  /* 0x0000002aff3d723e */ /* 0x000fe200020006ff */
[----:B------:R-:W-:Y:S01]  /*d190*/  HADD2.F32 R63, -RZ, R63.H1_H1 ;  /* 0x3000003fff3f7230 */ /* 0x000fe20000004100 */
[----:B------:R-:W-:Y:S01]  /*d1a0*/  F2FP.SATFINITE.E4M3.F32.PACK_AB_MERGE_C R46, R161, R46, R76 ;  /* 0x0000002ea12e723e */ /* 0x000fe2000480704c */
[-C--:B------:R-:W-:Y:S01]  /*d1b0*/  FMUL.FTZ R66, R59, R60.reuse ;  /* 0x0000003c3b427220 */ /* 0x080fe20000410000 */
[----:B------:R-:W-:Y:S01]  /*d1c0*/  FMUL.FTZ R76, R57, R60 ;  /* 0x0000003c394c7220 */ /* 0x000fe20000410000 */
[----:B------:R-:W-:Y:S01]  /*d1d0*/  HADD2.F32 R62, -RZ, R61.H0_H0 ;  /* 0x2000003dff3e7230 */ /* 0x000fe20000004100 */
[----:B------:R-:W-:Y:S01]  /*d1e0*/  F2FP.F16.E4M3.UNPACK_B R53, R53.H1 ;  /* 0x00000035ff35723e */ /* 0x000fe200030006ff */
[----:B------:R-:W-:Y:S01]  /*d1f0*/  HADD2.F32 R64, -RZ, R64.H1_H1 ;  /* 0x30000040ff407230 */ /* 0x000fe20000004100 */
[----:B------:R-:W-:Y:S01]  /*d200*/  F2FP.F16.E4M3.UNPACK_B R42, R42.H1 ;  /* 0x0000002aff2a723e */ /* 0x000fe200030006ff */
[----:B------:R-:W-:-:S02]  /*d210*/  HADD2.F32 R60, -RZ, R58.H1_H1 ;  /* 0x3000003aff3c7230 */ /* 0x000fc40000004100 */
[-C--:B------:R-:W-:Y:S01]  /*d220*/  FFMA.FTZ R57, R57, R62.reuse, -R66 ;  /* 0x0000003e39397223 */ /* 0x080fe20000010842 */
[----:B------:R-:W-:Y:S01]  /*d230*/  FFMA.FTZ R58, R59, R62, R76 ;  /* 0x0000003e3b3a7223 */ /* 0x000fe2000001004c */
[----:B------:R-:W-:Y:S02]  /*d240*/  HADD2.F32 R61, -RZ, R61.H1_H1 ;  /* 0x3000003dff3d7230 */ /* 0x000fe40000004100 */
[CC--:B------:R-:W-:Y:S01]  /*d250*/  FMUL.FTZ R65, R63.reuse, R64.reuse ;  /* 0x000000403f417220 */ /* 0x0c0fe20000410000 */
[C---:B------:R-:W-:Y:S01]  /*d260*/  FMUL.FTZ R64, R60.reuse, R64 ;  /* 0x000000403c407220 */ /* 0x040fe20000410000 */
[----:B------:R-:W-:Y:S02]  /*d270*/  F2FP.F16.E4M3.UNPACK_B R59, R45.H1 ;  /* 0x0000002dff3b723e */ /* 0x000fe400030006ff */
[----:B------:R-:W-:Y:S01]  /*d280*/  F2FP.F16.E4M3.UNPACK_B R62, R44.H1 ;  /* 0x0000002cff3e723e */ /* 0x000fe200030006ff */
[-C--:B------:R-:W-:Y:S01]  /*d290*/  FFMA.FTZ R60, R60, R61.reuse, -R65 ;  /* 0x0000003d3c3c7223 */ /* 0x080fe20000010841 */
[----:B------:R-:W-:Y:S01]  /*d2a0*/  FFMA.FTZ R45, R63, R61, R64 ;  /* 0x0000003d3f2d7223 */ /* 0x000fe20000010040 */
[----:B------:R-:W-:Y:S01]  /*d2b0*/  HADD2.F32 R61, -RZ, R59.H0_H0 ;  /* 0x2000003bff3d7230 */ /* 0x000fe20000004100 */
[----:B------:R-:W-:Y:S01]  /*d2c0*/  F2FP.SATFINITE.E4M3.F32.PACK_AB_MERGE_C R78, R78, R89, RZ ;  /* 0x000000594e4e723e */ /* 0x000fe200048070ff */
[----:B------:R-:W-:Y:S01]  /*d2d0*/  HADD2.F32 R63, -RZ, R62.H0_H0 ;  /* 0x2000003eff3f7230 */ /* 0x000fe20000004100 */
[----:B------:R-:W-:Y:S01]  /*d2e0*/  F2FP.F16.E4M3.UNPACK_B R67, R41 ;  /* 0x00000029ff43723e */ /* 0x000fe200020006ff */
[----:B------:R-:W-:Y:S01]  /*d2f0*/  HADD2.F32 R44, -RZ, R53.H0_H0 ;  /* 0x20000035ff2c7230 */ /* 0x000fe20000004100 */
[----:B------:R-:W-:Y:S01]  /*d300*/  F2FP.SATFINITE.E4M3.F32.PACK_AB_MERGE_C R54, R54, R77, R78 ;  /* 0x0000004d3636723e */ /* 0x000fe2000480704e */
[----:B------:R-:W-:-:S02]  /*d310*/  HADD2.F32 R59, -RZ, R59.H1_H1 ;  /* 0x3000003bff3b7230 */ /* 0x000fc40000004100 */
[-C--:B------:R-:W-:Y:S01]  /*d320*/  FMUL.FTZ R65, R61, R63.reuse ;  /* 0x0000003f3d417220 */ /* 0x080fe20000410000 */
[----:B------:R-:W-:Y:S02]  /*d330*/  HADD2.F32 R66, -RZ, R62.H1_H1 ;  /* 0x3000003eff427230 */ /* 0x000fe40000004100 */
[C---:B------:R-:W-:Y:S01]  /*d340*/  FMUL.FTZ R76, R44.reuse, R63 ;  /* 0x0000003f2c4c7220 */ /* 0x040fe20000410000 */
[--C-:B------:R-:W-:Y:S02]  /*d350*/  HADD2.F32 R62, -RZ, R42.reuse.H0_H0 ;  /* 0x2000002aff3e7230 */ /* 0x100fe40000004100 */
[----:B------:R-:W-:Y:S02]  /*d360*/  HADD2.F32 R53, -RZ, R53.H1_H1 ;  /* 0x30000035ff357230 */ /* 0x000fe40000004100 */
[----:B------:R-:W-:Y:S01]  /*d370*/  FMUL.FTZ R78, R59, R66 ;  /* 0x000000423b4e7220 */ /* 0x000fe20000410000 */
[----:B------:R-:W-:Y:S02]  /*d380*/  HADD2.F32 R64, -RZ, R42.H1_H1 ;  /* 0x3000002aff407230 */ /* 0x000fe40000004100 */
[-C--:B------:R-:W-:Y:S01]  /*d390*/  FFMA.FTZ R42, R44, R62.reuse, -R65 ;  /* 0x0000003e2c2a7223 */ /* 0x080fe20000010841 */
[----:B------:R-:W-:Y:S01]  /*d3a0*/  FFMA.FTZ R44, R61, R62, R76 ;  /* 0x0000003e3d2c7223 */ /* 0x000fe2000001004c */
[C---:B------:R-:W-:Y:S01]  /*d3b0*/  FMUL.FTZ R66, R53.reuse, R66 ;  /* 0x0000004235427220 */ /* 0x040fe20000410000 */
[----:B------:R-:W-:Y:S01]  /*d3c0*/  F2FP.F16.E4M3.UNPACK_B R61, R47 ;  /* 0x0000002fff3d723e */ /* 0x000fe200020006ff */
[-C--:B------:R-:W-:Y:S01]  /*d3d0*/  FFMA.FTZ R79, R53, R64.reuse, -R78 ;  /* 0x00000040354f7223 */ /* 0x080fe2000001084e */
[----:B------:R-:W-:Y:S01]  /*d3e0*/  F2FP.F16.E4M3.UNPACK_B R53, R43 ;  /* 0x0000002bff35723e */ /* 0x000fe200020006ff */
[----:B------:R-:W-:Y:S01]  /*d3f0*/  FFMA.FTZ R89, R59, R64, R66 ;  /* 0x000000403b597223 */ /* 0x000fe20000010042 */
        /* <DEDUP_REMOVED lines=9> */
[----:B------:R-:W-:-:S02]  /*d490*/  HADD2.F32 R40, -RZ, R62.H0_H0 ;  /* 0x2000003eff287230 */ /* 0x000fc40000004100 */
[-C--:B------:R-:W-:Y:S01]  /*d4a0*/  FMUL.FTZ R88, R63, R78.reuse ;  /* 0x0000004e3f587220 */ /* 0x080fe20000410000 */
[----:B------:R-:W-:Y:S02]  /*d4b0*/  HADD2.F32 R59, -RZ, R43.H0_H0 ;  /* 0x2000002bff3b7230 */ /* 0x000fe40000004100 */
[----:B------:R-:W-:Y:S01]  /*d4c0*/  FMUL.FTZ R78, R47, R78 ;  /* 0x0000004e2f4e7220 */ /* 0x000fe20000410000 */
[----:B------:R-:W-:Y:S02]  /*d4d0*/  HADD2.F32 R66, -RZ, R41.H0_H0 ;  /* 0x20000029ff427230 */ /* 0x000fe40000004100 */
[-C--:B------:R-:W-:Y:S01]  /*d4e0*/  FMUL.FTZ R90, R40, R77.reuse ;  /* 0x0000004d285a7220 */ /* 0x080fe20000410000 */
[----:B------:R-:W-:Y:S02]  /*d4f0*/  HADD2.F32 R65, -RZ, R64.H0_H0 ;  /* 0x20000040ff417230 */ /* 0x000fe40000004100 */
[----:B------:R-:W-:Y:S01]  /*d500*/  FMUL.FTZ R77, R59, R77 ;  /* 0x0000004d3b4d7220 */ /* 0x000fe20000410000 */
[----:B------:R-:W-:-:S02]  /*d510*/  HADD2.F32 R62, -RZ, R62.H1_H1 ;  /* 0x3000003eff3e7230 */ /* 0x000fc40000004100 */
[-C--:B------:R-:W-:Y:S01]  /*d520*/  FFMA.FTZ R88, R47, R66.reuse, -R88 ;  /* 0x000000422f587223 */ /* 0x080fe20000010858 */
[----:B------:R-:W-:Y:S02]  /*d530*/  HADD2.F32 R76, -RZ, R76.H1_H1 ;  /* 0x3000004cff4c7230 */ /* 0x000fe40000004100 */
[----:B------:R-:W-:Y:S01]  /*d540*/  FFMA.FTZ R78, R63, R66, R78 ;  /* 0x000000423f4e7223 */ /* 0x000fe2000001004e */
[----:B------:R-:W-:Y:S02]  /*d550*/  HADD2.F32 R43, -RZ, R43.H1_H1 ;  /* 0x3000002bff2b7230 */ /* 0x000fe40000004100 */
[----:B------:R-:W-:Y:S01]  /*d560*/  FFMA.FTZ R77, R40, R65, R77 ;  /* 0x00000041284d7223 */ /* 0x000fe2000001004d */
[----:B------:R-:W-:Y:S02]  /*d570*/  HADD2.F32 R61, -RZ, R61.H1_H1 ;  /* 0x3000003dff3d7230 */ /* 0x000fe40000004100 */
[----:B------:R-:W-:Y:S01]  /*d580*/  FMUL.FTZ R92, R62, R76 ;  /* 0x0000004c3e5c7220 */ /* 0x000fe20000410000 */
[----:B------:R-:W-:-:S02]  /*d590*/  HADD2.F32 R66, -RZ, R67.H1_H1 ;  /* 0x30000043ff427230 */ /* 0x000fc40000004100 */
[----:B------:R-:W-:Y:S01]  /*d5a0*/  FFMA.FTZ R90, R59, R65, -R90 ;  /* 0x000000413b5a7223 */ /* 0x000fe2000001085a */
[----:B------:R-:W-:Y:S01]  /*d5b0*/  HADD2.F32 R53, -RZ, R53.H1_H1 ;  /* 0x30000035ff357230 */ /* 0x000fe20000004100 */
[----:B------:R-:W-:Y:S01]  /*d5c0*/  F2FP.SATFINITE.E4M3.F32.PACK_AB_MERGE_C R42, R79, R42, RZ ;  /* 0x0000002a4f2a723e */ /* 0x000fe200048070ff */
[----:B------:R-:W-:Y:S02]  /*d5d0*/  HADD2.F32 R40, -RZ, R41.H1_H1 ;  /* 0x30000029ff287230 */ /* 0x000fe40000004100 */
[----:B------:R-:W-:Y:S01]  /*d5e0*/  FMUL.FTZ R41, R43, R76 ;  /* 0x0000004c2b297220 */ /* 0x000fe20000410000 */
[----:B------:R-:W-:Y:S02]  /*d5f0*/  HADD2.F32 R64, -RZ, R64.H1_H1 ;  /* 0x30000040ff407230 */ /* 0x000fe40000004100 */
[-C--:B------:R-:W-:Y:S01]  /*d600*/  FMUL.FTZ R76, R61, R66.reuse ;  /* 0x000000423d4c7220 */ /* 0x080fe20000410000 */
[----:B------:R-:W-:Y:S01]  /*d610*/  FMUL.FTZ R66, R53, R66 ;  /* 0x0000004235427220 */ /* 0x000fe20000410000 */
[----:B------:R-:W-:Y:S01]  /*d620*/  F2FP.SATFINITE.E4M3.F32.PACK_AB_MERGE_C R44, R89, R44, RZ ;  /* 0x0000002c592c723e */ /* 0x000fe200048070ff */
[-C--:B------:R-:W-:Y:S01]  /*d630*/  FFMA.FTZ R43, R43, R64.reuse, -R92 ;  /* 0x000000402b2b7223 */ /* 0x080fe2000001085c */
[----:B------:R-:W-:Y:S01]  /*d640*/  FFMA.FTZ R62, R62, R64, R41 ;  /* 0x000000403e3e7223 */ /* 0x000fe20000010029 */
[-C--:B------:R-:W-:Y:S01]  /*d650*/  FFMA.FTZ R53, R53, R40.reuse, -R76 ;  /* 0x0000002835357223 */ /* 0x080fe2000001084c */
[----:B------:R-:W-:Y:S01]  /*d660*/  FFMA.FTZ R61, R61, R40, R66 ;  /* 0x000000283d3d7223 */ /* 0x000fe20000010042 */
[----:B------:R-:W-:Y:S01]  /*d670*/  F2FP.SATFINITE.E4M3.F32.PACK_AB_MERGE_C R41, R60, R57, R42 ;  /* 0x000000393c29723e */ /* 0x000fe2000480702a */
[----:B------:R-:W-:Y:S01]  /*d680*/  IMAD.MOV.U32 R40, RZ, RZ, R56 ;  /* 0x000000ffff287224 */ /* 0x000fe200078e0038 */
[----:B------:R-:W-:Y:S01]  /*d690*/  F2FP.SATFINITE.E4M3.F32.PACK_AB_MERGE_C R43, R43, R90, RZ ;  /* 0x0000005a2b2b723e */ /* 0x000fe200048070ff */
[----:B------:R-:W-:Y:S01]  /*d6a0*/  IMAD.MOV.U32 R42, RZ, RZ, R54 ;  /* 0x000000ffff2a7224 */ /* 0x000fe200078e0036 */
[----:B------:R-:W-:-:S02]  /*d6b0*/  F2FP.SATFINITE.E4M3.F32.PACK_AB_MERGE_C R62, R62, R77, RZ ;  /* 0x0000004d3e3e723e */ /* 0x000fc400048070ff */
[----:B------:R-:W-:Y:S01]  /*d6c0*/  F2FP.SATFINITE.E4M3.F32.PACK_AB_MERGE_C R45, R45, R58, R44 ;  /* 0x0000003a2d2d723e */ /* 0x000fe2000480702c */
[----:B------:R-:W-:Y:S01]  /*d6d0*/  IMAD.MOV.U32 R44, RZ, RZ, R55 ;  /* 0x000000ffff2c7224 */ /* 0x000fe200078e0037 */
[----:B------:R-:W-:Y:S02]  /*d6e0*/  F2FP.SATFINITE.E4M3.F32.PACK_AB_MERGE_C R43, R53, R88, R43 ;  /* 0x00000058352b723e */ /* 0x000fe4000480702b */
[----:B------:R-:W-:-:S07]  /*d6f0*/  F2FP.SATFINITE.E4M3.F32.PACK_AB_MERGE_C R47, R61, R78, R62 ;  /* 0x0000004e3d2f723e */ /* 0x000fce000480703e */
.L_x_1414:
[----:B------:R-:W-:Y:S05]  /*d700*/  BSYNC B2 ;  /* 0x0000000000027941 */ /* 0x000fea0003800000 */
.L_x_1413:
[----:B0-----:R0:W-:Y:S04]  /*d710*/  STG.E.128 desc[UR60][R48.64], R40 ;  /* 0x0000002830007986 */ /* 0x0011e8000c101d3c */
[----:B-1----:R0:W-:Y:S02]  /*d720*/  @!P2 STG.E.128 desc[UR60][R50.64], R44 ;  /* 0x0000002c3200a986 */ /* 0x0021e4000c101d3c */
.L_x_1412:
[----:B------:R-:W-:Y:S05]  /*d730*/  BSYNC B1 ;  /* 0x0000000000017941 */ /* 0x000fea0003800000 */
.L_x_1411:
        /* <DEDUP_REMOVED lines=42> */
[----:B------:R-:W-:Y:S01]  /*d9e0*/  SHF.R.U32.HI R67, RZ, 0x10, R81 ;  /* 0x00000010ff437819 */ /* 0x000fe20000011651 */
[----:B------:R-:W-:Y:S01]  /*d9f0*/  IMAD.MOV.U32 R53, RZ, RZ, R41 ;  /* 0x000000ffff357224 */ /* 0x000fe200078e0029 */
        /* <DEDUP_REMOVED lines=8> */
[----:B------:R-:W-:Y:S01]  /*da80*/  LOP3.LUT R61, R61, 0xff00, R40, 0xf8, !PT ;  /* 0x0000ff003d3d7812 */ /* 0x000fe200078ef828 */
[----:B------:R-:W-:Y:S01]  /*da90*/  IMAD.U32 R40, R66, 0x10000, RZ ;  /* 0x0001000042287824 */ /* 0x000fe200078e00ff */
[----:B------:R-:W-:Y:S01]  /*daa0*/  LOP3.LUT R67, R63, 0xff00, R44, 0xf8, !PT ;  /* 0x0000ff003f437812 */ /* 0x000fe200078ef82c */
[----:B------:R-:W-:Y:S01]  /*dab0*/  IMAD.SHL.U32 R41, R60, 0x100, RZ ;  /* 0x000001003c297824 */ /* 0x000fe200078e00ff */
[----:B------:R-:W-:Y:S02]  /*dac0*/  LOP3.LUT R56, R69, 0xff0000ff, RZ, 0xc0, !PT ;  /* 0xff0000ff45387812 */ /* 0x000fe400078ec0ff */
[----:B------:R-:W-:Y:S02]  /*dad0*/  F2FP.F16.E4M3.UNPACK_B R63, R151.H1 ;  /* 0x00000097ff3f723e */ /* 0x000fe400030006ff */
[----:B------:R-:W-:-:S02]  /*dae0*/  F2FP.F16.E4M3.UNPACK_B R60, R59.H1 ;  /* 0x0000003bff3c723e */ /* 0x000fc400030006ff */
[----:B------:R-:W-:Y:S02]  /*daf0*/  F2FP.F16.E4M3.UNPACK_B R58, R57.H1 ;  /* 0x00000039ff3a723e */ /* 0x000fe400030006ff */
[----:B------:R-:W-:Y:S02]  /*db00*/  SHF.R.U32.HI R62, RZ, 0x10, R69 ;  /* 0x00000010ff3e7819 */ /* 0x000fe40000011645 */
[----:B------:R-:W-:Y:S02]  /*db10*/  LOP3.LUT R40, R61, 0xff0000, R40, 0xf8, !PT ;  /* 0x00ff00003d287812 */ /* 0x000fe400078ef828 */
[----:B------:R-:W-:Y:S01]  /*db20*/  LOP3.LUT R65, R56, 0xff00, R41, 0xf8, !PT ;  /* 0x0000ff0038417812 */ /* 0x000fe200078ef829 */
[----:B------:R-:W-:Y:S01]  /*db30*/  HADD2.F32 R41, -RZ, R63.H0_H0 ;  /* 0x2000003fff297230 */ /* 0x000fe20000004100 */
[----:B------:R-:W-:Y:S01]  /*db40*/  LOP3.LUT R42, R55, 0xff0000, R42, 0xf8, !PT ;  /* 0x00ff0000372a7812 */ /* 0x000fe200078ef82a */
[----:B------:R-:W-:Y:S01]  /*db50*/  HADD2.F32 R56, -RZ, R60.H0_H0 ;  /* 0x2000003cff387230 */ /* 0x000fe20000004100 */
[----:B------:R-:W-:Y:S01]  /*db60*/  F2FP.F16.E4M3.UNPACK_B R61, R153.H1 ;  /* 0x00000099ff3d723e */ /* 0x000fe200030006ff */
[----:B------:R-:W-:Y:S01]  /*db70*/  HADD2.F32 R55, -RZ, R58.H0_H0 ;  /* 0x2000003aff377230 */ /* 0x000fe20000004100 */
[----:B------:R-:W-:Y:S01]  /*db80*/  SHF.R.U32.HI R64, RZ, 0x10, R71 ;  /* 0x00000010ff407819 */ /* 0x000fe20000011647 */
[----:B------:R-:W-:-:S02]  /*db90*/  IMAD.U32 R44, R62, 0x10000, RZ ;  /* 0x000100003e2c7824 */ /* 0x000fc400078e00ff */
[-C--:B------:R-:W-:Y:S01]  /*dba0*/  FMUL.FTZ R66, R56, R41.reuse ;  /* 0x0000002938427220 */ /* 0x080fe20000410000 */
[----:B------:R-:W-:Y:S02]  /*dbb0*/  HADD2.F32 R62, -RZ, R61.H0_H0 ;  /* 0x2000003dff3e7230 */ /* 0x000fe40000004100 */
[C---:B------:R-:W-:Y:S01]  /*dbc0*/  FMUL.FTZ R69, R55.reuse, R41 ;  /* 0x0000002937457220 */ /* 0x040fe20000410000 */
[----:B------:R-:W-:Y:S01]  /*dbd0*/  IMAD.U32 R64, R64, 0x10000, RZ ;  /* 0x0001000040407824 */ /* 0x000fe200078e00ff */
[----:B------:R-:W-:Y:S01]  /*dbe0*/  F2FP.F16.E4M3.UNPACK_B R151, R151 ;  /* 0x00000097ff97723e */ /* 0x000fe200020006ff */
[----:B------:R-:W-:Y:S02]  /*dbf0*/  HADD2.F32 R58, -RZ, R58.H1_H1 ;  /* 0x3000003aff3a7230 */ /* 0x000fe40000004100 */
[-C--:B------:R-:W-:Y:S01]  /*dc00*/  FFMA.FTZ R55, R55, R62.reuse, -R66 ;  /* 0x0000003e37377223 */ /* 0x080fe20000010842 */
[----:B------:R-:W-:Y:S01]  /*dc10*/  FFMA.FTZ R56, R56, R62, R69 ;  /* 0x0000003e38387223 */ /* 0x000fe20000010045 */
[----:B------:R-:W-:Y:S01]  /*dc20*/  HADD2.F32 R62, -RZ, R63.H1_H1 ;  /* 0x3000003fff3e7230 */ /* 0x000fe20000004100 */
[----:B------:R-:W-:Y:S01]  /*dc30*/  LOP3.LUT R41, R67, 0xff0000, R64, 0xf8, !PT ;  /* 0x00ff000043297812 */ /* 0x000fe200078ef840 */
[----:B------:R-:W-:Y:S01]  /*dc40*/  HADD2.F32 R63, -RZ, R60.H1_H1 ;  /* 0x3000003cff3f7230 */ /* 0x000fe20000004100 */
[----:B------:R-:W-:Y:S01]  /*dc50*/  F2FP.F16.E4M3.UNPACK_B R60, R59 ;  /* 0x0000003bff3c723e */ /* 0x000fe200020006ff */
[----:B------:R-:W-:Y:S01]  /*dc60*/  HADD2.F32 R64, -RZ, R61.H1_H1 ;  /* 0x3000003dff407230 */ /* 0x000fe20000004100 */
[----:B------:R-:W-:Y:S01]  /*dc70*/  F2FP.F16.E4M3.UNPACK_B R61, R57 ;  /* 0x00000039ff3d723e */ /* 0x000fe200020006ff */
[-C--:B------:R-:W-:Y:S01]  /*dc80*/  FMUL.FTZ R66, R58, R62.reuse ;  /* 0x0000003e3a427220 */ /* 0x080fe20000410000 */
[----:B------:R-:W-:Y:S01]  /*dc90*/  LOP3.LUT R44, R65, 0xff0000, R44, 0xf8, !PT ;  /* 0x00ff0000412c7812 */ /* 0x000fe200078ef82c */
[----:B------:R-:W-:Y:S01]  /*dca0*/  FMUL.FTZ R57, R63, R62 ;  /* 0x0000003e3f397220 */ /* 0x000fe20000410000 */
[----:B------:R-:W-:Y:S01]  /*dcb0*/  F2FP.F16.E4M3.UNPACK_B R153, R153 ;  /* 0x00000099ff99723e */ /* 0x000fe200020006ff */
[----:B------:R-:W-:Y:S01]  /*dcc0*/  HADD2.F32 R65, -RZ, R151.H0_H0 ;  /* 0x20000097ff417230 */ /* 0x000fe20000004100 */
[----:B------:R-:W-:Y:S01]  /*dcd0*/  F2FP.F16.E4M3.UNPACK_B R67, R152.H1 ;  /* 0x00000098ff43723e */ /* 0x000fe200030006ff */
[----:B------:R-:W-:-:S02]  /*dce0*/  HADD2.F32 R62, -RZ, R60.H0_H0 ;  /* 0x2000003cff3e7230 */ /* 0x000fc40000004100 */
[-C--:B------:R-:W-:Y:S01]  /*dcf0*/  FFMA.FTZ R58, R58, R64.reuse, -R57 ;  /* 0x000000403a3a7223 */ /* 0x080fe20000010839 */
[----:B------:R-:W-:Y:S02]  /*dd00*/  HADD2.F32 R59, -RZ, R61.H0_H0 ;  /* 0x2000003dff3b7230 */ /* 0x000fe40000004100 */
[----:B------:R-:W-:Y:S01]  /*dd10*/  FFMA.FTZ R57, R63, R64, R66 ;  /* 0x000000403f397223 */ /* 0x000fe20000010042 */
        /* <DEDUP_REMOVED lines=10> */
[----:B------:R-:W-:Y:S01]  /*ddc0*/  F2FP.F16.E4M3.UNPACK_B R64, R46.H1 ;  /* 0x0000002eff40723e */ /* 0x000fe200030006ff */
[C---:B------:R-:W-:Y:S01]  /*ddd0*/  FMUL.FTZ R76, R61.reuse, R66 ;  /* 0x000000423d4c7220 */ /* 0x040fe20000410000 */
[----:B------:R-:W-:Y:S01]  /*dde0*/  F2FP.F16.E4M3.UNPACK_B R66, R154.H1 ;  /* 0x0000009aff42723e */ /* 0x000fe200030006ff */
[----:B------:R-:W-:Y:S01]  /*ddf0*/  FFMA.FTZ R70, R61, R62, -R68 ;  /* 0x0000003e3d467223 */ /* 0x000fe20000010844 */
[----:B------:R-:W-:Y:S01]  /*de00*/  F2FP.F16.E4M3.UNPACK_B R61, R54.H1 ;  /* 0x00000036ff3d723e */ /* 0x000fe200030006ff */
[----:B------:R-:W-:-:S02]  /*de10*/  HADD2.F32 R68, -RZ, R67.H0_H0 ;  /* 0x20000043ff447230 */ /* 0x000fc40000004100 */
[----:B------:R-:W-:Y:S01]  /*de20*/  FFMA.FTZ R69, R63, R62, R76 ;  /* 0x0000003e3f457223 */ /* 0x000fe2000001004c */
[----:B------:R-:W-:Y:S01]  /*de30*/  HADD2.F32 R65, -RZ, R64.H0_H0 ;  /* 0x20000040ff417230 */ /* 0x000fe20000004100 */
[----:B------:R-:W-:Y:S01]  /*de40*/  F2FP.F16.E4M3.UNPACK_B R152, R152 ;  /* 0x00000098ff98723e */ /* 0x000fe200020006ff */
[----:B------:R-:W-:Y:S01]  /*de50*/  HADD2.F32 R62, -RZ, R61.H0_H0 ;  /* 0x2000003dff3e7230 */ /* 0x000fe20000004100 */
[----:B------:R-:W-:Y:S01]  /*de60*/  F2FP.F16.E4M3.UNPACK_B R54, R54 ;  /* 0x00000036ff36723e */ /* 0x000fe200020006ff */
        /* <DEDUP_REMOVED lines=10> */
[----:B------:R-:W-:Y:S01]  /*df10*/  F2FP.F16.E4M3.UNPACK_B R154, R154 ;  /* 0x0000009aff9a723e */ /* 0x000fe200020006ff */
[C---:B------:R-:W-:Y:S01]  /*df20*/  FMUL.FTZ R67, R61.reuse, R67 ;  /* 0x000000433d437220 */ /* 0x040fe20000410000 */
[--C-:B------:R-:W-:Y:S02]  /*df30*/  HADD2.F32 R65, -RZ, R152.reuse.H0_H0 ;  /* 0x20000098ff417230 */ /* 0x100fe40000004100 */
[----:B------:R-:W-:Y:S01]  /*df40*/  FFMA.FTZ R77, R61, R66, -R62 ;  /* 0x000000423d4d7223 */ /* 0x000fe2000001083e */
[----:B------:R-:W-:Y:S01]  /*df50*/  F2FP.F16.E4M3.UNPACK_B R61, R46 ;  /* 0x0000002eff3d723e */ /* 0x000fe200020006ff */
[----:B------:R-:W-:-:S02]  /*df60*/  HADD2.F32 R152, -RZ, R152.H1_H1 ;  /* 0x30000098ff987230 */ /* 0x000fc40000004100 */
[----:B------:R-:W-:Y:S01]  /*df70*/  FFMA.FTZ R79, R64, R66, R67 ;  /* 0x00000042404f7223 */ /* 0x000fe20000010043 */
[--C-:B------:R-:W-:Y:S01]  /*df80*/  HADD2.F32 R46, -RZ, R54.reuse.H0_H0 ;  /* 0x20000036ff2e7230 */ /* 0x100fe20000004100 */
[----:B------:R-:W-:Y:S01]  /*df90*/  F2FP.SATFINITE.E4M3.F32.PACK_AB_MERGE_C R55, R58, R55, RZ ;  /* 0x000000373a37723e */ /* 0x000fe200048070ff */
[--C-:B------:R-:W-:Y:S01]  /*dfa0*/  HADD2.F32 R62, -RZ, R61.reuse.H0_H0 ;  /* 0x2000003dff3e7230 */ /* 0x100fe20000004100 */
[----:B------:R-:W-:Y:S01]  /*dfb0*/  F2FP.SATFINITE.E4M3.F32.PACK_AB_MERGE_C R57, R57, R56, RZ ;  /* 0x000000383939723e */ /* 0x000fe200048070ff */
[----:B------:R-:W-:Y:S01]  /*dfc0*/  HADD2.F32 R61, -RZ, R61.H1_H1 ;  /* 0x3000003dff3d7230 */ /* 0x000fe20000004100 */
[----:B------:R-:W-:Y:S01]  /*dfd0*/  F2FP.F16.E4M3.UNPACK_B R58, R53 ;  /* 0x00000035ff3a723e */ /* 0x000fe200020006ff */
[----:B------:R-:W-:Y:S02]  /*dfe0*/  HADD2.F32 R54, -RZ, R54.H1_H1 ;  /* 0x30000036ff367230 */ /* 0x000fe40000004100 */
[----:B------:R-:W-:Y:S01]  /*dff0*/  FMUL.FTZ R67, R62, R65 ;  /* 0x000000413e437220 */ /* 0x000fe20000410000 */
[----:B------:R-:W-:-:S02]  /*e000*/  HADD2.F32 R63, -RZ, R154.H0_H0 ;  /* 0x2000009aff3f7230 */ /* 0x000fc40000004100 */
[----:B------:R-:W-:Y:S01]  /*e010*/  FMUL.FTZ R65, R46, R65 ;  /* 0x000000412e417220 */ /* 0x000fe20000410000 */
[----:B------:R-:W-:Y:S02]  /*e020*/  HADD2.F32 R154, -RZ, R154.H1_H1 ;  /* 0x3000009aff9a7230 */ /* 0x000fe40000004100 */
[CC--:B------:R-:W-:Y:S01]  /*e030*/  FMUL.FTZ R71, R61.reuse, R152.reuse ;  /* 0x000000983d477220 */ /* 0x0c0fe20000410000 */
[----:B------:R-:W-:Y:S01]  /*e040*/  FMUL.FTZ R152, R54, R152 ;  /* 0x0000009836987220 */ /* 0x000fe20000410000 */
[-C--:B------:R-:W-:Y:S01]  /*e050*/  FFMA.FTZ R67, R46, R63.reuse, -R67 ;  /* 0x0000003f2e437223 */ /* 0x080fe20000010843 */
[----:B------:R-:W-:Y:S01]  /*e060*/  FFMA.FTZ R46, R62, R63, R65 ;  /* 0x0000003f3e2e7223 */ /* 0x000fe20000010041 */
[----:B------:R-:W-:Y:S01]  /*e070*/  F2FP.F16.E4M3.UNPACK_B R63, R44 ;  /* 0x0000002cff3f723e */ /* 0x000fe200020006ff */
[-C--:B------:R-:W-:Y:S01]  /*e080*/  FFMA.FTZ R65, R61, R154.reuse, R152 ;  /* 0x0000009a3d417223 */ /* 0x080fe20000010098 */
[----:B------:R-:W-:Y:S01]  /*e090*/  F2FP.F16.E4M3.UNPACK_B R61, R45 ;  /* 0x0000002dff3d723e */ /* 0x000fe200020006ff */
[----:B------:R-:W-:Y:S01]  /*e0a0*/  FFMA.FTZ R54, R54, R154, -R71 ;  /* 0x0000009a36367223 */ /* 0x000fe20000010847 */
[----:B------:R-:W-:-:S02]  /*e0b0*/  F2FP.SATFINITE.E4M3.F32.PACK_AB_MERGE_C R56, R70, R59, R55 ;  /* 0x0000003b4638723e */ /* 0x000fc40004807037 */
[----:B------:R-:W-:Y:S01]  /*e0c0*/  F2FP.SATFINITE.E4M3.F32.PACK_AB_MERGE_C R55, R69, R60, R57 ;  /* 0x0000003c4537723e */ /* 0x000fe20004807039 */
[----:B------:R-:W-:Y:S01]  /*e0d0*/  HADD2.F32 R59, -RZ, R61.H0_H0 ;  /* 0x2000003dff3b7230 */ /* 0x000fe20000004100 */
[----:B------:R-:W-:Y:S01]  /*e0e0*/  F2FP.SATFINITE.E4M3.F32.PACK_AB_MERGE_C R68, R77, R68, RZ ;  /* 0x000000444d44723e */ /* 0x000fe200048070ff */
[----:B------:R-:W-:Y:S01]  /*e0f0*/  HADD2.F32 R60, -RZ, R63.H0_H0 ;  /* 0x2000003fff3c7230 */ /* 0x000fe20000004100 */
[----:B------:R-:W-:Y:S01]  /*e100*/  F2FP.F16.E4M3.UNPACK_B R62, R42 ;  /* 0x0000002aff3e723e */ /* 0x000fe200020006ff */
[----:B------:R-:W-:Y:S01]  /*e110*/  HADD2.F32 R57, -RZ, R58.H0_H0 ;  /* 0x2000003aff397230 */ /* 0x000fe20000004100 */
[----:B------:R-:W-:Y:S01]  /*e120*/  F2FP.SATFINITE.E4M3.F32.PACK_AB_MERGE_C R54, R54, R67, R68 ;  /* 0x000000433636723e */ /* 0x000fe20004807044 */
[----:B------:R-:W-:Y:S02]  /*e130*/  HADD2.F32 R61, -RZ, R61.H1_H1 ;  /* 0x3000003dff3d7230 */ /* 0x000fe40000004100 */
[----:B------:R-:W-:Y:S01]  /*e140*/  FMUL.FTZ R66, R59, R60 ;  /* 0x0000003c3b427220 */ /* 0x000fe20000410000 */
[----:B------:R-:W-:-:S02]  /*e150*/  HADD2.F32 R64, -RZ, R62.H0_H0 ;  /* 0x2000003eff407230 */ /* 0x000fc40000004100 */
[----:B------:R-:W-:Y:S01]  /*e160*/  FMUL.FTZ R68, R57, R60 ;  /* 0x0000003c39447220 */ /* 0x000fe20000410000 */
[----:B------:R-:W-:Y:S01]  /*e170*/  F2FP.SATFINITE.E4M3.F32.PACK_AB_MERGE_C R76, R79, R76, RZ ;  /* 0x0000004c4f4c723e */ /* 0x000fe200048070ff */
[----:B------:R-:W-:Y:S01]  /*e180*/  HADD2.F32 R63, -RZ, R63.H1_H1 ;  /* 0x3000003fff3f7230 */ /* 0x000fe20000004100 */
[----:B------:R-:W-:Y:S01]  /*e190*/  F2FP.F16.E4M3.UNPACK_B R53, R53.H1 ;  /* 0x00000035ff35723e */ /* 0x000fe200030006ff */
[----:B------:R-:W-:Y:S01]  /*e1a0*/  HADD2.F32 R60, -RZ, R58.H1_H1 ;  /* 0x3000003aff3c7230 */ /* 0x000fe20000004100 */
[----:B------:R-:W-:Y:S01]  /*e1b0*/  F2FP.SATFINITE.E4M3.F32.PACK_AB_MERGE_C R46, R65, R46, R76 ;  /* 0x0000002e412e723e */ /* 0x000fe2000480704c */
[-C--:B------:R-:W-:Y:S01]  /*e1c0*/  FFMA.FTZ R57, R57, R64.reuse, -R66 ;  /* 0x0000004039397223 */ /* 0x080fe20000010842 */
[----:B------:R-:W-:Y:S01]  /*e1d0*/  FFMA.FTZ R58, R59, R64, R68 ;  /* 0x000000403b3a7223 */ /* 0x000fe20000010044 */
[----:B------:R-:W-:Y:S02]  /*e1e0*/  HADD2.F32 R62, -RZ, R62.H1_H1 ;  /* 0x3000003eff3e7230 */ /* 0x000fe40000004100 */
[-C--:B------:R-:W-:Y:S01]  /*e1f0*/  FMUL.FTZ R65, R61, R63.reuse ;  /* 0x0000003f3d417220 */ /* 0x080fe20000410000 */
[----:B------:R-:W-:Y:S01]  /*e200*/  FMUL.FTZ R64, R60, R63 ;  /* 0x0000003f3c407220 */ /* 0x000fe20000410000 */
[----:B------:R-:W-:-:S02]  /*e210*/  F2FP.F16.E4M3.UNPACK_B R59, R45.H1 ;  /* 0x0000002dff3b723e */ /* 0x000fc400030006ff */
[----:B------:R-:W-:Y:S01]  /*e220*/  F2FP.F16.E4M3.UNPACK_B R63, R44.H1 ;  /* 0x0000002cff3f723e */ /* 0x000fe200030006ff */
[----:B------:R-:W-:Y:S01]  /*e230*/  FFMA.FTZ R45, R61, R62, R64 ;  /* 0x0000003e3d2d7223 */ /* 0x000fe20000010040 */
[----:B------:R-:W-:Y:S01]  /*e240*/  HADD2.F32 R44, -RZ, R53.H0_H0 ;  /* 0x20000035ff2c7230 */ /* 0x000fe20000004100 */
[----:B------:R-:W-:Y:S01]  /*e250*/  F2FP.F16.E4M3.UNPACK_B R42, R42.H1 ;  /* 0x0000002aff2a723e */ /* 0x000fe200030006ff */
[----:B------:R-:W-:Y:S02]  /*e260*/  HADD2.F32 R61, -RZ, R59.H0_H0 ;  /* 0x2000003bff3d7230 */ /* 0x000fe40000004100 */
[----:B------:R-:W-:Y:S01]  /*e270*/  FFMA.FTZ R60, R60, R62, -R65 ;  /* 0x0000003e3c3c7223 */ /* 0x000fe20000010841 */
[----:B------:R-:W-:Y:S01]  /*e280*/  HADD2.F32 R64, -RZ, R63.H0_H0 ;  /* 0x2000003fff407230 */ /* 0x000fe20000004100 */
[----:B------:R-:W-:Y:S01]  /*e290*/  F2FP.F16.E4M3.UNPACK_B R65, R41 ;  /* 0x00000029ff41723e */ /* 0x000fe200020006ff */
[----:B------:R-:W-:Y:S02]  /*e2a0*/  HADD2.F32 R59, -RZ, R59.H1_H1 ;  /* 0x3000003bff3b7230 */ /* 0x000fe40000004100 */
[----:B------:R-:W-:-:S02]  /*e2b0*/  HADD2.F32 R66, -RZ, R63.H1_H1 ;  /* 0x3000003fff427230 */ /* 0x000fc40000004100 */
[-C--:B------:R-:W-:Y:S01]  /*e2c0*/  FMUL.FTZ R63, R61, R64.reuse ;  /* 0x000000403d3f7220 */ /* 0x080fe20000410000 */
[----:B------:R-:W-:Y:S02]  /*e2d0*/  HADD2.F32 R53, -RZ, R53.H1_H1 ;  /* 0x30000035ff357230 */ /* 0x000fe40000004100 */
[----:B------:R-:W-:Y:S01]  /*e2e0*/  FMUL.FTZ R68, R44, R64 ;  /* 0x000000402c447220 */ /* 0x000fe20000410000 */
[--C-:B------:R-:W-:Y:S02]  /*e2f0*/  HADD2.F32 R62, -RZ, R42.reuse.H0_H0 ;  /* 0x2000002aff3e7230 */ /* 0x100fe40000004100 */
[----:B------:R-:W-:Y:S02]  /*e300*/  HADD2.F32 R64, -RZ, R42.H1_H1 ;  /* 0x3000002aff407230 */ /* 0x000fe40000004100 */
[-C--:B------:R-:W-:Y:S01]  /*e310*/  FMUL.FTZ R42, R59, R66.reuse ;  /* 0x000000423b2a7220 */ /* 0x080fe20000410000 */
[----:B------:R-:W-:Y:S01]  /*e320*/  FMUL.FTZ R66, R53, R66 ;  /* 0x0000004235427220 */ /* 0x000fe20000410000 */
[----:B------:R-:W-:Y:S01]  /*e330*/  FFMA.FTZ R70, R61, R62, R68 ;  /* 0x0000003e3d467223 */ /* 0x000fe20000010044 */
[----:B------:R-:W-:-:S02]  /*e340*/  HADD2.F32 R67, -RZ, R65.H0_H0 ;  /* 0x20000041ff437230 */ /* 0x000fc40000004100 */
[-C--:B------:R-:W-:Y:S01]  /*e350*/  FFMA.FTZ R76, R53, R64.reuse, -R42 ;  /* 0x00000040354c7223 */ /* 0x080fe2000001082a */
[----:B------:R-:W-:Y:S01]  /*e360*/  F2FP.F16.E4M3.UNPACK_B R53, R47 ;  /* 0x0000002fff35723e */ /* 0x000fe200020006ff */
[----:B------:R-:W-:Y:S01]  /*e370*/  FFMA.FTZ R71, R59, R64, R66 ;  /* 0x000000403b477223 */ /* 0x000fe20000010042 */
[----:B------:R-:W-:Y:S01]  /*e380*/  F2FP.F16.E4M3.UNPACK_B R66, R41.H1 ;  /* 0x00000029ff42723e */ /* 0x000fe200030006ff */
[----:B------:R-:W-:Y:S01]  /*e390*/  FFMA.FTZ R69, R44, R62, -R63 ;  /* 0x0000003e2c457223 */ /* 0x000fe2000001083f */
[----:B------:R-:W-:Y:S01]  /*e3a0*/  F2FP.F16.E4M3.UNPACK_B R42, R43 ;  /* 0x0000002bff2a723e */ /* 0x000fe200020006ff */
[----:B------:R-:W-:Y:S01]  /*e3b0*/  HADD2.F32 R61, -RZ, R53.H0_H0 ;  /* 0x20000035ff3d7230 */ /* 0x000fe20000004100 */
[----:B------:R-:W-:Y:S01]  /*e3c0*/  F2FP.F16.E4M3.UNPACK_B R59, R47.H1 ;  /* 0x0000002fff3b723e */ /* 0x000fe200030006ff */
[----:B------:R-:W-:Y:S01]  /*e3d0*/  HADD2.F32 R68, -RZ, R66.H0_H0 ;  /* 0x20000042ff447230 */ /* 0x000fe20000004100 */
[-C--:B------:R-:W-:Y:S01]  /*e3e0*/  F2FP.F16.E4M3.UNPACK_B R41, R40.reuse ;  /* 0x00000028ff29723e */ /* 0x080fe200020006ff */
[----:B------:R-:W-:Y:S01]  /*e3f0*/  HADD2.F32 R44, -RZ, R42.H0_H0 ;  /* 0x2000002aff2c7230 */ /* 0x000fe20000004100 */
[----:B------:R-:W-:Y:S01]  /*e400*/  F2FP.F16.E4M3.UNPACK_B R43, R43.H1 ;  /* 0x0000002bff2b723e */ /* 0x000fe200030006ff */
[----:B------:R-:W-:Y:S01]  /*e410*/  FMUL.FTZ R77, R61, R67 ;  /* 0x000000433d4d7220 */ /* 0x000fe20000410000 */
[----:B------:R-:W-:Y:S01]  /*e420*/  F2FP.F16.E4M3.UNPACK_B R62, R40.H1 ;  /* 0x00000028ff3e723e */ /* 0x000fe200030006ff */
[----:B------:R-:W-:-:S02]  /*e430*/  HADD2.F32 R40, -RZ, R59.H0_H0 ;  /* 0x2000003bff287230 */ /* 0x000fc40000004100 */
[----:B------:R-:W-:Y:S01]  /*e440*/  FMUL.FTZ R78, R44, R67 ;  /* 0x000000432c4e7220 */ /* 0x000fe20000410000 */
[----:B------:R-:W-:Y:S01]  /*e450*/  HADD2.F32 R63, -RZ, R41.H0_H0 ;  /* 0x20000029ff3f7230 */ /* 0x000fe20000004100 */
[----:B------:R-:W-:Y:S01]  /*e460*/  F2FP.SATFINITE.E4M3.F32.PACK_AB_MERGE_C R69, R76, R69, RZ ;  /* 0x000000454c45723e */ /* 0x000fe200048070ff */
[----:B------:R-:W-:Y:S02]  /*e470*/  HADD2.F32 R47, -RZ, R43.H0_H0 ;  /* 0x2000002bff2f7230 */ /* 0x000fe40000004100 */
[-C--:B------:R-:W-:Y:S01]  /*e480*/  FMUL.FTZ R80, R40, R68.reuse ;  /* 0x0000004428507220 */ /* 0x080fe20000410000 */
[----:B------:R-:W-:Y:S02]  /*e490*/  HADD2.F32 R59, -RZ, R59.H1_H1 ;  /* 0x3000003bff3b7230 */ /* 0x000fe40000004100 */
[----:B------:R-:W-:Y:S01]  /*e4a0*/  FFMA.FTZ R77, R44, R63, -R77 ;  /* 0x0000003f2c4d7223 */ /* 0x000fe2000001084d */
[----:B------:R-:W-:Y:S02]  /*e4b0*/  HADD2.F32 R66, -RZ, R66.H1_H1 ;  /* 0x30000042ff427230 */ /* 0x000fe40000004100 */
[----:B------:R-:W-:Y:S01]  /*e4c0*/  FMUL.FTZ R67, R47, R68 ;  /* 0x000000442f437220 */ /* 0x000fe20000410000 */
[----:B------:R-:W-:-:S02]  /*e4d0*/  HADD2.F32 R43, -RZ, R43.H1_H1 ;  /* 0x3000002bff2b7230 */ /* 0x000fc40000004100 */
[----:B------:R-:W-:Y:S01]  /*e4e0*/  FFMA.FTZ R78, R61, R63, R78 ;  /* 0x0000003f3d4e7223 */ /* 0x000fe2000001004e */
        /* <DEDUP_REMOVED lines=11> */
[----:B------:R-:W-:Y:S01]  /*e5a0*/  FMUL.FTZ R40, R42, R65 ;  /* 0x000000412a287220 */ /* 0x000fe20000410000 */
[----:B------:R-:W-:Y:S01]  /*e5b0*/  F2FP.SATFINITE.E4M3.F32.PACK_AB_MERGE_C R57, R60, R57, R69 ;  /* 0x000000393c39723e */ /* 0x000fe20004807045 */
[-C--:B------:R-:W-:Y:S01]  /*e5c0*/  FFMA.FTZ R43, R43, R62.reuse, -R44 ;  /* 0x0000003e2b2b7223 */ /* 0x080fe2000001082c */
[----:B------:R-:W-:Y:S01]  /*e5d0*/  FFMA.FTZ R66, R59, R62, R66 ;  /* 0x0000003e3b427223 */ /* 0x000fe20000010042 */
[-C--:B------:R-:W-:Y:S01]  /*e5e0*/  FFMA.FTZ R42, R42, R41.reuse, -R47 ;  /* 0x000000292a2a7223 */ /* 0x080fe2000001082f */
[----:B------:R-:W-:Y:S01]  /*e5f0*/  FFMA.FTZ R41, R53, R41, R40 ;  /* 0x0000002935297223 */ /* 0x000fe20000010028 */
[----:B------:R-:W-:Y:S01]  /*e600*/  F2FP.SATFINITE.E4M3.F32.PACK_AB_MERGE_C R70, R71, R70, RZ ;  /* 0x000000464746723e */ /* 0x000fe200048070ff */
[----:B------:R-:W-:Y:S01]  /*e610*/  IMAD.MOV.U32 R40, RZ, RZ, R56 ;  /* 0x000000ffff287224 */ /* 0x000fe200078e0038 */
[----:B------:R-:W-:Y:S01]  /*e620*/  F2FP.SATFINITE.E4M3.F32.PACK_AB_MERGE_C R43, R43, R80, RZ ;  /* 0x000000502b2b723e */ /* 0x000fe200048070ff */
[----:B------:R-:W-:Y:S01]  /*e630*/  IMAD.MOV.U32 R44, RZ, RZ, R55 ;  /* 0x000000ffff2c7224 */ /* 0x000fe200078e0037 */
[----:B------:R-:W-:-:S02]  /*e640*/  F2FP.SATFINITE.E4M3.F32.PACK_AB_MERGE_C R66, R66, R67, RZ ;  /* 0x000000434242723e */ /* 0x000fc400048070ff */
[----:B------:R-:W-:Y:S01]  /*e650*/  F2FP.SATFINITE.E4M3.F32.PACK_AB_MERGE_C R43, R42, R77, R43 ;  /* 0x0000004d2a2b723e */ /* 0x000fe2000480702b */
[----:B------:R-:W-:Y:S01]  /*e660*/  IMAD.MOV.U32 R42, RZ, RZ, R54 ;  /* 0x000000ffff2a7224 */ /* 0x000fe200078e0036 */
[----:B------:R-:W-:Y:S01]  /*e670*/  F2FP.SATFINITE.E4M3.F32.PACK_AB_MERGE_C R47, R41, R78, R66 ;  /* 0x0000004e292f723e */ /* 0x000fe20004807042 */
[----:B------:R-:W-:Y:S01]  /*e680*/  IMAD.MOV.U32 R41, RZ, RZ, R57 ;  /* 0x000000ffff297224 */ /* 0x000fe200078e0039 */
[----:B------:R-:W-:-:S07]  /*e690*/  F2FP.SATFINITE.E4M3.F32.PACK_AB_MERGE_C R45, R45, R58, R70 ;  /* 0x0000003a2d2d723e */ /* 0x000fce0004807046 */
.L_x_1418:
[----:B------:R-:W-:Y:S05]  /*e6a0*/  BSYNC B2 ;  /* 0x0000000000027941 */ /* 0x000fea0003800000 */
.L_x_1417:
[----:B0-----:R3:W-:Y:S04]  /*e6b0*/  STG.E.128 desc[UR60][R48.64], R40 ;  /* 0x0000002830007986 */ /* 0x0017e8000c101d3c */
[----:B-1----:R3:W-:Y:S02]  /*e6c0*/  @!P2 STG.E.128 desc[UR60][R50.64], R44 ;  /* 0x0000002c3200a986 */ /* 0x0027e4000c101d3c */
.L_x_1416:
[----:B------:R-:W-:Y:S05]  /*e6d0*/  BSYNC B1 ;  /* 0x0000000000017941 */ /* 0x000fea0003800000 */
.L_x_1415:
[----:B------:R-:W-:-:S13]  /*e6e0*/  ISETP.NE.AND P2, PT, R36, RZ, PT ;  /* 0x000000ff2400720c */ /* 0x000fda0003f45270 */
[----:B------:R-:W-:Y:S05]  /*e6f0*/  @!P2 BRA `(.L_x_1369) ;  /* 0x0000001000bca947 */ /* 0x000fea0003800000 */
[----:B------:R-:W-:Y:S01]  /*e700*/  LOP3.LUT P5, RZ, R17, 0x1, RZ, 0xc0, !PT ;  /* 0x0000000111ff7812 */ /* 0x000fe200078ac0ff */
[----:B------:R-:W-:Y:S01]  /*e710*/  BSSY B1, `(.L_x_1419) ;  /* 0x00000ed000017945 */ /* 0x000fe20003800000 */
[----:B0--3--:R-:W-:Y:S02]  /*e720*/  IADD3 R49, P2, P4, R116, R132, R29 ;  /* 0x0000008474317210 */ /* 0x009fe40007c5e01d */
[----:B------:R-:W-:Y:S02]  /*e730*/  SEL R155, R99, R155, !P5 ;  /* 0x0000009b639b7207 */ /* 0x000fe40006800000 */
[----:B------:R-:W-:Y:S02]  /*e740*/  IADD3.X R42, R3, R52, R32, P2, P4 ;  /* 0x00000034032a7210 */ /* 0x000fe400017e8420 */
[----:B------:R-:W-:Y:S02]  /*e750*/  SHF.R.S32.HI R40, RZ, 0x1f, R155 ;  /* 0x0000001fff287819 */ /* 0x000fe4000001149b */
[----:B------:R-:W-:-:S02]  /*e760*/  IADD3 R48, P2, R49, R120, RZ ;  /* 0x0000007831307210 */ /* 0x000fc40007f5e0ff */
[----:B------:R-:W-:-:S03]  /*e770*/  LEA.HI R155, R40, R155, RZ, 0x5 ;  /* 0x0000009b289b7211 */ /* 0x000fc600078f28ff */
[----:B------:R-:W-:Y:S01]  /*e780*/  IMAD.X R49, R42, 0x1, R121, P2 ;  /* 0x000000012a317824 */ /* 0x000fe200010e0679 */
[----:B------:R-:W-:Y:S02]  /*e790*/  LEA.HI.SX32 R155, R155, R28, 0x1b ;  /* 0x0000001c9b9b7211 */ /* 0x000fe400078fdaff */
[----:B------:R-:W-:Y:S02]  /*e7a0*/  ISETP.GE.AND P2, PT, R6, R127, PT ;  /* 0x0000007f0600720c */ /* 0x000fe40003f46270 */
        /* <DEDUP_REMOVED lines=15> */
[--C-:B------:R-:W-:Y:S01]  /*e8a0*/  SHF.R.U32.HI R55, RZ, 0x8, R85.reuse ;  /* 0x00000008ff377819 */ /* 0x100fe20000011655 */
[----:B-1----:R-:W-:Y:S01]  /*e8b0*/  IMAD.MOV.U32 R59, RZ, RZ, R44 ;  /* 0x000000ffff3b7224 */ /* 0x002fe200078e002c */
[----:B------:R-:W-:Y:S01]  /*e8c0*/  LOP3.LUT R54, R85, 0xff0000ff, RZ, 0xc0, !PT ;  /* 0xff0000ff55367812 */ /* 0x000fe200078ec0ff */
[----:B0-----:R-:W-:Y:S01]  /*e8d0*/  IMAD.MOV.U32 R56, RZ, RZ, R40 ;  /* 0x000000ffff387224 */ /* 0x001fe200078e0028 */
[----:B------:R-:W-:Y:S01]  /*e8e0*/  SHF.R.U32.HI R66, RZ, 0x10, R85 ;  /* 0x00000010ff427819 */ /* 0x000fe20000011655 */
[----:B------:R-:W-:Y:S01]  /*e8f0*/  IMAD.SHL.U32 R55, R55, 0x100, RZ ;  /* 0x0000010037377824 */ /* 0x000fe200078e00ff */
[----:B------:R-:W-:Y:S01]  /*e900*/  SHF.R.U32.HI R62, RZ, 0x8, R87 ;  /* 0x00000008ff3e7819 */ /* 0x000fe20000011657 */
[----:B------:R-:W-:Y:S01]  /*e910*/  IMAD.MOV.U32 R53, RZ, RZ, R46 ;  /* 0x000000ffff357224 */ /* 0x000fe200078e002e */
[----:B------:R-:W-:Y:S01]  /*e920*/  SHF.R.U32.HI R63, RZ, 0x8, R75 ;  /* 0x00000008ff3f7819 */ /* 0x000fe2000001164b */
[----:B------:R-:W-:Y:S01]  /*e930*/  IMAD.MOV.U32 R50, RZ, RZ, R42 ;  /* 0x000000ffff327224 */ /* 0x000fe200078e002a */
[----:B------:R-:W-:Y:S01]  /*e940*/  LOP3.LUT R44, R54, 0xff00, R55, 0xf8, !PT ;  /* 0x0000ff00362c7812 */ /* 0x000fe200078ef837 */
[----:B------:R-:W-:Y:S01]  /*e950*/  IMAD.U32 R55, R66, 0x10000, RZ ;  /* 0x0001000042377824 */ /* 0x000fe200078e00ff */
[----:B------:R-:W-:Y:S01]  /*e960*/  SHF.R.U32.HI R61, RZ, 0x8, R73 ;  /* 0x00000008ff3d7819 */ /* 0x000fe20000011649 */
[----:B------:R-:W-:Y:S01]  /*e970*/  IMAD.SHL.U32 R40, R62, 0x100, RZ ;  /* 0x000001003e287824 */ /* 0x000fe200078e00ff */
[----:B------:R-:W-:Y:S01]  /*e980*/  SHF.R.U32.HI R64, RZ, 0x10, R87 ;  /* 0x00000010ff407819 */ /* 0x000fe20000011657 */
[----:B------:R-:W-:Y:S01]  /*e990*/  IMAD.SHL.U32 R63, R63, 0x100, RZ ;  /* 0x000001003f3f7824 */ /* 0x000fe200078e00ff */
[----:B------:R-:W-:Y:S01]  /*e9a0*/  LOP3.LUT R57, R87, 0xff0000ff, RZ, 0xc0, !PT ;  /* 0xff0000ff57397812 */ /* 0x000fe200078ec0ff */
[----:B------:R-:W-:Y:S01]  /*e9b0*/  IMAD.SHL.U32 R61, R61, 0x100, RZ ;  /* 0x000001003d3d7824 */ /* 0x000fe200078e00ff */
[----:B------:R-:W-:-:S02]  /*e9c0*/  LOP3.LUT R60, R75, 0xff0000ff, RZ, 0xc0, !PT ;  /* 0xff0000ff4b3c7812 */ /* 0x000fc400078ec0ff */
[----:B------:R-:W-:Y:S01]  /*e9d0*/  LOP3.LUT R44, R44, 0xff0000, R55, 0xf8, !PT ;  /* 0x00ff00002c2c7812 */ /* 0x000fe200078ef837 */
[----:B------:R-:W-:Y:S01]  /*e9e0*/  IMAD.U32 R55, R64, 0x10000, RZ ;  /* 0x0001000040377824 */ /* 0x000fe200078e00ff */
[----:B------:R-:W-:Y:S02]  /*e9f0*/  LOP3.LUT R58, R73, 0xff0000ff, RZ, 0xc0, !PT ;  /* 0xff0000ff493a7812 */ /* 0x000fe400078ec0ff */
[----:B------:R-:W-:Y:S02]  /*ea00*/  LOP3.LUT R40, R57, 0xff00, R40, 0xf8, !PT ;  /* 0x0000ff0039287812 */ /* 0x000fe400078ef828 */
[----:B------:R-:W-:Y:S02]  /*ea10*/  LOP3.LUT R62, R60, 0xff00, R63, 0xf8, !PT ;  /* 0x0000ff003c3e7812 */ /* 0x000fe400078ef83f */
[----:B------:R-:W-:Y:S02]  /*ea20*/  F2FP.F16.E4M3.UNPACK_B R63, R146.H1 ;  /* 0x00000092ff3f723e */ /* 0x000fe400030006ff */
[----:B------:R-:W-:-:S02]  /*ea30*/  F2FP.F16.E4M3.UNPACK_B R60, R59.H1 ;  /* 0x0000003bff3c723e */ /* 0x000fc400030006ff */
[----:B------:R-:W-:Y:S01]  /*ea40*/  F2FP.F16.E4M3.UNPACK_B R57, R56.H1 ;  /* 0x00000038ff39723e */ /* 0x000fe200030006ff */
[----:B------:R-:W-:Y:S01]  /*ea50*/  HADD2.F32 R42, -RZ, R63.H0_H0 ;  /* 0x2000003fff2a7230 */ /* 0x000fe20000004100 */
[----:B------:R-:W-:Y:S02]  /*ea60*/  LOP3.LUT R46, R58, 0xff00, R61, 0xf8, !PT ;  /* 0x0000ff003a2e7812 */ /* 0x000fe400078ef83d */
[----:B------:R-:W-:Y:S01]  /*ea70*/  SHF.R.U32.HI R67, RZ, 0x10, R75 ;  /* 0x00000010ff437819 */ /* 0x000fe2000001164b */
[----:B------:R-:W-:Y:S01]  /*ea80*/  HADD2.F32 R54, -RZ, R57.H0_H0 ;  /* 0x20000039ff367230 */ /* 0x000fe20000004100 */
[----:B------:R-:W-:Y:S01]  /*ea90*/  LOP3.LUT R40, R40, 0xff0000, R55, 0xf8, !PT ;  /* 0x00ff000028287812 */ /* 0x000fe200078ef837 */
[----:B------:R-:W-:Y:S01]  /*eaa0*/  HADD2.F32 R55, -RZ, R60.H0_H0 ;  /* 0x2000003cff377230 */ /* 0x000fe20000004100 */
[----:B------:R-:W-:Y:S01]  /*eab0*/  F2FP.F16.E4M3.UNPACK_B R58, R148.H1 ;  /* 0x00000094ff3a723e */ /* 0x000fe200030006ff */
[----:B------:R-:W-:Y:S01]  /*eac0*/  IMAD.U32 R67, R67, 0x10000, RZ ;  /* 0x0001000043437824 */ /* 0x000fe200078e00ff */
[----:B------:R-:W-:Y:S01]  /*ead0*/  SHF.R.U32.HI R65, RZ, 0x10, R73 ;  /* 0x00000010ff417819 */ /* 0x000fe20000011649 */
[-C--:B------:R-:W-:Y:S01]  /*eae0*/  FMUL.FTZ R64, R54, R42.reuse ;  /* 0x0000002a36407220 */ /* 0x080fe20000410000 */
[----:B------:R-:W-:Y:S01]  /*eaf0*/  FMUL.FTZ R69, R55, R42 ;  /* 0x0000002a37457220 */ /* 0x000fe20000410000 */
[--C-:B------:R-:W-:Y:S01]  /*eb00*/  HADD2.F32 R61, -RZ, R58.reuse.H0_H0 ;  /* 0x2000003aff3d7230 */ /* 0x100fe20000004100 */
[----:B------:R-:W-:Y:S01]  /*eb10*/  LOP3.LUT R42, R62, 0xff0000, R67, 0xf8, !PT ;  /* 0x00ff00003e2a7812 */ /* 0x000fe200078ef843 */
[----:B------:R-:W-:Y:S01]  /*eb20*/  IMAD.U32 R65, R65, 0x10000, RZ ;  /* 0x0001000041417824 */ /* 0x000fe200078e00ff */
[----:B------:R-:W-:Y:S01]  /*eb30*/  F2FP.F16.E4M3.UNPACK_B R146, R146 ;  /* 0x00000092ff92723e */ /* 0x000fe200020006ff */
[----:B------:R-:W-:-:S02]  /*eb40*/  HADD2.F32 R62, -RZ, R58.H1_H1 ;  /* 0x3000003aff3e7230 */ /* 0x000fc40000004100 */
[-C--:B------:R-:W-:Y:S01]  /*eb50*/  FFMA.FTZ R54, R54, R61.reuse, -R69 ;  /* 0x0000003d36367223 */ /* 0x080fe20000010845 */
[----:B------:R-:W-:Y:S01]  /*eb60*/  FFMA.FTZ R55, R55, R61, R64 ;  /* 0x0000003d37377223 */ /* 0x000fe20000010040 */
[----:B------:R-:W-:Y:S01]  /*eb70*/  HADD2.F32 R64, -RZ, R63.H1_H1 ;  /* 0x3000003fff407230 */ /* 0x000fe20000004100 */
[----:B------:R-:W-:Y:S01]  /*eb80*/  F2FP.F16.E4M3.UNPACK_B R59, R59 ;  /* 0x0000003bff3b723e */ /* 0x000fe200020006ff */
[----:B------:R-:W-:Y:S01]  /*eb90*/  HADD2.F32 R61, -RZ, R60.H1_H1 ;  /* 0x3000003cff3d7230 */ /* 0x000fe20000004100 */
[----:B------:R-:W-:Y:S01]  /*eba0*/  F2FP.F16.E4M3.UNPACK_B R56, R56 ;  /* 0x00000038ff38723e */ /* 0x000fe200020006ff */
[----:B------:R-:W-:Y:S01]  /*ebb0*/  HADD2.F32 R58, -RZ, R57.H1_H1 ;  /* 0x30000039ff3a7230 */ /* 0x000fe20000004100 */
[----:B------:R-:W-:Y:S01]  /*ebc0*/  LOP3.LUT R46, R46, 0xff0000, R65, 0xf8, !PT ;  /* 0x00ff00002e2e7812 */ /* 0x000fe200078ef841 */
[----:B------:R-:W-:Y:S02]  /*ebd0*/  HADD2.F32 R63, -RZ, R146.H0_H0 ;  /* 0x20000092ff3f7230 */ /* 0x000fe40000004100 */
[----:B------:R-:W-:Y:S01]  /*ebe0*/  FMUL.FTZ R65, R61, R64 ;  /* 0x000000403d417220 */ /* 0x000fe20000410000 */
[----:B------:R-:W-:Y:S01]  /*ebf0*/  F2FP.F16.E4M3.UNPACK_B R148, R148 ;  /* 0x00000094ff94723e */ /* 0x000fe200020006ff */
[----:B------:R-:W-:Y:S01]  /*ec00*/  FMUL.FTZ R64, R58, R64 ;  /* 0x000000403a407220 */ /* 0x000fe20000410000 */
        /* <DEDUP_REMOVED lines=14> */
[----:B------:R-:W-:Y:S01]  /*ecf0*/  F2FP.F16.E4M3.UNPACK_B R57, R147.H1 ;  /* 0x00000093ff39723e */ /* 0x000fe200030006ff */
[C---:B------:R-:W-:Y:S01]  /*ed00*/  FMUL.FTZ R146, R56.reuse, R146 ;  /* 0x0000009238927220 */ /* 0x040fe20000410000 */
[----:B------:R-:W-:Y:S01]  /*ed10*/  F2FP.F16.E4M3.UNPACK_B R58, R53.H1 ;  /* 0x00000035ff3a723e */ /* 0x000fe200030006ff */
[----:B------:R-:W-:Y:S01]  /*ed20*/  FFMA.FTZ R67, R56, R148, -R61 ;  /* 0x0000009438437223 */ /* 0x000fe2000001083d */
[----:B------:R-:W-:Y:S01]  /*ed30*/  F2FP.F16.E4M3.UNPACK_B R61, R149.H1 ;  /* 0x00000095ff3d723e */ /* 0x000fe200030006ff */
[----:B------:R-:W-:Y:S01]  /*ed40*/  HADD2.F32 R62, -RZ, R57.H0_H0 ;  /* 0x20000039ff3e7230 */ /* 0x000fe20000004100 */
[----:B------:R-:W-:Y:S01]  /*ed50*/  F2FP.F16.E4M3.UNPACK_B R56, R50.H1 ;  /* 0x00000032ff38723e */ /* 0x000fe200030006ff */
[----:B------:R-:W-:-:S02]  /*ed60*/  HADD2.F32 R60, -RZ, R58.H0_H0 ;  /* 0x2000003aff3c7230 */ /* 0x000fc40000004100 */
[----:B------:R-:W-:Y:S01]  /*ed70*/  FFMA.FTZ R146, R59, R148, R146 ;  /* 0x000000943b927223 */ /* 0x000fe20000010092 */
[----:B------:R-:W-:Y:S01]  /*ed80*/  HADD2.F32 R63, -RZ, R57.H1_H1 ;  /* 0x30000039ff3f7230 */ /* 0x000fe20000004100 */
[----:B------:R-:W-:Y:S01]  /*ed90*/  F2FP.F16.E4M3.UNPACK_B R147, R147 ;  /* 0x00000093ff93723e */ /* 0x000fe200020006ff */
[----:B------:R-:W-:Y:S02]  /*eda0*/  HADD2.F32 R57, -RZ, R56.H0_H0 ;  /* 0x20000038ff397230 */ /* 0x000fe40000004100 */
[----:B------:R-:W-:Y:S01]  /*edb0*/  FMUL.FTZ R68, R60, R62 ;  /* 0x0000003e3c447220 */ /* 0x000fe20000410000 */
[----:B------:R-:W-:Y:S01]  /*edc0*/  HADD2.F32 R59, -RZ, R61.H0_H0 ;  /* 0x2000003dff3b7230 */ /* 0x000fe20000004100 */
[----:B------:R-:W-:Y:S01]  /*edd0*/  F2FP.F16.E4M3.UNPACK_B R50, R50 ;  /* 0x00000032ff32723e */ /* 0x000fe200020006ff */
[----:B------:R-:W-:Y:S02]  /*ede0*/  HADD2.F32 R58, -RZ, R58.H1_H1 ;  /* 0x3000003aff3a7230 */ /* 0x000fe40000004100 */
[----:B------:R-:W-:Y:S01]  /*edf0*/  FMUL.FTZ R71, R57, R62 ;  /* 0x0000003e39477220 */ /* 0x000fe20000410000 */
[----:B------:R-:W-:-:S02]  /*ee00*/  HADD2.F32 R56, -RZ, R56.H1_H1 ;  /* 0x30000038ff387230 */ /* 0x000fc40000004100 */
[----:B------:R-:W-:Y:S01]  /*ee10*/  FFMA.FTZ R68, R57, R59, -R68 ;  /* 0x0000003b39447223 */ /* 0x000fe20000010844 */
[----:B------:R-:W-:Y:S02]  /*ee20*/  HADD2.F32 R61, -RZ, R61.H1_H1 ;  /* 0x3000003dff3d7230 */ /* 0x000fe40000004100 */
[----:B------:R-:W-:Y:S01]  /*ee30*/  FMUL.FTZ R57, R58, R63 ;  /* 0x0000003f3a397220 */ /* 0x000fe20000410000 */
[----:B------:R-:W-:Y:S01]  /*ee40*/  FFMA.FTZ R71, R60, R59, R71 ;  /* 0x0000003b3c477223 */ /* 0x000fe20000010047 */
[C---:B------:R-:W-:Y:S01]  /*ee50*/  FMUL.FTZ R73, R56.reuse, R63 ;  /* 0x0000003f38497220 */ /* 0x040fe20000410000 */
[--C-:B------:R-:W-:Y:S02]  /*ee60*/  HADD2.F32 R60, -RZ, R147.reuse.H0_H0 ;  /* 0x20000093ff3c7230 */ /* 0x100fe40000004100 */
[----:B------:R-:W-:Y:S01]  /*ee70*/  FFMA.FTZ R63, R56, R61, -R57 ;  /* 0x0000003d383f7223 */ /* 0x000fe20000010839 */
[----:B------:R-:W-:Y:S01]  /*ee80*/  F2FP.F16.E4M3.UNPACK_B R56, R53 ;  /* 0x00000035ff38723e */ /* 0x000fe200020006ff */
[----:B------:R-:W-:Y:S01]  /*ee90*/  HADD2.F32 R53, -RZ, R50.H0_H0 ;  /* 0x20000032ff357230 */ /* 0x000fe20000004100 */
[----:B------:R-:W-:Y:S01]  /*eea0*/  F2FP.F16.E4M3.UNPACK_B R149, R149 ;  /* 0x00000095ff95723e */ /* 0x000fe200020006ff */
[----:B------:R-:W-:Y:S01]  /*eeb0*/  FFMA.FTZ R70, R58, R61, R73 ;  /* 0x0000003d3a467223 */ /* 0x000fe20000010049 */
[----:B------:R-:W-:Y:S01]  /*eec0*/  HADD2.F32 R147, -RZ, R147.H1_H1 ;  /* 0x30000093ff937230 */ /* 0x000fe20000004100 */
[----:B------:R-:W-:Y:S01]  /*eed0*/  F2FP.SATFINITE.E4M3.F32.PACK_AB_MERGE_C R68, R63, R68, RZ ;  /* 0x000000443f44723e */ /* 0x000fe200048070ff */
[--C-:B------:R-:W-:Y:S01]  /*eee0*/  HADD2.F32 R57, -RZ, R56.reuse.H0_H0 ;  /* 0x20000038ff397230 */ /* 0x100fe20000004100 */
[----:B------:R-:W-:Y:S01]  /*eef0*/  F2FP.SATFINITE.E4M3.F32.PACK_AB_MERGE_C R54, R69, R54, RZ ;  /* 0x000000364536723e */ /* 0x000fe200048070ff */
[----:B------:R-:W-:Y:S01]  /*ef00*/  HADD2.F32 R56, -RZ, R56.H1_H1 ;  /* 0x30000038ff387230 */ /* 0x000fe20000004100 */
[----:B------:R-:W-:Y:S01]  /*ef10*/  F2FP.F16.E4M3.UNPACK_B R63, R46 ;  /* 0x0000002eff3f723e */ /* 0x000fe200020006ff */
[----:B------:R-:W-:-:S02]  /*ef20*/  HADD2.F32 R58, -RZ, R149.H0_H0 ;  /* 0x20000095ff3a7230 */ /* 0x000fc40000004100 */
[-C--:B------:R-:W-:Y:S01]  /*ef30*/  FMUL.FTZ R62, R57, R60.reuse ;  /* 0x0000003c393e7220 */ /* 0x080fe20000410000 */
[----:B------:R-:W-:Y:S02]  /*ef40*/  HADD2.F32 R50, -RZ, R50.H1_H1 ;  /* 0x30000032ff327230 */ /* 0x000fe40000004100 */
[C---:B------:R-:W-:Y:S01]  /*ef50*/  FMUL.FTZ R60, R53.reuse, R60 ;  /* 0x0000003c353c7220 */ /* 0x040fe20000410000 */
[----:B------:R-:W-:Y:S02]  /*ef60*/  HADD2.F32 R149, -RZ, R149.H1_H1 ;  /* 0x30000095ff957230 */ /* 0x000fe40000004100 */
[-C--:B------:R-:W-:Y:S01]  /*ef70*/  FMUL.FTZ R59, R56, R147.reuse ;  /* 0x00000093383b7220 */ /* 0x080fe20000410000 */
[-C--:B------:R-:W-:Y:S01]  /*ef80*/  FFMA.FTZ R53, R53, R58.reuse, -R62 ;  /* 0x0000003a35357223 */ /* 0x080fe2000001083e */
[----:B------:R-:W-:Y:S01]  /*ef90*/  FFMA.FTZ R60, R57, R58, R60 ;  /* 0x0000003a393c7223 */ /* 0x000fe2000001003c */
[C---:B------:R-:W-:Y:S01]  /*efa0*/  FMUL.FTZ R147, R50.reuse, R147 ;  /* 0x0000009332937220 */ /* 0x040fe20000410000 */
[----:B------:R-:W-:Y:S01]  /*efb0*/  F2FP.F16.E4M3.UNPACK_B R58, R45 ;  /* 0x0000002dff3a723e */ /* 0x000fe200020006ff */
[----:B------:R-:W-:Y:S01]  /*efc0*/  FFMA.FTZ R50, R50, R149, -R59 ;  /* 0x0000009532327223 */ /* 0x000fe2000001083b */
[----:B------:R-:W-:Y:S01]  /*efd0*/  F2FP.SATFINITE.E4M3.F32.PACK_AB_MERGE_C R66, R66, R55, RZ ;  /* 0x000000374242723e */ /* 0x000fe200048070ff */
[----:B------:R-:W-:Y:S01]  /*efe0*/  FFMA.FTZ R147, R56, R149, R147 ;  /* 0x0000009538937223 */ /* 0x000fe20000010093 */
[----:B------:R-:W-:Y:S01]  /*eff0*/  F2FP.F16.E4M3.UNPACK_B R57, R41 ;  /* 0x00000029ff39723e */ /* 0x000fe200020006ff */
[--C-:B------:R-:W-:Y:S01]  /*f000*/  HADD2.F32 R59, -RZ, R58.reuse.H0_H0 ;  /* 0x2000003aff3b7230 */ /* 0x100fe20000004100 */
[----:B------:R-:W-:Y:S01]  /*f010*/  F2FP.SATFINITE.E4M3.F32.PACK_AB_MERGE_C R55, R67, R64, R54 ;  /* 0x000000404337723e */ /* 0x000fe20004807036 */
[----:B------:R-:W-:Y:S01]  /*f020*/  HADD2.F32 R64, -RZ, R63.H0_H0 ;  /* 0x2000003fff407230 */ /* 0x000fe20000004100 */
[----:B------:R-:W-:Y:S01]  /*f030*/  F2FP.F16.E4M3.UNPACK_B R61, R44 ;  /* 0x0000002cff3d723e */ /* 0x000fe200020006ff */
[----:B------:R-:W-:Y:S01]  /*f040*/  HADD2.F32 R56, -RZ, R57.H0_H0 ;  /* 0x20000039ff387230 */ /* 0x000fe20000004100 */
[----:B------:R-:W-:Y:S01]  /*f050*/  F2FP.SATFINITE.E4M3.F32.PACK_AB_MERGE_C R70, R70, R71, RZ ;  /* 0x000000474646723e */ /* 0x000fe200048070ff */
[----:B------:R-:W-:Y:S01]  /*f060*/  HADD2.F32 R63, -RZ, R63.H1_H1 ;  /* 0x3000003fff3f7230 */ /* 0x000fe20000004100 */
[----:B------:R-:W-:Y:S01]  /*f070*/  F2FP.SATFINITE.E4M3.F32.PACK_AB_MERGE_C R53, R50, R53, R68 ;  /* 0x000000353235723e */ /* 0x000fe20004807044 */
[----:B------:R-:W-:Y:S01]  /*f080*/  HADD2.F32 R62, -RZ, R61.H0_H0 ;  /* 0x2000003dff3e7230 */ /* 0x000fe20000004100 */
[----:B------:R-:W-:Y:S01]  /*f090*/  F2FP.SATFINITE.E4M3.F32.PACK_AB_MERGE_C R54, R146, R65, R66 ;  /* 0x000000419236723e */ /* 0x000fe20004807042 */
[----:B------:R-:W-:Y:S01]  /*f0a0*/  FMUL.FTZ R65, R59, R64 ;  /* 0x000000403b417220 */ /* 0x000fe20000410000 */
[----:B------:R-:W-:Y:S01]  /*f0b0*/  F2FP.SATFINITE.E4M3.F32.PACK_AB_MERGE_C R50, R147, R60, R70 ;  /* 0x0000003c9332723e */ /* 0x000fe20004807046 */
[----:B------:R-:W-:-:S02]  /*f0c0*/  HADD2.F32 R60, -RZ, R58.H1_H1 ;  /* 0x3000003aff3c7230 */ /* 0x000fc40000004100 */
[C---:B------:R-:W-:Y:S01]  /*f0d0*/  FMUL.FTZ R64, R56.reuse, R64 ;  /* 0x0000004038407220 */ /* 0x040fe20000410000 */
[-C--:B------:R-:W-:Y:S01]  /*f0e0*/  FFMA.FTZ R56, R56, R62.reuse, -R65 ;  /* 0x0000003e38387223 */ /* 0x080fe20000010841 */
[----:B------:R-:W-:Y:S01]  /*f0f0*/  HADD2.F32 R58, -RZ, R57.H1_H1 ;  /* 0x30000039ff3a7230 */ /* 0x000fe20000004100 */
[----:B------:R-:W-:Y:S01]  /*f100*/  F2FP.F16.E4M3.UNPACK_B R41, R41.H1 ;  /* 0x00000029ff29723e */ /* 0x000fe200030006ff */
[----:B------:R-:W-:Y:S02]  /*f110*/  HADD2.F32 R61, -RZ, R61.H1_H1 ;  /* 0x3000003dff3d7230 */ /* 0x000fe40000004100 */
[-C--:B------:R-:W-:Y:S01]  /*f120*/  FMUL.FTZ R65, R60, R63.reuse ;  /* 0x0000003f3c417220 */ /* 0x080fe20000410000 */
[----:B------:R-:W-:Y:S01]  /*f130*/  FFMA.FTZ R57, R59, R62, R64 ;  /* 0x0000003e3b397223 */ /* 0x000fe20000010040 */
[C---:B------:R-:W-:Y:S01]  /*f140*/  FMUL.FTZ R63, R58.reuse, R63 ;  /* 0x0000003f3a3f7220 */ /* 0x040fe20000410000 */
[----:B------:R-:W-:Y:S01]  /*f150*/  F2FP.F16.E4M3.UNPACK_B R59, R45.H1 ;  /* 0x0000002dff3b723e */ /* 0x000fe200030006ff */
[-C--:B------:R-:W-:Y:S01]  /*f160*/  FFMA.FTZ R67, R58, R61.reuse, -R65 ;  /* 0x0000003d3a437223 */ /* 0x080fe20000010841 */
[----:B------:R-:W-:Y:S01]  /*f170*/  F2FP.F16.E4M3.UNPACK_B R58, R46.H1 ;  /* 0x0000002eff3a723e */ /* 0x000fe200030006ff */
[----:B------:R-:W-:Y:S01]  /*f180*/  FFMA.FTZ R66, R60, R61, R63 ;  /* 0x0000003d3c427223 */ /* 0x000fe2000001003f */
[----:B------:R-:W-:Y:S01]  /*f190*/  HADD2.F32 R45, -RZ, R41.H0_H0 ;  /* 0x20000029ff2d7230 */ /* 0x000fe20000004100 */
[----:B------:R-:W-:Y:S01]  /*f1a0*/  F2FP.F16.E4M3.UNPACK_B R44, R44.H1 ;  /* 0x0000002cff2c723e */ /* 0x000fe200030006ff */
[----:B------:R-:W-:Y:S01]  /*f1b0*/  HADD2.F32 R46, -RZ, R59.H0_H0 ;  /* 0x2000003bff2e7230 */ /* 0x000fe20000004100 */
[----:B------:R-:W-:Y:S01]  /*f1c0*/  F2FP.F16.E4M3.UNPACK_B R63, R42.H1 ;  /* 0x0000002aff3f723e */ /* 0x000fe200030006ff */
[----:B------:R-:W-:-:S02]  /*f1d0*/  HADD2.F32 R60, -RZ, R58.H0_H0 ;  /* 0x2000003aff3c7230 */ /* 0x000fc40000004100 */
[----:B------:R-:W-:Y:S02]  /*f1e0*/  HADD2.F32 R59, -RZ, R59.H1_H1 ;  /* 0x3000003bff3b7230 */ /* 0x000fe40000004100 */
[----:B------:R-:W-:Y:S02]  /*f1f0*/  HADD2.F32 R62, -RZ, R58.H1_H1 ;  /* 0x3000003aff3e7230 */ /* 0x000fe40000004100 */
[-C--:B------:R-:W-:Y:S01]  /*f200*/  FMUL.FTZ R64, R46, R60.reuse ;  /* 0x0000003c2e407220 */ /* 0x080fe20000410000 */
[----:B------:R-:W-:Y:S02]  /*f210*/  HADD2.F32 R41, -RZ, R41.H1_H1 ;  /* 0x30000029ff297230 */ /* 0x000fe40000004100 */
[----:B------:R-:W-:Y:S01]  /*f220*/  FMUL.FTZ R61, R45, R60 ;  /* 0x0000003c2d3d7220 */ /* 0x000fe20000410000 */
[--C-:B------:R-:W-:Y:S02]  /*f230*/  HADD2.F32 R58, -RZ, R44.reuse.H0_H0 ;  /* 0x2000002cff3a7230 */ /* 0x100fe40000004100 */
[----:B------:R-:W-:Y:S01]  /*f240*/  FMUL.FTZ R60, R59, R62 ;  /* 0x0000003e3b3c7220 */ /* 0x000fe20000410000 */
[----:B------:R-:W-:-:S02]  /*f250*/  HADD2.F32 R44, -RZ, R44.H1_H1 ;  /* 0x3000002cff2c7230 */ /* 0x000fc40000004100 */
[----:B------:R-:W-:Y:S01]  /*f260*/  FMUL.FTZ R62, R41, R62 ;  /* 0x0000003e293e7220 */ /* 0x000fe20000410000 */
[----:B------:R-:W-:Y:S01]  /*f270*/  FFMA.FTZ R69, R46, R58, R61 ;  /* 0x0000003a2e457223 */ /* 0x000fe2000001003d */
[----:B------:R-:W-:Y:S02]  /*f280*/  F2FP.F16.E4M3.UNPACK_B R46, R47 ;  /* 0x0000002fff2e723e */ /* 0x000fe400020006ff */
[----:B------:R-:W-:Y:S01]  /*f290*/  FFMA.FTZ R70, R59, R44, R62 ;  /* 0x0000002c3b467223 */ /* 0x000fe2000001003e */
[----:B------:R-:W-:Y:S01]  /*f2a0*/  F2FP.F16.E4M3.UNPACK_B R62, R42 ;  /* 0x0000002aff3e723e */ /* 0x000fe200020006ff */
[----:B------:R-:W-:Y:S01]  /*f2b0*/  FFMA.FTZ R71, R41, R44, -R60 ;  /* 0x0000002c29477223 */ /* 0x000fe2000001083c */
[-C--:B------:R-:W-:Y:S01]  /*f2c0*/  F2FP.F16.E4M3.UNPACK_B R41, R43.reuse ;  /* 0x0000002bff29723e */ /* 0x080fe200020006ff */
[----:B------:R-:W-:Y:S01]  /*f2d0*/  FFMA.FTZ R68, R45, R58, -R64 ;  /* 0x0000003a2d447223 */ /* 0x000fe20000010840 */
[----:B------:R-:W-:Y:S01]  /*f2e0*/  F2FP.F16.E4M3.UNPACK_B R43, R43.H1 ;  /* 0x0000002bff2b723e */ /* 0x000fe200030006ff */
[----:B------:R-:W-:Y:S01]  /*f2f0*/  HADD2.F32 R58, -RZ, R46.H0_H0 ;  /* 0x2000002eff3a7230 */ /* 0x000fe20000004100 */
[-C--:B------:R-:W-:Y:S01]  /*f300*/  F2FP.F16.E4M3.UNPACK_B R42, R40.reuse ;  /* 0x00000028ff2a723e */ /* 0x080fe200020006ff */
[----:B------:R-:W-:Y:S01]  /*f310*/  HADD2.F32 R65, -RZ, R62.H0_H0 ;  /* 0x2000003eff417230 */ /* 0x000fe20000004100 */
[----:B------:R-:W-:Y:S01]  /*f320*/  F2FP.F16.E4M3.UNPACK_B R47, R47.H1 ;  /* 0x0000002fff2f723e */ /* 0x000fe200030006ff */
[----:B------:R-:W-:Y:S01]  /*f330*/  HADD2.F32 R44, -RZ, R41.H0_H0 ;  /* 0x20000029ff2c7230 */ /* 0x000fe20000004100 */
[----:B------:R-:W-:Y:S01]  /*f340*/  F2FP.F16.E4M3.UNPACK_B R59, R40.H1 ;  /* 0x00000028ff3b723e */ /* 0x000fe200030006ff */
[----:B------:R-:W-:-:S02]  /*f350*/  HADD2.F32 R45, -RZ, R43.H0_H0 ;  /* 0x2000002bff2d7230 */ /* 0x000fc40000004100 */
[-C--:B------:R-:W-:Y:S01]  /*f360*/  FMUL.FTZ R73, R58, R65.reuse ;  /* 0x000000413a497220 */ /* 0x080fe20000410000 */
[----:B------:R-:W-:Y:S02]  /*f370*/  HADD2.F32 R64, -RZ, R63.H0_H0 ;  /* 0x2000003fff407230 */ /* 0x000fe40000004100 */
[C---:B------:R-:W-:Y:S01]  /*f380*/  FMUL.FTZ R65, R44.reuse, R65 ;  /* 0x000000412c417220 */ /* 0x040fe20000410000 */
[----:B------:R-:W-:Y:S01]  /*f390*/  HADD2.F32 R61, -RZ, R42.H0_H0 ;  /* 0x2000002aff3d7230 */ /* 0x000fe20000004100 */
[----:B------:R-:W-:Y:S01]  /*f3a0*/  F2FP.SATFINITE.E4M3.F32.PACK_AB_MERGE_C R68, R71, R68, RZ ;  /* 0x000000444744723e */ /* 0x000fe200048070ff */
[----:B------:R-:W-:Y:S02]  /*f3b0*/  HADD2.F32 R40, -RZ, R47.H0_H0 ;  /* 0x2000002fff287230 */ /* 0x000fe40000004100 */
[----:B------:R-:W-:Y:S01]  /*f3c0*/  FMUL.FTZ R75, R45, R64 ;  /* 0x000000402d4b7220 */ /* 0x000fe20000410000 */
[----:B------:R-:W-:Y:S02]  /*f3d0*/  HADD2.F32 R60, -RZ, R59.H0_H0 ;  /* 0x2000003bff3c7230 */ /* 0x000fe40000004100 */
[----:B------:R-:W-:Y:S01]  /*f3e0*/  FFMA.FTZ R73, R44, R61, -R73 ;  /* 0x0000003d2c497223 */ /* 0x000fe20000010849 */
[----:B------:R-:W-:-:S02]  /*f3f0*/  HADD2.F32 R47, -RZ, R47.H1_H1 ;  /* 0x3000002fff2f7230 */ /* 0x000fc40000004100 */
[C---:B------:R-:W-:Y:S01]  /*f400*/  FMUL.FTZ R72, R40.reuse, R64 ;  /* 0x0000004028487220 */ /* 0x040fe20000410000 */
[----:B------:R-:W-:Y:S02]  /*f410*/  HADD2.F32 R44, -RZ, R63.H1_H1 ;  /* 0x3000003fff2c7230 */ /* 0x000fe40000004100 */
[-C--:B------:R-:W-:Y:S01]  /*f420*/  FFMA.FTZ R75, R40, R60.reuse, R75 ;  /* 0x0000003c284b7223 */ /* 0x080fe2000001004b */
[----:B------:R-:W-:Y:S02]  /*f430*/  HADD2.F32 R43, -RZ, R43.H1_H1 ;  /* 0x3000002bff2b7230 */ /* 0x000fe40000004100 */
[----:B------:R-:W-:Y:S01]  /*f440*/  FFMA.FTZ R65, R58, R61, R65 ;  /* 0x0000003d3a417223 */ /* 0x000fe20000010041 */
[----:B------:R-:W-:Y:S02]  /*f450*/  HADD2.F32 R46, -RZ, R46.H1_H1 ;  /* 0x3000002eff2e7230 */ /* 0x000fe40000004100 */
[----:B------:R-:W-:Y:S01]  /*f460*/  FFMA.FTZ R72, R45, R60, -R72 ;  /* 0x0000003c2d487223 */ /* 0x000fe20000010848 */
[----:B------:R-:W-:-:S02]  /*f470*/  HADD2.F32 R62, -RZ, R62.H1_H1 ;  /* 0x3000003eff3e7230 */ /* 0x000fc40000004100 */
[-C--:B------:R-:W-:Y:S01]  /*f480*/  FMUL.FTZ R58, R47, R44.reuse ;  /* 0x0000002c2f3a7220 */ /* 0x080fe20000410000 */
[----:B------:R-:W-:Y:S02]  /*f490*/  HADD2.F32 R41, -RZ, R41.H1_H1 ;  /* 0x30000029ff297230 */ /* 0x000fe40000004100 */
[----:B------:R-:W-:Y:S01]  /*f4a0*/  FMUL.FTZ R60, R43, R44 ;  /* 0x0000002c2b3c7220 */ /* 0x000fe20000410000 */
[----:B------:R-:W-:Y:S02]  /*f4b0*/  HADD2.F32 R40, -RZ, R59.H1_H1 ;  /* 0x3000003bff287230 */ /* 0x000fe40000004100 */
[-C--:B------:R-:W-:Y:S01]  /*f4c0*/  FMUL.FTZ R44, R46, R62.reuse ;  /* 0x0000003e2e2c7220 */ /* 0x080fe20000410000 */
[----:B------:R-:W-:Y:S02]  /*f4d0*/  HADD2.F32 R42, -RZ, R42.H1_H1 ;  /* 0x3000002aff2a7230 */ /* 0x000fe40000004100 */
        /* <DEDUP_REMOVED lines=16> */
.L_x_1420:
[----:B------:R-:W-:Y:S05]  /*f5e0*/  BSYNC B1 ;  /* 0x0000000000017941 */ /* 0x000fea0003800000 */
.L_x_1419:
[----:B0-----:R4:W-:Y:S01]  /*f5f0*/  STG.E.128 desc[UR60][R48.64], R40 ;  /* 0x0000002830007986 */ /* 0x0019e2000c101d3c */
[----:B------:R-:W-:-:S13]  /*f600*/  ISETP.GE.AND P2, PT, R51, R150, PT ;  /* 0x000000963300720c */ /* 0x000fda0003f46270 */
[----:B------:R-:W-:Y:S05]  /*f610*/  @P2 BRA `(.L_x_1369) ;  /* 0x0000000000f42947 */ /* 0x000fea0003800000 */
[--C-:B----4-:R-:W-:Y:S02]  /*f620*/  SHF.R.S32.HI R40, RZ, 0x1f, R51.reuse ;  /* 0x0000001fff287819 */ /* 0x110fe40000011433 */
[----:B------:R-:W-:-:S04]  /*f630*/  IADD3 R51, P2, P4, R116, R132, R51 ;  /* 0x0000008474337210 */ /* 0x000fc80007c5e033 */
[----:B------:R-:W-:Y:S02]  /*f640*/  IADD3.X R52, R3, R52, R40, P2, P4 ;  /* 0x0000003403347210 */ /* 0x000fe400017e8428 */
[----:B------:R-:W-:-:S05]  /*f650*/  IADD3 R120, P2, R51, R120, RZ ;  /* 0x0000007833787210 */ /* 0x000fca0007f5e0ff */
[----:B------:R-:W-:-:S05]  /*f660*/  IMAD.X R121, R52, 0x1, R121, P2 ;  /* 0x0000000134797824 */ /* 0x000fca00010e0679 */
[----:B-1----:R0:W-:Y:S01]  /*f670*/  STG.E.128 desc[UR60][R120.64], R44 ;  /* 0x0000002c78007986 */ /* 0x0021e2000c101d3c */
[----:B------:R-:W-:Y:S05]  /*f680*/  BRA `(.L_x_1369) ;  /* 0x0000000000d87947 */ /* 0x000fea0003800000 */
.L_x_1336:
[----:B------:R-:W-:-:S06]  /*f690*/  UISETP.NE.AND UP0, UPT, UR53, 0x3, UPT ;  /* 0x000000033500788c */ /* 0x000fcc000bf05270 */
[----:B------:R-:W-:-:S13]  /*f6a0*/  PLOP3.LUT P1, PT, PT, PT, UP0, 0x80, 0x0 ;  /* 0x000000000000781c */ /* 0x000fda0003f2f008 */
[----:B------:R-:W-:Y:S05]  /*f6b0*/  @!P1 BRA `(.L_x_1421) ;  /* 0x0000000000049947 */ /* 0x000fea0003800000 */
[----:B------:R-:W-:Y:S01]  /*f6c0*/  BPT.TRAP 0x1 ;  /* 0x000000040000795c */ /* 0x000fe20000300000 */
.L_x_1421:
[----:B------:R-:W-:Y:S01]  /*f6d0*/  IMAD R97, R19, 0x8, R16 ;  /* 0x0000000813617824 */ /* 0x000fe200078e0210 */
[----:B------:R-:W-:Y:S01]  /*f6e0*/  SHF.L.U32 R98, R197, 0x1f, RZ ;  /* 0x0000001fc5627819 */ /* 0x000fe200000006ff */
[----:B------:R-:W-:Y:S01]  /*f6f0*/  IMAD R96, R24, -0xa0, R2 ;  /* 0xffffff6018607824 */ /* 0x000fe200078e0202 */
[----:B------:R-:W-:Y:S02]  /*f700*/  BSSY B1, `(.L_x_1422) ;  /* 0x0000004000017945 */ /* 0x000fe40003800000 */
[----:B------:R-:W0:Y:S02]  /*f710*/  SYNCS.PHASECHK.TRANS64.TRYWAIT P2, [R97+URZ+0x29890], R98 ;  /* 0x02989062610075a7 */ /* 0x000e24000804017f */
[----:B------:R-:W-:Y:S01]  /*f720*/  VIMNMX R96, R96, 0xa0, PT ;  /* 0x000000a060607848 */ /* 0x000fe20003fe0100 */
[----:B0-----:R-:W-:Y:S06]  /*f730*/  @!P2 BRA `(.L_x_1423) ;  /* 0x0000026c00b0a947 */ /* 0x001fec0003800000 */
.L_x_1749:
[----:B------:R-:W-:Y:S05]  /*f740*/  BSYNC B1 ;  /* 0x0000000000017941 */ /* 0x000fea0003800000 */
.L_x_1422:
[----:B------:R-:W-:Y:S01]  /*f750*/  ISETP.GE.AND P2, PT, R192, R96, PT ;  /* 0x00000060c000720c */ /* 0x000fe20003f46270 */
[----:B------:R-:W-:-:S12]  /*f760*/  BSSY B1, `(.L_x_1424) ;  /* 0x0000014000017945 */ /* 0x000fd80003800000 */
[----:B------:R-:W-:Y:S05]  /*f770*/  @P2 BRA `(.L_x_1425) ;  /* 0x0000000000482947 */ /* 0x000fea0003800000 */
[----:B------:R-:W-:-:S13]  /*f780*/  ISETP.NE.AND P2, PT, R34, RZ, PT ;  /* 0x000000ff2200720c */ /* 0x000fda0003f45270 */
[----:B------:R-:W1:Y:S04]  /*f790*/  @P2 LDS.128 R40, [R47+0x1a400] ;  /* 0x01a400002f282984 */ /* 0x000e680000000c00 */
[----:B-1----:R-:W-:Y:S01]  /*f7a0*/  @P2 STG.E.128 desc[UR60][R48.64], R40 ;  /* 0x0000002830002986 */ /* 0x002fe2000c101d3c */
        /* <DEDUP_REMOVED lines=14> */
[----:B-1----:R1:W-:Y:S02]  /*f890*/  @P2 STG.E.128 desc[UR60][R48.64+0xa0], R40 ;  /* 0x0000a02830002986 */ /* 0x0023e4000c101d3c */
.L_x_1425:
[----:B------:R-:W-:Y:S05]  /*f8a0*/  BSYNC B1 ;  /* 0x0000000000017941 */ /* 0x000fea0003800000 */
.L_x_1424:
[----:B------:R-:W-:-:S13]  /*f8b0*/  ISETP.GE.AND P2, PT, R224, R96, PT ;  /* 0x00000060e000720c */ /* 0x000fda0003f46270 */
[----:B------:R-:W-:Y:S05]  /*f8c0*/  @P2 BRA `(.L_x_1369) ;  /* 0x0000000000482947 */ /* 0x000fea0003800000 */
[----:B------:R-:W-:-:S13]  /*f8d0*/  ISETP.NE.AND P2, PT, R34, RZ, PT ;  /* 0x000000ff2200720c */ /* 0x000fda0003f45270 */
[----:B-1----:R-:W1:Y:S04]  /*f8e0*/  @P2 LDS.128 R40, [R47+0x1c400] ;  /* 0x01c400002f282984 */ /* 0x002e680000000c00 */
        /* <DEDUP_REMOVED lines=16> */
.L_x_1369:
[----:B------:R-:W-:Y:S05]  /*f9f0*/  BSYNC B0 ;  /* 0x0000000000007941 */ /* 0x000fea0003800000 */
.L_x_1335:
[----:B01234-:R-:W0:Y:S01]  /*fa00*/  S2R R40, SR_TID.X ;  /* 0x0000000000287919 */ /* 0x01fe220000002100 */
        /* <DEDUP_REMOVED lines=11> */
[----:B------:R-:W-:-:S05]  /*fac0*/  @!P2 VIADD R40, R97, 0x298a0 ;  /* 0x000298a06128a836 */ /* 0x000fca0000000000 */
[----:B------:R-:W-:-:S04]  /*fad0*/  @!P2 PRMT R40, RZ, 0x654, R40 ;  /* 0x00000654ff28a816 */ /* 0x000fc80000000028 */
[----:B------:R0:W-:Y:S01]  /*fae0*/  @!P2 SYNCS.ARRIVE.TRANS64.RED.A1T0 RZ, [R40+URZ], RZ ;  /* 0x000000ff28ffa9a7 */ /* 0x0001e2000810043f */
[----:B------:R-:W-:Y:S05]  /*faf0*/  @!P1 BRA `(.L_x_1427) ;  /* 0x0000000000049947 */ /* 0x000fea0003800000 */
[----:B------:R-:W-:Y:S01]  /*fb00*/  BPT.TRAP 0x1 ;  /* 0x000000040000795c */ /* 0x000fe20000300000 */
.L_x_1427:
[----:B------:R-:W-:Y:S05]  /*fb10*/  BSYNC B0 ;  /* 0x0000000000007941 */ /* 0x000fea0003800000 */
.L_x_1426:
[----:B------:R-:W1:Y:S01]  /*fb20*/  SYNCS.PHASECHK.TRANS64.TRYWAIT P1, [R97+URZ+0x298b0], R98 ;  /* 0x0298b062610075a7 */ /* 0x000e62000802017f */
[----:B------:R-:W-:Y:S01]  /*fb30*/  ULDC UR42, c[0x0][0x320] ;  /* 0x0000c800002a7ab9 */ /* 0x000fe20000000800 */
[----:B------:R-:W-:Y:S01]  /*fb40*/  ULDC.64 UR38, c[0x0][0x328] ;  /* 0x0000ca0000267ab9 */ /* 0x000fe20000000a00 */
[----:B------:R-:W-:Y:S01]  /*fb50*/  ULDC.64 UR40, c[0x0][0x318] ;  /* 0x0000c60000287ab9 */ /* 0x000fe20000000a00 */
[----:B------:R-:W-:Y:S01]  /*fb60*/  BSSY B0, `(.L_x_1428) ;  /* 0x0000003000007945 */ /* 0x000fe20003800000 */
[----:B------:R-:W-:-:S03]  /*fb70*/  IMAD R41, R19, 0x5000, R219 ;  /* 0x0000500013297824 */ /* 0x000fc600078e02db */
[----:B-1----:R-:W-:Y:S05]  /*fb80*/  @!P1 BRA `(.L_x_1429) ;  /* 0x0000026800b09947 */ /* 0x002fea0003800000 */
.L_x_1750:
[----:B------:R-:W-:Y:S05]  /*fb90*/  BSYNC B0 ;  /* 0x0000000000007941 */ /* 0x000fea0003800000 */
.L_x_1428:
[----:B------:R-:W-:Y:S01]  /*fba0*/  ISETP.GE.AND P1, PT, R192, R96, PT ;  /* 0x00000060c000720c */ /* 0x000fe20003f26270 */
[----:B------:R-:W-:Y:S01]  /*fbb0*/  BSSY B0, `(.L_x_1430) ;  /* 0x000001a000007945 */ /* 0x000fe20003800000 */
[C---:B------:R-:W-:Y:S01]  /*fbc0*/  IMAD.IADD R48, R16.reuse, 0x1, R41 ;  /* 0x0000000110307824 */ /* 0x040fe200078e0229 */
[-C--:B------:R-:W-:Y:S01]  /*fbd0*/  IADD3 R49, R16, R41.reuse, R124 ;  /* 0x0000002910317210 */ /* 0x080fe20007ffe07c */
[----:B------:R-:W-:Y:S01]  /*fbe0*/  IMAD.WIDE R44, R24, 0xa0, R118 ;  /* 0x000000a0182c7825 */ /* 0x000fe200078e0276 */
[CC--:B------:R-:W-:Y:S02]  /*fbf0*/  IADD3 R50, R16.reuse, R41.reuse, R123 ;  /* 0x0000002910327210 */ /* 0x0c0fe40007ffe07b */
[----:B------:R-:W-:-:S06]  /*fc00*/  IADD3 R51, R16, R41, R137 ;  /* 0x0000002910337210 */ /* 0x000fcc0007ffe089 */
        /* <DEDUP_REMOVED lines=20> */
.L_x_1431:
[----:B------:R-:W-:Y:S05]  /*fd50*/  BSYNC B0 ;  /* 0x0000000000007941 */ /* 0x000fea0003800000 */
.L_x_1430:
[----:B------:R-:W-:Y:S01]  /*fd60*/  ISETP.GE.AND P1, PT, R224, R96, PT ;  /* 0x00000060e000720c */ /* 0x000fe20003f26270 */
[----:B------:R-:W-:-:S12]  /*fd70*/  BSSY B0, `(.L_x_1432) ;  /* 0x0000017000007945 */ /* 0x000fd80003800000 */
[----:B------:R-:W-:Y:S05]  /*fd80*/  @P1 BRA `(.L_x_1433) ;  /* 0x0000000000541947 */ /* 0x000fea0003800000 */
[----:B--2---:R-:W-:Y:S01]  /*fd90*/  IADD3 R43, P1, R44, 0x80, RZ ;  /* 0x000000802c2b7810 */ /* 0x004fe20007f3e0ff */
[----:B0-----:R-:W-:Y:S02]  /*fda0*/  IMAD.MOV.U32 R40, RZ, RZ, R114 ;  /* 0x000000ffff287224 */ /* 0x001fe400078e0072 */
[----:B------:R-:W-:Y:S02]  /*fdb0*/  IMAD.MOV.U32 R41, RZ, RZ, R33 ;  /* 0x000000ffff297224 */ /* 0x000fe400078e0021 */
        /* <DEDUP_REMOVED lines=18> */
.L_x_1433:
[----:B------:R-:W-:Y:S05]  /*fee0*/  BSYNC B0 ;  /* 0x0000000000007941 */ /* 0x000fea0003800000 */
.L_x_1432:
[----:B------:R-:W-:Y:S01]  /*fef0*/  @!PT LDS RZ, [RZ] ;  /* 0x00000000fffff984 */ /* 0x000fe20000000800 */
[----:B------:R-:W-:Y:S01]  /*ff00*/  @!PT LDS RZ, [RZ] ;  /* 0x00000000fffff984 */ /* 0x000fe20000000800 */
[----:B------:R-:W-:Y:S01]  /*ff10*/  @!PT LDS RZ, [RZ] ;  /* 0x00000000fffff984 */ /* 0x000fe20000000800 */
[----:B------:R-:W-:Y:S01]  /*ff20*/  @!PT LDS RZ, [RZ] ;  /* 0x00000000fffff984 */ /* 0x000fe20000000800 */
[----:B------:R4:W-:Y:S06]  /*ff30*/  MEMBAR.ALL.CTA ;  /* 0x0000000000007992 */ /* 0x0009ec0000008000 */
[----:B----4-:R-:W4:Y:S02]  /*ff40*/  FENCE.VIEW.ASYNC.S ;  /* 0x00000000000073c6 */ /* 0x010f240000000000 */
[----:B----4-:R4:W-:Y:S01]  /*ff50*/  BAR.SYNC.DEFER_BLOCKING R157, 0x80 ;  /* 0x0002009d0000751d */ /* 0x0109e20000010000 */
[----:B------:R-:W-:Y:S01]  /*ff60*/  LOP3.LUT P4, RZ, R17, 0x2, RZ, 0xc0, !PT ;  /* 0x0000000211ff7812 */ /* 0x000fe2000788c0ff */
[----:B------:R-:W-:-:S02]  /*ff70*/  VIADD R19, R19, 0x1 ;  /* 0x0000000113137836 */ /* 0x000fc40000000000 */
[----:B-1----:R-:W-:-:S03]  /*ff80*/  @!P2 VIADD R97, R97, 0x298c0 ;  /* 0x000298c06161a836 */ /* 0x002fc60000000000 */
[C---:B------:R-:W-:Y:S02]  /*ff90*/  ISETP.NE.AND P1, PT, R19.reuse, 0x2, PT ;  /* 0x000000021300780c */ /* 0x040fe40003f25270 */
[----:B------:R-:W-:Y:S02]  /*ffa0*/  @!P2 PRMT R97, RZ, 0x654, R97 ;  /* 0x00000654ff61a816 */ /* 0x000fe40000000061 */
[----:B0-23--:R-:W-:Y:S02]  /*ffb0*/  SEL R40, RZ, 0x1, P1 ;  /* 0x00000001ff287807 */ /* 0x00dfe40000800000 */
[----:B------:R-:W-:Y:S02]  /*ffc0*/  SEL R19, R19, RZ, P1 ;  /* 0x000000ff13137207 */ /* 0x000fe40000800000 */
[----:B------:R-:W-:Y:S01]  /*ffd0*/  LOP3.LUT R197, R197, R40, RZ, 0x3c, !PT ;  /* 0x00000028c5c57212 */ /* 0x000fe200078e3cff */
[----:B------:R4:W-:Y:S01]  /*ffe0*/  @!P2 SYNCS.ARRIVE.TRANS64.RED.A1T0 RZ, [R97+URZ], RZ ;  /* 0x000000ff61ffa9a7 */ /* 0x0009e2000810043f */
[----:B------:R-:W-:Y:S05]  /*fff0*/  @P4 BRA `(.L_x_1434) ;  /* 0xffffff2c00ec4947 */ /* 0x000fea000383ffff */
[----:B------:R-:W0:Y:S01]  /*10000*/  S2R R41, SR_TID.X ;  /* 0x0000000000297919 */ /* 0x000e220000002100 */
[----:B------:R-:W-:Y:S02]  /*10010*/  PLOP3.LUT P0, PT, PT, PT, PT, 0x8, 0x0 ;  /* 0x000000000000781c */ /* 0x000fe40003f0e170 */
[----:B0-----:R-:W-:-:S04]  /*10020*/  SHF.R.U32.HI R41, RZ, 0x7, R41 ;  /* 0x00000007ff297819 */ /* 0x001fc80000011629 */
[----:B------:R-:W-:-:S13]  /*10030*/  ISETP.NE.AND P4, PT, R41, 0x1, PT ;  /* 0x000000012900780c */ /* 0x000fda0003f85270 */
[----:B------:R-:W-:Y:S06]  /*10040*/  @!P4 BAR.ARV 0x9, 0x100 ;  /* 0x024400000000cb1d */ /* 0x000fec0000002000 */
.L_x_1330:
[----:B------:R-:W-:Y:S05]  /*10050*/  @P0 BRA `(.L_x_1435) ;  /* 0x00000000000c0947 */ /* 0x000fea0003800000 */
[----:B------:R-:W0:Y:S01]  /*10060*/  FENCE.VIEW.ASYNC.G ;  /* 0x00000000000073c6 */ /* 0x000e220000000100 */
[----:B------:R-:W-:Y:S05]  /*10070*/  WARPSYNC.ALL ;  /* 0x0000000000007948 */ /* 0x000fea0003800000 */
[----:B0-----:R-:W-:Y:S06]  /*10080*/  BAR.ARV 0xc, 0x180 ;  /* 0x0306000000007b1d */ /* 0x001fec0000002000 */
.L_x_1435:
[----:B------:R-:W-:Y:S01]  /*10090*/  ULDC.64 UR6, c[0x0][0x998] ;  /* 0x0002660000067ab9 */ /* 0x000fe20000000a00 */
[----:B------:R-:W-:Y:S01]  /*100a0*/  ULDC.64 UR4, c[0x0][0x990] ;  /* 0x0002640000047ab9 */ /* 0x000fe20000000a00 */
[----:B------:R-:W-:Y:S02]  /*100b0*/  ISETP.NE.U32.AND P1, PT, RZ, UR6, PT ;  /* 0x00000006ff007c0c */ /* 0x000fe4000bf25070 */
[----:B------:R-:W-:Y:S02]  /*100c0*/  ISETP.NE.U32.AND P0, PT, RZ, UR4, PT ;  /* 0x00000004ff007c0c */ /* 0x000fe4000bf05070 */
[----:B------:R-:W-:Y:S02]  /*100d0*/  ISETP.NE.AND.EX P1, PT, RZ, UR7, PT, P1 ;  /* 0x00000007ff007c0c */ /* 0x000fe4000bf25310 */
[----:B------:R-:W-:-:S11]  /*100e0*/  ISETP.NE.AND.EX P0, PT, RZ, UR5, PT, P0 ;  /* 0x00000005ff007c0c */ /* 0x000fd6000bf05300 */
[----:B------:R-:W0:Y:S01]  /*100f0*/  @P1 LDC.64 R8, c[0x0][0x9b8] ;  /* 0x00026e00ff081b82 */ /* 0x000e220000000a00 */
[--C-:B------:R-:W-:Y:S02]  /*10100*/  @P1 SHF.R.S32.HI R5, RZ, 0x1f, R215.reuse ;  /* 0x0000001fff051819 */ /* 0x100fe400000114d7 */
[----:B------:R-:W-:-:S05]  /*10110*/  @P0 SHF.R.S32.HI R3, RZ, 0x1f, R215 ;  /* 0x0000001fff030819 */ /* 0x000fca00000114d7 */
[----:B------:R-:W1:Y:S08]  /*10120*/  @P0 LDC.64 R6, c[0x0][0x9a8] ;  /* 0x00026a00ff060b82 */ /* 0x000e700000000a00 */
[----:B------:R-:W2:Y:S08]  /*10130*/  @P1 LDC.64 R12, c[0x0][0x9c0] ;  /* 0x00027000ff0c1b82 */ /* 0x000eb00000000a00 */
[----:B------:R-:W3:Y:S01]  /*10140*/  @P0 LDC.64 R10, c[0x0][0x9b0] ;  /* 0x00026c00ff0a0b82 */ /* 0x000ee20000000a00 */
[----:B0-----:R-:W-:-:S02]  /*10150*/  @P1 IMAD R2, R5, R8, RZ ;  /* 0x0000000805021224 */ /* 0x001fc400078e02ff */
[----:B------:R-:W-:-:S04]  /*10160*/  @P1 IMAD.WIDE.U32 R4, R215, R8, RZ ;  /* 0x00000008d7041225 */ /* 0x000fc800078e00ff */
[----:B------:R-:W-:Y:S02]  /*10170*/  @P1 IMAD R9, R215, R9, R2 ;  /* 0x00000009d7091224 */ /* 0x000fe400078e0202 */
[-C--:B-1----:R-:W-:Y:S02]  /*10180*/  @P0 IMAD R0, R3, R6.reuse, RZ ;  /* 0x0000000603000224 */ /* 0x082fe400078e02ff */
[----:B------:R-:W-:-:S04]  /*10190*/  @P0 IMAD.WIDE.U32 R2, R215, R6, RZ ;  /* 0x00000006d7020225 */ /* 0x000fc800078e00ff */
[----:B------:R-:W-:Y:S02]  /*101a0*/  @P0 IMAD R7, R215, R7, R0 ;  /* 0x00000007d7070224 */ /* 0x000fe400078e0200 */
[----:B------:R-:W-:Y:S02]  /*101b0*/  @P1 IMAD.IADD R5, R5, 0x1, R9 ;  /* 0x0000000105051824 */ /* 0x000fe400078e0209 */
[----:B------:R-:W-:Y:S02]  /*101c0*/  @P0 IMAD.IADD R3, R3, 0x1, R7 ;  /* 0x0000000103030824 */ /* 0x000fe400078e0207 */
[----:B--2---:R-:W-:-:S04]  /*101d0*/  @P1 IMAD.WIDE.U32 R6, R216, R12, R4 ;  /* 0x0000000cd8061225 */ /* 0x004fc800078e0004 */
[----:B---3--:R-:W-:Y:S01]  /*101e0*/  @P0 IMAD.WIDE.U32 R2, R216, R10, R2 ;  /* 0x0000000ad8020225 */ /* 0x008fe200078e0002 */
[----:B------:R-:W-:-:S03]  /*101f0*/  @P1 LEA R8, P3, R6, UR6, 0x2 ;  /* 0x0000000606081c11 */ /* 0x000fc6000f8610ff */
[----:B------:R-:W-:Y:S01]  /*10200*/  @P1 IMAD R5, R216, R13, R7 ;  /* 0x0000000dd8051224 */ /* 0x000fe200078e0207 */
[----:B------:R-:W-:Y:S01]  /*10210*/  @P0 LEA R4, P2, R2, UR4, 0x2 ;  /* 0x0000000402040c11 */ /* 0x000fe2000f8410ff */
[----:B------:R-:W-:Y:S01]  /*10220*/  @P0 IMAD R3, R216, R11, R3 ;  /* 0x0000000bd8030224 */ /* 0x000fe200078e0203 */
[----:B------:R-:W0:Y:S01]  /*10230*/  LDC.64 R12, c[0x0][0x9e0] ;  /* 0x00027800ff0c7b82 */ /* 0x000e220000000a00 */
[----:B------:R-:W-:Y:S01]  /*10240*/  IMAD.MOV.U32 R0, RZ, RZ, 0x3f800000 ;  /* 0x3f800000ff007424 */ /* 0x000fe200078e00ff */
[----:B------:R-:W-:Y:S01]  /*10250*/  @P1 LEA.HI.X R9, R6, UR7, R5, 0x2, P3 ;  /* 0x0000000706091c11 */ /* 0x000fe200098f1405 */
[----:B------:R-:W-:Y:S01]  /*10260*/  VIADD R7, R203, 0x7f ;  /* 0x0000007fcb077836 */ /* 0x000fe20000000000 */
[----:B------:R-:W-:Y:S01]  /*10270*/  @P0 LEA.HI.X R5, R2, UR5, R3, 0x2, P2 ;  /* 0x0000000502050c11 */ /* 0x000fe200090f1403 */
[----:B------:R-:W-:Y:S01]  /*10280*/  IMAD.MOV.U32 R3, RZ, RZ, 0x3f800000 ;  /* 0x3f800000ff037424 */ /* 0x000fe200078e00ff */
[----:B------:R-:W-:Y:S01]  /*10290*/  ULDC UR4, c[0x0][0x988] ;  /* 0x0002620000047ab9 */ /* 0x000fe20000000800 */
[----:B------:R-:W2:Y:S01]  /*102a0*/  @P1 LDG.E R0, desc[UR60][R8.64] ;  /* 0x0000003c08001981 */ /* 0x000ea2000c1e1900 */
[----:B------:R-:W1:Y:S03]  /*102b0*/  LDC R2, c[0x0][0x448] ;  /* 0x00011200ff027b82 */ /* 0x000e660000000800 */
[----:B------:R-:W2:Y:S01]  /*102c0*/  @P0 LDG.E R3, desc[UR60][R4.64] ;  /* 0x0000003c04030981 */ /* 0x000ea2000c1e1900 */
[----:B0-----:R-:W-:-:S02]  /*102d0*/  ISETP.GE.AND P2, PT, R13, 0x1, PT ;  /* 0x000000010d00780c */ /* 0x001fc40003f46270 */
[----:B-1----:R-:W-:-:S13]  /*102e0*/  ISETP.NE.AND P1, PT, R2, 0x1, PT ;  /* 0x000000010200780c */ /* 0x002fda0003f25270 */
[----:B------:R-:W0:Y:S08]  /*102f0*/  @P1 LDC R2, c[0x0][0x44c] ;  /* 0x00011300ff021b82 */ /* 0x000e300000000800 */
[----:B------:R-:W1:Y:S01]  /*10300*/  @P1 LDC R11, c[0x0][0x450] ;  /* 0x00011400ff0b1b82 */ /* 0x000e620000000800 */
[----:B0-----:R-:W-:-:S05]  /*10310*/  @P1 IMAD.HI.U32 R2, R7, R2, RZ ;  /* 0x0000000207021227 */ /* 0x001fca00078e00ff */
[----:B-1----:R-:W-:-:S05]  /*10320*/  @P1 SHF.R.U32.HI R7, RZ, R11, R2 ;  /* 0x0000000bff071219 */ /* 0x002fca0000011602 */
[----:B------:R-:W-:Y:S02]  /*10330*/  IMAD.IADD R7, R162, 0x1, R7 ;  /* 0x00000001a2077824 */ /* 0x000fe400078e0207 */
[----:B--2---:R-:W-:Y:S02]  /*10340*/  FMUL.FTZ R0, R3, R0 ;  /* 0x0000000003007220 */ /* 0x004fe40000410000 */
[----:B------:R-:W-:Y:S02]  /*10350*/  IMAD.IADD R3, R7, 0x1, R12 ;  /* 0x0000000107037824 */ /* 0x000fe400078e020c */
[----:B------:R-:W-:Y:S01]  /*10360*/  FMUL.FTZ R2, R0, UR4 ;  /* 0x0000000400027c20 */ /* 0x000fe20008410000 */
        /* <DEDUP_REMOVED lines=12> */
.L_x_1438:
[----:B------:R-:W-:-:S13]  /*10430*/  ISETP.NE.AND P0, PT, R13, 0x1, PT ;  /* 0x000000010d00780c */ /* 0x000fda0003f05270 */
[----:B------:R-:W0:Y:S02]  /*10440*/  @P0 LDC.64 R4, c[0x0][0x9e8] ;  /* 0x00027a00ff040b82 */ /* 0x000e240000000a00 */
[----:B0-----:R-:W-:-:S05]  /*10450*/  @P0 IMAD.HI.U32 R4, R0, R4, RZ ;  /* 0x0000000400040227 */ /* 0x001fca00078e00ff */
[----:B------:R-:W-:-:S07]  /*10460*/  @P0 SHF.R.U32.HI R0, RZ, R5, R4 ;  /* 0x00000005ff000219 */ /* 0x000fce0000011604 */
.L_x_1439:
[----:B------:R-:W-:Y:S05]  /*10470*/  BSYNC B0 ;  /* 0x0000000000007941 */ /* 0x000fea0003800000 */
.L_x_1437:
[----:B------:R-:W-:-:S05]  /*10480*/  IMAD R0, R0, R13, R13 ;  /* 0x0000000d00007224 */ /* 0x000fca00078e020d */
[----:B------:R-:W-:-:S07]  /*10490*/  VIMNMX R3, R3, R0, PT ;  /* 0x0000000003037248 */ /* 0x000fce0003fe0100 */
.L_x_1436:
[----:B------:R-:W0:Y:S01]  /*104a0*/  @P1 LDC R0, c[0x0][0x44c] ;  /* 0x00011300ff001b82 */ /* 0x000e220000000800 */
[----:B------:R-:W-:Y:S01]  /*104b0*/  VIADD R3, R3, 0x9f ;  /* 0x0000009f03037836 */ /* 0x000fe20000000000 */
[----:B------:R-:W-:Y:S01]  /*104c0*/  ULDC UR4, c[0x0][0x9dc] ;  /* 0x0002770000047ab9 */ /* 0x000fe20000000800 */
[----:B------:R-:W-:Y:S02]  /*104d0*/  IMAD.MOV.U32 R5, RZ, RZ, R203 ;  /* 0x000000ffff057224 */ /* 0x000fe400078e00cb */
[----:B------:R-:W-:-:S03]  /*104e0*/  IMAD.HI R3, R3, 0x66666667, RZ ;  /* 0x6666666703037827 */ /* 0x000fc600078e02ff */
[----:B------:R-:W1:Y:S01]  /*104f0*/  @P1 LDC R7, c[0x0][0x450] ;  /* 0x00011400ff071b82 */ /* 0x000e620000000800 */
[----:B0-----:R-:W-:Y:S01]  /*10500*/  @P1 IMAD.HI.U32 R4, R203, R0, RZ ;  /* 0x00000000cb041227 */ /* 0x001fe200078e00ff */
[----:B------:R-:W-:-:S04]  /*10510*/  SHF.R.U32.HI R0, RZ, 0x1f, R3 ;  /* 0x0000001fff007819 */ /* 0x000fc80000011603 */
[----:B------:R-:W-:Y:S02]  /*10520*/  LEA.HI.SX32 R0, R3, R0, 0x1a ;  /* 0x0000000003007211 */ /* 0x000fe400078fd2ff */
[----:B-1----:R-:W-:Y:S02]  /*10530*/  @P1 SHF.R.U32.HI R5, RZ, R7, R4 ;  /* 0x00000007ff051219 */ /* 0x002fe40000011604 */
[----:B------:R-:W-:-:S03]  /*10540*/  VIMNMX R163, R163, R0, PT ;  /* 0x00000000a3a37248 */ /* 0x000fc60003fe0100 */
        /* <DEDUP_REMOVED lines=13> */
.L_x_1442:
[----:B------:R-:W-:-:S13]  /*10620*/  ISETP.NE.AND P0, PT, R13, 0x1, PT ;  /* 0x000000010d00780c */ /* 0x000fda0003f05270 */
[----:B------:R-:W0:Y:S02]  /*10630*/  @P0 LDC.64 R4, c[0x0][0x9e8] ;  /* 0x00027a00ff040b82 */ /* 0x000e240000000a00 */
[----:B0-----:R-:W-:-:S05]  /*10640*/  @P0 IMAD.HI.U32 R4, R3, R4, RZ ;  /* 0x0000000403040227 */ /* 0x001fca00078e00ff */
[----:B------:R-:W-:-:S07]  /*10650*/  @P0 SHF.R.U32.HI R3, RZ, R5, R4 ;  /* 0x00000005ff030219 */ /* 0x000fce0000011604 */
.L_x_1443:
[----:B------:R-:W-:Y:S05]  /*10660*/  BSYNC B0 ;  /* 0x0000000000007941 */ /* 0x000fea0003800000 */
.L_x_1441:
[----:B------:R-:W-:-:S05]  /*10670*/  IMAD R3, R3, R13, RZ ;  /* 0x0000000d03037224 */ /* 0x000fca00078e02ff */
[----:B------:R-:W-:-:S07]  /*10680*/  VIMNMX R0, R0, R3, !PT ;  /* 0x0000000300007248 */ /* 0x000fce0007fe0100 */
.L_x_1440:
[----:B------:R-:W-:Y:S01]  /*10690*/  IMAD.HI R0, R0, 0x66666667, RZ ;  /* 0x6666666700007827 */ /* 0x000fe200078e02ff */
[----:B------:R-:W-:Y:S03]  /*106a0*/  BSSY B0, `(.L_x_1444) ;  /* 0x0000026000007945 */ /* 0x000fe60003800000 */
[----:B------:R-:W-:Y:S01]  /*106b0*/  IMAD.MOV.U32 R104, RZ, RZ, RZ ;  /* 0x000000ffff687224 */ /* 0x000fe200078e00ff */
[----:B------:R-:W-:-:S04]  /*106c0*/  SHF.R.U32.HI R3, RZ, 0x1f, R0 ;  /* 0x0000001fff037819 */ /* 0x000fc80000011600 */
[----:B------:R-:W-:-:S04]  /*106d0*/  LEA.HI.SX32 R3, R0, R3, 0x1a ;  /* 0x0000000300037211 */ /* 0x000fc800078fd2ff */
        /* <DEDUP_REMOVED lines=32> */
[----:B------:R-:W-:-:S05]  /*108e0*/  @!P1 LOP3.LUT R5, RZ, R8, RZ, 0x33, !PT ;  /* 0x00000008ff059212 */ /* 0x000fca00078e33ff */
[----:B------:R-:W-:-:S07]  /*108f0*/  IMAD.MOV.U32 R104, RZ, RZ, R5 ;  /* 0x000000ffff687224 */ /* 0x000fce00078e0005 */
.L_x_1445:
[----:B------:R-:W-:Y:S05]  /*10900*/  BSYNC B0 ;  /* 0x0000000000007941 */ /* 0x000fea0003800000 */
.L_x_1444:
[-C--:B------:R-:W-:Y:S01]  /*10910*/  IMAD R209, R225, R104.reuse, R209 ;  /* 0x00000068e1d17224 */ /* 0x080fe200078e02d1 */
[----:B------:R-:W-:Y:S02]  /*10920*/  PLOP3.LUT P0, PT, PT, PT, PT, 0x80, 0x0 ;  /* 0x000000000000781c */ /* 0x000fe40003f0f070 */
[----:B------:R-:W-:Y:S02]  /*10930*/  CS2R R28, SRZ ;  /* 0x00000000001c7805 */ /* 0x000fe4000001ff00 */
[----:B------:R-:W-:Y:S01]  /*10940*/  CS2R R88, SRZ ;  /* 0x0000000000587805 */ /* 0x000fe2000001ff00 */
[----:B------:R-:W-:Y:S01]  /*10950*/  IMAD.MOV.U32 R0, RZ, RZ, RZ ;  /* 0x000000ffff007224 */ /* 0x000fe200078e00ff */
[----:B------:R-:W-:Y:S02]  /*10960*/  VIADDMNMX R104, R209, R104, R163, PT ;  /* 0x00000068d1687246 */ /* 0x000fe400038001a3 */
[----:B------:R-:W-:Y:S02]  /*10970*/  CS2R R108, SRZ ;  /* 0x00000000006c7805 */ /* 0x000fe4000001ff00 */
[----:B------:R-:W-:Y:S01]  /*10980*/  CS2R R48, SRZ ;  /* 0x0000000000307805 */ /* 0x000fe2000001ff00 */
[----:B------:R-:W-:Y:S01]  /*10990*/  IMAD.MOV.U32 R11, RZ, RZ, RZ ;  /* 0x000000ffff0b7224 */ /* 0x000fe200078e00ff */
[----:B------:R-:W-:Y:S01]  /*109a0*/  ISETP.GT.AND P1, PT, R104, R209, PT ;  /* 0x000000d16800720c */ /* 0x000fe20003f24270 */
        /* <DEDUP_REMOVED lines=37> */
[----:B------:R-:W-:Y:S01]  /*10c00*/  IMAD.MOV.U32 R6, RZ, RZ, RZ ;  /* 0x000000ffff067224 */ /* 0x000fe200078e00ff */
[----:B------:R-:W-:Y:S06]  /*10c10*/  @!P1 BRA `(.L_x_1446) ;  /* 0x0000019800689947 */ /* 0x000fec0003800000 */
[----:B------:R-:W-:-:S03]  /*10c20*/  UMOV UR4, 0xffffffff ;  /* 0xffffffff00047882 */ /* 0x000fc60000000000 */
[----:B------:R-:W-:Y:S05]  /*10c30*/  BRA.DIV UR4, `(.L_x_1447) ;  /* 0x0000025a04987947 */ /* 0x000fea000b800000 */
[----:B------:R-:W0:Y:S02]  /*10c40*/  S2R R0, SR_TID.X ;  /* 0x0000000000007919 */ /* 0x000e240000002100 */
[C---:B0-----:R-:W-:Y:S02]  /*10c50*/  VIADD R3, R0.reuse, 0xffffff80 ;  /* 0xffffff8000037836 */ /* 0x041fe40000000000 */
[----:B------:R-:W-:-:S05]  /*10c60*/  VIADD R0, R0, 0xffffff80 ;  /* 0xffffff8000007836 */ /* 0x000fca0000000000 */
[----:B------:R-:W-:-:S04]  /*10c70*/  SHF.R.S32.HI R0, RZ, 0x1f, R0 ;  /* 0x0000001fff007819 */ /* 0x000fc80000011400 */
[----:B------:R-:W-:-:S04]  /*10c80*/  LEA.HI R0, R0, R3, RZ, 0x7 ;  /* 0x0000000300007211 */ /* 0x000fc800078f38ff */
[----:B------:R-:W-:-:S05]  /*10c90*/  SHF.R.S32.HI R0, RZ, 0x7, R0 ;  /* 0x00000007ff007819 */ /* 0x000fca0000011400 */
[----:B------:R0:W1:Y:S02]  /*10ca0*/  SHFL.IDX PT, R196, R0, RZ, 0x1f ;  /* 0x00001fff00c47589 */ /* 0x00006400000e0000 */
.L_x_1753:
        /* <DEDUP_REMOVED lines=24> */
[----:B-1--45:R-:W-:Y:S05]  /*10e30*/  CALL.ABS.NOINC R14 ;  /* 0x000000000e007343 */ /* 0x032fea0003c00000 */
.L_x_1448:
        /* <DEDUP_REMOVED lines=13> */
.L_x_1452:
[----:B-1----:R1:W2:Y:S02]  /*10f10*/  SYNCS.PHASECHK.TRANS64.TRYWAIT P0, [R16+URZ+0x29800], R3 ;  /* 0x02980003100075a7 */ /* 0x0022a4000800017f */
[----:B--2---:R-:W-:Y:S05]  /*10f20*/  @!P0 NANOSLEEP.SYNCS 0x989680 ;  /* 0x009896800000895d */ /* 0x004fea0003900000 */
[----:B------:R-:W2:Y:S02]  /*10f30*/  @!P0 SYNCS.PHASECHK.TRANS64 P0, [R16+URZ+0x29800], R3 ;  /* 0x02980003100085a7 */ /* 0x000ea4000800007f */
[----:B--2---:R-:W-:Y:S05]  /*10f40*/  @!P0 BRA `(.L_x_1452) ;  /* 0xfffffffc00f08947 */ /* 0x004fea000383ffff */
.L_x_1451:
[----:B------:R-:W-:Y:S05]  /*10f50*/  BSYNC B0 ;  /* 0x0000000000007941 */ /* 0x000fea0003800000 */
.L_x_1450:
[----:B------:R-:W-:Y:S05]  /*10f60*/  BRA `(.L_x_1453) ;  /* 0x0000006c00b87947 */ /* 0x000fea0003800000 */
.L_x_1449:
[----:B------:R-:W-:Y:S01]  /*10f70*/  ULOP3.LUT UP0, URZ, UR52, 0x1bf, URZ, 0xc0, !UPT ;  /* 0x000001bf343f7892 */ /* 0x000fe2000f80c03f */
[----:B-----5:R-:W-:Y:S01]  /*10f80*/  SHF.R.S32.HI R0, RZ, 0x1f, R144 ;  /* 0x0000001fff007819 */ /* 0x020fe20000011490 */
[----:B------:R-:W-:Y:S01]  /*10f90*/  ULDC.64 UR4, c[0x0][0x3f8] ;  /* 0x0000fe0000047ab9 */ /* 0x000fe20000000a00 */
[----:B------:R-:W-:Y:S01]  /*10fa0*/  ULDC.64 UR6, c[0x0][0x408] ;  /* 0x0001020000067ab9 */ /* 0x000fe20000000a00 */
[----:B------:R-:W-:Y:S02]  /*10fb0*/  IMAD.WIDE.U32 R24, R144, UR4, RZ ;  /* 0x0000000490187c25 */ /* 0x000fe4000f8e00ff */
[----:B------:R-:W-:Y:S02]  /*10fc0*/  PLOP3.LUT P0, PT, PT, PT, UP0, 0x80, 0x0 ;  /* 0x000000000000781c */ /* 0x000fe40003f0f008 */
[C---:B------:R-:W-:Y:S02]  /*10fd0*/  IMAD R3, R0.reuse, UR4, RZ ;  /* 0x0000000400037c24 */ /* 0x040fe4000f8e02ff */
[----:B------:R-:W-:-:S02]  /*10fe0*/  IMAD R5, R0, UR6, RZ ;  /* 0x0000000600057c24 */ /* 0x000fc4000f8e02ff */
[C---:B------:R-:W-:Y:S02]  /*10ff0*/  IMAD R3, R144.reuse, UR5, R3 ;  /* 0x0000000590037c24 */ /* 0x040fe4000f8e0203 */
[C---:B------:R-:W-:Y:S02]  /*11000*/  IMAD R5, R144.reuse, UR7, R5 ;  /* 0x0000000790057c24 */ /* 0x040fe4000f8e0205 */
[----:B------:R-:W-:-:S04]  /*11010*/  IMAD.WIDE.U32 R144, R144, UR6, RZ ;  /* 0x0000000690907c25 */ /* 0x000fc8000f8e00ff */
[----:B------:R-:W-:Y:S02]  /*11020*/  IMAD.IADD R27, R3, 0x1, R25 ;  /* 0x00000001031b7824 */ /* 0x000fe400078e0219 */
[----:B------:R-:W-:Y:S01]  /*11030*/  IMAD.IADD R29, R5, 0x1, R145 ;  /* 0x00000001051d7824 */ /* 0x000fe200078e0291 */
        /* <DEDUP_REMOVED lines=16> */
[----:B-1--4-:R-:W-:Y:S05]  /*11140*/  CALL.ABS.NOINC R14 ;  /* 0x000000000e007343 */ /* 0x012fea0003c00000 */
.L_x_1454:
[----:B------:R-:W-:Y:S01]  /*11150*/  ULDC.U8 UR4, c[0x0][0x410] ;  /* 0x0001040000047ab9 */ /* 0x000fe20000000000 */
[----:B------:R-:W-:Y:S01]  /*11160*/  BSSY B0, `(.L_x_1455) ;  /* 0x00006c6000007945 */ /* 0x000fe20003800000 */
[----:B------:R-:W-:Y:S01]  /*11170*/  ISETP.NE.AND P0, PT, RZ, UR4, PT ;  /* 0x00000004ff007c0c */ /* 0x000fe2000bf05270 */
[----:B------:R-:W-:-:S12]  /*11180*/  IMAD.IADD R10, R192, 0x1, R203 ;  /* 0x00000001c00a7824 */ /* 0x000fd800078e02cb */
[----:B------:R-:W-:Y:S05]  /*11190*/  @!P0 BRA `(.L_x_1456) ;  /* 0x00000034008c8947 */ /* 0x000fea0003800000 */
[----:B------:R-:W0:Y:S01]  /*111a0*/  LDC R20, c[0x0][0x448] ;  /* 0x00011200ff147b82 */ /* 0x000e220000000800 */
[----:B------:R-:W-:Y:S01]  /*111b0*/  IMAD.MOV.U32 R5, RZ, RZ, R10 ;  /* 0x000000ffff057224 */ /* 0x000fe200078e000a */
[----:B------:R-:W-:Y:S01]  /*111c0*/  ULDC.64 UR4, c[0x0][0x3f8] ;  /* 0x0000fe0000047ab9 */ /* 0x000fe20000000a00 */
[----:B------:R-:W-:Y:S01]  /*111d0*/  IMAD.MOV.U32 R6, RZ, RZ, R24 ;  /* 0x000000ffff067224 */ /* 0x000fe200078e0018 */
[----:B------:R-:W-:Y:S01]  /*111e0*/  ULDC.64 UR6, c[0x0][0x408] ;  /* 0x0001020000067ab9 */ /* 0x000fe20000000a00 */
[----:B------:R-:W-:Y:S01]  /*111f0*/  IMAD.MOV.U32 R8, RZ, RZ, R144 ;  /* 0x000000ffff087224 */ /* 0x000fe200078e0090 */
[----:B------:R-:W-:Y:S01]  /*11200*/  ULDC.64 UR8, c[0x0][0x400] ;  /* 0x0001000000087ab9 */ /* 0x000fe20000000a00 */
[----:B------:R-:W-:Y:S01]  /*11210*/  IMAD.MOV.U32 R9, RZ, RZ, R29 ;  /* 0x000000ffff097224 */ /* 0x000fe200078e001d */
[----:B0-----:R-:W-:-:S13]  /*11220*/  ISETP.NE.AND P0, PT, R20, 0x1, PT ;  /* 0x000000011400780c */ /* 0x001fda0003f05270 */
[----:B------:R-:W0:Y:S08]  /*11230*/  @P0 LDC R3, c[0x0][0x44c] ;  /* 0x00011300ff030b82 */ /* 0x000e300000000800 */
[----:B------:R-:W1:Y:S01]  /*11240*/  @P0 LDC R7, c[0x0][0x450] ;  /* 0x00011400ff070b82 */ /* 0x000e620000000800 */
[----:B0-----:R-:W-:-:S05]  /*11250*/  @P0 IMAD.HI.U32 R0, R10, R3, RZ ;  /* 0x000000030a000227 */ /* 0x001fca00078e00ff */
[----:B-1----:R-:W-:Y:S01]  /*11260*/  @P0 SHF.R.U32.HI R5, RZ, R7, R0 ;  /* 0x00000007ff050219 */ /* 0x002fe20000011600 */
[----:B------:R-:W-:-:S03]  /*11270*/  IMAD.MOV.U32 R7, RZ, RZ, R27 ;  /* 0x000000ffff077224 */ /* 0x000fc600078e001b */
[----:B------:R-:W-:Y:S01]  /*11280*/  SHF.R.S32.HI R0, RZ, 0x1f, R5 ;  /* 0x0000001fff007819 */ /* 0x000fe20000011405 */
[----:B------:R-:W-:-:S04]  /*11290*/  IMAD.WIDE.U32 R6, R5, UR4, R6 ;  /* 0x0000000405067c25 */ /* 0x000fc8000f8e0006 */
[----:B------:R-:W-:Y:S02]  /*112a0*/  IMAD R4, R0, UR4, RZ ;  /* 0x0000000400047c24 */ /* 0x000fe4000f8e02ff */
[----:B------:R-:W-:-:S04]  /*112b0*/  IMAD.WIDE.U32 R8, R5, UR6, R8 ;  /* 0x0000000605087c25 */ /* 0x000fc8000f8e0008 */
[----:B------:R-:W-:Y:S02]  /*112c0*/  IMAD R0, R0, UR6, RZ ;  /* 0x0000000600007c24 */ /* 0x000fe4000f8e02ff */
[C---:B------:R-:W-:Y:S01]  /*112d0*/  IMAD R13, R5.reuse, UR5, R4 ;  /* 0x00000005050d7c24 */ /* 0x040fe2000f8e0204 */
[----:B------:R-:W-:Y:S01]  /*112e0*/  ULDC.64 UR4, c[0x0][0x3e8] ;  /* 0x0000fa0000047ab9 */ /* 0x000fe20000000a00 */
[----:B------:R-:W-:Y:S01]  /*112f0*/  IMAD R11, R5, UR7, R0 ;  /* 0x00000007050b7c24 */ /* 0x000fe2000f8e0200 */
[----:B------:R-:W-:Y:S01]  /*11300*/  IADD3 R3, P0, R6, UR4, RZ ;  /* 0x0000000406037c10 */ /* 0x000fe2000ff1e0ff */
[----:B------:R-:W-:Y:S01]  /*11310*/  UMOV UR4, 0xffffffff ;  /* 0xffffffff00047882 */ /* 0x000fe20000000000 */
[----:B------:R-:W-:Y:S02]  /*11320*/  IADD3 R5, P1, R8, UR8, RZ ;  /* 0x0000000808057c10 */ /* 0x000fe4000ff3e0ff */
[----:B------:R-:W-:Y:S02]  /*11330*/  IADD3.X R13, R7, UR5, R13, P0, !PT ;  /* 0x00000005070d7c10 */ /* 0x000fe400087fe40d */
[----:B------:R-:W-:Y:S01]  /*11340*/  IADD3.X R4, R9, UR9, R11, P1, !PT ;  /* 0x0000000909047c10 */ /* 0x000fe20008ffe40b */
[----:B------:R-:W-:Y:S08]  /*11350*/  BRA.DIV UR4, `(.L_x_1457) ;  /* 0x0000025604147947 */ /* 0x000ff0000b800000 */
[----:B------:R0:W1:Y:S04]  /*11360*/  SHFL.IDX PT, R0, R13, RZ, 0x1e1f ;  /* 0x001e1fff0d007589 */ /* 0x00006800000e0000 */
[----:B------:R-:W2:Y:S04]  /*11370*/  SHFL.IDX PT, R3, R3, RZ, 0x1e1f ;  /* 0x001e1fff03037589 */ /* 0x000ea800000e0000 */
[----:B------:R-:W3:Y:S04]  /*11380*/  SHFL.IDX PT, R4, R4, RZ, 0x1e1f ;  /* 0x001e1fff04047589 */ /* 0x000ee800000e0000 */
[----:B------:R0:W0:Y:S02]  /*11390*/  SHFL.IDX PT, R14, R5, RZ, 0x1e1f ;  /* 0x001e1fff050e7589 */ /* 0x00002400000e0000 */
.L_x_1759:
[----:B------:R-:W-:Y:S01]  /*113a0*/  IMAD R45, R193, R20, RZ ;  /* 0x00000014c12d7224 */ /* 0x000fe200078e02ff */
[----:B------:R-:W-:Y:S01]  /*113b0*/  BSSY B1, `(.L_x_1458) ;  /* 0x000004c000017945 */ /* 0x000fe20003800000 */
[----:B------:R-:W-:Y:S02]  /*113c0*/  CS2R R36, SRZ ;  /* 0x0000000000247805 */ /* 0x000fe4000001ff00 */
[----:B------:R-:W-:Y:S02]  /*113d0*/  CS2R R32, SRZ ;  /* 0x0000000000207805 */ /* 0x000fe4000001ff00 */
[----:B------:R-:W-:Y:S02]  /*113e0*/  CS2R R28, SRZ ;  /* 0x00000000001c7805 */ /* 0x000fe4000001ff00 */
[----:B------:R-:W-:Y:S02]  /*113f0*/  ISETP.GE.AND P0, PT, R10, R45, PT ;  /* 0x0000002d0a00720c */ /* 0x000fe40003f06270 */
        /* <DEDUP_REMOVED lines=8> */
[----:B0-----:R-:W-:Y:S01]  /*11480*/  CS2R R12, SRZ ;  /* 0x00000000000c7805 */ /* 0x001fe2000001ff00 */
        /* <DEDUP_REMOVED lines=8> */
[C---:B--2---:R-:W-:Y:S02]  /*11510*/  @!P4 IADD3 R6, P0, R198.reuse, R3, RZ ;  /* 0x00000003c606c210 */ /* 0x044fe40007f1e0ff */
[----:B------:R-:W-:-:S03]  /*11520*/  @!P4 IADD3 R8, P1, R198, R14, RZ ;  /* 0x0000000ec608c210 */ /* 0x000fc60007f3e0ff */
[--C-:B-1----:R-:W-:Y:S02]  /*11530*/  @!P4 IMAD.X R7, R0, 0x1, R5.reuse, P0 ;  /* 0x000000010007c824 */ /* 0x102fe400000e0605 */
[----:B---3--:R-:W-:Y:S01]  /*11540*/  @!P4 IMAD.X R9, R4, 0x1, R5, P1 ;  /* 0x000000010409c824 */ /* 0x008fe200008e0605 */
[----:B------:R-:W-:Y:S02]  /*11550*/  ISETP.GE.AND P1, PT, R199, UR4, PT ;  /* 0x00000004c7007c0c */ /* 0x000fe4000bf26270 */
[----:B------:R-:W5:Y:S01]  /*11560*/  @!P4 LD.E.64 R34, desc[UR60][R6.64] ;  /* 0x0000003c0622c980 */ /* 0x000f62000c101b00 */
[----:B------:R-:W-:-:S03]  /*11570*/  SHF.R.S32.HI R5, RZ, 0x1f, R200 ;  /* 0x0000001fff057819 */ /* 0x000fc600000114c8 */
[----:B------:R0:W5:Y:S01]  /*11580*/  @!P4 LD.E.64 R32, desc[UR60][R8.64] ;  /* 0x0000003c0820c980 */ /* 0x000162000c101b00 */
[CC--:B------:R-:W-:Y:S02]  /*11590*/  @!P3 IADD3 R12, P4, R200.reuse, R3.reuse, RZ ;  /* 0x00000003c80cb210 */ /* 0x0c0fe40007f9e0ff */
[----:B------:R-:W-:Y:S02]  /*115a0*/  CS2R R30, SRZ ;  /* 0x00000000001e7805 */ /* 0x000fe4000001ff00 */
[----:B------:R-:W-:Y:S02]  /*115b0*/  @!P3 IADD3 R42, P5, R200, R14, RZ ;  /* 0x0000000ec82ab210 */ /* 0x000fe40007fbe0ff */
[----:B------:R-:W-:Y:S02]  /*115c0*/  CS2R R28, SRZ ;  /* 0x00000000001c7805 */ /* 0x000fe4000001ff00 */
[----:B------:R-:W-:Y:S01]  /*115d0*/  SHF.R.S32.HI R11, RZ, 0x1f, R201 ;  /* 0x0000001fff0b7819 */ /* 0x000fe200000114c9 */
[--C-:B------:R-:W-:Y:S01]  /*115e0*/  @!P3 IMAD.X R13, R0, 0x1, R5.reuse, P4 ;  /* 0x00000001000db824 */ /* 0x100fe200020e0605 */
[----:B------:R-:W-:Y:S01]  /*115f0*/  ISETP.GE.AND P0, PT, R190, UR4, PT ;  /* 0x00000004be007c0c */ /* 0x000fe2000bf06270 */
[----:B------:R-:W-:Y:S01]  /*11600*/  @!P3 IMAD.X R43, R4, 0x1, R5, P5 ;  /* 0x00000001042bb824 */ /* 0x000fe200028e0605 */
[----:B------:R-:W-:-:S02]  /*11610*/  @!P2 IADD3 R46, P4, R201, R3, RZ ;  /* 0x00000003c92ea210 */ /* 0x000fc40007f9e0ff */
[-C--:B------:R-:W-:Y:S01]  /*11620*/  @!P2 IADD3 R48, P5, R201, R14.reuse, RZ ;  /* 0x0000000ec930a210 */ /* 0x080fe20007fbe0ff */
[----:B------:R1:W5:Y:S01]  /*11630*/  @!P3 LD.E.64 R30, desc[UR60][R12.64] ;  /* 0x0000003c0c1eb980 */ /* 0x000362000c101b00 */
[----:B------:R-:W-:Y:S01]  /*11640*/  SHF.R.S32.HI R15, RZ, 0x1f, R199 ;  /* 0x0000001fff0f7819 */ /* 0x000fe200000114c7 */
[--C-:B------:R-:W-:Y:S01]  /*11650*/  @!P2 IMAD.X R47, R0, 0x1, R11.reuse, P4 ;  /* 0x00000001002fa824 */ /* 0x100fe200020e060b */
[C---:B------:R-:W-:Y:S01]  /*11660*/  @!P1 IADD3 R50, P4, R199.reuse, R3, RZ ;  /* 0x00000003c7329210 */ /* 0x040fe20007f9e0ff */
[----:B------:R-:W-:Y:S01]  /*11670*/  @!P2 IMAD.X R49, R4, 0x1, R11, P5 ;  /* 0x000000010431a824 */ /* 0x000fe200028e060b */
[----:B------:R-:W-:Y:S02]  /*11680*/  @!P1 IADD3 R52, P5, R199, R14, RZ ;  /* 0x0000000ec7349210 */ /* 0x000fe40007fbe0ff */
[----:B------:R-:W-:Y:S02]  /*11690*/  CS2R R24, SRZ ;  /* 0x0000000000187805 */ /* 0x000fe4000001ff00 */
[----:B0-----:R-:W-:Y:S01]  /*116a0*/  SHF.R.S32.HI R9, RZ, 0x1f, R202 ;  /* 0x0000001fff097819 */ /* 0x001fe200000114ca */
[--C-:B------:R-:W-:Y:S01]  /*116b0*/  @!P1 IMAD.X R51, R0, 0x1, R15.reuse, P4 ;  /* 0x0000000100339824 */ /* 0x100fe200020e060f */
[----:B------:R-:W-:Y:S01]  /*116c0*/  ISETP.GE.AND P4, PT, R202, UR4, PT ;  /* 0x00000004ca007c0c */ /* 0x000fe2000bf86270 */
[----:B------:R-:W-:Y:S01]  /*116d0*/  @!P1 IMAD.X R53, R4, 0x1, R15, P5 ;  /* 0x0000000104359824 */ /* 0x000fe200028e060f */
[----:B------:R-:W-:-:S02]  /*116e0*/  @!P0 SHF.R.S32.HI R5, RZ, 0x1f, R190 ;  /* 0x0000001fff058819 */ /* 0x000fc400000114be */
[----:B------:R-:W-:Y:S02]  /*116f0*/  CS2R R26, SRZ ;  /* 0x00000000001a7805 */ /* 0x000fe4000001ff00 */
[----:B------:R-:W-:Y:S02]  /*11700*/  @!P0 IADD3 R6, P5, R190, R3, RZ ;  /* 0x00000003be068210 */ /* 0x000fe40007fbe0ff */
[----:B------:R-:W-:Y:S02]  /*11710*/  CS2R R10, SRZ ;  /* 0x00000000000a7805 */ /* 0x000fe4000001ff00 */
[----:B------:R-:W-:Y:S02]  /*11720*/  CS2R R20, SRZ ;  /* 0x0000000000147805 */ /* 0x000fe4000001ff00 */
[----:B------:R-:W-:Y:S02]  /*11730*/  CS2R R38, SRZ ;  /* 0x0000000000267805 */ /* 0x000fe4000001ff00 */
[----:B------:R-:W-:Y:S01]  /*11740*/  CS2R R36, SRZ ;  /* 0x0000000000247805 */ /* 0x000fe2000001ff00 */
[----:B------:R-:W-:Y:S01]  /*11750*/  @!P0 IMAD.X R7, R0, 0x1, R5, P5 ;  /* 0x0000000100078824 */ /* 0x000fe200028e0605 */
[----:B------:R-:W-:-:S02]  /*11760*/  @!P0 IADD3 R40, P5, R190, R14, RZ ;  /* 0x0000000ebe288210 */ /* 0x000fc40007fbe0ff */
[----:B-1----:R-:W-:Y:S01]  /*11770*/  CS2R R12, SRZ ;  /* 0x00000000000c7805 */ /* 0x002fe2000001ff00 */
[----:B------:R0:W5:Y:S02]  /*11780*/  @!P3 LD.E.64 R28, desc[UR60][R42.64] ;  /* 0x0000003c2a1cb980 */ /* 0x000164000c101b00 */
[----:B------:R-:W-:Y:S01]  /*11790*/  @!P0 IMAD.X R41, R4, 0x1, R5, P5 ;  /* 0x0000000104298824 */ /* 0x000fe200028e0605 */
[----:B------:R-:W-:Y:S01]  /*117a0*/  @!P4 IADD3 R54, P5, R202, R3, RZ ;  /* 0x00000003ca36c210 */ /* 0x000fe20007fbe0ff */
[----:B------:R0:W5:Y:S04]  /*117b0*/  @!P2 LD.E.64 R24, desc[UR60][R46.64] ;  /* 0x0000003c2e18a980 */ /* 0x000168000c101b00 */
[--C-:B------:R-:W-:Y:S01]  /*117c0*/  @!P4 IMAD.X R55, R0, 0x1, R9.reuse, P5 ;  /* 0x000000010037c824 */ /* 0x100fe200028e0609 */
[----:B------:R-:W-:Y:S01]  /*117d0*/  @!P4 IADD3 R14, P5, R202, R14, RZ ;  /* 0x0000000eca0ec210 */ /* 0x000fe20007fbe0ff */
[----:B------:R0:W5:Y:S04]  /*117e0*/  @!P2 LD.E.64 R26, desc[UR60][R48.64] ;  /* 0x0000003c301aa980 */ /* 0x000168000c101b00 */
[----:B------:R-:W-:Y:S01]  /*117f0*/  @!P4 IMAD.X R15, R4, 0x1, R9, P5 ;  /* 0x00000001040fc824 */ /* 0x000fe200028e0609 */
[----:B------:R-:W-:Y:S01]  /*11800*/  CS2R R8, SRZ ;  /* 0x0000000000087805 */ /* 0x000fe2000001ff00 */
[----:B------:R0:W5:Y:S04]  /*11810*/  @!P1 LD.E.64 R10, desc[UR60][R50.64] ;  /* 0x0000003c320a9980 */ /* 0x000168000c101b00 */
[----:B------:R0:W5:Y:S04]  /*11820*/  @!P1 LD.E.64 R20, desc[UR60][R52.64] ;  /* 0x0000003c34149980 */ /* 0x000168000c101b00 */
[----:B------:R0:W5:Y:S04]  /*11830*/  @!P0 LD.E.64 R38, desc[UR60][R6.64] ;  /* 0x0000003c06268980 */ /* 0x000168000c101b00 */
[----:B------:R0:W5:Y:S04]  /*11840*/  @!P0 LD.E.64 R36, desc[UR60][R40.64] ;  /* 0x0000003c28248980 */ /* 0x000168000c101b00 */
[----:B------:R0:W5:Y:S04]  /*11850*/  @!P4 LD.E.64 R12, desc[UR60][R54.64] ;  /* 0x0000003c360cc980 */ /* 0x000168000c101b00 */
[----:B------:R0:W5:Y:S02]  /*11860*/  @!P4 LD.E.64 R8, desc[UR60][R14.64] ;  /* 0x0000003c0e08c980 */ /* 0x000164000c101b00 */
.L_x_1459:
[----:B------:R-:W-:Y:S05]  /*11870*/  BSYNC B1 ;  /* 0x0000000000017941 */ /* 0x000fea0003800000 */
.L_x_1458:
[----:B------:R-:W-:Y:S01]  /*11880*/  ULEA.HI UR4, UR43, UR43, URZ, 0x1 ;  /* 0x0000002b2b047291 */ /* 0x000fe2000f8f083f */
[----:B--2---:R-:W-:Y:S01]  /*11890*/  VIADDMNMX R3, R45, -R203, 0x80, PT ;  /* 0x000000802d037446 */ /* 0x004fe200038009cb */
[----:B------:R-:W-:Y:S02]  /*118a0*/  BSSY B1, `(.L_x_1460) ;  /* 0x0000008000017945 */ /* 0x000fe40003800000 */
[----:B------:R-:W-:Y:S01]  /*118b0*/  ULOP3.LUT UR4, UR4, 0xfffffffe, URZ, 0xc0, !UPT ;  /* 0xfffffffe04047892 */ /* 0x000fe2000f8ec03f */
[----:B------:R-:W-:-:S03]  /*118c0*/  ISETP.GE.AND P1, PT, R192, R3, PT ;  /* 0x00000003c000720c */ /* 0x000fc60003f26270 */
[----:B------:R-:W-:-:S06]  /*118d0*/  UIADD3 UR4, UR43, -UR4, URZ ;  /* 0x800000042b047290 */ /* 0x000fcc000fffe03f */
[----:B------:R-:W-:-:S05]  /*118e0*/  IMAD.U32 R5, RZ, RZ, UR4 ;  /* 0x00000004ff057e24 */ /* 0x000fca000f8e00ff */
[----:B------:R-:W-:-:S04]  /*118f0*/  SHF.L.U32 R5, R5, 0x1f, RZ ;  /* 0x0000001f05057819 */ /* 0x000fc800000006ff */
[----:B------:R-:W2:Y:S02]  /*11900*/  SYNCS.PHASECHK.TRANS64.TRYWAIT P0, [R16+URZ+0x29800], R5 ;  /* 0x02980005100075a7 */ /* 0x000ea4000800017f */
[----:B--2---:R-:W-:Y:S05]  /*11910*/  @!P0 BRA `(.L_x_1461) ;  /* 0x0000025000108947 */ /* 0x004fea0003800000 */
.L_x_1760:
[----:B------:R-:W-:Y:S05]  /*11920*/  BSYNC B1 ;  /* 0x0000000000017941 */ /* 0x000fea0003800000 */
.L_x_1460:
[----:B------:R-:W-:Y:S05]  /*11930*/  @P1 BRA `(.L_x_1462) ;  /* 0x0000006400201947 */ /* 0x000fea0003800000 */
[----:B------:R-:W0:Y:S01]  /*11940*/  LDC R3, c[0x0][0x3f4] ;  /* 0x0000fd00ff037b82 */ /* 0x000e220000000800 */
[----:B------:R-:W-:Y:S01]  /*11950*/  BSSY B1, `(.L_x_1463) ;  /* 0x000007f000017945 */ /* 0x000fe20003800000 */
[----:B-1----:R-:W-:Y:S01]  /*11960*/  IMAD.IADD R0, R16, 0x1, R217 ;  /* 0x0000000110007824 */ /* 0x002fe200078e02d9 */
[-C--:B0-----:R-:W-:Y:S02]  /*11970*/  ISETP.GE.AND P0, PT, R190, R3.reuse, PT ;  /* 0x00000003be00720c */ /* 0x081fe40003f06270 */
[-C--:B------:R-:W-:Y:S02]  /*11980*/  ISETP.GE.AND P1, PT, R198, R3.reuse, PT ;  /* 0x00000003c600720c */ /* 0x080fe40003f26270 */
[-C--:B------:R-:W-:Y:S02]  /*11990*/  ISETP.GE.AND P2, PT, R200, R3.reuse, PT ;  /* 0x00000003c800720c */ /* 0x080fe40003f46270 */
[-C--:B------:R-:W-:Y:S02]  /*119a0*/  ISETP.GE.AND P3, PT, R201, R3.reuse, PT ;  /* 0x00000003c900720c */ /* 0x080fe40003f66270 */
[----:B------:R-:W-:-:S02]  /*119b0*/  ISETP.GE.AND P4, PT, R199, R3, PT ;  /* 0x00000003c700720c */ /* 0x000fc40003f86270 */
[----:B------:R-:W-:-:S03]  /*119c0*/  ISETP.GE.AND P5, PT, R202, R3, PT ;  /* 0x00000003ca00720c */ /* 0x000fc60003fa6270 */
[----:B------:R-:W-:Y:S10]  /*119d0*/  @P0 BRA `(.L_x_1464) ;  /* 0x0000000400d80947 */ /* 0x000ff40003800000 */
[----:B--23--:R-:W0:Y:S01]  /*119e0*/  LDS.128 R4, [R0+0x14400] ;  /* 0x0144000000047984 */ /* 0x00ce220000000c00 */
[----:B-----5:R-:W-:Y:S02]  /*119f0*/  SHF.R.U32.HI R14, RZ, 0x8, R38 ;  /* 0x00000008ff0e7819 */ /* 0x020fe40000011626 */
        /* <DEDUP_REMOVED lines=25> */
[----:B------:R-:W-:Y:S02]  /*11b90*/  F2FP.F16.E4M3.UNPACK_B R42, R45 ;  /* 0x0000002dff2a723e */ /* 0x000fe400020006ff */
[----:B------:R-:W-:Y:S01]  /*11ba0*/  F2FP.F16.E4M3.UNPACK_B R39, R41 ;  /* 0x00000029ff27723e */ /* 0x000fe200020006ff */
[----:B------:R-:W-:Y:S01]  /*11bb0*/  HADD2.F32 R14, -RZ, R3.H1_H1 ;  /* 0x30000003ff0e7230 */ /* 0x000fe20000004100 */
[--C-:B------:R-:W-:Y:S01]  /*11bc0*/  LOP3.LUT R43, R43, 0xff0000, R36.reuse, 0xf8, !PT ;  /* 0x00ff00002b2b7812 */ /* 0x100fe200078ef824 */
[--C-:B------:R-:W-:Y:S01]  /*11bd0*/  HADD2.F32 R46, -RZ, R42.reuse.H1_H1 ;  /* 0x3000002aff2e7230 */ /* 0x100fe20000004100 */
[----:B------:R-:W-:Y:S01]  /*11be0*/  F2FP.F16.E4M3.UNPACK_B R6, R6 ;  /* 0x00000006ff06723e */ /* 0x000fe200020006ff */
[----:B------:R-:W-:Y:S01]  /*11bf0*/  HADD2.F32 R40, -RZ, R39.H1_H1 ;  /* 0x30000027ff287230 */ /* 0x000fe20000004100 */
[----:B------:R-:W-:Y:S01]  /*11c00*/  LOP3.LUT R43, R43, 0xff000000, R36, 0xf8, !PT ;  /* 0xff0000002b2b7812 */ /* 0x000fe200078ef824 */
[----:B------:R-:W-:Y:S01]  /*11c10*/  HADD2.F32 R42, -RZ, R42.H0_H0 ;  /* 0x2000002aff2a7230 */ /* 0x000fe20000004100 */
[----:B------:R-:W-:Y:S01]  /*11c20*/  LOP3.LUT R38, R15, 0xff000000, R38, 0xf8, !PT ;  /* 0xff0000000f267812 */ /* 0x000fe200078ef826 */
[C---:B------:R-:W-:Y:S01]  /*11c30*/  FMUL.FTZ R48, R14.reuse, R46 ;  /* 0x0000002e0e307220 */ /* 0x040fe20000410000 */
[-C--:B------:R-:W-:Y:S01]  /*11c40*/  F2FP.F16.E4M3.UNPACK_B R36, R7.reuse ;  /* 0x00000007ff24723e */ /* 0x080fe200020006ff */
[----:B------:R-:W-:Y:S01]  /*11c50*/  FMUL.FTZ R47, R14, R40 ;  /* 0x000000280e2f7220 */ /* 0x000fe20000410000 */
[----:B------:R-:W-:Y:S01]  /*11c60*/  F2FP.F16.E4M3.UNPACK_B R37, R7.H1 ;  /* 0x00000007ff25723e */ /* 0x000fe200030006ff */
[----:B------:R-:W-:Y:S01]  /*11c70*/  HADD2.F32 R15, -RZ, R3.H0_H0 ;  /* 0x20000003ff0f7230 */ /* 0x000fe20000004100 */
        /* <DEDUP_REMOVED lines=76> */
.L_x_1464:
[----:B------:R-:W-:Y:S05]  /*12140*/  BSYNC B1 ;  /* 0x0000000000017941 */ /* 0x000fea0003800000 */
.L_x_1463:
[----:B------:R-:W-:Y:S04]  /*12150*/  BSSY B1, `(.L_x_1465) ;  /* 0x000007c000017945 */ /* 0x000fe80003800000 */
[----:B------:R-:W-:Y:S05]  /*12160*/  @P1 BRA `(.L_x_1466) ;  /* 0x0000000400e81947 */ /* 0x000fea0003800000 */
[----:B0-23--:R-:W0:Y:S01]  /*12170*/  LDS.128 R4, [R229] ;  /* 0x00000000e5047984 */ /* 0x00de220000000c00 */
[----:B-----5:R-:W-:Y:S02]  /*12180*/  SHF.R.U32.HI R15, RZ, 0x8, R35 ;  /* 0x00000008ff0f7819 */ /* 0x020fe40000011623 */
[----:B------:R-:W-:Y:S02]  /*12190*/  SHF.R.U32.HI R40, RZ, 0x8, R33 ;  /* 0x00000008ff287819 */ /* 0x000fe40000011621 */
[----:B------:R-:W-:Y:S02]  /*121a0*/  SHF.R.U32.HI R37, RZ, 0x8, R32 ;  /* 0x00000008ff257819 */ /* 0x000fe40000011620 */
        /* <DEDUP_REMOVED lines=10> */
[----:B------:R-:W-:Y:S02]  /*12250*/  LOP3.LUT R14, R34, 0xff, RZ, 0xc0, !PT ;  /* 0x000000ff220e7812 */ /* 0x000fe400078ec0ff */
[----:B------:R-:W-:Y:S02]  /*12260*/  LOP3.LUT R3, R3, 0xff, RZ, 0xc0, !PT ;  /* 0x000000ff03037812 */ /* 0x000fe400078ec0ff */
[----:B------:R-:W-:Y:S02]  /*12270*/  LOP3.LUT R36, R36, 0xff, RZ, 0xc0, !PT ;  /* 0x000000ff24247812 */ /* 0x000fe400078ec0ff */
[----:B------:R-:W-:Y:S02]  /*12280*/  LOP3.LUT R40, R40, 0xff, RZ, 0xc0, !PT ;  /* 0x000000ff28287812 */ /* 0x000fe400078ec0ff */
[----:B------:R-:W-:-:S02]  /*12290*/  LOP3.LUT R39, R32, 0xff, RZ, 0xc0, !PT ;  /* 0x000000ff20277812 */ /* 0x000fc400078ec0ff */
[----:B------:R-:W-:Y:S02]  /*122a0*/  PRMT R14, R3, 0x7604, R14 ;  /* 0x00007604030e7816 */ /* 0x000fe4000000000e */
[----:B------:R-:W-:Y:S02]  /*122b0*/  SHF.R.U32.HI R3, RZ, 0x10, R34 ;  /* 0x00000010ff037819 */ /* 0x000fe40000011622 */
[----:B------:R-:W-:Y:S02]  /*122c0*/  SHF.R.U32.HI R15, RZ, 0x10, R32 ;  /* 0x00000010ff0f7819 */ /* 0x000fe40000011620 */
[----:B------:R-:W-:Y:S02]  /*122d0*/  PRMT R37, R36, 0x7054, R37 ;  /* 0x0000705424257816 */ /* 0x000fe40000000025 */
        /* <DEDUP_REMOVED lines=12> */
[----:B------:R-:W-:Y:S01]  /*123a0*/  F2FP.F16.E4M3.UNPACK_B R6, R6 ;  /* 0x00000006ff06723e */ /* 0x000fe200020006ff */
[--C-:B------:R-:W-:Y:S01]  /*123b0*/  HADD2.F32 R40, -RZ, R38.reuse.H1_H1 ;  /* 0x30000026ff287230 */ /* 0x100fe20000004100 */
[----:B------:R-:W-:Y:S01]  /*123c0*/  LOP3.LUT R39, R39, 0xff000000, R32, 0xf8, !PT ;  /* 0xff00000027277812 */ /* 0x000fe200078ef820 */
[----:B------:R-:W-:Y:S01]  /*123d0*/  HADD2.F32 R36, -RZ, R35.H1_H1 ;  /* 0x30000023ff247230 */ /* 0x000fe20000004100 */
[----:B------:R-:W-:Y:S01]  /*123e0*/  LOP3.LUT R34, R15, 0xff000000, R34, 0xf8, !PT ;  /* 0xff0000000f227812 */ /* 0x000fe200078ef822 */
[----:B------:R-:W-:Y:S01]  /*123f0*/  HADD2.F32 R15, -RZ, R3.H0_H0 ;  /* 0x20000003ff0f7230 */ /* 0x000fe20000004100 */
[-C--:B------:R-:W-:Y:S01]  /*12400*/  F2FP.F16.E4M3.UNPACK_B R32, R7.reuse ;  /* 0x00000007ff20723e */ /* 0x080fe200020006ff */
[C---:B------:R-:W-:Y:S01]  /*12410*/  FMUL.FTZ R42, R14.reuse, R40 ;  /* 0x000000280e2a7220 */ /* 0x040fe20000410000 */
[----:B------:R-:W-:Y:S01]  /*12420*/  F2FP.F16.E4M3.UNPACK_B R33, R7.H1 ;  /* 0x00000007ff21723e */ /* 0x000fe200030006ff */
        /* <DEDUP_REMOVED lines=78> */
.L_x_1466:
[----:B------:R-:W-:Y:S05]  /*12910*/  BSYNC B1 ;  /* 0x0000000000017941 */ /* 0x000fea0003800000 */
.L_x_1465:
[----:B------:R-:W-:Y:S04]  /*12920*/  BSSY B1, `(.L_x_1467) ;  /* 0x0000078000017945 */ /* 0x000fe80003800000 */
[----:B------:R-:W-:Y:S05]  /*12930*/  @P2 BRA `(.L_x_1468) ;  /* 0x0000000400d82947 */ /* 0x000fea0003800000 */
[----:B0123--:R-:W0:Y:S01]  /*12940*/  LDS.128 R4, [R0+0x16400] ;  /* 0x0164000000047984 */ /* 0x00fe220000000c00 */
        /* <DEDUP_REMOVED lines=117> */
.L_x_1468:
[----:B------:R-:W-:Y:S05]  /*130a0*/  BSYNC B1 ;  /* 0x0000000000017941 */ /* 0x000fea0003800000 */
.L_x_1467:
[----:B------:R-:W-:Y:S04]  /*130b0*/  BSSY B1, `(.L_x_1469) ;  /* 0x000007c000017945 */ /* 0x000fe80003800000 */
[----:B------:R-:W-:Y:S05]  /*130c0*/  @P3 BRA `(.L_x_1470) ;  /* 0x0000000400e83947 */ /* 0x000fea0003800000 */
[----:B0123--:R-:W0:Y:S01]  /*130d0*/  LDS.128 R4, [R229+0x2000] ;  /* 0x00200000e5047984 */ /* 0x00fe220000000c00 */
        /* <DEDUP_REMOVED lines=121> */
.L_x_1470:
[----:B------:R-:W-:Y:S05]  /*13870*/  BSYNC B1 ;  /* 0x0000000000017941 */ /* 0x000fea0003800000 */
.L_x_1469:
        /* <DEDUP_REMOVED lines=33> */
[--C-:B------:R-:W-:Y:S01]  /*13a90*/  HADD2.F32 R11, -RZ, R3.reuse.H0_H0 ;  /* 0x20000003ff0b7230 */ /* 0x100fe20000004100 */
[----:B------:R-:W-:Y:S01]  /*13aa0*/  LOP3.LUT R24, R15, 0xff000000, R10, 0xf8, !PT ;  /* 0xff0000000f187812 */ /* 0x000fe200078ef80a */
[----:B------:R-:W-:Y:S01]  /*13ab0*/  HADD2.F32 R10, -RZ, R3.H1_H1 ;  /* 0x30000003ff0a7230 */ /* 0x000fe20000004100 */
[----:B------:R-:W-:Y:S01]  /*13ac0*/  F2FP.F16.E4M3.UNPACK_B R6, R6 ;  /* 0x00000006ff06723e */ /* 0x000fe200020006ff */
[----:B------:R-:W-:Y:S01]  /*13ad0*/  HADD2.F32 R28, -RZ, R26.H1_H1 ;  /* 0x3000001aff1c7230 */ /* 0x000fe20000004100 */
[-C--:B------:R-:W-:Y:S01]  /*13ae0*/  F2FP.F16.E4M3.UNPACK_B R14, R7.reuse ;  /* 0x00000007ff0e723e */ /* 0x080fe200020006ff */
[----:B------:R-:W-:Y:S01]  /*13af0*/  HADD2.F32 R21, -RZ, R20.H1_H1 ;  /* 0x30000014ff157230 */ /* 0x000fe20000004100 */
[----:B------:R-:W-:Y:S01]  /*13b00*/  F2FP.F16.E4M3.UNPACK_B R15, R7.H1 ;  /* 0x00000007ff0f723e */ /* 0x000fe200030006ff */
[----:B------:R-:W-:-:S02]  /*13b10*/  HADD2.F32 R26, -RZ, R26.H0_H0 ;  /* 0x2000001aff1a7230 */ /* 0x000fc40000004100 */
[CC--:B------:R-:W-:Y:S01]  /*13b20*/  FMUL.FTZ R30, R10.reuse, R28.reuse ;  /* 0x0000001c0a1e7220 */ /* 0x0c0fe20000410000 */
[----:B------:R-:W-:Y:S01]  /*13b30*/  F2FP.F16.E4M3.UNPACK_B R7, R5 ;  /* 0x00000005ff07723e */ /* 0x000fe200020006ff */
[----:B------:R-:W-:Y:S01]  /*13b40*/  FMUL.FTZ R31, R10, R21 ;  /* 0x000000150a1f7220 */ /* 0x000fe20000410000 */
[----:B------:R-:W-:Y:S01]  /*13b50*/  F2FP.F16.E4M3.UNPACK_B R10, R5.H1 ;  /* 0x00000005ff0a723e */ /* 0x000fe200030006ff */
[----:B------:R-:W-:Y:S02]  /*13b60*/  HADD2.F32 R5, -RZ, R6.H1_H1 ;  /* 0x30000006ff057230 */ /* 0x000fe40000004100 */
[C---:B------:R-:W-:Y:S01]  /*13b70*/  FFMA.FTZ R32, R11.reuse, R21, -R30 ;  /* 0x000000150b207223 */ /* 0x040fe2000001081e */
[----:B------:R-:W-:Y:S02]  /*13b80*/  HADD2.F32 R20, -RZ, R20.H0_H0 ;  /* 0x20000014ff147230 */ /* 0x000fe40000004100 */
[----:B------:R-:W-:Y:S01]  /*13b90*/  FFMA.FTZ R33, R11, R28, R31 ;  /* 0x0000001c0b217223 */ /* 0x000fe2000001001f */
[----:B------:R-:W-:Y:S01]  /*13ba0*/  HADD2.F32 R6, -RZ, R6.H0_H0 ;  /* 0x20000006ff067230 */ /* 0x000fe20000004100 */
[----:B------:R-:W-:Y:S01]  /*13bb0*/  F2FP.F16.E4M3.UNPACK_B R29, R29.H1 ;  /* 0x0000001dff1d723e */ /* 0x000fe200030006ff */
[C---:B------:R-:W-:Y:S01]  /*13bc0*/  FMUL.FTZ R11, R5.reuse, R26 ;  /* 0x0000001a050b7220 */ /* 0x040fe20000410000 */
[----:B------:R-:W-:Y:S01]  /*13bd0*/  F2FP.F16.E4M3.UNPACK_B R25, R25.H1 ;  /* 0x00000019ff19723e */ /* 0x000fe200030006ff */
[----:B------:R-:W-:Y:S01]  /*13be0*/  FMUL.FTZ R31, R5, R20 ;  /* 0x00000014051f7220 */ /* 0x000fe20000410000 */
[----:B------:R-:W-:-:S02]  /*13bf0*/  HADD2.F32 R5, -RZ, R14.H1_H1 ;  /* 0x3000000eff057230 */ /* 0x000fc40000004100 */
[C---:B------:R-:W-:Y:S01]  /*13c00*/  FFMA.FTZ R30, R6.reuse, R20, -R11 ;  /* 0x00000014061e7223 */ /* 0x040fe2000001080b */
[----:B------:R-:W-:Y:S02]  /*13c10*/  HADD2.F32 R21, -RZ, R29.H0_H0 ;  /* 0x2000001dff157230 */ /* 0x000fe40000004100 */
[----:B------:R-:W-:Y:S01]  /*13c20*/  FFMA.FTZ R31, R6, R26, R31 ;  /* 0x0000001a061f7223 */ /* 0x000fe2000001001f */
[----:B------:R-:W-:Y:S01]  /*13c30*/  HADD2.F32 R11, -RZ, R25.H0_H0 ;  /* 0x20000019ff0b7230 */ /* 0x000fe20000004100 */
[----:B------:R-:W-:Y:S01]  /*13c40*/  F2FP.F16.E4M3.UNPACK_B R3, R4 ;  /* 0x00000004ff03723e */ /* 0x000fe200020006ff */
        /* <DEDUP_REMOVED lines=59> */
.L_x_1472:
[----:B------:R-:W-:Y:S05]  /*14000*/  BSYNC B1 ;  /* 0x0000000000017941 */ /* 0x000fea0003800000 */
.L_x_1471:
[----:B------:R-:W-:Y:S05]  /*14010*/  @P5 BRA `(.L_x_1462) ;  /* 0x0000003c00685947 */ /* 0x000fea0003800000 */
[----:B0123--:R-:W0:Y:S01]  /*14020*/  LDS.128 R4, [R229+0x4000] ;  /* 0x00400000e5047984 */ /* 0x00fe220000000c00 */
[----:B-----5:R-:W-:Y:S02]  /*14030*/  SHF.R.U32.HI R10, RZ, 0x8, R13 ;  /* 0x00000008ff0a7819 */ /* 0x020fe4000001160d */
[----:B------:R-:W-:Y:S02]  /*14040*/  SHF.R.U32.HI R20, RZ, 0x8, R9 ;  /* 0x00000008ff147819 */ /* 0x000fe40000011609 */
[----:B------:R-:W-:Y:S02]  /*14050*/  LOP3.LUT R11, R13, 0xff, RZ, 0xc0, !PT ;  /* 0x000000ff0d0b7812 */ /* 0x000fe400078ec0ff */
[----:B------:R-:W-:Y:S02]  /*14060*/  LOP3.LUT R21, R9, 0xff, RZ, 0xc0, !PT ;  /* 0x000000ff09157812 */ /* 0x000fe400078ec0ff */
[----:B------:R-:W-:Y:S02]  /*14070*/  LOP3.LUT R10, R10, 0xff, RZ, 0xc0, !PT ;  /* 0x000000ff0a0a7812 */ /* 0x000fe400078ec0ff */
[----:B------:R-:W-:-:S02]  /*14080*/  LOP3.LUT R20, R20, 0xff, RZ, 0xc0, !PT ;  /* 0x000000ff14147812 */ /* 0x000fc400078ec0ff */
[----:B------:R-:W-:Y:S02]  /*14090*/  SHF.R.U32.HI R0, RZ, 0x8, R12 ;  /* 0x00000008ff007819 */ /* 0x000fe4000001160c */
[----:B------:R-:W-:Y:S02]  /*140a0*/  SHF.R.U32.HI R14, RZ, 0x8, R8 ;  /* 0x00000008ff0e7819 */ /* 0x000fe40000011608 */
        /* <DEDUP_REMOVED lines=33> */
[C---:B------:R-:W-:Y:S01]  /*142c0*/  FMUL.FTZ R27, R9.reuse, R25 ;  /* 0x00000019091b7220 */ /* 0x040fe20000410000 */
        /* <DEDUP_REMOVED lines=80> */
.L_x_1456:
[----:B------:R-:W0:Y:S01]  /*147d0*/  LDC R26, c[0x0][0x448] ;  /* 0x00011200ff1a7b82 */ /* 0x000e220000000800 */
[----:B------:R-:W-:Y:S01]  /*147e0*/  IMAD.MOV.U32 R9, RZ, RZ, R10 ;  /* 0x000000ffff097224 */ /* 0x000fe200078e000a */
[----:B------:R-:W-:Y:S01]  /*147f0*/  ULDC.64 UR4, c[0x0][0x3f8] ;  /* 0x0000fe0000047ab9 */ /* 0x000fe20000000a00 */
[----:B------:R-:W-:Y:S01]  /*14800*/  IMAD.MOV.U32 R4, RZ, RZ, R24 ;  /* 0x000000ffff047224 */ /* 0x000fe200078e0018 */
[----:B------:R-:W-:Y:S01]  /*14810*/  ULDC.64 UR6, c[0x0][0x408] ;  /* 0x0001020000067ab9 */ /* 0x000fe20000000a00 */
[----:B------:R-:W-:Y:S01]  /*14820*/  IMAD.MOV.U32 R5, RZ, RZ, R27 ;  /* 0x000000ffff057224 */ /* 0x000fe200078e001b */
[----:B------:R-:W-:Y:S01]  /*14830*/  ULDC.64 UR8, c[0x0][0x400] ;  /* 0x0001000000087ab9 */ /* 0x000fe20000000a00 */
[----:B------:R-:W-:Y:S02]  /*14840*/  IMAD.MOV.U32 R6, RZ, RZ, R144 ;  /* 0x000000ffff067224 */ /* 0x000fe400078e0090 */
[----:B------:R-:W-:Y:S01]  /*14850*/  IMAD.MOV.U32 R7, RZ, RZ, R29 ;  /* 0x000000ffff077224 */ /* 0x000fe200078e001d */
[----:B0-----:R-:W-:-:S13]  /*14860*/  ISETP.NE.AND P0, PT, R26, 0x1, PT ;  /* 0x000000011a00780c */ /* 0x001fda0003f05270 */
[----:B------:R-:W0:Y:S08]  /*14870*/  @P0 LDC R3, c[0x0][0x44c] ;  /* 0x00011300ff030b82 */ /* 0x000e300000000800 */
[----:B------:R-:W1:Y:S01]  /*14880*/  @P0 LDC R0, c[0x0][0x450] ;  /* 0x00011400ff000b82 */ /* 0x000e620000000800 */
[----:B0-----:R-:W-:-:S05]  /*14890*/  @P0 IMAD.HI.U32 R3, R10, R3, RZ ;  /* 0x000000030a030227 */ /* 0x001fca00078e00ff */
[----:B-1----:R-:W-:-:S04]  /*148a0*/  @P0 SHF.R.U32.HI R9, RZ, R0, R3 ;  /* 0x00000000ff090219 */ /* 0x002fc80000011603 */
[----:B------:R-:W-:Y:S01]  /*148b0*/  SHF.R.S32.HI R0, RZ, 0x1f, R9 ;  /* 0x0000001fff007819 */ /* 0x000fe20000011409 */
[----:B------:R-:W-:-:S04]  /*148c0*/  IMAD.WIDE.U32 R4, R9, UR4, R4 ;  /* 0x0000000409047c25 */ /* 0x000fc8000f8e0004 */
[----:B------:R-:W-:Y:S02]  /*148d0*/  IMAD R8, R0, UR4, RZ ;  /* 0x0000000400087c24 */ /* 0x000fe4000f8e02ff */
[----:B------:R-:W-:-:S04]  /*148e0*/  IMAD.WIDE.U32 R6, R9, UR6, R6 ;  /* 0x0000000609067c25 */ /* 0x000fc8000f8e0006 */
[----:B------:R-:W-:Y:S01]  /*148f0*/  IMAD R0, R0, UR6, RZ ;  /* 0x0000000600007c24 */ /* 0x000fe2000f8e02ff */
[----:B------:R-:W-:Y:S01]  /*14900*/  IADD3 R21, P1, R6, UR8, RZ ;  /* 0x0000000806157c10 */ /* 0x000fe2000ff3e0ff */
[C---:B------:R-:W-:Y:S01]  /*14910*/  IMAD R13, R9.reuse, UR5, R8 ;  /* 0x00000005090d7c24 */ /* 0x040fe2000f8e0208 */
[----:B------:R-:W-:Y:S01]  /*14920*/  ULDC.64 UR4, c[0x0][0x3e8] ;  /* 0x0000fa0000047ab9 */ /* 0x000fe20000000a00 */
[----:B------:R-:W-:Y:S01]  /*14930*/  IMAD R9, R9, UR7, R0 ;  /* 0x0000000709097c24 */ /* 0x000fe2000f8e0200 */
[----:B------:R-:W-:Y:S01]  /*14940*/  IADD3 R3, P0, R4, UR4, RZ ;  /* 0x0000000404037c10 */ /* 0x000fe2000ff1e0ff */
[----:B------:R-:W-:-:S03]  /*14950*/  UMOV UR4, 0xffffffff ;  /* 0xffffffff00047882 */ /* 0x000fc60000000000 */
[----:B------:R-:W-:Y:S02]  /*14960*/  IADD3.X R13, R5, UR5, R13, P0, !PT ;  /* 0x00000005050d7c10 */ /* 0x000fe400087fe40d */
[----:B------:R-:W-:Y:S01]  /*14970*/  IADD3.X R20, R7, UR9, R9, P1, !PT ;  /* 0x0000000907147c10 */ /* 0x000fe20008ffe409 */
[----:B------:R-:W-:Y:S06]  /*14980*/  BRA.DIV UR4, `(.L_x_1473) ;  /* 0x0000022204087947 */ /* 0x000fec000b800000 */
[----:B------:R0:W1:Y:S04]  /*14990*/  SHFL.IDX PT, R0, R13, RZ, 0x1e1f ;  /* 0x001e1fff0d007589 */ /* 0x00006800000e0000 */
[----:B------:R-:W2:Y:S04]  /*149a0*/  SHFL.IDX PT, R3, R3, RZ, 0x1e1f ;  /* 0x001e1fff03037589 */ /* 0x000ea800000e0000 */
[----:B------:R-:W3:Y:S04]  /*149b0*/  SHFL.IDX PT, R20, R20, RZ, 0x1e1f ;  /* 0x001e1fff14147589 */ /* 0x000ee800000e0000 */
[----:B------:R-:W0:Y:S02]  /*149c0*/  SHFL.IDX PT, R21, R21, RZ, 0x1e1f ;  /* 0x001e1fff15157589 */ /* 0x000e2400000e0000 */
.L_x_1766:
[----:B------:R-:W-:Y:S01]  /*149d0*/  IMAD R45, R193, R26, RZ ;  /* 0x0000001ac12d7224 */ /* 0x000fe200078e02ff */
[----:B------:R-:W-:Y:S01]  /*149e0*/  BSSY B1, `(.L_x_1474) ;  /* 0x0000038000017945 */ /* 0x000fe20003800000 */
[----:B------:R-:W-:Y:S02]  /*149f0*/  CS2R R4, SRZ ;  /* 0x0000000000047805 */ /* 0x000fe4000001ff00 */
[----:B------:R-:W-:Y:S02]  /*14a00*/  CS2R R6, SRZ ;  /* 0x0000000000067805 */ /* 0x000fe4000001ff00 */
[----:B------:R-:W-:Y:S02]  /*14a10*/  CS2R R8, SRZ ;  /* 0x0000000000087805 */ /* 0x000fe4000001ff00 */
[----:B------:R-:W-:Y:S02]  /*14a20*/  ISETP.GE.AND P0, PT, R10, R45, PT ;  /* 0x0000002d0a00720c */ /* 0x000fe40003f06270 */
[----:B------:R-:W-:-:S02]  /*14a30*/  CS2R R10, SRZ ;  /* 0x00000000000a7805 */ /* 0x000fc4000001ff00 */
[----:B0-----:R-:W-:Y:S02]  /*14a40*/  CS2R R12, SRZ ;  /* 0x00000000000c7805 */ /* 0x001fe4000001ff00 */
        /* <DEDUP_REMOVED lines=8> */
[C---:B------:R-:W-:Y:S01]  /*14ad0*/  VIADD R4, R22.reuse, 0x20 ;  /* 0x0000002016047836 */ /* 0x040fe20000000000 */
[----:B------:R-:W-:Y:S01]  /*14ae0*/  ULDC UR4, c[0x0][0x3f4] ;  /* 0x0000fd0000047ab9 */ /* 0x000fe20000000800 */
[C---:B------:R-:W-:Y:S01]  /*14af0*/  VIADD R5, R22.reuse, 0x40 ;  /* 0x0000004016057836 */ /* 0x040fe20000000000 */
[----:B------:R-:W-:Y:S02]  /*14b00*/  ISETP.GE.AND P2, PT, R22, UR4, PT ;  /* 0x0000000416007c0c */ /* 0x000fe4000bf46270 */
[----:B------:R-:W-:Y:S02]  /*14b10*/  CS2R R24, SRZ ;  /* 0x0000000000187805 */ /* 0x000fe4000001ff00 */
[----:B------:R-:W-:Y:S02]  /*14b20*/  ISETP.GE.AND P1, PT, R4, UR4, PT ;  /* 0x0000000404007c0c */ /* 0x000fe4000bf26270 */
[----:B------:R-:W-:Y:S02]  /*14b30*/  CS2R R26, SRZ ;  /* 0x00000000001a7805 */ /* 0x000fe4000001ff00 */
[----:B------:R-:W-:-:S02]  /*14b40*/  ISETP.GE.AND P0, PT, R5, UR4, PT ;  /* 0x0000000405007c0c */ /* 0x000fc4000bf06270 */
[----:B------:R-:W-:Y:S02]  /*14b50*/  CS2R R6, SRZ ;  /* 0x0000000000067805 */ /* 0x000fe4000001ff00 */
[----:B------:R-:W-:Y:S02]  /*14b60*/  CS2R R28, SRZ ;  /* 0x00000000001c7805 */ /* 0x000fe4000001ff00 */
[----:B------:R-:W-:Y:S02]  /*14b70*/  CS2R R30, SRZ ;  /* 0x00000000001e7805 */ /* 0x000fe4000001ff00 */
[----:B------:R-:W-:Y:S02]  /*14b80*/  @!P2 SHF.R.S32.HI R5, RZ, 0x1f, R22 ;  /* 0x0000001fff05a819 */ /* 0x000fe40000011416 */
[C---:B--2---:R-:W-:Y:S01]  /*14b90*/  @!P2 IADD3 R36, P3, R22.reuse, R3, RZ ;  /* 0x000000031624a210 */ /* 0x044fe20007f7e0ff */
[----:B------:R-:W-:Y:S01]  /*14ba0*/  @!P1 IMAD.SHL.U32 R42, R231, 0x10, RZ ;  /* 0x00000010e72a9824 */ /* 0x000fe200078e00ff */
[----:B------:R-:W-:Y:S01]  /*14bb0*/  @!P2 IADD3 R38, P4, R22, R21, RZ ;  /* 0x000000151626a210 */ /* 0x000fe20007f9e0ff */
[----:B------:R-:W-:-:S02]  /*14bc0*/  @!P0 IMAD.SHL.U32 R48, R233, 0x10, RZ ;  /* 0x00000010e9308824 */ /* 0x000fc400078e00ff */
[--C-:B-1----:R-:W-:Y:S01]  /*14bd0*/  @!P2 IMAD.X R37, R0, 0x1, R5.reuse, P3 ;  /* 0x000000010025a824 */ /* 0x102fe200018e0605 */
[-C--:B------:R-:W-:Y:S01]  /*14be0*/  @!P1 IADD3 R40, P5, R3, R42.reuse, RZ ;  /* 0x0000002a03289210 */ /* 0x080fe20007fbe0ff */
[----:B---3--:R-:W-:Y:S01]  /*14bf0*/  @!P2 IMAD.X R39, R20, 0x1, R5, P4 ;  /* 0x000000011427a824 */ /* 0x008fe200020e0605 */
[----:B------:R-:W-:Y:S02]  /*14c00*/  @!P1 SHF.R.S32.HI R5, RZ, 0x1f, R42 ;  /* 0x0000001fff059819 */ /* 0x000fe4000001142a */
[----:B------:R-:W-:Y:S02]  /*14c10*/  @!P1 IADD3 R42, P4, R21, R42, RZ ;  /* 0x0000002a152a9210 */ /* 0x000fe40007f9e0ff */
[----:B------:R-:W-:Y:S02]  /*14c20*/  CS2R R8, SRZ ;  /* 0x0000000000087805 */ /* 0x000fe4000001ff00 */
[-C--:B------:R-:W-:Y:S01]  /*14c30*/  @!P0 IADD3 R46, P3, R3, R48.reuse, RZ ;  /* 0x00000030032e8210 */ /* 0x080fe20007f7e0ff */
[--C-:B------:R-:W-:Y:S01]  /*14c40*/  @!P1 IMAD.X R41, R0, 0x1, R5.reuse, P5 ;  /* 0x0000000100299824 */ /* 0x100fe200028e0605 */
[----:B------:R-:W-:Y:S01]  /*14c50*/  @!P0 SHF.R.S32.HI R3, RZ, 0x1f, R48 ;  /* 0x0000001fff038819 */ /* 0x000fe20000011430 */
[----:B------:R-:W-:Y:S01]  /*14c60*/  @!P1 IMAD.X R43, R20, 0x1, R5, P4 ;  /* 0x00000001142b9824 */ /* 0x000fe200020e0605 */
[----:B------:R-:W-:-:S02]  /*14c70*/  @!P0 IADD3 R48, P5, R21, R48, RZ ;  /* 0x0000003015308210 */ /* 0x000fc40007fbe0ff */
[----:B------:R-:W-:Y:S02]  /*14c80*/  CS2R R4, SRZ ;  /* 0x0000000000047805 */ /* 0x000fe4000001ff00 */
[----:B------:R-:W-:Y:S02]  /*14c90*/  CS2R R10, SRZ ;  /* 0x00000000000a7805 */ /* 0x000fe4000001ff00 */
[----:B------:R-:W-:Y:S02]  /*14ca0*/  CS2R R32, SRZ ;  /* 0x0000000000207805 */ /* 0x000fe4000001ff00 */
[----:B------:R-:W-:Y:S02]  /*14cb0*/  CS2R R34, SRZ ;  /* 0x0000000000227805 */ /* 0x000fe4000001ff00 */
[----:B------:R-:W-:Y:S02]  /*14cc0*/  CS2R R12, SRZ ;  /* 0x00000000000c7805 */ /* 0x000fe4000001ff00 */
[----:B------:R-:W-:Y:S01]  /*14cd0*/  CS2R R14, SRZ ;  /* 0x00000000000e7805 */ /* 0x000fe2000001ff00 */
[--C-:B------:R-:W-:Y:S01]  /*14ce0*/  @!P0 IMAD.X R47, R0, 0x1, R3.reuse, P3 ;  /* 0x00000001002f8824 */ /* 0x100fe200018e0603 */
[----:B------:R0:W5:Y:S01]  /*14cf0*/  @!P2 LD.E.128 R24, desc[UR60][R36.64] ;  /* 0x0000003c2418a980 */ /* 0x000162000c101d00 */
[----:B------:R-:W-:-:S03]  /*14d00*/  @!P0 IMAD.X R49, R20, 0x1, R3, P5 ;  /* 0x0000000114318824 */ /* 0x000fc600028e0603 */
[----:B------:R0:W5:Y:S04]  /*14d10*/  @!P2 LD.E.128 R4, desc[UR60][R38.64] ;  /* 0x0000003c2604a980 */ /* 0x000168000c101d00 */
[----:B------:R0:W5:Y:S04]  /*14d20*/  @!P1 LD.E.128 R28, desc[UR60][R40.64] ;  /* 0x0000003c281c9980 */ /* 0x000168000c101d00 */
[----:B------:R0:W5:Y:S04]  /*14d30*/  @!P1 LD.E.128 R8, desc[UR60][R42.64] ;  /* 0x0000003c2a089980 */ /* 0x000168000c101d00 */
[----:B------:R0:W5:Y:S04]  /*14d40*/  @!P0 LD.E.128 R32, desc[UR60][R46.64] ;  /* 0x0000003c2e208980 */ /* 0x000168000c101d00 */
[----:B------:R0:W5:Y:S02]  /*14d50*/  @!P0 LD.E.128 R12, desc[UR60][R48.64] ;  /* 0x0000003c300c8980 */ /* 0x000164000c101d00 */
.L_x_1475:
[----:B------:R-:W-:Y:S05]  /*14d60*/  BSYNC B1 ;  /* 0x0000000000017941 */ /* 0x000fea0003800000 */
.L_x_1474:
        /* <DEDUP_REMOVED lines=10> */
.L_x_1767:
[----:B------:R-:W-:Y:S05]  /*14e10*/  BSYNC B1 ;  /* 0x0000000000017941 */ /* 0x000fea0003800000 */
.L_x_1476:
[----:B------:R-:W-:Y:S05]  /*14e20*/  @P1 BRA `(.L_x_1462) ;  /* 0x0000002c00e41947 */ /* 0x000fea0003800000 */
[----:B-1----:R-:W1:Y:S01]  /*14e30*/  LDC R0, c[0x0][0x3f4] ;  /* 0x0000fd00ff007b82 */ /* 0x002e620000000800 */
[C---:B------:R-:W-:Y:S01]  /*14e40*/  VIADD R3, R22.reuse, 0x20 ;  /* 0x0000002016037836 */ /* 0x040fe20000000000 */
[----:B------:R-:W-:Y:S01]  /*14e50*/  BSSY B1, `(.L_x_1478) ;  /* 0x00000fd000017945 */ /* 0x000fe20003800000 */
[C---:B--2---:R-:W-:Y:S01]  /*14e60*/  VIADD R21, R22.reuse, 0x40 ;  /* 0x0000004016157836 */ /* 0x044fe20000000000 */
[-C--:B-1----:R-:W-:Y:S02]  /*14e70*/  ISETP.GE.AND P0, PT, R22, R0.reuse, PT ;  /* 0x000000001600720c */ /* 0x082fe40003f06270 */
[-C--:B------:R-:W-:Y:S02]  /*14e80*/  ISETP.GE.AND P1, PT, R3, R0.reuse, PT ;  /* 0x000000000300720c */ /* 0x080fe40003f26270 */
[----:B------:R-:W-:-:S09]  /*14e90*/  ISETP.GE.AND P2, PT, R21, R0, PT ;  /* 0x000000001500720c */ /* 0x000fd20003f46270 */
[----:B------:R-:W-:Y:S05]  /*14ea0*/  @P0 BRA `(.L_x_1479) ;  /* 0x0000000c00dc0947 */ /* 0x000fea0003800000 */
[----:B------:R-:W2:Y:S01]  /*14eb0*/  LDL R68, [R1+0x8] ;  /* 0x0000080001447983 */ /* 0x000ea20000100800 */
[----:B-----5:R-:W-:Y:S02]  /*14ec0*/  SHF.R.U32.HI R3, RZ, 0x8, R24 ;  /* 0x00000008ff037819 */ /* 0x020fe40000011618 */
[----:B---3--:R-:W-:Y:S02]  /*14ed0*/  LOP3.LUT R20, R24, 0xff, RZ, 0xc0, !PT ;  /* 0x000000ff18147812 */ /* 0x008fe400078ec0ff */
[----:B------:R-:W-:Y:S02]  /*14ee0*/  LOP3.LUT R21, R3, 0xff, RZ, 0xc0, !PT ;  /* 0x000000ff03157812 */ /* 0x000fe400078ec0ff */
[----:B------:R-:W-:Y:S02]  /*14ef0*/  LEA.HI R3, R0, R232, RZ, 0x1c ;  /* 0x000000e800037211 */ /* 0x000fe400078fe0ff */
[----:B------:R-:W-:Y:S02]  /*14f00*/  PRMT R45, R21, 0x7604, R20 ;  /* 0x00007604152d7816 */ /* 0x000fe40000000014 */
[----:B0-----:R-:W-:-:S02]  /*14f10*/  SHF.R.U32.HI R39, RZ, 0x8, R26 ;  /* 0x00000008ff277819 */ /* 0x001fc4000001161a */
[----:B------:R-:W-:Y:S02]  /*14f20*/  SHF.R.S32.HI R20, RZ, 0x1f, R3 ;  /* 0x0000001fff147819 */ /* 0x000fe40000011403 */
[----:B------:R-:W-:Y:S02]  /*14f30*/  SHF.R.U32.HI R37, RZ, 0x8, R25 ;  /* 0x00000008ff257819 */ /* 0x000fe40000011619 */
[----:B------:R-:W-:Y:S02]  /*14f40*/  LOP3.LUT R38, R26, 0xff, RZ, 0xc0, !PT ;  /* 0x000000ff1a267812 */ /* 0x000fe400078ec0ff */
[----:B------:R-:W-:Y:S02]  /*14f50*/  LOP3.LUT R39, R39, 0xff, RZ, 0xc0, !PT ;  /* 0x000000ff27277812 */ /* 0x000fe400078ec0ff */
[----:B------:R-:W-:Y:S01]  /*14f60*/  LEA.HI R21, R20, R3, RZ, 0x2 ;  /* 0x0000000314157211 */ /* 0x000fe200078f10ff */
[----:B------:R-:W-:Y:S01]  /*14f70*/  IMAD.SHL.U32 R3, R3, 0x10, RZ ;  /* 0x0000001003037824 */ /* 0x000fe200078e00ff */
[----:B------:R-:W-:-:S02]  /*14f80*/  LOP3.LUT R36, R25, 0xff, RZ, 0xc0, !PT ;  /* 0x000000ff19247812 */ /* 0x000fc400078ec0ff */
[----:B------:R-:W-:Y:S01]  /*14f90*/  LOP3.LUT R37, R37, 0xff, RZ, 0xc0, !PT ;  /* 0x000000ff25257812 */ /* 0x000fe200078ec0ff */
[----:B------:R-:W-:Y:S01]  /*14fa0*/  IMAD.SHL.U32 R21, R21, 0x800, RZ ;  /* 0x0000080015157824 */ /* 0x000fe200078e00ff */
[----:B------:R-:W-:Y:S02]  /*14fb0*/  PRMT R47, R39, 0x7604, R38 ;  /* 0x00007604272f7816 */ /* 0x000fe40000000026 */
[----:B------:R-:W-:Y:S02]  /*14fc0*/  SHF.R.U32.HI R39, RZ, 0x8, R27 ;  /* 0x00000008ff277819 */ /* 0x000fe4000001161b */
[----:B------:R-:W-:Y:S02]  /*14fd0*/  LOP3.LUT R20, R204, 0x30, R3, 0xf8, !PT ;  /* 0x00000030cc147812 */ /* 0x000fe400078ef803 */
[----:B------:R-:W-:Y:S02]  /*14fe0*/  PRMT R46, R37, 0x7604, R36 ;  /* 0x00007604252e7816 */ /* 0x000fe40000000024 */
[----:B------:R-:W-:-:S02]  /*14ff0*/  LOP3.LUT R36, R27, 0xff, RZ, 0xc0, !PT ;  /* 0x000000ff1b247812 */ /* 0x000fc400078ec0ff */
[----:B------:R-:W-:Y:S02]  /*15000*/  LOP3.LUT R3, R39, 0xff, RZ, 0xc0, !PT ;  /* 0x000000ff27037812 */ /* 0x000fe400078ec0ff */
[----:B------:R-:W-:Y:S02]  /*15010*/  LOP3.LUT R20, R20, R205, RZ, 0x3c, !PT ;  /* 0x000000cd14147212 */ /* 0x000fe400078e3cff */
[----:B------:R-:W-:Y:S02]  /*15020*/  LOP3.LUT R21, R21, 0xffffe000, RZ, 0xc0, !PT ;  /* 0xffffe00015157812 */ /* 0x000fe400078ec0ff */
[----:B------:R-:W-:Y:S02]  /*15030*/  PRMT R48, R3, 0x7604, R36 ;  /* 0x0000760403307816 */ /* 0x000fe40000000024 */
[----:B------:R-:W-:Y:S02]  /*15040*/  IADD3 R3, R20, R206, R21 ;  /* 0x000000ce14037210 */ /* 0x000fe40007ffe015 */
[----:B------:R-:W-:-:S02]  /*15050*/  SHF.R.U32.HI R38, RZ, 0x8, R4 ;  /* 0x00000008ff267819 */ /* 0x000fc40000011604 */
[----:B------:R-:W-:Y:S01]  /*15060*/  LOP3.LUT R37, R4, 0xff, RZ, 0xc0, !PT ;  /* 0x000000ff04257812 */ /* 0x000fe200078ec0ff */
[----:B------:R-:W-:Y:S01]  /*15070*/  IMAD.IADD R3, R16, 0x1, R3 ;  /* 0x0000000110037824 */ /* 0x000fe200078e0203 */
[----:B------:R-:W-:Y:S02]  /*15080*/  LOP3.LUT R38, R38, 0xff, RZ, 0xc0, !PT ;  /* 0x000000ff26267812 */ /* 0x000fe400078ec0ff */
[----:B------:R-:W-:Y:S02]  /*15090*/  SHF.R.U32.HI R21, RZ, 0x8, R5 ;  /* 0x00000008ff157819 */ /* 0x000fe40000011605 */
[----:B------:R-:W0:Y:S01]  /*150a0*/  LDS.128 R40, [R3+0x14400] ;  /* 0x0144000003287984 */ /* 0x000e220000000c00 */
[----:B------:R-:W-:Y:S02]  /*150b0*/  PRMT R53, R38, 0x7604, R37 ;  /* 0x0000760426357816 */ /* 0x000fe40000000025 */
[----:B------:R-:W-:Y:S02]  /*150c0*/  SHF.R.U32.HI R50, RZ, 0x8, R6 ;  /* 0x00000008ff327819 */ /* 0x000fe40000011606 */
[----:B------:R-:W-:-:S02]  /*150d0*/  LOP3.LUT R20, R5, 0xff, RZ, 0xc0, !PT ;  /* 0x000000ff05147812 */ /* 0x000fc400078ec0ff */
[----:B------:R-:W-:Y:S02]  /*150e0*/  LOP3.LUT R21, R21, 0xff, RZ, 0xc0, !PT ;  /* 0x000000ff15157812 */ /* 0x000fe400078ec0ff */
[----:B------:R-:W-:Y:S02]  /*150f0*/  LOP3.LUT R49, R6, 0xff, RZ, 0xc0, !PT ;  /* 0x000000ff06317812 */ /* 0x000fe400078ec0ff */
[----:B------:R-:W-:Y:S02]  /*15100*/  LOP3.LUT R50, R50, 0xff, RZ, 0xc0, !PT ;  /* 0x000000ff32327812 */ /* 0x000fe400078ec0ff */
[----:B------:R-:W-:Y:S02]  /*15110*/  PRMT R20, R21, 0x7604, R20 ;  /* 0x0000760415147816 */ /* 0x000fe40000000014 */
[----:B------:R-:W-:Y:S02]  /*15120*/  SHF.R.U32.HI R55, RZ, 0x10, R5 ;  /* 0x00000010ff377819 */ /* 0x000fe40000011605 */
[----:B------:R-:W-:-:S02]  /*15130*/  SHF.R.U32.HI R21, RZ, 0x10, R25 ;  /* 0x00000010ff157819 */ /* 0x000fc40000011619 */
[----:B------:R-:W-:Y:S01]  /*15140*/  PRMT R57, R50, 0x7604, R49 ;  /* 0x0000760432397816 */ /* 0x000fe20000000031 */
[----:B------:R-:W-:Y:S01]  /*15150*/  IMAD.U32 R55, R55, 0x10000, RZ ;  /* 0x0001000037377824 */ /* 0x000fe200078e00ff */
[----:B------:R-:W-:Y:S01]  /*15160*/  SHF.R.U32.HI R49, RZ, 0x10, R27 ;  /* 0x00000010ff317819 */ /* 0x000fe2000001161b */
[----:B------:R-:W-:Y:S01]  /*15170*/  IMAD.U32 R21, R21, 0x10000, RZ ;  /* 0x0001000015157824 */ /* 0x000fe200078e00ff */
[----:B------:R-:W-:Y:S02]  /*15180*/  SHF.R.U32.HI R52, RZ, 0x8, R7 ;  /* 0x00000008ff347819 */ /* 0x000fe40000011607 */
[----:B------:R-:W-:Y:S01]  /*15190*/  LOP3.LUT R51, R7, 0xff, RZ, 0xc0, !PT ;  /* 0x000000ff07337812 */ /* 0x000fe200078ec0ff */
[----:B------:R-:W-:Y:S01]  /*151a0*/  IMAD.U32 R49, R49, 0x10000, RZ ;  /* 0x0001000031317824 */ /* 0x000fe200078e00ff */
[----:B------:R-:W-:Y:S02]  /*151b0*/  LOP3.LUT R52, R52, 0xff, RZ, 0xc0, !PT ;  /* 0x000000ff34347812 */ /* 0x000fe400078ec0ff */
[----:B------:R-:W-:-:S02]  /*151c0*/  LOP3.LUT R55, R20, 0xff0000, R55, 0xf8, !PT ;  /* 0x00ff000014377812 */ /* 0x000fc400078ef837 */
[----:B------:R-:W-:Y:S02]  /*151d0*/  LOP3.LUT R21, R46, 0xff0000, R21, 0xf8, !PT ;  /* 0x00ff00002e157812 */ /* 0x000fe400078ef815 */
[----:B------:R-:W-:Y:S02]  /*151e0*/  PRMT R52, R52, 0x7604, R51 ;  /* 0x0000760434347816 */ /* 0x000fe40000000033 */
[----:B------:R-:W-:Y:S02]  /*151f0*/  SHF.R.U32.HI R59, RZ, 0x10, R7 ;  /* 0x00000010ff3b7819 */ /* 0x000fe40000011607 */
[----:B------:R-:W-:Y:S02]  /*15200*/  LOP3.LUT R51, R48, 0xff0000, R49, 0xf8, !PT ;  /* 0x00ff000030337812 */ /* 0x000fe400078ef831 */
[----:B------:R-:W-:Y:S01]  /*15210*/  LOP3.LUT R47, R47, 0xff0000, R26, 0xf8, !PT ;  /* 0x00ff00002f2f7812 */ /* 0x000fe200078ef81a */
[----:B------:R-:W-:Y:S01]  /*15220*/  IMAD.U32 R59, R59, 0x10000, RZ ;  /* 0x000100003b3b7824 */ /* 0x000fe200078e00ff */
[----:B------:R-:W-:-:S02]  /*15230*/  LOP3.LUT R55, R55, 0xff000000, R5, 0xf8, !PT ;  /* 0xff00000037377812 */ /* 0x000fc400078ef805 */
[----:B------:R-:W-:Y:S02]  /*15240*/  LOP3.LUT R50, R21, 0xff000000, R25, 0xf8, !PT ;  /* 0xff00000015327812 */ /* 0x000fe400078ef819 */
[----:B------:R-:W-:Y:S02]  /*15250*/  LOP3.LUT R21, R53, 0xff0000, R4, 0xf8, !PT ;  /* 0x00ff000035157812 */ /* 0x000fe400078ef804 */
[----:B------:R-:W-:Y:S02]  /*15260*/  LOP3.LUT R45, R45, 0xff0000, R24, 0xf8, !PT ;  /* 0x00ff00002d2d7812 */ /* 0x000fe400078ef818 */
[----:B------:R-:W-:Y:S02]  /*15270*/  LOP3.LUT R53, R51, 0xff000000, R27, 0xf8, !PT ;  /* 0xff00000033357812 */ /* 0x000fe400078ef81b */
[----:B------:R-:W-:Y:S02]  /*15280*/  LOP3.LUT R20, R47, 0xff000000, R26, 0xf8, !PT ;  /* 0xff0000002f147812 */ /* 0x000fe400078ef81a */
[----:B------:R-:W-:-:S02]  /*15290*/  F2FP.F16.E4M3.UNPACK_B R56, R55 ;  /* 0x00000037ff38723e */ /* 0x000fc400020006ff */
[-C--:B0-----:R-:W-:Y:S02]  /*152a0*/  F2FP.F16.E4M3.UNPACK_B R27, R41.reuse ;  /* 0x00000029ff1b723e */ /* 0x081fe400020006ff */
[----:B------:R-:W-:Y:S01]  /*152b0*/  F2FP.F16.E4M3.UNPACK_B R26, R50 ;  /* 0x00000032ff1a723e */ /* 0x000fe200020006ff */
[----:B------:R-:W-:Y:S01]  /*152c0*/  HADD2.F32 R58, -RZ, R56.H0_H0 ;  /* 0x20000038ff3a7230 */ /* 0x000fe20000004100 */
[----:B------:R-:W-:Y:S01]  /*152d0*/  LOP3.LUT R49, R45, 0xff000000, R24, 0xf8, !PT ;  /* 0xff0000002d317812 */ /* 0x000fe200078ef818 */
[----:B------:R-:W-:Y:S01]  /*152e0*/  HADD2.F32 R5, -RZ, R27.H0_H0 ;  /* 0x2000001bff057230 */ /* 0x000fe20000004100 */
[----:B------:R-:W-:Y:S01]  /*152f0*/  LOP3.LUT R59, R52, 0xff0000, R59, 0xf8, !PT ;  /* 0x00ff0000343b7812 */ /* 0x000fe200078ef83b */
[----:B------:R-:W-:Y:S01]  /*15300*/  HADD2.F32 R52, -RZ, R26.H0_H0 ;  /* 0x2000001aff347230 */ /* 0x000fe20000004100 */
[----:B------:R-:W-:Y:S02]  /*15310*/  F2FP.F16.E4M3.UNPACK_B R46, R41.H1 ;  /* 0x00000029ff2e723e */ /* 0x000fe400030006ff */
[C---:B------:R-:W-:Y:S01]  /*15320*/  FMUL.FTZ R60, R5.reuse, R58 ;  /* 0x0000003a053c7220 */ /* 0x040fe20000410000 */
[----:B------:R-:W-:Y:S01]  /*15330*/  F2FP.F16.E4M3.UNPACK_B R50, R50.H1 ;  /* 0x00000032ff32723e */ /* 0x000fe200030006ff */
[----:B------:R-:W-:Y:S01]  /*15340*/  FMUL.FTZ R51, R5, R52 ;  /* 0x0000003405337220 */ /* 0x000fe20000410000 */
[----:B------:R-:W-:-:S02]  /*15350*/  LOP3.LUT R57, R57, 0xff0000, R6, 0xf8, !PT ;  /* 0x00ff000039397812 */ /* 0x000fc400078ef806 */
[----:B------:R-:W-:Y:S02]  /*15360*/  LOP3.LUT R59, R59, 0xff000000, R7, 0xf8, !PT ;  /* 0xff0000003b3b7812 */ /* 0x000fe400078ef807 */
[-C--:B------:R-:W-:Y:S02]  /*15370*/  F2FP.F16.E4M3.UNPACK_B R47, R43.reuse ;  /* 0x0000002bff2f723e */ /* 0x080fe400020006ff */
[----:B------:R-:W-:Y:S02]  /*15380*/  F2FP.F16.E4M3.UNPACK_B R48, R43.H1 ;  /* 0x0000002bff30723e */ /* 0x000fe400030006ff */
[-C--:B------:R-:W-:Y:S02]  /*15390*/  F2FP.F16.E4M3.UNPACK_B R7, R42.reuse ;  /* 0x0000002aff07723e */ /* 0x080fe400020006ff */
[----:B------:R-:W-:Y:S01]  /*153a0*/  F2FP.F16.E4M3.UNPACK_B R43, R42.H1 ;  /* 0x0000002aff2b723e */ /* 0x000fe200030006ff */
[--C-:B------:R-:W-:Y:S01]  /*153b0*/  HADD2.F32 R42, -RZ, R46.reuse.H0_H0 ;  /* 0x2000002eff2a7230 */ /* 0x100fe20000004100 */
[----:B------:R-:W-:Y:S01]  /*153c0*/  F2FP.F16.E4M3.UNPACK_B R55, R55.H1 ;  /* 0x00000037ff37723e */ /* 0x000fe200030006ff */
[----:B------:R-:W-:Y:S01]  /*153d0*/  HADD2.F32 R46, -RZ, R46.H1_H1 ;  /* 0x3000002eff2e7230 */ /* 0x000fe20000004100 */
[----:B------:R-:W-:Y:S01]  /*153e0*/  LOP3.LUT R6, R57, 0xff000000, R6, 0xf8, !PT ;  /* 0xff00000039067812 */ /* 0x000fe200078ef806 */
[----:B------:R-:W-:Y:S01]  /*153f0*/  HADD2.F32 R57, -RZ, R56.H1_H1 ;  /* 0x30000038ff397230 */ /* 0x000fe20000004100 */
[----:B------:R-:W-:Y:S01]  /*15400*/  LOP3.LUT R54, R21, 0xff000000, R4, 0xf8, !PT ;  /* 0xff00000015367812 */ /* 0x000fe200078ef804 */
[--C-:B------:R-:W-:Y:S01]  /*15410*/  HADD2.F32 R56, -RZ, R55.reuse.H0_H0 ;  /* 0x20000037ff387230 */ /* 0x100fe20000004100 */
[-C--:B------:R-:W-:Y:S01]  /*15420*/  F2FP.F16.E4M3.UNPACK_B R41, R40.reuse ;  /* 0x00000028ff29723e */ /* 0x080fe200020006ff */
[----:B------:R-:W-:Y:S01]  /*15430*/  HADD2.F32 R55, -RZ, R55.H1_H1 ;  /* 0x30000037ff377230 */ /* 0x000fe20000004100 */
[----:B------:R-:W-:Y:S01]  /*15440*/  F2FP.F16.E4M3.UNPACK_B R40, R40.H1 ;  /* 0x00000028ff28723e */ /* 0x000fe200030006ff */
[----:B--2---:R-:W0:Y:S02]  /*15450*/  LDS.128 R36, [R68+0x14400] ;  /* 0x0144000044247984 */ /* 0x004e240000000c00 */
[----:B0-----:R-:W-:-:S02]  /*15460*/  F2FP.F16.E4M3.UNPACK_B R24, R37 ;  /* 0x00000025ff18723e */ /* 0x001fc400020006ff */
[----:B------:R-:W-:Y:S02]  /*15470*/  F2FP.F16.E4M3.UNPACK_B R37, R37.H1 ;  /* 0x00000025ff25723e */ /* 0x000fe400030006ff */
[-C--:B------:R-:W-:Y:S01]  /*15480*/  F2FP.F16.E4M3.UNPACK_B R45, R39.reuse ;  /* 0x00000027ff2d723e */ /* 0x080fe200020006ff */
[----:B------:R-:W-:Y:S01]  /*15490*/  HADD2.F32 R25, -RZ, R24.H0_H0 ;  /* 0x20000018ff197230 */ /* 0x000fe20000004100 */
[----:B------:R-:W-:Y:S02]  /*154a0*/  F2FP.F16.E4M3.UNPACK_B R39, R39.H1 ;  /* 0x00000027ff27723e */ /* 0x000fe400030006ff */
[----:B------:R-:W-:Y:S02]  /*154b0*/  F2FP.F16.E4M3.UNPACK_B R21, R36 ;  /* 0x00000024ff15723e */ /* 0x000fe400020006ff */
[C---:B------:R-:W-:Y:S01]  /*154c0*/  FFMA.FTZ R5, R25.reuse, R52, -R60 ;  /* 0x0000003419057223 */ /* 0x040fe2000001083c */
[----:B------:R-:W-:Y:S01]  /*154d0*/  FFMA.FTZ R25, R25, R58, R51 ;  /* 0x0000003a19197223 */ /* 0x000fe20000010033 */
[----:B------:R-:W-:-:S02]  /*154e0*/  HADD2.F32 R51, -RZ, R26.H1_H1 ;  /* 0x3000001aff337230 */ /* 0x000fc40000004100 */
[C---:B------:R-:W-:Y:S01]  /*154f0*/  FMUL.FTZ R60, R42.reuse, R56 ;  /* 0x000000382a3c7220 */ /* 0x040fe20000410000 */
[----:B------:R-:W-:Y:S01]  /*15500*/  HADD2.F32 R26, -RZ, R24.H1_H1 ;  /* 0x30000018ff1a7230 */ /* 0x000fe20000004100 */
[----:B------:R-:W-:Y:S01]  /*15510*/  F2FP.F16.E4M3.UNPACK_B R36, R36.H1 ;  /* 0x00000024ff24723e */ /* 0x000fe200030006ff */
[----:B------:R-:W-:Y:S01]  /*15520*/  HADD2.F32 R52, -RZ, R50.H0_H0 ;  /* 0x20000032ff347230 */ /* 0x000fe20000004100 */
[-C--:B------:R-:W-:Y:S01]  /*15530*/  F2FP.F16.E4M3.UNPACK_B R4, R38.reuse ;  /* 0x00000026ff04723e */ /* 0x080fe200020006ff */
[----:B------:R-:W-:Y:S01]  /*15540*/  HADD2.F32 R24, -RZ, R27.H1_H1 ;  /* 0x3000001bff187230 */ /* 0x000fe20000004100 */
[----:B------:R-:W-:Y:S01]  /*15550*/  F2FP.F16.E4M3.UNPACK_B R38, R38.H1 ;  /* 0x00000026ff26723e */ /* 0x000fe200030006ff */
[----:B------:R-:W-:Y:S02]  /*15560*/  HADD2.F32 R27, -RZ, R37.H0_H0 ;  /* 0x20000025ff1b7230 */ /* 0x000fe40000004100 */
[----:B------:R-:W-:Y:S01]  /*15570*/  FMUL.FTZ R63, R42, R52 ;  /* 0x000000342a3f7220 */ /* 0x000fe20000410000 */
[----:B------:R-:W-:-:S02]  /*15580*/  HADD2.F32 R42, -RZ, R47.H0_H0 ;  /* 0x2000002fff2a7230 */ /* 0x000fc40000004100 */
[C---:B------:R-:W-:Y:S01]  /*15590*/  FMUL.FTZ R61, R24.reuse, R57 ;  /* 0x00000039183d7220 */ /* 0x040fe20000410000 */
[----:B------:R-:W-:Y:S01]  /*155a0*/  FMUL.FTZ R58, R24, R51 ;  /* 0x00000033183a7220 */ /* 0x000fe20000410000 */
[C---:B------:R-:W-:Y:S01]  /*155b0*/  FFMA.FTZ R63, R27.reuse, R56, R63 ;  /* 0x000000381b3f7223 */ /* 0x040fe2000001003f */
[----:B------:R-:W-:Y:S01]  /*155c0*/  F2FP.F16.E4M3.UNPACK_B R56, R59 ;  /* 0x0000003bff38723e */ /* 0x000fe200020006ff */
[C---:B------:R-:W-:Y:S01]  /*155d0*/  FFMA.FTZ R24, R26.reuse, R51, -R61 ;  /* 0x000000331a187223 */ /* 0x040fe2000001083d */
[----:B------:R-:W-:Y:S01]  /*155e0*/  F2FP.F16.E4M3.UNPACK_B R51, R53 ;  /* 0x00000035ff33723e */ /* 0x000fe200020006ff */
[----:B------:R-:W-:Y:S01]  /*155f0*/  FFMA.FTZ R26, R26, R57, R58 ;  /* 0x000000391a1a7223 */ /* 0x000fe2000001003a */
[----:B------:R-:W-:Y:S01]  /*15600*/  FFMA.FTZ R60, R27, R52, -R60 ;  /* 0x000000341b3c7223 */ /* 0x000fe2000001083c */
[----:B------:R-:W-:Y:S02]  /*15610*/  HADD2.F32 R57, -RZ, R56.H0_H0 ;  /* 0x20000038ff397230 */ /* 0x000fe40000004100 */
[----:B------:R-:W-:Y:S01]  /*15620*/  FMUL.FTZ R58, R46, R55 ;  /* 0x000000372e3a7220 */ /* 0x000fe20000410000 */
[----:B------:R-:W-:Y:S01]  /*15630*/  HADD2.F32 R52, -RZ, R51.H0_H0 ;  /* 0x20000033ff347230 */ /* 0x000fe20000004100 */
[----:B------:R-:W-:Y:S01]  /*15640*/  F2FP.F16.E4M3.UNPACK_B R59, R59.H1 ;  /* 0x0000003bff3b723e */ /* 0x000fe200030006ff */
[----:B------:R-:W-:-:S02]  /*15650*/  HADD2.F32 R50, -RZ, R50.H1_H1 ;  /* 0x30000032ff327230 */ /* 0x000fc40000004100 */
[CC--:B------:R-:W-:Y:S01]  /*15660*/  FMUL.FTZ R62, R42.reuse, R57.reuse ;  /* 0x000000392a3e7220 */ /* 0x0c0fe20000410000 */
[----:B------:R-:W-:Y:S02]  /*15670*/  HADD2.F32 R27, -RZ, R45.H0_H0 ;  /* 0x2000002dff1b7230 */ /* 0x000fe40000004100 */
[----:B------:R-:W-:Y:S01]  /*15680*/  FMUL.FTZ R42, R42, R52 ;  /* 0x000000342a2a7220 */ /* 0x000fe20000410000 */
[----:B------:R-:W-:Y:S02]  /*15690*/  HADD2.F32 R37, -RZ, R37.H1_H1 ;  /* 0x30000025ff257230 */ /* 0x000fe40000004100 */
[----:B------:R-:W-:Y:S01]  /*156a0*/  FMUL.FTZ R46, R46, R50 ;  /* 0x000000322e2e7220 */ /* 0x000fe20000410000 */
[----:B------:R-:W-:Y:S02]  /*156b0*/  HADD2.F32 R56, -RZ, R56.H1_H1 ;  /* 0x30000038ff387230 */ /* 0x000fe40000004100 */
[----:B------:R-:W-:Y:S01]  /*156c0*/  FFMA.FTZ R57, R27, R57, R42 ;  /* 0x000000391b397223 */ /* 0x000fe2000001002a */
[----:B------:R-:W-:Y:S01]  /*156d0*/  HADD2.F32 R47, -RZ, R47.H1_H1 ;  /* 0x3000002fff2f7230 */ /* 0x000fe20000004100 */
[----:B------:R-:W-:Y:S01]  /*156e0*/  F2FP.F16.E4M3.UNPACK_B R53, R53.H1 ;  /* 0x00000035ff35723e */ /* 0x000fe200030006ff */
[----:B------:R-:W-:-:S02]  /*156f0*/  HADD2.F32 R42, -RZ, R51.H1_H1 ;  /* 0x30000033ff2a7230 */ /* 0x000fc40000004100 */
[C---:B------:R-:W-:Y:S01]  /*15700*/  FFMA.FTZ R61, R37.reuse, R50, -R58 ;  /* 0x00000032253d7223 */ /* 0x040fe2000001083a */
[----:B------:R-:W-:Y:S01]  /*15710*/  FFMA.FTZ R58, R37, R55, R46 ;  /* 0x00000037253a7223 */ /* 0x000fe2000001002e */
[----:B------:R-:W-:Y:S01]  /*15720*/  FFMA.FTZ R62, R27, R52, -R62 ;  /* 0x000000341b3e7223 */ /* 0x000fe2000001083e */
[----:B------:R-:W-:Y:S02]  /*15730*/  HADD2.F32 R45, -RZ, R45.H1_H1 ;  /* 0x3000002dff2d7230 */ /* 0x000fe40000004100 */
[C---:B------:R-:W-:Y:S01]  /*15740*/  FMUL.FTZ R52, R47.reuse, R56 ;  /* 0x000000382f347220 */ /* 0x040fe20000410000 */
[----:B------:R-:W-:Y:S02]  /*15750*/  HADD2.F32 R50, -RZ, R59.H0_H0 ;  /* 0x2000003bff327230 */ /* 0x000fe40000004100 */
[-C--:B------:R-:W-:Y:S01]  /*15760*/  FMUL.FTZ R47, R47, R42.reuse ;  /* 0x0000002a2f2f7220 */ /* 0x080fe20000410000 */
[----:B------:R-:W-:Y:S02]  /*15770*/  HADD2.F32 R37, -RZ, R48.H0_H0 ;  /* 0x20000030ff257230 */ /* 0x000fe40000004100 */
[----:B------:R-:W-:Y:S01]  /*15780*/  FFMA.FTZ R55, R45, R42, -R52 ;  /* 0x0000002a2d377223 */ /* 0x000fe20000010834 */
[----:B------:R-:W-:-:S02]  /*15790*/  HADD2.F32 R46, -RZ, R53.H0_H0 ;  /* 0x20000035ff2e7230 */ /* 0x000fc40000004100 */
[----:B------:R-:W-:Y:S01]  /*157a0*/  FFMA.FTZ R56, R45, R56, R47 ;  /* 0x000000382d387223 */ /* 0x000fe2000001002f */
[----:B------:R-:W-:Y:S02]  /*157b0*/  HADD2.F32 R27, -RZ, R39.H0_H0 ;  /* 0x20000027ff1b7230 */ /* 0x000fe40000004100 */
[C---:B------:R-:W-:Y:S01]  /*157c0*/  FMUL.FTZ R64, R37.reuse, R50 ;  /* 0x0000003225407220 */ /* 0x040fe20000410000 */
[----:B------:R-:W-:Y:S01]  /*157d0*/  F2FP.F16.E4M3.UNPACK_B R45, R54.H1 ;  /* 0x00000036ff2d723e */ /* 0x000fe200030006ff */
[-C--:B------:R-:W-:Y:S01]  /*157e0*/  FMUL.FTZ R37, R37, R46.reuse ;  /* 0x0000002e25257220 */ /* 0x080fe20000410000 */
[-C--:B------:R-:W-:Y:S01]  /*157f0*/  F2FP.F16.E4M3.UNPACK_B R42, R49.reuse.H1 ;  /* 0x00000031ff2a723e */ /* 0x080fe200030006ff */
[----:B------:R-:W-:Y:S02]  /*15800*/  HADD2.F32 R53, -RZ, R53.H1_H1 ;  /* 0x30000035ff357230 */ /* 0x000fe40000004100 */
[C---:B------:R-:W-:Y:S01]  /*15810*/  FFMA.FTZ R64, R27.reuse, R46, -R64 ;  /* 0x0000002e1b407223 */ /* 0x040fe20000010840 */
[----:B------:R-:W-:Y:S01]  /*15820*/  FFMA.FTZ R65, R27, R50, R37 ;  /* 0x000000321b417223 */ /* 0x000fe20000010025 */
[----:B------:R-:W-:Y:S01]  /*15830*/  HADD2.F32 R59, -RZ, R59.H1_H1 ;  /* 0x3000003bff3b7230 */ /* 0x000fe20000004100 */
[----:B------:R-:W-:Y:S01]  /*15840*/  F2FP.F16.E4M3.UNPACK_B R54, R54 ;  /* 0x00000036ff36723e */ /* 0x000fe200020006ff */
[----:B------:R-:W-:Y:S01]  /*15850*/  HADD2.F32 R48, -RZ, R48.H1_H1 ;  /* 0x30000030ff307230 */ /* 0x000fe20000004100 */
[----:B------:R-:W-:Y:S01]  /*15860*/  F2FP.F16.E4M3.UNPACK_B R49, R49 ;  /* 0x00000031ff31723e */ /* 0x000fe200020006ff */
[----:B------:R-:W-:Y:S01]  /*15870*/  HADD2.F32 R50, -RZ, R45.H0_H0 ;  /* 0x2000002dff327230 */ /* 0x000fe20000004100 */
[----:B------:R-:W-:Y:S01]  /*15880*/  F2FP.SATFINITE.E4M3.F32.PACK_AB_MERGE_C R60, R61, R60, RZ ;  /* 0x0000003c3d3c723e */ /* 0x000fe200048070ff */
        /* <DEDUP_REMOVED lines=13> */
[C---:B------:R-:W-:Y:S01]  /*15960*/  FFMA.FTZ R67, R39.reuse, R53, -R52 ;  /* 0x0000003527437223 */ /* 0x040fe20000010834 */
[----:B------:R-:W-:Y:S01]  /*15970*/  FFMA.FTZ R66, R39, R59, R66 ;  /* 0x0000003b27427223 */ /* 0x000fe20000010042 */
[----:B------:R-:W-:Y:S02]  /*15980*/  HADD2.F32 R36, -RZ, R36.H1_H1 ;  /* 0x30000024ff247230 */ /* 0x000fe40000004100 */
[C---:B------:R-:W-:Y:S01]  /*15990*/  FMUL.FTZ R39, R40.reuse, R45 ;  /* 0x0000002d28277220 */ /* 0x040fe20000410000 */
[----:B------:R-:W-:Y:S01]  /*159a0*/  FMUL.FTZ R42, R40, R27 ;  /* 0x0000001b282a7220 */ /* 0x000fe20000410000 */
[----:B------:R-:W-:Y:S01]  /*159b0*/  HADD2.F32 R40, -RZ, R54.H0_H0 ;  /* 0x20000036ff287230 */ /* 0x000fe20000004100 */
[----:B------:R-:W-:Y:S01]  /*159c0*/  F2FP.SATFINITE.E4M3.F32.PACK_AB_MERGE_C R58, R58, R63, RZ ;  /* 0x0000003f3a3a723e */ /* 0x000fe200048070ff */
[----:B------:R-:W-:-:S02]  /*159d0*/  HADD2.F32 R37, -RZ, R41.H0_H0 ;  /* 0x20000029ff257230 */ /* 0x000fc40000004100 */
[C---:B------:R-:W-:Y:S01]  /*159e0*/  FFMA.FTZ R52, R36.reuse, R27, -R39 ;  /* 0x0000001b24347223 */ /* 0x040fe20000010827 */
[----:B------:R-:W-:Y:S01]  /*159f0*/  FFMA.FTZ R51, R36, R45, R42 ;  /* 0x0000002d24337223 */ /* 0x000fe2000001002a */
[----:B------:R-:W-:Y:S01]  /*15a00*/  HADD2.F32 R36, -RZ, R49.H0_H0 ;  /* 0x20000031ff247230 */ /* 0x000fe20000004100 */
[----:B------:R-:W-:Y:S01]  /*15a10*/  F2FP.F16.E4M3.UNPACK_B R39, R6.H1 ;  /* 0x00000006ff27723e */ /* 0x000fe200030006ff */
[----:B------:R-:W-:Y:S02]  /*15a20*/  HADD2.F32 R27, -RZ, R21.H0_H0 ;  /* 0x20000015ff1b7230 */ /* 0x000fe40000004100 */
[C---:B------:R-:W-:Y:S01]  /*15a30*/  FMUL.FTZ R42, R37.reuse, R40 ;  /* 0x00000028252a7220 */ /* 0x040fe20000410000 */
[----:B------:R-:W-:Y:S02]  /*15a40*/  HADD2.F32 R54, -RZ, R54.H1_H1 ;  /* 0x30000036ff367230 */ /* 0x000fe40000004100 */
[----:B------:R-:W-:Y:S01]  /*15a50*/  FMUL.FTZ R46, R37, R36 ;  /* 0x00000024252e7220 */ /* 0x000fe20000410000 */
[----:B------:R-:W-:-:S02]  /*15a60*/  HADD2.F32 R41, -RZ, R41.H1_H1 ;  /* 0x30000029ff297230 */ /* 0x000fc40000004100 */
[----:B------:R-:W-:Y:S01]  /*15a70*/  FFMA.FTZ R42, R27, R36, -R42 ;  /* 0x000000241b2a7223 */ /* 0x000fe2000001082a */
[----:B------:R-:W-:Y:S01]  /*15a80*/  HADD2.F32 R36, -RZ, R49.H1_H1 ;  /* 0x30000031ff247230 */ /* 0x000fe20000004100 */
[----:B------:R-:W-:Y:S01]  /*15a90*/  F2FP.F16.E4M3.UNPACK_B R37, R20.H1 ;  /* 0x00000014ff25723e */ /* 0x000fe200030006ff */
[----:B------:R-:W-:Y:S02]  /*15aa0*/  HADD2.F32 R21, -RZ, R21.H1_H1 ;  /* 0x30000015ff157230 */ /* 0x000fe40000004100 */
[----:B------:R-:W-:Y:S01]  /*15ab0*/  FMUL.FTZ R48, R41, R54 ;  /* 0x0000003629307220 */ /* 0x000fe20000410000 */
[----:B------:R-:W-:Y:S01]  /*15ac0*/  FFMA.FTZ R46, R27, R40, R46 ;  /* 0x000000281b2e7223 */ /* 0x000fe2000001002e */
[-C--:B------:R-:W-:Y:S01]  /*15ad0*/  FMUL.FTZ R45, R41, R36.reuse ;  /* 0x00000024292d7220 */ /* 0x080fe20000410000 */
[----:B------:R-:W-:Y:S02]  /*15ae0*/  HADD2.F32 R40, -RZ, R39.H0_H0 ;  /* 0x20000027ff287230 */ /* 0x000fe40000004100 */
[----:B------:R-:W-:Y:S01]  /*15af0*/  FFMA.FTZ R41, R21, R36, -R48 ;  /* 0x0000002415297223 */ /* 0x000fe20000010830 */
[----:B------:R-:W-:-:S02]  /*15b00*/  HADD2.F32 R27, -RZ, R43.H0_H0 ;  /* 0x2000002bff1b7230 */ /* 0x000fc40000004100 */
[----:B------:R-:W-:Y:S01]  /*15b10*/  FFMA.FTZ R45, R21, R54, R45 ;  /* 0x00000036152d7223 */ /* 0x000fe2000001002d */
[----:B------:R-:W-:Y:S01]  /*15b20*/  HADD2.F32 R36, -RZ, R37.H0_H0 ;  /* 0x20000025ff247230 */ /* 0x000fe20000004100 */
[----:B------:R-:W-:Y:S01]  /*15b30*/  F2FP.F16.E4M3.UNPACK_B R20, R20 ;  /* 0x00000014ff14723e */ /* 0x000fe200020006ff */
[----:B------:R-:W-:Y:S02]  /*15b40*/  HADD2.F32 R39, -RZ, R39.H1_H1 ;  /* 0x30000027ff277230 */ /* 0x000fe40000004100 */
[C---:B------:R-:W-:Y:S01]  /*15b50*/  FMUL.FTZ R48, R27.reuse, R40 ;  /* 0x000000281b307220 */ /* 0x040fe20000410000 */
[----:B------:R-:W-:Y:S02]  /*15b60*/  HADD2.F32 R43, -RZ, R43.H1_H1 ;  /* 0x3000002bff2b7230 */ /* 0x000fe40000004100 */
[----:B------:R-:W-:Y:S01]  /*15b70*/  FMUL.FTZ R54, R27, R36 ;  /* 0x000000241b367220 */ /* 0x000fe20000410000 */
[----:B------:R-:W-:Y:S01]  /*15b80*/  HADD2.F32 R21, -RZ, R38.H0_H0 ;  /* 0x20000026ff157230 */ /* 0x000fe20000004100 */
[----:B------:R-:W-:Y:S01]  /*15b90*/  F2FP.F16.E4M3.UNPACK_B R6, R6 ;  /* 0x00000006ff06723e */ /* 0x000fe200020006ff */
[----:B------:R-:W-:-:S02]  /*15ba0*/  HADD2.F32 R37, -RZ, R37.H1_H1 ;  /* 0x30000025ff257230 */ /* 0x000fc40000004100 */
[----:B------:R-:W-:Y:S01]  /*15bb0*/  FMUL.FTZ R27, R43, R39 ;  /* 0x000000272b1b7220 */ /* 0x000fe20000410000 */
[----:B------:R-:W-:Y:S02]  /*15bc0*/  HADD2.F32 R38, -RZ, R38.H1_H1 ;  /* 0x30000026ff267230 */ /* 0x000fe40000004100 */
[C---:B------:R-:W-:Y:S01]  /*15bd0*/  FFMA.FTZ R48, R21.reuse, R36, -R48 ;  /* 0x0000002415307223 */ /* 0x040fe20000010830 */
[----:B------:R-:W-:Y:S01]  /*15be0*/  FFMA.FTZ R54, R21, R40, R54 ;  /* 0x0000002815367223 */ /* 0x000fe20000010036 */
[-C--:B------:R-:W-:Y:S01]  /*15bf0*/  FMUL.FTZ R36, R43, R37.reuse ;  /* 0x000000252b247220 */ /* 0x080fe20000410000 */
[--C-:B------:R-:W-:Y:S02]  /*15c00*/  HADD2.F32 R21, -RZ, R20.reuse.H0_H0 ;  /* 0x20000014ff157230 */ /* 0x100fe40000004100 */
[C---:B------:R-:W-:Y:S01]  /*15c10*/  FFMA.FTZ R49, R38.reuse, R37, -R27 ;  /* 0x0000002526317223 */ /* 0x040fe2000001081b */
[----:B------:R-:W-:Y:S02]  /*15c20*/  HADD2.F32 R27, -RZ, R20.H1_H1 ;  /* 0x30000014ff1b7230 */ /* 0x000fe40000004100 */
[----:B------:R-:W-:Y:S01]  /*15c30*/  FFMA.FTZ R53, R38, R39, R36 ;  /* 0x0000002726357223 */ /* 0x000fe20000010024 */
[--C-:B------:R-:W-:Y:S01]  /*15c40*/  HADD2.F32 R37, -RZ, R6.reuse.H0_H0 ;  /* 0x20000006ff257230 */ /* 0x100fe20000004100 */
[----:B------:R-:W-:Y:S01]  /*15c50*/  F2FP.SATFINITE.E4M3.F32.PACK_AB_MERGE_C R50, R51, R50, RZ ;  /* 0x000000323332723e */ /* 0x000fe200048070ff */
[--C-:B------:R-:W-:Y:S01]  /*15c60*/  HADD2.F32 R20, -RZ, R7.reuse.H0_H0 ;  /* 0x20000007ff147230 */ /* 0x100fe20000004100 */
[----:B------:R-:W-:Y:S01]  /*15c70*/  F2FP.SATFINITE.E4M3.F32.PACK_AB_MERGE_C R48, R49, R48, RZ ;  /* 0x000000303130723e */ /* 0x000fe200048070ff */
[----:B------:R-:W-:Y:S01]  /*15c80*/  HADD2.F32 R36, -RZ, R6.H1_H1 ;  /* 0x30000006ff247230 */ /* 0x000fe20000004100 */
[----:B------:R-:W-:Y:S01]  /*15c90*/  F2FP.SATFINITE.E4M3.F32.PACK_AB_MERGE_C R53, R53, R54, RZ ;  /* 0x000000363535723e */ /* 0x000fe200048070ff */
[----:B------:R-:W-:-:S02]  /*15ca0*/  HADD2.F32 R7, -RZ, R7.H1_H1 ;  /* 0x30000007ff077230 */ /* 0x000fc40000004100 */
[C---:B------:R-:W-:Y:S01]  /*15cb0*/  FMUL.FTZ R39, R20.reuse, R37 ;  /* 0x0000002514277220 */ /* 0x040fe20000410000 */
[--C-:B------:R-:W-:Y:S02]  /*15cc0*/  HADD2.F32 R6, -RZ, R4.reuse.H0_H0 ;  /* 0x20000004ff067230 */ /* 0x100fe40000004100 */
[----:B------:R-:W-:Y:S01]  /*15cd0*/  FMUL.FTZ R20, R20, R21 ;  /* 0x0000001514147220 */ /* 0x000fe20000410000 */
[----:B------:R-:W-:Y:S02]  /*15ce0*/  HADD2.F32 R4, -RZ, R4.H1_H1 ;  /* 0x30000004ff047230 */ /* 0x000fe40000004100 */
[CC--:B------:R-:W-:Y:S01]  /*15cf0*/  FMUL.FTZ R43, R7.reuse, R36.reuse ;  /* 0x00000024072b7220 */ /* 0x0c0fe20000410000 */
[----:B------:R-:W-:Y:S01]  /*15d00*/  FMUL.FTZ R7, R7, R27 ;  /* 0x0000001b07077220 */ /* 0x000fe20000410000 */
        /* <DEDUP_REMOVED lines=17> */
.L_x_1479:
[----:B------:R-:W-:Y:S05]  /*15e20*/  BSYNC B1 ;  /* 0x0000000000017941 */ /* 0x000fea0003800000 */
.L_x_1478:
[----:B------:R-:W-:Y:S04]  /*15e30*/  BSSY B1, `(.L_x_1480) ;  /* 0x0000101000017945 */ /* 0x000fe80003800000 */
[----:B------:R-:W-:Y:S05]  /*15e40*/  @P1 BRA `(.L_x_1481) ;  /* 0x0000000c00fc1947 */ /* 0x000fea0003800000 */
[----:B------:R-:W2:Y:S01]  /*15e50*/  LDL R59, [R1+0x4] ;  /* 0x00000400013b7983 */ /* 0x000ea20000100800 */
[----:B-1---5:R-:W-:Y:S02]  /*15e60*/  SHF.R.U32.HI R3, RZ, 0x8, R28 ;  /* 0x00000008ff037819 */ /* 0x022fe4000001161c */
[----:B------:R-:W-:Y:S02]  /*15e70*/  LOP3.LUT R5, R28, 0xff, RZ, 0xc0, !PT ;  /* 0x000000ff1c057812 */ /* 0x000fe400078ec0ff */
[----:B------:R-:W-:Y:S02]  /*15e80*/  LOP3.LUT R4, R3, 0xff, RZ, 0xc0, !PT ;  /* 0x000000ff03047812 */ /* 0x000fe400078ec0ff */
[----:B------:R-:W-:Y:S02]  /*15e90*/  LEA.HI R3, R0, R231, RZ, 0x1c ;  /* 0x000000e700037211 */ /* 0x000fe400078fe0ff */
[----:B------:R-:W-:Y:S02]  /*15ea0*/  PRMT R21, R4, 0x7604, R5 ;  /* 0x0000760404157816 */ /* 0x000fe40000000005 */
[----:B------:R-:W-:-:S02]  /*15eb0*/  SHF.R.S32.HI R4, RZ, 0x1f, R3 ;  /* 0x0000001fff047819 */ /* 0x000fc40000011403 */
[----:B------:R-:W-:Y:S02]  /*15ec0*/  SHF.R.U32.HI R6, RZ, 0x8, R29 ;  /* 0x00000008ff067819 */ /* 0x000fe4000001161d */
[----:B------:R-:W-:Y:S01]  /*15ed0*/  LEA.HI R5, R4, R3, RZ, 0x2 ;  /* 0x0000000304057211 */ /* 0x000fe200078f10ff */
[----:B------:R-:W-:Y:S01]  /*15ee0*/  IMAD.SHL.U32 R3, R3, 0x10, RZ ;  /* 0x0000001003037824 */ /* 0x000fe200078e00ff */
[----:B------:R-:W-:Y:S02]  /*15ef0*/  SHF.R.U32.HI R26, RZ, 0x8, R31 ;  /* 0x00000008ff1a7819 */ /* 0x000fe4000001161f */
[----:B------:R-:W-:Y:S01]  /*15f00*/  SHF.R.U32.HI R24, RZ, 0x8, R8 ;  /* 0x00000008ff187819 */ /* 0x000fe20000011608 */
[----:B------:R-:W-:Y:S01]  /*15f10*/  IMAD.SHL.U32 R5, R5, 0x800, RZ ;  /* 0x0000080005057824 */ /* 0x000fe200078e00ff */
[----:B------:R-:W-:Y:S02]  /*15f20*/  LOP3.LUT R7, R29, 0xff, RZ, 0xc0, !PT ;  /* 0x000000ff1d077812 */ /* 0x000fe400078ec0ff */
[----:B------:R-:W-:-:S02]  /*15f30*/  LOP3.LUT R6, R6, 0xff, RZ, 0xc0, !PT ;  /* 0x000000ff06067812 */ /* 0x000fc400078ec0ff */
[----:B------:R-:W-:Y:S02]  /*15f40*/  LOP3.LUT R4, R204, 0x30, R3, 0xf8, !PT ;  /* 0x00000030cc047812 */ /* 0x000fe400078ef803 */
[----:B---3--:R-:W-:Y:S02]  /*15f50*/  LOP3.LUT R20, R31, 0xff, RZ, 0xc0, !PT ;  /* 0x000000ff1f147812 */ /* 0x008fe400078ec0ff */
[----:B------:R-:W-:Y:S02]  /*15f60*/  LOP3.LUT R25, R8, 0xff, RZ, 0xc0, !PT ;  /* 0x000000ff08197812 */ /* 0x000fe400078ec0ff */
[----:B------:R-:W-:Y:S02]  /*15f70*/  LOP3.LUT R3, R26, 0xff, RZ, 0xc0, !PT ;  /* 0x000000ff1a037812 */ /* 0x000fe400078ec0ff */
[----:B------:R-:W-:Y:S02]  /*15f80*/  LOP3.LUT R24, R24, 0xff, RZ, 0xc0, !PT ;  /* 0x000000ff18187812 */ /* 0x000fe400078ec0ff */
[----:B0-----:R-:W-:-:S02]  /*15f90*/  PRMT R37, R6, 0x7604, R7 ;  /* 0x0000760406257816 */ /* 0x001fc40000000007 */
[----:B------:R-:W-:Y:S02]  /*15fa0*/  LOP3.LUT R4, R4, R205, RZ, 0x3c, !PT ;  /* 0x000000cd04047212 */ /* 0x000fe400078e3cff */
[----:B------:R-:W-:Y:S02]  /*15fb0*/  LOP3.LUT R5, R5, 0xffffe000, RZ, 0xc0, !PT ;  /* 0xffffe00005057812 */ /* 0x000fe400078ec0ff */
[----:B------:R-:W-:Y:S02]  /*15fc0*/  SHF.R.U32.HI R6, RZ, 0x8, R30 ;  /* 0x00000008ff067819 */ /* 0x000fe4000001161e */
[----:B------:R-:W-:Y:S02]  /*15fd0*/  PRMT R41, R3, 0x7604, R20 ;  /* 0x0000760403297816 */ /* 0x000fe40000000014 */
[----:B------:R-:W-:Y:S02]  /*15fe0*/  PRMT R45, R24, 0x7604, R25 ;  /* 0x00007604182d7816 */ /* 0x000fe40000000019 */
[----:B------:R-:W-:-:S02]  /*15ff0*/  IADD3 R3, R4, R206, R5 ;  /* 0x000000ce04037210 */ /* 0x000fc40007ffe005 */
[----:B------:R-:W-:Y:S02]  /*16000*/  SHF.R.U32.HI R24, RZ, 0x8, R10 ;  /* 0x00000008ff187819 */ /* 0x000fe4000001160a */
[----:B------:R-:W-:Y:S01]  /*16010*/  SHF.R.U32.HI R26, RZ, 0x8, R11 ;  /* 0x00000008ff1a7819 */ /* 0x000fe2000001160b */
[----:B------:R-:W-:Y:S01]  /*16020*/  IMAD.IADD R3, R16, 0x1, R3 ;  /* 0x0000000110037824 */ /* 0x000fe200078e0203 */
[----:B------:R-:W-:Y:S02]  /*16030*/  LOP3.LUT R7, R30, 0xff, RZ, 0xc0, !PT ;  /* 0x000000ff1e077812 */ /* 0x000fe400078ec0ff */
[----:B------:R-:W-:Y:S02]  /*16040*/  LOP3.LUT R6, R6, 0xff, RZ, 0xc0, !PT ;  /* 0x000000ff06067812 */ /* 0x000fe400078ec0ff */
[----:B------:R-:W-:Y:S02]  /*16050*/  SHF.R.U32.HI R20, RZ, 0x8, R9 ;  /* 0x00000008ff147819 */ /* 0x000fe40000011609 */
[----:B------:R-:W-:-:S02]  /*16060*/  LOP3.LUT R25, R9, 0xff, RZ, 0xc0, !PT ;  /* 0x000000ff09197812 */ /* 0x000fc400078ec0ff */
[----:B------:R-:W-:Y:S02]  /*16070*/  LOP3.LUT R27, R10, 0xff, RZ, 0xc0, !PT ;  /* 0x000000ff0a1b7812 */ /* 0x000fe400078ec0ff */
[----:B------:R-:W-:Y:S02]  /*16080*/  LOP3.LUT R24, R24, 0xff, RZ, 0xc0, !PT ;  /* 0x000000ff18187812 */ /* 0x000fe400078ec0ff */
[----:B------:R-:W-:Y:S02]  /*16090*/  LOP3.LUT R26, R26, 0xff, RZ, 0xc0, !PT ;  /* 0x000000ff1a1a7812 */ /* 0x000fe400078ec0ff */
[----:B------:R-:W-:Y:S02]  /*160a0*/  LOP3.LUT R20, R20, 0xff, RZ, 0xc0, !PT ;  /* 0x000000ff14147812 */ /* 0x000fe400078ec0ff */
[----:B------:R-:W-:Y:S02]  /*160b0*/  LOP3.LUT R43, R11, 0xff, RZ, 0xc0, !PT ;  /* 0x000000ff0b2b7812 */ /* 0x000fe400078ec0ff */
[----:B------:R-:W-:-:S02]  /*160c0*/  PRMT R39, R6, 0x7604, R7 ;  /* 0x0000760406277816 */ /* 0x000fc40000000007 */
[----:B------:R-:W-:Y:S02]  /*160d0*/  PRMT R49, R20, 0x7604, R25 ;  /* 0x0000760414317816 */ /* 0x000fe40000000019 */
[----:B------:R-:W-:Y:S02]  /*160e0*/  PRMT R51, R24, 0x7604, R27 ;  /* 0x0000760418337816 */ /* 0x000fe4000000001b */
[----:B------:R-:W-:Y:S02]  /*160f0*/  PRMT R53, R26, 0x7604, R43 ;  /* 0x000076041a357816 */ /* 0x000fe4000000002b */
[----:B------:R-:W0:Y:S01]  /*16100*/  LDS.128 R24, [R3+0x14400] ;  /* 0x0144000003187984 */ /* 0x000e220000000c00 */
[----:B------:R-:W-:Y:S02]  /*16110*/  SHF.R.U32.HI R20, RZ, 0x10, R28 ;  /* 0x00000010ff147819 */ /* 0x000fe4000001161c */
[----:B------:R-:W-:Y:S02]  /*16120*/  SHF.R.U32.HI R36, RZ, 0x10, R29 ;  /* 0x00000010ff247819 */ /* 0x000fe4000001161d */
[----:B------:R-:W-:-:S02]  /*16130*/  SHF.R.U32.HI R38, RZ, 0x10, R30 ;  /* 0x00000010ff267819 */ /* 0x000fc4000001161e */
[----:B------:R-:W-:Y:S02]  /*16140*/  LOP3.LUT R20, R20, 0xff, RZ, 0xc0, !PT ;  /* 0x000000ff14147812 */ /* 0x000fe400078ec0ff */
[----:B------:R-:W-:Y:S02]  /*16150*/  LOP3.LUT R36, R36, 0xff, RZ, 0xc0, !PT ;  /* 0x000000ff24247812 */ /* 0x000fe400078ec0ff */
[----:B------:R-:W-:Y:S02]  /*16160*/  SHF.R.U32.HI R40, RZ, 0x10, R31 ;  /* 0x00000010ff287819 */ /* 0x000fe4000001161f */
[----:B------:R-:W-:Y:S02]  /*16170*/  LOP3.LUT R38, R38, 0xff, RZ, 0xc0, !PT ;  /* 0x000000ff26267812 */ /* 0x000fe400078ec0ff */
[----:B------:R-:W-:Y:S02]  /*16180*/  PRMT R21, R20, 0x7054, R21 ;  /* 0x0000705414157816 */ /* 0x000fe40000000015 */
[----:B------:R-:W-:-:S02]  /*16190*/  PRMT R37, R36, 0x7054, R37 ;  /* 0x0000705424257816 */ /* 0x000fc40000000025 */
[----:B------:R-:W-:Y:S02]  /*161a0*/  LOP3.LUT R40, R40, 0xff, RZ, 0xc0, !PT ;  /* 0x000000ff28287812 */ /* 0x000fe400078ec0ff */
[----:B------:R-:W-:Y:S02]  /*161b0*/  PRMT R39, R38, 0x7054, R39 ;  /* 0x0000705426277816 */ /* 0x000fe40000000027 */
[----:B------:R-:W-:Y:S02]  /*161c0*/  SHF.R.U32.HI R20, RZ, 0x10, R8 ;  /* 0x00000010ff147819 */ /* 0x000fe40000011608 */
[----:B------:R-:W-:Y:S02]  /*161d0*/  SHF.R.U32.HI R36, RZ, 0x10, R9 ;  /* 0x00000010ff247819 */ /* 0x000fe40000011609 */
[----:B------:R-:W-:Y:S02]  /*161e0*/  SHF.R.U32.HI R38, RZ, 0x10, R10 ;  /* 0x00000010ff267819 */ /* 0x000fe4000001160a */
[----:B------:R-:W-:-:S02]  /*161f0*/  PRMT R43, R40, 0x7054, R41 ;  /* 0x00007054282b7816 */ /* 0x000fc40000000029 */
        /* <DEDUP_REMOVED lines=8> */
[----:B------:R-:W-:Y:S02]  /*16280*/  LOP3.LUT R41, R37, 0xff000000, R29, 0xf8, !PT ;  /* 0xff00000025297812 */ /* 0x000fe400078ef81d */
[----:B------:R-:W-:Y:S02]  /*16290*/  LOP3.LUT R20, R39, 0xff000000, R30, 0xf8, !PT ;  /* 0xff00000027147812 */ /* 0x000fe400078ef81e */
[----:B------:R-:W-:Y:S02]  /*162a0*/  LOP3.LUT R47, R47, 0xff000000, R8, 0xf8, !PT ;  /* 0xff0000002f2f7812 */ /* 0x000fe400078ef808 */
[----:B------:R-:W-:-:S02]  /*162b0*/  LOP3.LUT R49, R49, 0xff000000, R9, 0xf8, !PT ;  /* 0xff00000031317812 */ /* 0x000fc400078ef809 */
[----:B------:R-:W-:Y:S02]  /*162c0*/  PRMT R53, R40, 0x7054, R53 ;  /* 0x0000705428357816 */ /* 0x000fe40000000035 */
[----:B------:R-:W-:Y:S02]  /*162d0*/  LOP3.LUT R8, R51, 0xff000000, R10, 0xf8, !PT ;  /* 0xff00000033087812 */ /* 0x000fe400078ef80a */
[----:B------:R-:W-:Y:S02]  /*162e0*/  LOP3.LUT R40, R21, 0xff000000, R28, 0xf8, !PT ;  /* 0xff00000015287812 */ /* 0x000fe400078ef81c */
[----:B------:R-:W-:Y:S02]  /*162f0*/  LOP3.LUT R45, R43, 0xff000000, R31, 0xf8, !PT ;  /* 0xff0000002b2d7812 */ /* 0x000fe400078ef81f */
[----:B------:R-:W-:Y:S02]  /*16300*/  F2FP.F16.E4M3.UNPACK_B R43, R49 ;  /* 0x00000031ff2b723e */ /* 0x000fe400020006ff */
[----:B------:R-:W-:-:S02]  /*16310*/  F2FP.F16.E4M3.UNPACK_B R42, R41 ;  /* 0x00000029ff2a723e */ /* 0x000fc400020006ff */
[----:B------:R-:W-:Y:S01]  /*16320*/  LOP3.LUT R53, R53, 0xff000000, R11, 0xf8, !PT ;  /* 0xff00000035357812 */ /* 0x000fe200078ef80b */
[----:B------:R-:W-:Y:S01]  /*16330*/  HADD2.F32 R48, -RZ, R43.H0_H0 ;  /* 0x2000002bff307230 */ /* 0x000fe20000004100 */
[----:B0-----:R-:W-:Y:S01]  /*16340*/  F2FP.F16.E4M3.UNPACK_B R31, R25.H1 ;  /* 0x00000019ff1f723e */ /* 0x001fe200030006ff */
[--C-:B------:R-:W-:Y:S01]  /*16350*/  HADD2.F32 R46, -RZ, R42.reuse.H0_H0 ;  /* 0x2000002aff2e7230 */ /* 0x100fe20000004100 */
[-C--:B------:R-:W-:Y:S01]  /*16360*/  F2FP.F16.E4M3.UNPACK_B R38, R27.reuse ;  /* 0x0000001bff26723e */ /* 0x080fe200020006ff */
[----:B------:R-:W-:Y:S01]  /*16370*/  HADD2.F32 R42, -RZ, R42.H1_H1 ;  /* 0x3000002aff2a7230 */ /* 0x000fe20000004100 */
[----:B------:R-:W-:Y:S02]  /*16380*/  F2FP.F16.E4M3.UNPACK_B R39, R27.H1 ;  /* 0x0000001bff27723e */ /* 0x000fe400030006ff */
[----:B------:R-:W-:Y:S02]  /*16390*/  F2FP.F16.E4M3.UNPACK_B R27, R24.H1 ;  /* 0x00000018ff1b723e */ /* 0x000fe400030006ff */
[----:B------:R-:W-:-:S02]  /*163a0*/  F2FP.F16.E4M3.UNPACK_B R49, R49.H1 ;  /* 0x00000031ff31723e */ /* 0x000fc400030006ff */
[----:B------:R-:W-:Y:S02]  /*163b0*/  F2FP.F16.E4M3.UNPACK_B R41, R41.H1 ;  /* 0x00000029ff29723e */ /* 0x000fe400030006ff */
[-C--:B------:R-:W-:Y:S02]  /*163c0*/  F2FP.F16.E4M3.UNPACK_B R36, R26.reuse ;  /* 0x0000001aff24723e */ /* 0x080fe400020006ff */
[----:B------:R-:W-:Y:S01]  /*163d0*/  F2FP.F16.E4M3.UNPACK_B R37, R26.H1 ;  /* 0x0000001aff25723e */ /* 0x000fe200030006ff */
[--C-:B------:R-:W-:Y:S02]  /*163e0*/  HADD2.F32 R26, -RZ, R31.reuse.H0_H0 ;  /* 0x2000001fff1a7230 */ /* 0x100fe40000004100 */
[----:B------:R-:W-:Y:S01]  /*163f0*/  HADD2.F32 R31, -RZ, R31.H1_H1 ;  /* 0x3000001fff1f7230 */ /* 0x000fe20000004100 */
[----:B--2---:R-:W0:Y:S02]  /*16400*/  LDS.128 R4, [R59+0x14400] ;  /* 0x014400003b047984 */ /* 0x004e240000000c00 */
[----:B0-----:R-:W-:-:S02]  /*16410*/  F2FP.F16.E4M3.UNPACK_B R29, R7 ;  /* 0x00000007ff1d723e */ /* 0x001fc400020006ff */
[----:B------:R-:W-:Y:S02]  /*16420*/  F2FP.F16.E4M3.UNPACK_B R30, R7.H1 ;  /* 0x00000007ff1e723e */ /* 0x000fe400030006ff */
[-C--:B------:R-:W-:Y:S02]  /*16430*/  F2FP.F16.E4M3.UNPACK_B R7, R4.reuse ;  /* 0x00000004ff07723e */ /* 0x080fe400020006ff */
[----:B------:R-:W-:Y:S02]  /*16440*/  F2FP.F16.E4M3.UNPACK_B R10, R4.H1 ;  /* 0x00000004ff0a723e */ /* 0x000fe400030006ff */
[-C--:B------:R-:W-:Y:S02]  /*16450*/  F2FP.F16.E4M3.UNPACK_B R4, R6.reuse ;  /* 0x00000006ff04723e */ /* 0x080fe400020006ff */
[----:B------:R-:W-:Y:S02]  /*16460*/  F2FP.F16.E4M3.UNPACK_B R28, R6.H1 ;  /* 0x00000006ff1c723e */ /* 0x000fe400030006ff */
[----:B------:R-:W-:-:S02]  /*16470*/  F2FP.F16.E4M3.UNPACK_B R6, R25 ;  /* 0x00000019ff06723e */ /* 0x000fc400020006ff */
[-C--:B------:R-:W-:Y:S02]  /*16480*/  F2FP.F16.E4M3.UNPACK_B R11, R5.reuse ;  /* 0x00000005ff0b723e */ /* 0x080fe400020006ff */
[----:B------:R-:W-:Y:S01]  /*16490*/  F2FP.F16.E4M3.UNPACK_B R21, R5.H1 ;  /* 0x00000005ff15723e */ /* 0x000fe200030006ff */
[--C-:B------:R-:W-:Y:S01]  /*164a0*/  HADD2.F32 R5, -RZ, R6.reuse.H0_H0 ;  /* 0x20000006ff057230 */ /* 0x100fe20000004100 */
[----:B------:R-:W-:Y:S01]  /*164b0*/  F2FP.F16.E4M3.UNPACK_B R25, R24 ;  /* 0x00000018ff19723e */ /* 0x000fe200020006ff */
[--C-:B------:R-:W-:Y:S02]  /*164c0*/  HADD2.F32 R9, -RZ, R11.reuse.H0_H0 ;  /* 0x2000000bff097230 */ /* 0x100fe40000004100 */
[----:B------:R-:W-:Y:S02]  /*164d0*/  HADD2.F32 R6, -RZ, R6.H1_H1 ;  /* 0x30000006ff067230 */ /* 0x000fe40000004100 */
[C---:B------:R-:W-:Y:S01]  /*164e0*/  FMUL.FTZ R24, R5.reuse, R48 ;  /* 0x0000003005187220 */ /* 0x040fe20000410000 */
[----:B------:R-:W-:Y:S01]  /*164f0*/  FMUL.FTZ R51, R5, R46 ;  /* 0x0000002e05337220 */ /* 0x000fe20000410000 */
[----:B------:R-:W-:-:S02]  /*16500*/  HADD2.F32 R11, -RZ, R11.H1_H1 ;  /* 0x3000000bff0b7230 */ /* 0x000fc40000004100 */
[C---:B------:R-:W-:Y:S01]  /*16510*/  FFMA.FTZ R5, R9.reuse, R46, -R24 ;  /* 0x0000002e09057223 */ /* 0x040fe20000010818 */
[----:B------:R-:W-:Y:S01]  /*16520*/  FFMA.FTZ R9, R9, R48, R51 ;  /* 0x0000003009097223 */ /* 0x000fe20000010033 */
[----:B------:R-:W-:Y:S02]  /*16530*/  HADD2.F32 R46, -RZ, R43.H1_H1 ;  /* 0x3000002bff2e7230 */ /* 0x000fe40000004100 */
[C---:B------:R-:W-:Y:S01]  /*16540*/  FMUL.FTZ R55, R6.reuse, R42 ;  /* 0x0000002a06377220 */ /* 0x040fe20000410000 */
[----:B------:R-:W-:Y:S02]  /*16550*/  HADD2.F32 R51, -RZ, R49.H0_H0 ;  /* 0x20000031ff337230 */ /* 0x000fe40000004100 */
[----:B------:R-:W-:Y:S02]  /*16560*/  HADD2.F32 R43, -RZ, R41.H0_H0 ;  /* 0x20000029ff2b7230 */ /* 0x000fe40000004100 */
[----:B------:R-:W-:Y:S01]  /*16570*/  FMUL.FTZ R48, R6, R46 ;  /* 0x0000002e06307220 */ /* 0x000fe20000410000 */
[----:B------:R-:W-:-:S02]  /*16580*/  HADD2.F32 R24, -RZ, R21.H0_H0 ;  /* 0x20000015ff187230 */ /* 0x000fc40000004100 */
[C---:B------:R-:W-:Y:S01]  /*16590*/  FMUL.FTZ R57, R26.reuse, R51 ;  /* 0x000000331a397220 */ /* 0x040fe20000410000 */
[C---:B------:R-:W-:Y:S01]  /*165a0*/  FFMA.FTZ R50, R11.reuse, R46, R55 ;  /* 0x0000002e0b327223 */ /* 0x040fe20000010037 */
[-C--:B------:R-:W-:Y:S01]  /*165b0*/  FMUL.FTZ R26, R26, R43.reuse ;  /* 0x0000002b1a1a7220 */ /* 0x080fe20000410000 */
[----:B------:R-:W-:Y:S02]  /*165c0*/  HADD2.F32 R46, -RZ, R49.H1_H1 ;  /* 0x30000031ff2e7230 */ /* 0x000fe40000004100 */
[C---:B------:R-:W-:Y:S01]  /*165d0*/  FFMA.FTZ R57, R24.reuse, R43, -R57 ;  /* 0x0000002b18397223 */ /* 0x040fe20000010839 */
[----:B------:R-:W-:Y:S01]  /*165e0*/  F2FP.F16.E4M3.UNPACK_B R43, R53 ;  /* 0x00000035ff2b723e */ /* 0x000fe200020006ff */
[----:B------:R-:W-:Y:S01]  /*165f0*/  FFMA.FTZ R51, R24, R51, R26 ;  /* 0x0000003318337223 */ /* 0x000fe2000001001a */
[----:B------:R-:W-:Y:S01]  /*16600*/  HADD2.F32 R26, -RZ, R41.H1_H1 ;  /* 0x30000029ff1a7230 */ /* 0x000fe20000004100 */
[----:B------:R-:W-:Y:S01]  /*16610*/  F2FP.F16.E4M3.UNPACK_B R41, R45 ;  /* 0x0000002dff29723e */ /* 0x000fe200020006ff */
[----:B------:R-:W-:Y:S01]  /*16620*/  FFMA.FTZ R6, R11, R42, -R48 ;  /* 0x0000002a0b067223 */ /* 0x000fe20000010830 */
[----:B------:R-:W-:-:S02]  /*16630*/  HADD2.F32 R48, -RZ, R43.H0_H0 ;  /* 0x2000002bff307230 */ /* 0x000fc40000004100 */
[C---:B------:R-:W-:Y:S01]  /*16640*/  FMUL.FTZ R52, R31.reuse, R46 ;  /* 0x0000002e1f347220 */ /* 0x040fe20000410000 */
[----:B------:R-:W-:Y:S02]  /*16650*/  HADD2.F32 R24, -RZ, R38.H0_H0 ;  /* 0x20000026ff187230 */ /* 0x000fe40000004100 */
[----:B------:R-:W-:Y:S01]  /*16660*/  FMUL.FTZ R31, R31, R26 ;  /* 0x0000001a1f1f7220 */ /* 0x000fe20000410000 */
[----:B------:R-:W-:Y:S01]  /*16670*/  HADD2.F32 R21, -RZ, R21.H1_H1 ;  /* 0x30000015ff157230 */ /* 0x000fe20000004100 */
[----:B------:R-:W-:Y:S01]  /*16680*/  F2FP.F16.E4M3.UNPACK_B R53, R53.H1 ;  /* 0x00000035ff35723e */ /* 0x000fe200030006ff */
        /* <DEDUP_REMOVED lines=8> */
[----:B------:R-:W-:Y:S01]  /*16710*/  HADD2.F32 R41, -RZ, R41.H1_H1 ;  /* 0x30000029ff297230 */ /* 0x000fe20000004100 */
[----:B------:R-:W-:Y:S01]  /*16720*/  F2FP.F16.E4M3.UNPACK_B R45, R45.H1 ;  /* 0x0000002dff2d723e */ /* 0x000fe200030006ff */
[----:B------:R-:W-:Y:S02]  /*16730*/  HADD2.F32 R26, -RZ, R53.H0_H0 ;  /* 0x20000035ff1a7230 */ /* 0x000fe40000004100 */
[C---:B------:R-:W-:Y:S01]  /*16740*/  FFMA.FTZ R54, R11.reuse, R42, -R54 ;  /* 0x0000002a0b367223 */ /* 0x040fe20000010836 */
[----:B------:R-:W-:Y:S02]  /*16750*/  HADD2.F32 R21, -RZ, R39.H0_H0 ;  /* 0x20000027ff157230 */ /* 0x000fe40000004100 */
[----:B------:R-:W-:Y:S01]  /*16760*/  FFMA.FTZ R49, R11, R48, R49 ;  /* 0x000000300b317223 */ /* 0x000fe20000010031 */
[----:B------:R-:W-:-:S02]  /*16770*/  HADD2.F32 R29, -RZ, R29.H1_H1 ;  /* 0x3000001dff1d7230 */ /* 0x000fc40000004100 */
[C---:B------:R-:W-:Y:S01]  /*16780*/  FMUL.FTZ R42, R38.reuse, R43 ;  /* 0x0000002b262a7220 */ /* 0x040fe20000410000 */
[--C-:B------:R-:W-:Y:S02]  /*16790*/  HADD2.F32 R24, -RZ, R45.reuse.H0_H0 ;  /* 0x2000002dff187230 */ /* 0x100fe40000004100 */
[-C--:B------:R-:W-:Y:S01]  /*167a0*/  FMUL.FTZ R38, R38, R41.reuse ;  /* 0x0000002926267220 */ /* 0x080fe20000410000 */
[----:B------:R-:W-:Y:S02]  /*167b0*/  HADD2.F32 R11, -RZ, R30.H0_H0 ;  /* 0x2000001eff0b7230 */ /* 0x000fe40000004100 */
[----:B------:R-:W-:Y:S01]  /*167c0*/  FMUL.FTZ R56, R21, R26 ;  /* 0x0000001a15387220 */ /* 0x000fe20000410000 */
[C---:B------:R-:W-:Y:S01]  /*167d0*/  FFMA.FTZ R55, R29.reuse, R41, -R42 ;  /* 0x000000291d377223 */ /* 0x040fe2000001082a */
[----:B------:R-:W-:Y:S01]  /*167e0*/  FFMA.FTZ R48, R29, R43, R38 ;  /* 0x0000002b1d307223 */ /* 0x000fe20000010026 */
[-C--:B------:R-:W-:Y:S01]  /*167f0*/  FMUL.FTZ R21, R21, R24.reuse ;  /* 0x0000001815157220 */ /* 0x080fe20000410000 */
[C---:B------:R-:W-:Y:S01]  /*16800*/  FFMA.FTZ R56, R11.reuse, R24, -R56 ;  /* 0x000000180b387223 */ /* 0x040fe20000010838 */
[-C--:B------:R-:W-:Y:S01]  /*16810*/  F2FP.F16.E4M3.UNPACK_B R29, R47.reuse.H1 ;  /* 0x0000002fff1d723e */ /* 0x080fe200030006ff */
[----:B------:R-:W-:Y:S01]  /*16820*/  HADD2.F32 R45, -RZ, R45.H1_H1 ;  /* 0x3000002dff2d7230 */ /* 0x000fe20000004100 */
[----:B------:R-:W-:Y:S01]  /*16830*/  F2FP.F16.E4M3.UNPACK_B R24, R40.H1 ;  /* 0x00000028ff18723e */ /* 0x000fe200030006ff */
[----:B------:R-:W-:Y:S01]  /*16840*/  FFMA.FTZ R58, R11, R26, R21 ;  /* 0x0000001a0b3a7223 */ /* 0x000fe20000010015 */
[----:B------:R-:W-:Y:S01]  /*16850*/  HADD2.F32 R21, -RZ, R27.H0_H0 ;  /* 0x2000001bff157230 */ /* 0x000fe20000004100 */
[----:B------:R-:W-:Y:S01]  /*16860*/  F2FP.F16.E4M3.UNPACK_B R47, R47 ;  /* 0x0000002fff2f723e */ /* 0x000fe200020006ff */
[----:B------:R-:W-:Y:S01]  /*16870*/  HADD2.F32 R38, -RZ, R29.H0_H0 ;  /* 0x2000001dff267230 */ /* 0x000fe20000004100 */
[----:B------:R-:W-:Y:S01]  /*16880*/  F2FP.F16.E4M3.UNPACK_B R40, R40 ;  /* 0x00000028ff28723e */ /* 0x000fe200020006ff */
[----:B------:R-:W-:Y:S01]  /*16890*/  HADD2.F32 R26, -RZ, R24.H0_H0 ;  /* 0x20000018ff1a7230 */ /* 0x000fe20000004100 */
[----:B------:R-:W-:Y:S01]  /*168a0*/  F2FP.SATFINITE.E4M3.F32.PACK_AB_MERGE_C R52, R52, R57, RZ ;  /* 0x000000393434723e */ /* 0x000fe200048070ff */
[----:B------:R-:W-:-:S02]  /*168b0*/  HADD2.F32 R53, -RZ, R53.H1_H1 ;  /* 0x30000035ff357230 */ /* 0x000fc40000004100 */
[C---:B------:R-:W-:Y:S01]  /*168c0*/  FMUL.FTZ R42, R21.reuse, R38 ;  /* 0x00000026152a7220 */ /* 0x040fe20000410000 */
[----:B------:R-:W-:Y:S02]  /*168d0*/  HADD2.F32 R39, -RZ, R39.H1_H1 ;  /* 0x30000027ff277230 */ /* 0x000fe40000004100 */
[----:B------:R-:W-:Y:S01]  /*168e0*/  FMUL.FTZ R21, R21, R26 ;  /* 0x0000001a15157220 */ /* 0x000fe20000410000 */
[----:B------:R-:W-:Y:S01]  /*168f0*/  HADD2.F32 R11, -RZ, R10.H0_H0 ;  /* 0x2000000aff0b7230 */ /* 0x000fe20000004100 */
[----:B------:R-:W-:Y:S01]  /*16900*/  F2FP.SATFINITE.E4M3.F32.PACK_AB_MERGE_C R46, R46, R51, RZ ;  /* 0x000000332e2e723e */ /* 0x000fe200048070ff */
[----:B------:R-:W-:Y:S02]  /*16910*/  HADD2.F32 R29, -RZ, R29.H1_H1 ;  /* 0x3000001dff1d7230 */ /* 0x000fe40000004100 */
[C---:B------:R-:W-:Y:S01]  /*16920*/  FMUL.FTZ R31, R39.reuse, R53 ;  /* 0x00000035271f7220 */ /* 0x040fe20000410000 */
[----:B------:R-:W-:Y:S02]  /*16930*/  HADD2.F32 R27, -RZ, R27.H1_H1 ;  /* 0x3000001bff1b7230 */ /* 0x000fe40000004100 */
[----:B------:R-:W-:Y:S01]  /*16940*/  FMUL.FTZ R60, R39, R45 ;  /* 0x0000002d273c7220 */ /* 0x000fe20000410000 */
[----:B------:R-:W-:-:S02]  /*16950*/  HADD2.F32 R30, -RZ, R30.H1_H1 ;  /* 0x3000001eff1e7230 */ /* 0x000fc40000004100 */
[----:B------:R-:W-:Y:S01]  /*16960*/  FFMA.FTZ R38, R11, R38, R21 ;  /* 0x000000260b267223 */ /* 0x000fe20000010015 */
[----:B------:R-:W-:Y:S02]  /*16970*/  HADD2.F32 R24, -RZ, R24.H1_H1 ;  /* 0x30000018ff187230 */ /* 0x000fe40000004100 */
[----:B------:R-:W-:Y:S01]  /*16980*/  FMUL.FTZ R21, R27, R29 ;  /* 0x0000001d1b157220 */ /* 0x000fe20000410000 */
[----:B------:R-:W-:Y:S02]  /*16990*/  HADD2.F32 R10, -RZ, R10.H1_H1 ;  /* 0x3000000aff0a7230 */ /* 0x000fe40000004100 */
[C---:B------:R-:W-:Y:S01]  /*169a0*/  FFMA.FTZ R45, R30.reuse, R45, -R31 ;  /* 0x0000002d1e2d7223 */ /* 0x040fe2000001081f */
[----:B------:R-:W-:Y:S01]  /*169b0*/  FFMA.FTZ R53, R30, R53, R60 ;  /* 0x000000351e357223 */ /* 0x000fe2000001003c */
[----:B------:R-:W-:Y:S01]  /*169c0*/  FFMA.FTZ R42, R11, R26, -R42 ;  /* 0x0000001a0b2a7223 */ /* 0x000fe2000001082a */
[----:B------:R-:W-:Y:S01]  /*169d0*/  FMUL.FTZ R30, R27, R24 ;  /* 0x000000181b1e7220 */ /* 0x000fe20000410000 */
[----:B------:R-:W-:-:S02]  /*169e0*/  HADD2.F32 R26, -RZ, R47.H0_H0 ;  /* 0x2000002fff1a7230 */ /* 0x000fc40000004100 */
[C---:B------:R-:W-:Y:S01]  /*169f0*/  FFMA.FTZ R39, R10.reuse, R24, -R21 ;  /* 0x000000180a277223 */ /* 0x040fe20000010815 */
[----:B------:R-:W-:Y:S02]  /*16a00*/  HADD2.F32 R11, -RZ, R25.H0_H0 ;  /* 0x20000019ff0b7230 */ /* 0x000fe40000004100 */
[----:B------:R-:W-:Y:S01]  /*16a10*/  FFMA.FTZ R41, R10, R29, R30 ;  /* 0x0000001d0a297223 */ /* 0x000fe2000001001e */
[--C-:B------:R-:W-:Y:S01]  /*16a20*/  HADD2.F32 R21, -RZ, R40.reuse.H0_H0 ;  /* 0x20000028ff157230 */ /* 0x100fe20000004100 */
[----:B------:R-:W-:Y:S01]  /*16a30*/  F2FP.SATFINITE.E4M3.F32.PACK_AB_MERGE_C R5, R6, R5, R52 ;  /* 0x000000050605723e */ /* 0x000fe20004807034 */
[----:B------:R-:W-:Y:S02]  /*16a40*/  HADD2.F32 R10, -RZ, R7.H0_H0 ;  /* 0x20000007ff0a7230 */ /* 0x000fe40000004100 */
[C---:B------:R-:W-:Y:S01]  /*16a50*/  FMUL.FTZ R27, R11.reuse, R26 ;  /* 0x0000001a0b1b7220 */ /* 0x040fe20000410000 */
[----:B------:R-:W-:Y:S02]  /*16a60*/  HADD2.F32 R25, -RZ, R25.H1_H1 ;  /* 0x30000019ff197230 */ /* 0x000fe40000004100 */
[----:B------:R-:W-:Y:S01]  /*16a70*/  FMUL.FTZ R11, R11, R21 ;  /* 0x000000150b0b7220 */ /* 0x000fe20000410000 */
[----:B------:R-:W-:-:S02]  /*16a80*/  HADD2.F32 R40, -RZ, R40.H1_H1 ;  /* 0x30000028ff287230 */ /* 0x000fc40000004100 */
[C---:B------:R-:W-:Y:S01]  /*16a90*/  FFMA.FTZ R29, R10.reuse, R21, -R27 ;  /* 0x000000150a1d7223 */ /* 0x040fe2000001081b */
[----:B------:R-:W-:Y:S01]  /*16aa0*/  HADD2.F32 R24, -RZ, R47.H1_H1 ;  /* 0x3000002fff187230 */ /* 0x000fe20000004100 */
[----:B------:R-:W-:Y:S01]  /*16ab0*/  F2FP.F16.E4M3.UNPACK_B R27, R8.H1 ;  /* 0x00000008ff1b723e */ /* 0x000fe200030006ff */
[----:B------:R-:W-:Y:S02]  /*16ac0*/  HADD2.F32 R7, -RZ, R7.H1_H1 ;  /* 0x30000007ff077230 */ /* 0x000fe40000004100 */
[----:B------:R-:W-:Y:S01]  /*16ad0*/  FFMA.FTZ R26, R10, R26, R11 ;  /* 0x0000001a0a1a7223 */ /* 0x000fe2000001000b */
[----:B------:R-:W-:Y:S01]  /*16ae0*/  F2FP.F16.E4M3.UNPACK_B R11, R20.H1 ;  /* 0x00000014ff0b723e */ /* 0x000fe200030006ff */
[C---:B------:R-:W-:Y:S01]  /*16af0*/  FMUL.FTZ R21, R25.reuse, R40 ;  /* 0x0000002819157220 */ /* 0x040fe20000410000 */
[----:B------:R-:W-:Y:S01]  /*16b00*/  FMUL.FTZ R30, R25, R24 ;  /* 0x00000018191e7220 */ /* 0x000fe20000410000 */
[----:B------:R-:W-:Y:S01]  /*16b10*/  HADD2.F32 R25, -RZ, R27.H0_H0 ;  /* 0x2000001bff197230 */ /* 0x000fe20000004100 */
[----:B------:R-:W-:Y:S01]  /*16b20*/  F2FP.F16.E4M3.UNPACK_B R20, R20 ;  /* 0x00000014ff14723e */ /* 0x000fe200020006ff */
[----:B------:R-:W-:-:S02]  /*16b30*/  HADD2.F32 R10, -RZ, R37.H0_H0 ;  /* 0x20000025ff0a7230 */ /* 0x000fc40000004100 */
[C---:B------:R-:W-:Y:S01]  /*16b40*/  FFMA.FTZ R31, R7.reuse, R24, R21 ;  /* 0x00000018071f7223 */ /* 0x040fe20000010015 */
[--C-:B------:R-:W-:Y:S02]  /*16b50*/  HADD2.F32 R21, -RZ, R11.reuse.H0_H0 ;  /* 0x2000000bff157230 */ /* 0x100fe40000004100 */
[----:B------:R-:W-:Y:S01]  /*16b60*/  FFMA.FTZ R30, R7, R40, -R30 ;  /* 0x00000028071e7223 */ /* 0x000fe2000001081e */
[----:B------:R-:W-:Y:S02]  /*16b70*/  HADD2.F32 R7, -RZ, R28.H0_H0 ;  /* 0x2000001cff077230 */ /* 0x000fe40000004100 */
[C---:B------:R-:W-:Y:S01]  /*16b80*/  FMUL.FTZ R24, R10.reuse, R25 ;  /* 0x000000190a187220 */ /* 0x040fe20000410000 */
[----:B------:R-:W-:Y:S02]  /*16b90*/  HADD2.F32 R11, -RZ, R11.H1_H1 ;  /* 0x3000000bff0b7230 */ /* 0x000fe40000004100 */
[----:B------:R-:W-:Y:S01]  /*16ba0*/  FMUL.FTZ R10, R10, R21 ;  /* 0x000000150a0a7220 */ /* 0x000fe20000410000 */
[----:B------:R-:W-:-:S02]  /*16bb0*/  HADD2.F32 R27, -RZ, R27.H1_H1 ;  /* 0x3000001bff1b7230 */ /* 0x000fc40000004100 */
[----:B------:R-:W-:Y:S01]  /*16bc0*/  FFMA.FTZ R40, R7, R21, -R24 ;  /* 0x0000001507287223 */ /* 0x000fe20000010818 */
[----:B------:R-:W-:Y:S01]  /*16bd0*/  HADD2.F32 R37, -RZ, R37.H1_H1 ;  /* 0x30000025ff257230 */ /* 0x000fe20000004100 */
[----:B------:R-:W-:Y:S01]  /*16be0*/  F2FP.SATFINITE.E4M3.F32.PACK_AB_MERGE_C R9, R50, R9, R46 ;  /* 0x000000093209723e */ /* 0x000fe2000480702e */
[----:B------:R-:W-:-:S03]  /*16bf0*/  HADD2.F32 R28, -RZ, R28.H1_H1 ;  /* 0x3000001cff1c7230 */ /* 0x000fc60000004100 */
[C---:B------:R-:W-:Y:S01]  /*16c00*/  FMUL.FTZ R21, R37.reuse, R27 ;  /* 0x0000001b25157220 */ /* 0x040fe20000410000 */
[----:B------:R-:W-:Y:S01]  /*16c10*/  FMUL.FTZ R24, R37, R11 ;  /* 0x0000000b25187220 */ /* 0x000fe20000410000 */
[----:B------:R-:W-:Y:S01]  /*16c20*/  FFMA.FTZ R37, R7, R25, R10 ;  /* 0x0000001907257223 */ /* 0x000fe2000001000a */
[----:B------:R-:W-:Y:S01]  /*16c30*/  F2FP.F16.E4M3.UNPACK_B R7, R8 ;  /* 0x00000008ff07723e */ /* 0x000fe200020006ff */
[C---:B------:R-:W-:Y:S01]  /*16c40*/  FFMA.FTZ R43, R28.reuse, R11, -R21 ;  /* 0x0000000b1c2b7223 */ /* 0x040fe20000010815 */
[--C-:B------:R-:W-:Y:S02]  /*16c50*/  HADD2.F32 R10, -RZ, R20.reuse.H0_H0 ;  /* 0x20000014ff0a7230 */ /* 0x100fe40000004100 */
[----:B------:R-:W-:Y:S01]  /*16c60*/  FFMA.FTZ R28, R28, R27, R24 ;  /* 0x0000001b1c1c7223 */ /* 0x000fe20000010018 */
[----:B------:R-:W-:Y:S02]  /*16c70*/  HADD2.F32 R11, -RZ, R20.H1_H1 ;  /* 0x30000014ff0b7230 */ /* 0x000fe40000004100 */
[----:B------:R-:W-:Y:S01]  /*16c80*/  HADD2.F32 R8, -RZ, R36.H0_H0 ;  /* 0x20000024ff087230 */ /* 0x000fe20000004100 */
[----:B------:R-:W-:Y:S01]  /*16c90*/  F2FP.SATFINITE.E4M3.F32.PACK_AB_MERGE_C R40, R43, R40, RZ ;  /* 0x000000282b28723e */ /* 0x000fe200048070ff */
[--C-:B------:R-:W-:Y:S01]  /*16ca0*/  HADD2.F32 R20, -RZ, R7.reuse.H0_H0 ;  /* 0x20000007ff147230 */ /* 0x100fe20000004100 */
[----:B------:R-:W-:Y:S01]  /*16cb0*/  F2FP.SATFINITE.E4M3.F32.PACK_AB_MERGE_C R28, R28, R37, RZ ;  /* 0x000000251c1c723e */ /* 0x000fe200048070ff */
[----:B------:R-:W-:-:S02]  /*16cc0*/  HADD2.F32 R21, -RZ, R7.H1_H1 ;  /* 0x30000007ff157230 */ /* 0x000fc40000004100 */
[C---:B------:R-:W-:Y:S01]  /*16cd0*/  FMUL.FTZ R25, R8.reuse, R10 ;  /* 0x0000000a08197220 */ /* 0x040fe20000410000 */
[----:B------:R-:W-:Y:S02]  /*16ce0*/  HADD2.F32 R36, -RZ, R36.H1_H1 ;  /* 0x30000024ff247230 */ /* 0x000fe40000004100 */
[----:B------:R-:W-:Y:S01]  /*16cf0*/  FMUL.FTZ R24, R8, R20 ;  /* 0x0000001408187220 */ /* 0x000fe20000410000 */
[--C-:B------:R-:W-:Y:S01]  /*16d00*/  HADD2.F32 R7, -RZ, R4.reuse.H0_H0 ;  /* 0x20000004ff077230 */ /* 0x100fe20000004100 */
[----:B------:R-:W-:Y:S01]  /*16d10*/  F2FP.SATFINITE.E4M3.F32.PACK_AB_MERGE_C R8, R41, R38, RZ ;  /* 0x000000262908723e */ /* 0x000fe200048070ff */
        /* <DEDUP_REMOVED lines=15> */
[----:B------:R2:W-:Y:S01]  /*16e10*/  STS.128 [R59+0x14400], R4 ;  /* 0x014400043b007388 */ /* 0x0005e20000000c00 */
[----:B------:R-:W-:-:S05]  /*16e20*/  F2FP.SATFINITE.E4M3.F32.PACK_AB_MERGE_C R10, R21, R10, R28 ;  /* 0x0000000a150a723e */ /* 0x000fca000480701c */
[----:B------:R2:W-:Y:S02]  /*16e30*/  STS.128 [R3+0x14400], R8 ;  /* 0x0144000803007388 */ /* 0x0005e40000000c00 */
.L_x_1481:
[----:B------:R-:W-:Y:S05]  /*16e40*/  BSYNC B1 ;  /* 0x0000000000017941 */ /* 0x000fea0003800000 */
.L_x_1480:
[----:B------:R-:W-:Y:S05]  /*16e50*/  @P2 BRA `(.L_x_1462) ;  /* 0x0000000c00d82947 */ /* 0x000fea0003800000 */
[----:B-12--5:R-:W-:Y:S02]  /*16e60*/  SHF.R.U32.HI R4, RZ, 0x8, R32 ;  /* 0x00000008ff047819 */ /* 0x026fe40000011620 */
        /* <DEDUP_REMOVED lines=8> */
[----:B------:R-:W-:Y:S02]  /*16ef0*/  LOP3.LUT R7, R34, 0xff, RZ, 0xc0, !PT ;  /* 0x000000ff22077812 */ /* 0x000fe400078ec0ff */
[----:B------:R-:W-:Y:S01]  /*16f00*/  LOP3.LUT R8, R8, 0xff, RZ, 0xc0, !PT ;  /* 0x000000ff08087812 */ /* 0x000fe200078ec0ff */
[----:B------:R-:W-:Y:S01]  /*16f10*/  IMAD.SHL.U32 R4, R4, 0x800, RZ ;  /* 0x0000080004047824 */ /* 0x000fe200078e00ff */
[----:B------:R-:W-:Y:S02]  /*16f20*/  LOP3.LUT R0, R204, 0x30, R3, 0xf8, !PT ;  /* 0x00000030cc007812 */ /* 0x000fe400078ef803 */
[----:B------:R-:W-:-:S02]  /*16f30*/  PRMT R25, R8, 0x7604, R7 ;  /* 0x0000760408197816 */ /* 0x000fc40000000007 */
[----:B------:R-:W-:Y:S02]  /*16f40*/  SHF.R.U32.HI R6, RZ, 0x8, R33 ;  /* 0x00000008ff067819 */ /* 0x000fe40000011621 */
[----:B------:R-:W-:Y:S02]  /*16f50*/  SHF.R.U32.HI R8, RZ, 0x8, R12 ;  /* 0x00000008ff087819 */ /* 0x000fe4000001160c */
[----:B------:R-:W-:Y:S02]  /*16f60*/  LOP3.LUT R0, R0, R205, RZ, 0x3c, !PT ;  /* 0x000000cd00007212 */ /* 0x000fe400078e3cff */
[----:B------:R-:W-:Y:S02]  /*16f70*/  LOP3.LUT R3, R4, 0xffffe000, RZ, 0xc0, !PT ;  /* 0xffffe00004037812 */ /* 0x000fe400078ec0ff */
[----:B------:R-:W-:Y:S02]  /*16f80*/  LOP3.LUT R5, R33, 0xff, RZ, 0xc0, !PT ;  /* 0x000000ff21057812 */ /* 0x000fe400078ec0ff */
[----:B------:R-:W-:-:S02]  /*16f90*/  LOP3.LUT R6, R6, 0xff, RZ, 0xc0, !PT ;  /* 0x000000ff06067812 */ /* 0x000fc400078ec0ff */
[----:B------:R-:W-:Y:S02]  /*16fa0*/  LOP3.LUT R7, R12, 0xff, RZ, 0xc0, !PT ;  /* 0x000000ff0c077812 */ /* 0x000fe400078ec0ff */
[----:B------:R-:W-:Y:S02]  /*16fb0*/  LOP3.LUT R8, R8, 0xff, RZ, 0xc0, !PT ;  /* 0x000000ff08087812 */ /* 0x000fe400078ec0ff */
[----:B------:R-:W-:Y:S02]  /*16fc0*/  IADD3 R3, R0, R206, R3 ;  /* 0x000000ce00037210 */ /* 0x000fe40007ffe003 */
[----:B---3--:R-:W-:Y:S02]  /*16fd0*/  PRMT R20, R6, 0x7604, R5 ;  /* 0x0000760406147816 */ /* 0x008fe40000000005 */
[----:B------:R-:W-:Y:S01]  /*16fe0*/  PRMT R31, R8, 0x7604, R7 ;  /* 0x00007604081f7816 */ /* 0x000fe20000000007 */
[----:B------:R-:W-:Y:S01]  /*16ff0*/  IMAD.IADD R0, R16, 0x1, R3 ;  /* 0x0000000110007824 */ /* 0x000fe200078e0203 */
[----:B------:R-:W-:-:S02]  /*17000*/  SHF.R.U32.HI R6, RZ, 0x8, R35 ;  /* 0x00000008ff067819 */ /* 0x000fc40000011623 */
[----:B------:R-:W-:Y:S02]  /*17010*/  SHF.R.U32.HI R8, RZ, 0x8, R13 ;  /* 0x00000008ff087819 */ /* 0x000fe4000001160d */
[----:B------:R-:W-:Y:S02]  /*17020*/  LOP3.LUT R5, R35, 0xff, RZ, 0xc0, !PT ;  /* 0x000000ff23057812 */ /* 0x000fe400078ec0ff */
[----:B------:R-:W-:Y:S02]  /*17030*/  LOP3.LUT R6, R6, 0xff, RZ, 0xc0, !PT ;  /* 0x000000ff06067812 */ /* 0x000fe400078ec0ff */
[----:B------:R-:W-:Y:S02]  /*17040*/  LOP3.LUT R3, R8, 0xff, RZ, 0xc0, !PT ;  /* 0x000000ff08037812 */ /* 0x000fe400078ec0ff */
[----:B------:R-:W1:Y:S01]  /*17050*/  LDS.128 R8, [R0+0x14400] ;  /* 0x0144000000087984 */ /* 0x000e620000000c00 */
[----:B------:R-:W-:Y:S02]  /*17060*/  PRMT R24, R6, 0x7604, R5 ;  /* 0x0000760406187816 */ /* 0x000fe40000000005 */
[----:B------:R-:W-:Y:S01]  /*17070*/  SHF.R.U32.HI R30, RZ, 0x8, R15 ;  /* 0x00000008ff1e7819 */ /* 0x000fe2000001160f */
[----:B------:R-:W2:Y:S01]  /*17080*/  LDS.128 R4, [R237+0x14400] ;  /* 0x01440000ed047984 */ /* 0x000ea20000000c00 */
[----:B------:R-:W-:-:S02]  /*17090*/  LOP3.LUT R29, R15, 0xff, RZ, 0xc0, !PT ;  /* 0x000000ff0f1d7812 */ /* 0x000fc400078ec0ff */
[----:B------:R-:W-:Y:S02]  /*170a0*/  LOP3.LUT R30, R30, 0xff, RZ, 0xc0, !PT ;  /* 0x000000ff1e1e7812 */ /* 0x000fe400078ec0ff */
[----:B------:R-:W-:Y:S02]  /*170b0*/  LOP3.LUT R26, R13, 0xff, RZ, 0xc0, !PT ;  /* 0x000000ff0d1a7812 */ /* 0x000fe400078ec0ff */
[----:B------:R-:W-:Y:S02]  /*170c0*/  SHF.R.U32.HI R28, RZ, 0x8, R14 ;  /* 0x00000008ff1c7819 */ /* 0x000fe4000001160e */
[----:B------:R-:W-:Y:S02]  /*170d0*/  PRMT R30, R30, 0x7604, R29 ;  /* 0x000076041e1e7816 */ /* 0x000fe4000000001d */
[----:B------:R-:W-:Y:S02]  /*170e0*/  PRMT R26, R3, 0x7604, R26 ;  /* 0x00007604031a7816 */ /* 0x000fe4000000001a */
[----:B------:R-:W-:-:S02]  /*170f0*/  SHF.R.U32.HI R29, RZ, 0x10, R13 ;  /* 0x00000010ff1d7819 */ /* 0x000fc4000001160d */
[----:B------:R-:W-:Y:S02]  /*17100*/  LOP3.LUT R27, R14, 0xff, RZ, 0xc0, !PT ;  /* 0x000000ff0e1b7812 */ /* 0x000fe400078ec0ff */
[----:B------:R-:W-:Y:S01]  /*17110*/  LOP3.LUT R28, R28, 0xff, RZ, 0xc0, !PT ;  /* 0x000000ff1c1c7812 */ /* 0x000fe200078ec0ff */
[----:B------:R-:W-:Y:S01]  /*17120*/  IMAD.U32 R29, R29, 0x10000, RZ ;  /* 0x000100001d1d7824 */ /* 0x000fe200078e00ff */
[----:B------:R-:W-:Y:S02]  /*17130*/  SHF.R.U32.HI R3, RZ, 0x10, R33 ;  /* 0x00000010ff037819 */ /* 0x000fe40000011621 */
[----:B0-----:R-:W-:Y:S02]  /*17140*/  PRMT R39, R28, 0x7604, R27 ;  /* 0x000076041c277816 */ /* 0x001fe4000000001b */
[----:B------:R-:W-:Y:S01]  /*17150*/  SHF.R.U32.HI R27, RZ, 0x10, R35 ;  /* 0x00000010ff1b7819 */ /* 0x000fe20000011623 */
[----:B------:R-:W-:Y:S01]  /*17160*/  IMAD.U32 R3, R3, 0x10000, RZ ;  /* 0x0001000003037824 */ /* 0x000fe200078e00ff */
[----:B------:R-:W-:-:S02]  /*17170*/  SHF.R.U32.HI R41, RZ, 0x10, R15 ;  /* 0x00000010ff297819 */ /* 0x000fc4000001160f */
[--C-:B------:R-:W-:Y:S01]  /*17180*/  LOP3.LUT R21, R21, 0xff0000, R32.reuse, 0xf8, !PT ;  /* 0x00ff000015157812 */ /* 0x100fe200078ef820 */
[----:B------:R-:W-:Y:S01]  /*17190*/  IMAD.U32 R27, R27, 0x10000, RZ ;  /* 0x000100001b1b7824 */ /* 0x000fe200078e00ff */
[----:B------:R-:W-:Y:S01]  /*171a0*/  LOP3.LUT R37, R26, 0xff0000, R29, 0xf8, !PT ;  /* 0x00ff00001a257812 */ /* 0x000fe200078ef81d */
[----:B------:R-:W-:Y:S01]  /*171b0*/  IMAD.U32 R41, R41, 0x10000, RZ ;  /* 0x0001000029297824 */ /* 0x000fe200078e00ff */
        /* <DEDUP_REMOVED lines=8> */
[----:B------:R-:W-:Y:S02]  /*17240*/  F2FP.F16.E4M3.UNPACK_B R36, R37 ;  /* 0x00000025ff24723e */ /* 0x000fe400020006ff */
[----:B-1----:R-:W-:-:S02]  /*17250*/  F2FP.F16.E4M3.UNPACK_B R21, R9 ;  /* 0x00000009ff15723e */ /* 0x002fc400020006ff */
[----:B------:R-:W-:Y:S01]  /*17260*/  LOP3.LUT R33, R25, 0xff000000, R34, 0xf8, !PT ;  /* 0xff00000019217812 */ /* 0x000fe200078ef822 */
[--C-:B------:R-:W-:Y:S01]  /*17270*/  HADD2.F32 R38, -RZ, R36.reuse.H0_H0 ;  /* 0x20000024ff267230 */ /* 0x100fe20000004100 */
[----:B------:R-:W-:Y:S01]  /*17280*/  F2FP.F16.E4M3.UNPACK_B R30, R32 ;  /* 0x00000020ff1e723e */ /* 0x000fe200020006ff */
[----:B------:R-:W-:Y:S01]  /*17290*/  HADD2.F32 R36, -RZ, R36.H1_H1 ;  /* 0x30000024ff247230 */ /* 0x000fe20000004100 */
[----:B------:R-:W-:Y:S02]  /*172a0*/  LOP3.LUT R34, R27, 0xff000000, R35, 0xf8, !PT ;  /* 0xff0000001b227812 */ /* 0x000fe400078ef823 */
[----:B------:R-:W-:Y:S02]  /*172b0*/  LOP3.LUT R39, R39, 0xff0000, R14, 0xf8, !PT ;  /* 0x00ff000027277812 */ /* 0x000fe400078ef80e */
[----:B------:R-:W-:Y:S01]  /*172c0*/  LOP3.LUT R35, R31, 0xff000000, R12, 0xf8, !PT ;  /* 0xff0000001f237812 */ /* 0x000fe200078ef80c */
[--C-:B------:R-:W-:Y:S01]  /*172d0*/  HADD2.F32 R31, -RZ, R30.reuse.H0_H0 ;  /* 0x2000001eff1f7230 */ /* 0x100fe20000004100 */
[-C--:B--2---:R-:W-:Y:S01]  /*172e0*/  F2FP.F16.E4M3.UNPACK_B R12, R5.reuse ;  /* 0x00000005ff0c723e */ /* 0x084fe200020006ff */
[----:B------:R-:W-:Y:S01]  /*172f0*/  HADD2.F32 R30, -RZ, R30.H1_H1 ;  /* 0x3000001eff1e7230 */ /* 0x000fe20000004100 */
[----:B------:R-:W-:Y:S01]  /*17300*/  F2FP.F16.E4M3.UNPACK_B R13, R5.H1 ;  /* 0x00000005ff0d723e */ /* 0x000fe200030006ff */
[--C-:B------:R-:W-:Y:S01]  /*17310*/  HADD2.F32 R5, -RZ, R21.reuse.H0_H0 ;  /* 0x20000015ff057230 */ /* 0x100fe20000004100 */
[----:B------:R-:W-:Y:S01]  /*17320*/  LOP3.LUT R41, R41, 0xff000000, R15, 0xf8, !PT ;  /* 0xff00000029297812 */ /* 0x000fe200078ef80f */
[----:B------:R-:W-:Y:S01]  /*17330*/  HADD2.F32 R21, -RZ, R21.H1_H1 ;  /* 0x30000015ff157230 */ /* 0x000fe20000004100 */
[----:B------:R-:W-:-:S02]  /*17340*/  LOP3.LUT R40, R39, 0xff000000, R14, 0xf8, !PT ;  /* 0xff00000027287812 */ /* 0x000fc400078ef80e */
[----:B------:R-:W-:Y:S01]  /*17350*/  F2FP.F16.E4M3.UNPACK_B R15, R7 ;  /* 0x00000007ff0f723e */ /* 0x000fe200020006ff */
[----:B------:R-:W-:Y:S01]  /*17360*/  FMUL.FTZ R39, R5, R31 ;  /* 0x0000001f05277220 */ /* 0x000fe20000410000 */
[----:B------:R-:W-:Y:S01]  /*17370*/  F2FP.F16.E4M3.UNPACK_B R20, R7.H1 ;  /* 0x00000007ff14723e */ /* 0x000fe200030006ff */
[C---:B------:R-:W-:Y:S01]  /*17380*/  FMUL.FTZ R43, R21.reuse, R36 ;  /* 0x00000024152b7220 */ /* 0x040fe20000410000 */
[----:B------:R-:W-:Y:S01]  /*17390*/  F2FP.F16.E4M3.UNPACK_B R7, R6 ;  /* 0x00000006ff07723e */ /* 0x000fe200020006ff */
[----:B------:R-:W-:Y:S01]  /*173a0*/  FMUL.FTZ R21, R21, R30 ;  /* 0x0000001e15157220 */ /* 0x000fe20000410000 */
[----:B------:R-:W-:Y:S01]  /*173b0*/  F2FP.F16.E4M3.UNPACK_B R14, R6.H1 ;  /* 0x00000006ff0e723e */ /* 0x000fe200030006ff */
[--C-:B------:R-:W-:Y:S01]  /*173c0*/  HADD2.F32 R6, -RZ, R12.reuse.H0_H0 ;  /* 0x2000000cff067230 */ /* 0x100fe20000004100 */
[----:B------:R-:W-:Y:S01]  /*173d0*/  F2FP.F16.E4M3.UNPACK_B R24, R9.H1 ;  /* 0x00000009ff18723e */ /* 0x000fe200030006ff */
[----:B------:R-:W-:Y:S01]  /*173e0*/  FMUL.FTZ R9, R5, R38 ;  /* 0x0000002605097220 */ /* 0x000fe20000410000 */
[----:B------:R-:W-:Y:S01]  /*173f0*/  F2FP.F16.E4M3.UNPACK_B R37, R37.H1 ;  /* 0x00000025ff25723e */ /* 0x000fe200030006ff */
[----:B------:R-:W-:Y:S01]  /*17400*/  HADD2.F32 R12, -RZ, R12.H1_H1 ;  /* 0x3000000cff0c7230 */ /* 0x000fe20000004100 */
[----:B------:R-:W-:Y:S01]  /*17410*/  F2FP.F16.E4M3.UNPACK_B R32, R32.H1 ;  /* 0x00000020ff20723e */ /* 0x000fe200030006ff */
[C---:B------:R-:W-:Y:S01]  /*17420*/  FFMA.FTZ R5, R6.reuse, R31, -R9 ;  /* 0x0000001f06057223 */ /* 0x040fe20000010809 */
[----:B------:R-:W-:Y:S01]  /*17430*/  F2FP.F16.E4M3.UNPACK_B R25, R10 ;  /* 0x0000000aff19723e */ /* 0x000fe200020006ff */
[----:B------:R-:W-:Y:S01]  /*17440*/  FFMA.FTZ R9, R6, R38, R39 ;  /* 0x0000002606097223 */ /* 0x000fe20000010027 */
[----:B------:R-:W-:Y:S01]  /*17450*/  F2FP.F16.E4M3.UNPACK_B R26, R10.H1 ;  /* 0x0000000aff1a723e */ /* 0x000fe200030006ff */
[----:B------:R-:W-:-:S02]  /*17460*/  HADD2.F32 R39, -RZ, R37.H0_H0 ;  /* 0x20000025ff277230 */ /* 0x000fc40000004100 */
[C---:B------:R-:W-:Y:S01]  /*17470*/  FFMA.FTZ R38, R12.reuse, R30, -R43 ;  /* 0x0000001e0c267223 */ /* 0x040fe2000001082b */
[----:B------:R-:W-:Y:S01]  /*17480*/  HADD2.F32 R10, -RZ, R24.H0_H0 ;  /* 0x20000018ff0a7230 */ /* 0x000fe20000004100 */
[----:B------:R-:W-:Y:S01]  /*17490*/  F2FP.F16.E4M3.UNPACK_B R27, R11 ;  /* 0x0000000bff1b723e */ /* 0x000fe200020006ff */
[----:B------:R-:W-:Y:S02]  /*174a0*/  HADD2.F32 R31, -RZ, R32.H0_H0 ;  /* 0x20000020ff1f7230 */ /* 0x000fe40000004100 */
[----:B------:R-:W-:Y:S01]  /*174b0*/  FFMA.FTZ R36, R12, R36, R21 ;  /* 0x000000240c247223 */ /* 0x000fe20000010015 */
[----:B------:R-:W-:Y:S02]  /*174c0*/  HADD2.F32 R6, -RZ, R13.H0_H0 ;  /* 0x2000000dff067230 */ /* 0x000fe40000004100 */
[C---:B------:R-:W-:Y:S01]  /*174d0*/  FMUL.FTZ R45, R10.reuse, R39 ;  /* 0x000000270a2d7220 */ /* 0x040fe20000410000 */
[----:B------:R-:W-:Y:S01]  /*174e0*/  F2FP.F16.E4M3.UNPACK_B R30, R41 ;  /* 0x00000029ff1e723e */ /* 0x000fe200020006ff */
[-C--:B------:R-:W-:Y:S01]  /*174f0*/  FMUL.FTZ R10, R10, R31.reuse ;  /* 0x0000001f0a0a7220 */ /* 0x080fe20000410000 */
[----:B------:R-:W-:Y:S01]  /*17500*/  F2FP.F16.E4M3.UNPACK_B R12, R34 ;  /* 0x00000022ff0c723e */ /* 0x000fe200020006ff */
[----:B------:R-:W-:Y:S01]  /*17510*/  FFMA.FTZ R45, R6, R31, -R45 ;  /* 0x0000001f062d7223 */ /* 0x000fe2000001082d */
[----:B------:R-:W-:-:S02]  /*17520*/  HADD2.F32 R37, -RZ, R37.H1_H1 ;  /* 0x30000025ff257230 */ /* 0x000fc40000004100 */
[----:B------:R-:W-:Y:S01]  /*17530*/  FFMA.FTZ R39, R6, R39, R10 ;  /* 0x0000002706277223 */ /* 0x000fe2000001000a */
[----:B------:R-:W-:Y:S01]  /*17540*/  HADD2.F32 R31, -RZ, R30.H0_H0 ;  /* 0x2000001eff1f7230 */ /* 0x000fe20000004100 */
[----:B------:R-:W-:Y:S01]  /*17550*/  F2FP.F16.E4M3.UNPACK_B R28, R11.H1 ;  /* 0x0000000bff1c723e */ /* 0x000fe200030006ff */
[----:B------:R-:W-:Y:S01]  /*17560*/  HADD2.F32 R10, -RZ, R27.H0_H0 ;  /* 0x2000001bff0a7230 */ /* 0x000fe20000004100 */
[----:B------:R-:W-:Y:S01]  /*17570*/  F2FP.F16.E4M3.UNPACK_B R41, R41.H1 ;  /* 0x00000029ff29723e */ /* 0x000fe200030006ff */
[----:B------:R-:W-:Y:S01]  /*17580*/  HADD2.F32 R24, -RZ, R24.H1_H1 ;  /* 0x30000018ff187230 */ /* 0x000fe20000004100 */
[----:B------:R-:W-:Y:S01]  /*17590*/  F2FP.F16.E4M3.UNPACK_B R34, R34.H1 ;  /* 0x00000022ff22723e */ /* 0x000fe200030006ff */
[----:B------:R-:W-:Y:S02]  /*175a0*/  HADD2.F32 R21, -RZ, R12.H0_H0 ;  /* 0x2000000cff157230 */ /* 0x000fe40000004100 */
[----:B------:R-:W-:Y:S01]  /*175b0*/  FMUL.FTZ R43, R10, R31 ;  /* 0x0000001f0a2b7220 */ /* 0x000fe20000410000 */
[----:B------:R-:W-:-:S02]  /*175c0*/  HADD2.F32 R32, -RZ, R32.H1_H1 ;  /* 0x30000020ff207230 */ /* 0x000fc40000004100 */
[----:B------:R-:W-:Y:S01]  /*175d0*/  FMUL.FTZ R42, R24, R37 ;  /* 0x00000025182a7220 */ /* 0x000fe20000410000 */
[----:B------:R-:W-:Y:S02]  /*175e0*/  HADD2.F32 R13, -RZ, R13.H1_H1 ;  /* 0x3000000dff0d7230 */ /* 0x000fe40000004100 */
[----:B------:R-:W-:Y:S01]  /*175f0*/  FMUL.FTZ R10, R10, R21 ;  /* 0x000000150a0a7220 */ /* 0x000fe20000410000 */
[----:B------:R-:W-:Y:S02]  /*17600*/  HADD2.F32 R6, -RZ, R15.H0_H0 ;  /* 0x2000000fff067230 */ /* 0x000fe40000004100 */
[-C--:B------:R-:W-:Y:S01]  /*17610*/  FMUL.FTZ R24, R24, R32.reuse ;  /* 0x0000002018187220 */ /* 0x080fe20000410000 */
[----:B------:R-:W-:Y:S02]  /*17620*/  HADD2.F32 R30, -RZ, R30.H1_H1 ;  /* 0x3000001eff1e7230 */ /* 0x000fe40000004100 */
[----:B------:R-:W-:Y:S01]  /*17630*/  FFMA.FTZ R42, R13, R32, -R42 ;  /* 0x000000200d2a7223 */ /* 0x000fe2000001082a */
[----:B------:R-:W-:-:S02]  /*17640*/  HADD2.F32 R27, -RZ, R27.H1_H1 ;  /* 0x3000001bff1b7230 */ /* 0x000fc40000004100 */
[C---:B------:R-:W-:Y:S01]  /*17650*/  FFMA.FTZ R43, R6.reuse, R21, -R43 ;  /* 0x00000015062b7223 */ /* 0x040fe2000001082b */
[----:B------:R-:W-:Y:S01]  /*17660*/  FFMA.FTZ R46, R6, R31, R10 ;  /* 0x0000001f062e7223 */ /* 0x000fe2000001000a */
[----:B------:R-:W-:Y:S01]  /*17670*/  FFMA.FTZ R32, R13, R37, R24 ;  /* 0x000000250d207223 */ /* 0x000fe20000010018 */
[----:B------:R-:W-:Y:S02]  /*17680*/  HADD2.F32 R21, -RZ, R41.H0_H0 ;  /* 0x20000029ff157230 */ /* 0x000fe40000004100 */
[----:B------:R-:W-:Y:S01]  /*17690*/  FMUL.FTZ R24, R27, R30 ;  /* 0x0000001e1b187220 */ /* 0x000fe20000410000 */
[----:B------:R-:W-:Y:S01]  /*176a0*/  HADD2.F32 R10, -RZ, R28.H0_H0 ;  /* 0x2000001cff0a7230 */ /* 0x000fe20000004100 */
[-C--:B------:R-:W-:Y:S01]  /*176b0*/  F2FP.F16.E4M3.UNPACK_B R11, R8.reuse ;  /* 0x00000008ff0b723e */ /* 0x080fe200020006ff */
[----:B------:R-:W-:Y:S01]  /*176c0*/  HADD2.F32 R13, -RZ, R34.H0_H0 ;  /* 0x20000022ff0d7230 */ /* 0x000fe20000004100 */
[----:B------:R-:W-:Y:S01]  /*176d0*/  F2FP.F16.E4M3.UNPACK_B R8, R8.H1 ;  /* 0x00000008ff08723e */ /* 0x000fe200030006ff */
[----:B------:R-:W-:-:S02]  /*176e0*/  HADD2.F32 R6, -RZ, R20.H0_H0 ;  /* 0x20000014ff067230 */ /* 0x000fc40000004100 */
[C---:B------:R-:W-:Y:S01]  /*176f0*/  FMUL.FTZ R31, R10.reuse, R21 ;  /* 0x000000150a1f7220 */ /* 0x040fe20000410000 */
[----:B------:R-:W-:Y:S02]  /*17700*/  HADD2.F32 R12, -RZ, R12.H1_H1 ;  /* 0x3000000cff0c7230 */ /* 0x000fe40000004100 */
[----:B------:R-:W-:Y:S01]  /*17710*/  FMUL.FTZ R10, R10, R13 ;  /* 0x0000000d0a0a7220 */ /* 0x000fe20000410000 */
[----:B------:R-:W-:Y:S01]  /*17720*/  HADD2.F32 R15, -RZ, R15.H1_H1 ;  /* 0x3000000fff0f7230 */ /* 0x000fe20000004100 */
[----:B------:R-:W-:Y:S01]  /*17730*/  F2FP.F16.E4M3.UNPACK_B R3, R4 ;  /* 0x00000004ff03723e */ /* 0x000fe200020006ff */
[----:B------:R-:W-:Y:S02]  /*17740*/  HADD2.F32 R41, -RZ, R41.H1_H1 ;  /* 0x30000029ff297230 */ /* 0x000fe40000004100 */
[C---:B------:R-:W-:Y:S01]  /*17750*/  FFMA.FTZ R50, R6.reuse, R21, R10 ;  /* 0x0000001506327223 */ /* 0x040fe2000001000a */
[-C--:B------:R-:W-:Y:S01]  /*17760*/  FMUL.FTZ R27, R27, R12.reuse ;  /* 0x0000000c1b1b7220 */ /* 0x080fe20000410000 */
[C---:B------:R-:W-:Y:S01]  /*17770*/  FFMA.FTZ R48, R15.reuse, R12, -R24 ;  /* 0x0000000c0f307223 */ /* 0x040fe20000010818 */
[----:B------:R-:W-:Y:S01]  /*17780*/  F2FP.F16.E4M3.UNPACK_B R21, R35.H1 ;  /* 0x00000023ff15723e */ /* 0x000fe200030006ff */
[----:B------:R-:W-:Y:S01]  /*17790*/  HADD2.F32 R28, -RZ, R28.H1_H1 ;  /* 0x3000001cff1c7230 */ /* 0x000fe20000004100 */
[----:B------:R-:W-:Y:S01]  /*177a0*/  F2FP.F16.E4M3.UNPACK_B R12, R29.H1 ;  /* 0x0000001dff0c723e */ /* 0x000fe200030006ff */
[----:B------:R-:W-:Y:S01]  /*177b0*/  FFMA.FTZ R47, R15, R30, R27 ;  /* 0x0000001e0f2f7223 */ /* 0x000fe2000001001b */
[----:B------:R-:W-:Y:S01]  /*177c0*/  F2FP.F16.E4M3.UNPACK_B R4, R4.H1 ;  /* 0x00000004ff04723e */ /* 0x000fe200030006ff */
[----:B------:R-:W-:Y:S01]  /*177d0*/  FFMA.FTZ R49, R6, R13, -R31 ;  /* 0x0000000d06317223 */ /* 0x000fe2000001081f */
[----:B------:R-:W-:-:S02]  /*177e0*/  HADD2.F32 R15, -RZ, R34.H1_H1 ;  /* 0x30000022ff0f7230 */ /* 0x000fc40000004100 */
[C---:B------:R-:W-:Y:S01]  /*177f0*/  FMUL.FTZ R37, R28.reuse, R41 ;  /* 0x000000291c257220 */ /* 0x040fe20000410000 */
[----:B------:R-:W-:Y:S01]  /*17800*/  HADD2.F32 R27, -RZ, R21.H0_H0 ;  /* 0x20000015ff1b7230 */ /* 0x000fe20000004100 */
[----:B------:R-:W-:Y:S01]  /*17810*/  F2FP.F16.E4M3.UNPACK_B R35, R35 ;  /* 0x00000023ff23723e */ /* 0x000fe200020006ff */
[----:B------:R-:W-:Y:S02]  /*17820*/  HADD2.F32 R10, -RZ, R8.H0_H0 ;  /* 0x20000008ff0a7230 */ /* 0x000fe40000004100 */
[----:B------:R-:W-:Y:S01]  /*17830*/  FMUL.FTZ R28, R28, R15 ;  /* 0x0000000f1c1c7220 */ /* 0x000fe20000410000 */
[----:B------:R-:W-:Y:S01]  /*17840*/  HADD2.F32 R13, -RZ, R12.H0_H0 ;  /* 0x2000000cff0d7230 */ /* 0x000fe20000004100 */
[----:B------:R-:W-:Y:S01]  /*17850*/  F2FP.F16.E4M3.UNPACK_B R29, R29 ;  /* 0x0000001dff1d723e */ /* 0x000fe200020006ff */
[----:B------:R-:W-:Y:S02]  /*17860*/  HADD2.F32 R20, -RZ, R20.H1_H1 ;  /* 0x30000014ff147230 */ /* 0x000fe40000004100 */
[----:B------:R-:W-:Y:S01]  /*17870*/  FMUL.FTZ R31, R10, R27 ;  /* 0x0000001b0a1f7220 */ /* 0x000fe20000410000 */
[----:B------:R-:W-:-:S02]  /*17880*/  HADD2.F32 R6, -RZ, R4.H0_H0 ;  /* 0x20000004ff067230 */ /* 0x000fc40000004100 */
[----:B------:R-:W-:Y:S01]  /*17890*/  FMUL.FTZ R10, R10, R13 ;  /* 0x0000000d0a0a7220 */ /* 0x000fe20000410000 */
[----:B------:R-:W-:Y:S02]  /*178a0*/  HADD2.F32 R21, -RZ, R21.H1_H1 ;  /* 0x30000015ff157230 */ /* 0x000fe40000004100 */
[----:B------:R-:W-:Y:S01]  /*178b0*/  FFMA.FTZ R41, R20, R41, R28 ;  /* 0x0000002914297223 */ /* 0x000fe2000001001c */
[----:B------:R-:W-:Y:S02]  /*178c0*/  HADD2.F32 R8, -RZ, R8.H1_H1 ;  /* 0x30000008ff087230 */ /* 0x000fe40000004100 */
[C---:B------:R-:W-:Y:S01]  /*178d0*/  FFMA.FTZ R31, R6.reuse, R13, -R31 ;  /* 0x0000000d061f7223 */ /* 0x040fe2000001081f */
[----:B------:R-:W-:Y:S01]  /*178e0*/  FFMA.FTZ R28, R6, R27, R10 ;  /* 0x0000001b061c7223 */ /* 0x000fe2000001000a */
[----:B------:R-:W-:Y:S02]  /*178f0*/  HADD2.F32 R13, -RZ, R12.H1_H1 ;  /* 0x3000000cff0d7230 */ /* 0x000fe40000004100 */
[----:B------:R-:W-:Y:S01]  /*17900*/  FFMA.FTZ R34, R20, R15, -R37 ;  /* 0x0000000f14227223 */ /* 0x000fe20000010825 */
[----:B------:R-:W-:-:S02]  /*17910*/  HADD2.F32 R4, -RZ, R4.H1_H1 ;  /* 0x30000004ff047230 */ /* 0x000fc40000004100 */
[C---:B------:R-:W-:Y:S01]  /*17920*/  FMUL.FTZ R27, R8.reuse, R21 ;  /* 0x00000015081b7220 */ /* 0x040fe20000410000 */
[----:B------:R-:W-:Y:S02]  /*17930*/  HADD2.F32 R15, -RZ, R35.H0_H0 ;  /* 0x20000023ff0f7230 */ /* 0x000fe40000004100 */
[-C--:B------:R-:W-:Y:S01]  /*17940*/  FMUL.FTZ R8, R8, R13.reuse ;  /* 0x0000000d08087220 */ /* 0x080fe20000410000 */
[----:B------:R-:W-:Y:S02]  /*17950*/  HADD2.F32 R6, -RZ, R11.H0_H0 ;  /* 0x2000000bff067230 */ /* 0x000fe40000004100 */
[C---:B------:R-:W-:Y:S01]  /*17960*/  FFMA.FTZ R30, R4.reuse, R13, -R27 ;  /* 0x0000000d041e7223 */ /* 0x040fe2000001081b */
[----:B------:R-:W-:Y:S02]  /*17970*/  HADD2.F32 R13, -RZ, R29.H0_H0 ;  /* 0x2000001dff0d7230 */ /* 0x000fe40000004100 */
[----:B------:R-:W-:Y:S01]  /*17980*/  FFMA.FTZ R37, R4, R21, R8 ;  /* 0x0000001504257223 */ /* 0x000fe20000010008 */
[----:B------:R-:W-:-:S02]  /*17990*/  HADD2.F32 R10, -RZ, R35.H1_H1 ;  /* 0x30000023ff0a7230 */ /* 0x000fc40000004100 */
[C---:B------:R-:W-:Y:S01]  /*179a0*/  FMUL.FTZ R21, R6.reuse, R15 ;  /* 0x0000000f06157220 */ /* 0x040fe20000410000 */
[----:B------:R-:W-:Y:S02]  /*179b0*/  HADD2.F32 R11, -RZ, R11.H1_H1 ;  /* 0x3000000bff0b7230 */ /* 0x000fe40000004100 */
[-C--:B------:R-:W-:Y:S01]  /*179c0*/  FMUL.FTZ R27, R6, R13.reuse ;  /* 0x0000000d061b7220 */ /* 0x080fe20000410000 */
[----:B------:R-:W-:Y:S01]  /*179d0*/  HADD2.F32 R4, -RZ, R3.H0_H0 ;  /* 0x20000003ff047230 */ /* 0x000fe20000004100 */
[----:B------:R-:W-:Y:S01]  /*179e0*/  F2FP.F16.E4M3.UNPACK_B R12, R40.H1 ;  /* 0x00000028ff0c723e */ /* 0x000fe200030006ff */
[----:B------:R-:W-:Y:S02]  /*179f0*/  HADD2.F32 R6, -RZ, R29.H1_H1 ;  /* 0x3000001dff067230 */ /* 0x000fe40000004100 */
[C---:B------:R-:W-:Y:S01]  /*17a00*/  FMUL.FTZ R20, R11.reuse, R10 ;  /* 0x0000000a0b147220 */ /* 0x040fe20000410000 */
[----:B------:R-:W-:Y:S02]  /*17a10*/  HADD2.F32 R3, -RZ, R3.H1_H1 ;  /* 0x30000003ff037230 */ /* 0x000fe40000004100 */
[C---:B------:R-:W-:Y:S01]  /*17a20*/  FFMA.FTZ R21, R4.reuse, R13, -R21 ;  /* 0x0000000d04157223 */ /* 0x040fe20000010815 */
[----:B------:R-:W-:Y:S01]  /*17a30*/  FFMA.FTZ R27, R4, R15, R27 ;  /* 0x0000000f041b7223 */ /* 0x000fe2000001001b */
        /* <DEDUP_REMOVED lines=13> */
[----:B------:R-:W-:Y:S01]  /*17b10*/  F2FP.F16.E4M3.UNPACK_B R40, R40 ;  /* 0x00000028ff28723e */ /* 0x000fe200020006ff */
[----:B------:R-:W-:-:S02]  /*17b20*/  HADD2.F32 R26, -RZ, R26.H1_H1 ;  /* 0x3000001aff1a7230 */ /* 0x000fc40000004100 */
[C---:B------:R-:W-:Y:S01]  /*17b30*/  FFMA.FTZ R29, R3.reuse, R6, -R8 ;  /* 0x00000006031d7223 */ /* 0x040fe20000010808 */
[----:B------:R-:W-:Y:S02]  /*17b40*/  HADD2.F32 R14, -RZ, R14.H1_H1 ;  /* 0x3000000eff0e7230 */ /* 0x000fe40000004100 */
[----:B------:R-:W-:Y:S01]  /*17b50*/  FFMA.FTZ R13, R3, R13, R4 ;  /* 0x0000000d030d7223 */ /* 0x000fe20000010004 */
[----:B------:R-:W-:Y:S02]  /*17b60*/  HADD2.F32 R10, -RZ, R40.H0_H0 ;  /* 0x20000028ff0a7230 */ /* 0x000fe40000004100 */
[C---:B------:R-:W-:Y:S01]  /*17b70*/  FMUL.FTZ R35, R26.reuse, R15 ;  /* 0x0000000f1a237220 */ /* 0x040fe20000410000 */
[----:B------:R-:W-:Y:S01]  /*17b80*/  FMUL.FTZ R6, R26, R11 ;  /* 0x0000000b1a067220 */ /* 0x000fe20000410000 */
[----:B------:R-:W-:Y:S01]  /*17b90*/  HADD2.F32 R4, -RZ, R25.H0_H0 ;  /* 0x20000019ff047230 */ /* 0x000fe20000004100 */
[----:B------:R-:W-:Y:S01]  /*17ba0*/  F2FP.SATFINITE.E4M3.F32.PACK_AB_MERGE_C R42, R42, R45, RZ ;  /* 0x0000002d2a2a723e */ /* 0x000fe200048070ff */
[C---:B------:R-:W-:Y:S01]  /*17bb0*/  FFMA.FTZ R26, R14.reuse, R11, -R35 ;  /* 0x0000000b0e1a7223 */ /* 0x040fe20000010823 */
[----:B------:R-:W-:Y:S01]  /*17bc0*/  FFMA.FTZ R14, R14, R15, R6 ;  /* 0x0000000f0e0e7223 */ /* 0x000fe20000010006 */
[----:B------:R-:W-:-:S02]  /*17bd0*/  HADD2.F32 R6, -RZ, R33.H0_H0 ;  /* 0x20000021ff067230 */ /* 0x000fc40000004100 */
[----:B------:R-:W-:Y:S01]  /*17be0*/  FMUL.FTZ R12, R4, R10 ;  /* 0x0000000a040c7220 */ /* 0x000fe20000410000 */
[----:B------:R-:W-:Y:S01]  /*17bf0*/  HADD2.F32 R40, -RZ, R40.H1_H1 ;  /* 0x30000028ff287230 */ /* 0x000fe20000004100 */
[----:B------:R-:W-:Y:S01]  /*17c00*/  F2FP.SATFINITE.E4M3.F32.PACK_AB_MERGE_C R26, R26, R29, RZ ;  /* 0x0000001d1a1a723e */ /* 0x000fe200048070ff */
[----:B------:R-:W-:Y:S02]  /*17c10*/  HADD2.F32 R25, -RZ, R25.H1_H1 ;  /* 0x30000019ff197230 */ /* 0x000fe40000004100 */
[----:B------:R-:W-:Y:S01]  /*17c20*/  FMUL.FTZ R11, R4, R6 ;  /* 0x00000006040b7220 */ /* 0x000fe20000410000 */
[----:B------:R-:W-:Y:S01]  /*17c30*/  HADD2.F32 R8, -RZ, R33.H1_H1 ;  /* 0x30000021ff087230 */ /* 0x000fe20000004100 */
[----:B------:R-:W-:Y:S01]  /*17c40*/  F2FP.SATFINITE.E4M3.F32.PACK_AB_MERGE_C R32, R32, R39, RZ ;  /* 0x000000272020723e */ /* 0x000fe200048070ff */
[--C-:B------:R-:W-:Y:S02]  /*17c50*/  HADD2.F32 R3, -RZ, R7.reuse.H0_H0 ;  /* 0x20000007ff037230 */ /* 0x100fe40000004100 */
[----:B------:R-:W-:Y:S01]  /*17c60*/  FMUL.FTZ R4, R25, R40 ;  /* 0x0000002819047220 */ /* 0x000fe20000410000 */
[----:B------:R-:W-:-:S02]  /*17c70*/  HADD2.F32 R7, -RZ, R7.H1_H1 ;  /* 0x30000007ff077230 */ /* 0x000fc40000004100 */
[----:B------:R-:W-:Y:S01]  /*17c80*/  FMUL.FTZ R25, R25, R8 ;  /* 0x0000000819197220 */ /* 0x000fe20000410000 */
[----:B------:R-:W-:Y:S01]  /*17c90*/  F2FP.SATFINITE.E4M3.F32.PACK_AB_MERGE_C R13, R14, R13, RZ ;  /* 0x0000000d0e0d723e */ /* 0x000fe200048070ff */
[C---:B------:R-:W-:Y:S01]  /*17ca0*/  FFMA.FTZ R6, R3.reuse, R6, -R12 ;  /* 0x0000000603067223 */ /* 0x040fe2000001080c */
[----:B------:R-:W-:Y:S01]  /*17cb0*/  FFMA.FTZ R10, R3, R10, R11 ;  /* 0x0000000a030a7223 */ /* 0x000fe2000001000b */
[C---:B------:R-:W-:Y:S01]  /*17cc0*/  FFMA.FTZ R3, R7.reuse, R8, -R4 ;  /* 0x0000000807037223 */ /* 0x040fe20000010804 */
[----:B------:R-:W-:Y:S01]  /*17cd0*/  FFMA.FTZ R25, R7, R40, R25 ;  /* 0x0000002807197223 */ /* 0x000fe20000010019 */
[----:B------:R-:W-:Y:S02]  /*17ce0*/  F2FP.SATFINITE.E4M3.F32.PACK_AB_MERGE_C R7, R34, R49, RZ ;  /* 0x000000312207723e */ /* 0x000fe400048070ff */
[----:B------:R-:W-:Y:S02]  /*17cf0*/  F2FP.SATFINITE.E4M3.F32.PACK_AB_MERGE_C R4, R30, R31, RZ ;  /* 0x0000001f1e04723e */ /* 0x000fe400048070ff */
[----:B------:R-:W-:-:S02]  /*17d00*/  F2FP.SATFINITE.E4M3.F32.PACK_AB_MERGE_C R11, R41, R50, RZ ;  /* 0x00000032290b723e */ /* 0x000fc400048070ff */
[----:B------:R-:W-:Y:S02]  /*17d10*/  F2FP.SATFINITE.E4M3.F32.PACK_AB_MERGE_C R8, R37, R28, RZ ;  /* 0x0000001c2508723e */ /* 0x000fe400048070ff */
[----:B------:R-:W-:Y:S02]  /*17d20*/  F2FP.SATFINITE.E4M3.F32.PACK_AB_MERGE_C R5, R38, R5, R42 ;  /* 0x000000052605723e */ /* 0x000fe4000480702a */
[----:B------:R-:W-:Y:S02]  /*17d30*/  F2FP.SATFINITE.E4M3.F32.PACK_AB_MERGE_C R7, R48, R43, R7 ;  /* 0x0000002b3007723e */ /* 0x000fe40004807007 */
[----:B------:R-:W-:Y:S02]  /*17d40*/  F2FP.SATFINITE.E4M3.F32.PACK_AB_MERGE_C R4, R20, R21, R4 ;  /* 0x000000151404723e */ /* 0x000fe40004807004 */
[----:B------:R-:W-:Y:S02]  /*17d50*/  F2FP.SATFINITE.E4M3.F32.PACK_AB_MERGE_C R6, R3, R6, R26 ;  /* 0x000000060306723e */ /* 0x000fe4000480701a */
[----:B------:R-:W-:-:S02]  /*17d60*/  F2FP.SATFINITE.E4M3.F32.PACK_AB_MERGE_C R9, R36, R9, R32 ;  /* 0x000000092409723e */ /* 0x000fc40004807020 */
[----:B------:R-:W-:Y:S01]  /*17d70*/  F2FP.SATFINITE.E4M3.F32.PACK_AB_MERGE_C R11, R47, R46, R11 ;  /* 0x0000002e2f0b723e */ /* 0x000fe2000480700b */
[----:B------:R0:W-:Y:S01]  /*17d80*/  STS.128 [R237+0x14400], R4 ;  /* 0x01440004ed007388 */ /* 0x0001e20000000c00 */
[----:B------:R-:W-:Y:S02]  /*17d90*/  F2FP.SATFINITE.E4M3.F32.PACK_AB_MERGE_C R8, R24, R27, R8 ;  /* 0x0000001b1808723e */ /* 0x000fe40004807008 */
[----:B------:R-:W-:-:S05]  /*17da0*/  F2FP.SATFINITE.E4M3.F32.PACK_AB_MERGE_C R10, R25, R10, R13 ;  /* 0x0000000a190a723e */ /* 0x000fca000480700d */
[----:B------:R0:W-:Y:S02]  /*17db0*/  STS.128 [R0+0x14400], R8 ;  /* 0x0144000800007388 */ /* 0x0001e40000000c00 */
.L_x_1462:
[----:B------:R-:W-:Y:S05]  /*17dc0*/  BSYNC B0 ;  /* 0x0000000000007941 */ /* 0x000fea0003800000 */
.L_x_1455:
        /* <DEDUP_REMOVED lines=8> */
.L_x_1453:
[----:B------:R-:W-:Y:S01]  /*17e50*/  IMAD.U32 R212, RZ, RZ, UR53 ;  /* 0x00000035ffd47e24 */ /* 0x000fe2000f8e00ff */
[----:B------:R-:W-:-:S04]  /*17e60*/  LOP3.LUT R18, R18, 0xfffffff7, RZ, 0xc0, !PT ;  /* 0xfffffff712127812 */ /* 0x000fc800078ec0ff */
[----:B------:R-:W-:-:S13]  /*17e70*/  ISETP.NE.AND P0, PT, R212, 0x3, PT ;  /* 0x00000003d400780c */ /* 0x000fda0003f05270 */
[----:B------:R-:W-:Y:S01]  /*17e80*/  @P0 LOP3.LUT R18, R18, 0x8, RZ, 0xfc, !PT ;  /* 0x0000000812120812 */ /* 0x000fe200078efcff */
[----:B------:R-:W-:Y:S06]  /*17e90*/  @!P0 BRA `(.L_x_1482) ;  /* 0x0000000000048947 */ /* 0x000fec0003800000 */
[----:B------:R-:W-:Y:S01]  /*17ea0*/  BPT.TRAP 0x1 ;  /* 0x000000040000795c */ /* 0x000fe20000300000 */
.L_x_1482:
[----:B0-2--5:R-:W-:Y:S01]  /*17eb0*/  IMAD R7, R189, 0x8, R16 ;  /* 0x00000008bd077824 */ /* 0x025fe200078e0210 */
[----:B------:R-:W-:-:S04]  /*17ec0*/  SHF.L.U32 R0, R188, 0x1f, RZ ;  /* 0x0000001fbc007819 */ /* 0x000fc800000006ff */
[----:B------:R0:W2:Y:S01]  /*17ed0*/  SYNCS.PHASECHK.TRANS64.TRYWAIT P1, [R7+URZ+0x29830], R0 ;  /* 0x02983000070075a7 */ /* 0x0000a2000802017f */
[----:B------:R-:W-:Y:S05]  /*17ee0*/  @!P0 BRA `(.L_x_1483) ;  /* 0x0000000000048947 */ /* 0x000fea0003800000 */
[----:B------:R-:W-:Y:S01]  /*17ef0*/  BPT.TRAP 0x1 ;  /* 0x000000040000795c */ /* 0x000fe20000300000 */
.L_x_1483:
[----:B-1----:R-:W1:Y:S02]  /*17f00*/  S2R R3, SR_TID.X ;  /* 0x0000000000037919 */ /* 0x002e640000002100 */
[----:B-1----:R-:W-:-:S04]  /*17f10*/  LOP3.LUT R3, R3, 0x7f, RZ, 0xc0, !PT ;  /* 0x0000007f03037812 */ /* 0x002fc800078ec0ff */
[----:B------:R-:W-:Y:S01]  /*17f20*/  ISETP.NE.AND P0, PT, R3, RZ, PT ;  /* 0x000000ff0300720c */ /* 0x000fe20003f05270 */
[----:B--2---:R-:W-:-:S12]  /*17f30*/  @P1 BRA `(.L_x_1484) ;  /* 0x0000000000081947 */ /* 0x004fd80003800000 */
[----:B------:R-:W1:Y:S02]  /*17f40*/  SYNCS.PHASECHK.TRANS64.TRYWAIT P1, [R7+URZ+0x29830], R0 ;  /* 0x02983000070075a7 */ /* 0x000e64000802017f */
[----:B-1----:R-:W-:Y:S05]  /*17f50*/  @!P1 BRA `(.L_x_1485) ;  /* 0x000001ec00189947 */ /* 0x002fea0003800000 */
.L_x_1484:
[----:B------:R-:W-:Y:S05]  /*17f60*/  WARPSYNC.ALL ;  /* 0x0000000000007948 */ /* 0x000fea0003800000 */
[----:B01----:R-:W-:Y:S01]  /*17f70*/  VIADD R0, R16, 0x1a400 ;  /* 0x0001a40010007836 */ /* 0x003fe20000000000 */
[----:B------:R-:W-:Y:S01]  /*17f80*/  R2UR UR24, R44 ;  /* 0x000000002c1872ca */ /* 0x000fe200000e0000 */
[----:B------:R-:W-:Y:S01]  /*17f90*/  IMAD.MOV.U32 R5, RZ, RZ, -0x7fffffe0 ;  /* 0x80000020ff057424 */ /* 0x000fe200078e00ff */
[----:B----4-:R-:W-:Y:S01]  /*17fa0*/  WARPGROUP.ARRIVE ;  /* 0x00000000000079c5 */ /* 0x010fe20000000000 */
[----:B------:R-:W-:Y:S01]  /*17fb0*/  UMOV UR25, 0x80000020 ;  /* 0x8000002000197882 */ /* 0x000fe20000000000 */
[----:B------:R-:W-:Y:S01]  /*17fc0*/  SHF.R.U32.HI R0, RZ, 0x4, R0 ;  /* 0x00000004ff007819 */ /* 0x000fe20000011600 */
[----:B------:R-:W-:Y:S01]  /*17fd0*/  IMAD.MOV.U32 R11, RZ, RZ, -0x7fffffe0 ;  /* 0x80000020ff0b7424 */ /* 0x000fe200078e00ff */
[----:B------:R-:W-:Y:S01]  /*17fe0*/  R2UR UR27, R5 ;  /* 0x00000000051b72ca */ /* 0x000fe200000e0000 */
[----:B------:R-:W-:Y:S01]  /*17ff0*/  UMOV UR13, UR25 ;  /* 0x00000019000d7c82 */ /* 0x000fe20008000000 */
[----:B------:R-:W-:Y:S01]  /*18000*/  LOP3.LUT R0, R0, 0x3fff, RZ, 0xc0, !PT ;  /* 0x00003fff00007812 */ /* 0x000fe200078ec0ff */
[----:B------:R-:W-:Y:S01]  /*18010*/  IMAD.MOV.U32 R13, RZ, RZ, -0x7fffffe0 ;  /* 0x80000020ff0d7424 */ /* 0x000fe200078e00ff */
[----:B------:R-:W-:Y:S01]  /*18020*/  R2UR UR15, R11 ;  /* 0x000000000b0f72ca */ /* 0x000fe200000e0000 */
[----:B------:R-:W-:Y:S01]  /*18030*/  UMOV UR9, UR25 ;  /* 0x0000001900097c82 */ /* 0x000fe20008000000 */
[----:B------:R-:W-:Y:S01]  /*18040*/  LOP3.LUT R8, R0, 0x10000, RZ, 0xfc, !PT ;  /* 0x0001000000087812 */ /* 0x000fe200078efcff */
[----:B------:R-:W-:Y:S01]  /*18050*/  ULOP3.LUT UR24, UR24, 0x10000, URZ, 0xfc, !UPT ;  /* 0x0001000018187892 */ /* 0x000fe2000f8efc3f */
[----:B------:R-:W-:Y:S01]  /*18060*/  R2UR UR11, R13 ;  /* 0x000000000d0b72ca */ /* 0x000fe200000e0000 */
[----:B------:R-:W-:Y:S01]  /*18070*/  UMOV UR5, UR25 ;  /* 0x0000001900057c82 */ /* 0x000fe20008000000 */
[----:B------:R-:W-:Y:S01]  /*18080*/  R2UR UR7, R11 ;  /* 0x000000000b0772ca */ /* 0x000fe200000e0000 */
[----:B---3--:R-:W-:Y:S01]  /*18090*/  IMAD R4, R189, 0x780, R8 ;  /* 0x00000780bd047824 */ /* 0x008fe200078e0208 */
[----:B------:R-:W-:Y:S01]  /*180a0*/  R2UR UR19, R13 ;  /* 0x000000000d1372ca */ /* 0x000fe200000e0000 */
[----:B------:R-:W-:Y:S01]  /*180b0*/  UMOV UR17, UR25 ;  /* 0x0000001900117c82 */ /* 0x000fe20008000000 */
[----:B------:R-:W-:Y:S01]  /*180c0*/  UMOV UR12, UR24 ;  /* 0x00000018000c7c82 */ /* 0x000fe20008000000 */
[C---:B------:R-:W-:Y:S01]  /*180d0*/  VIADD R10, R4.reuse, 0x80 ;  /* 0x00000080040a7836 */ /* 0x040fe20000000000 */
[C---:B------:R-:W-:Y:S01]  /*180e0*/  R2UR UR26, R4.reuse ;  /* 0x00000000041a72ca */ /* 0x040fe200000e0000 */
[----:B------:R-:W-:Y:S01]  /*180f0*/  VIADD R12, R4, 0x100 ;  /* 0x00000100040c7836 */ /* 0x000fe20000000000 */
[----:B------:R-:W-:Y:S01]  /*18100*/  UMOV UR8, UR24 ;  /* 0x0000001800087c82 */ /* 0x000fe20008000000 */
[----:B------:R-:W-:Y:S01]  /*18110*/  UMOV UR4, UR24 ;  /* 0x0000001800047c82 */ /* 0x000fe20008000000 */
[----:B------:R-:W-:Y:S01]  /*18120*/  R2UR UR14, R10 ;  /* 0x000000000a0e72ca */ /* 0x000fe200000e0000 */
[----:B------:R-:W-:Y:S01]  /*18130*/  VIADD R10, R4, 0x180 ;  /* 0x00000180040a7836 */ /* 0x000fe20000000000 */
[----:B------:R-:W-:Y:S01]  /*18140*/  R2UR UR10, R12 ;  /* 0x000000000c0a72ca */ /* 0x000fe200000e0000 */
[----:B------:R-:W-:Y:S01]  /*18150*/  VIADD R12, R4, 0x200 ;  /* 0x00000200040c7836 */ /* 0x000fe20000000000 */
[----:B------:R-:W-:Y:S01]  /*18160*/  UMOV UR16, UR24 ;  /* 0x0000001800107c82 */ /* 0x000fe20008000000 */
[----:B------:R-:W-:Y:S01]  /*18170*/  IMAD.MOV.U32 R11, RZ, RZ, -0x7fffffe0 ;  /* 0x80000020ff0b7424 */ /* 0x000fe200078e00ff */
[----:B------:R-:W-:Y:S01]  /*18180*/  R2UR UR6, R10 ;  /* 0x000000000a0672ca */ /* 0x000fe200000e0000 */
[----:B------:R-:W-:Y:S01]  /*18190*/  VIADD R10, R4, 0x2 ;  /* 0x00000002040a7836 */ /* 0x000fe20000000000 */
[----:B------:R-:W-:Y:S01]  /*181a0*/  R2UR UR18, R12 ;  /* 0x000000000c1272ca */ /* 0x000fe200000e0000 */
[----:B------:R-:W-:Y:S01]  /*181b0*/  QGMMA.64x32x32.F32.E4M3.E4M3 R88, gdesc[UR24], RZ, !UPT, gsb0 ;  /* 0x00600000185879f3 */ /* 0x000fe2000c0008ff */
[----:B------:R-:W-:Y:S01]  /*181c0*/  VIADD R12, R4, 0x82 ;  /* 0x00000082040c7836 */ /* 0x000fe20000000000 */
[----:B------:R-:W0:Y:S01]  /*181d0*/  LDC R213, c[0x0][0x448] ;  /* 0x00011200ffd57b82 */ /* 0x000e220000000800 */
[----:B------:R-:W-:Y:S01]  /*181e0*/  IMAD.MOV.U32 R13, RZ, RZ, -0x7fffffe0 ;  /* 0x80000020ff0d7424 */ /* 0x000fe200078e00ff */
[----:B------:R-:W-:Y:S01]  /*181f0*/  LOP3.LUT R18, R18, 0xffffffdf, RZ, 0xc0, !PT ;  /* 0xffffffdf12127812 */ /* 0x000fe200078ec0ff */
[----:B------:R-:W-:-:S02]  /*18200*/  IMAD.MOV.U32 R5, RZ, RZ, -0x7fffffe0 ;  /* 0x80000020ff057424 */ /* 0x000fc400078e00ff */
[----:B------:R-:W-:Y:S01]  /*18210*/  IMAD.IADD R3, R210, 0x1, R203 ;  /* 0x00000001d2037824 */ /* 0x000fe200078e02cb */
[----:B0-----:R-:W-:-:S13]  /*18220*/  ISETP.NE.AND P1, PT, R213, 0x1, PT ;  /* 0x00000001d500780c */ /* 0x001fda0003f25270 */
[----:B------:R-:W0:Y:S01]  /*18230*/  @P1 LDC R0, c[0x0][0x44c] ;  /* 0x00011300ff001b82 */ /* 0x000e220000000800 */
[----:B------:R-:W-:-:S04]  /*18240*/  @P1 LOP3.LUT R18, R18, 0x20, RZ, 0xfc, !PT ;  /* 0x0000002012121812 */ /* 0x000fc800078efcff */
[----:B------:R-:W-:Y:S01]  /*18250*/  LOP3.LUT R18, R18, 0xffffffef, RZ, 0xc0, !PT ;  /* 0xffffffef12127812 */ /* 0x000fe200078ec0ff */
[----:B------:R-:W-:Y:S02]  /*18260*/  WARPGROUP.DEPBAR.LE gsb0, 0x0 ;  /* 0x00008000000079c5 */ /* 0x000fe40000010000 */
[----:B------:R-:W-:Y:S01]  /*18270*/  WARPGROUP.ARRIVE ;  /* 0x00000000000079c5 */ /* 0x000fe20000000000 */
[----:B0-----:R-:W-:-:S05]  /*18280*/  @P1 IMAD.HI.U32 R0, R3, R0, RZ ;  /* 0x0000000003001227 */ /* 0x001fca00078e00ff */
[----:B------:R-:W-:Y:S03]  /*18290*/  QGMMA.64x32x32.F32.E4M3.E4M3 R72, gdesc[UR12], RZ, !UPT, gsb0 ;  /* 0x006000000c4879f3 */ /* 0x000fe6000c0008ff */
[----:B------:R-:W-:Y:S02]  /*182a0*/  WARPGROUP.DEPBAR.LE gsb0, 0x0 ;  /* 0x00008000000079c5 */ /* 0x000fe40000010000 */
[----:B------:R-:W-:-:S06]  /*182b0*/  WARPGROUP.ARRIVE ;  /* 0x00000000000079c5 */ /* 0x000fcc0000000000 */
[----:B------:R-:W-:Y:S03]  /*182c0*/  QGMMA.64x32x32.F32.E4M3.E4M3 R56, gdesc[UR8], RZ, !UPT, gsb0 ;  /* 0x00600000083879f3 */ /* 0x000fe6000c0008ff */
[----:B------:R-:W-:Y:S02]  /*182d0*/  WARPGROUP.DEPBAR.LE gsb0, 0x0 ;  /* 0x00008000000079c5 */ /* 0x000fe40000010000 */
[----:B------:R-:W-:-:S06]  /*182e0*/  WARPGROUP.ARRIVE ;  /* 0x00000000000079c5 */ /* 0x000fcc0000000000 */
[----:B------:R-:W-:Y:S01]  /*182f0*/  QGMMA.64x32x32.F32.E4M3.E4M3 R40, gdesc[UR4], RZ, !UPT, gsb0 ;  /* 0x00600000042879f3 */ /* 0x000fe2000c0008ff */
[----:B------:R-:W-:Y:S01]  /*18300*/  R2UR UR6, R10 ;  /* 0x000000000a0672ca */ /* 0x000fe200000e0000 */
[----:B------:R-:W-:Y:S01]  /*18310*/  UIADD3 UR4, UR24, 0x2, URZ ;  /* 0x0000000218047890 */ /* 0x000fe2000fffe03f */
[----:B------:R-:W-:Y:S01]  /*18320*/  R2UR UR7, R11 ;  /* 0x000000000b0772ca */ /* 0x000fe200000e0000 */
[----:B------:R-:W-:Y:S01]  /*18330*/  UMOV UR5, 0x80000020 ;  /* 0x8000002000057882 */ /* 0x000fe20000000000 */
[----:B------:R-:W-:Y:S01]  /*18340*/  VIADD R10, R4, 0x102 ;  /* 0x00000102040a7836 */ /* 0x000fe20000000000 */
[----:B------:R-:W-:Y:S01]  /*18350*/  UMOV UR13, UR5 ;  /* 0x00000005000d7c82 */ /* 0x000fe20008000000 */
[----:B------:R-:W-:Y:S01]  /*18360*/  IMAD.MOV.U32 R11, RZ, RZ, -0x7fffffe0 ;  /* 0x80000020ff0b7424 */ /* 0x000fe200078e00ff */
[----:B------:R-:W-:Y:S01]  /*18370*/  UMOV UR9, UR5 ;  /* 0x0000000500097c82 */ /* 0x000fe20008000000 */
[----:B------:R-:W-:Y:S01]  /*18380*/  UMOV UR12, UR4 ;  /* 0x00000004000c7c82 */ /* 0x000fe20008000000 */
[----:B------:R-:W-:Y:S01]  /*18390*/  R2UR UR14, R10 ;  /* 0x000000000a0e72ca */ /* 0x000fe200000e0000 */
[----:B------:R-:W-:Y:S01]  /*183a0*/  UMOV UR8, UR4 ;  /* 0x0000000400087c82 */ /* 0x000fe20008000000 */
[----:B------:R-:W-:Y:S01]  /*183b0*/  R2UR UR15, R11 ;  /* 0x000000000b0f72ca */ /* 0x000fe200000e0000 */
[----:B------:R-:W-:-:S02]  /*183c0*/  VIADD R10, R4, 0x202 ;  /* 0x00000202040a7836 */ /* 0x000fc40000000000 */
        /* <DEDUP_REMOVED lines=54> */
[----:B------:R-:W-:Y:S01]  /*18730*/  UMOV UR12, UR8 ;  /* 0x00000008000c7c82 */ /* 0x000fe20008000000 */
[----:B------:R-:W-:Y:S01]  /*18740*/  UMOV UR13, UR9 ;  /* 0x00000009000d7c82 */ /* 0x000fe20008000000 */
[----:B------:R-:W-:-:S02]  /*18750*/  VIADD R10, R4, 0x480 ;  /* 0x00000480040a7836 */ /* 0x000fc40000000000 */
[----:B------:R-:W-:Y:S01]  /*18760*/  IMAD.MOV.U32 R11, RZ, RZ, -0x7fffffe0 ;  /* 0x80000020ff0b7424 */ /* 0x000fe200078e00ff */
[----:B------:R-:W-:Y:S02]  /*18770*/  WARPGROUP.DEPBAR.LE gsb0, 0x0 ;  /* 0x00008000000079c5 */ /* 0x000fe40000010000 */
[----:B------:R-:W-:-:S06]  /*18780*/  WARPGROUP.ARRIVE ;  /* 0x00000000000079c5 */ /* 0x000fcc0000000000 */
[----:B------:R-:W-:Y:S01]  /*18790*/  QGMMA.64x32x32.F32.E4M3.E4M3 R24, gdesc[UR4], R24, gsb0 ;  /* 0x00600000041879f3 */ /* 0x000fe20008000818 */
[----:B------:R-:W-:Y:S02]  /*187a0*/  ULDC UR6, c[0x0][0x9dc] ;  /* 0x0002770000067ab9 */ /* 0x000fe40000000800 */
        /* <DEDUP_REMOVED lines=99> */
[----:B------:R-:W-:Y:S02]  /*18de0*/  R2UR UR30, R12 ;  /* 0x000000000c1e72ca */ /* 0x000fe400000e0000 */
[----:B------:R-:W-:Y:S01]  /*18df0*/  R2UR UR31, R13 ;  /* 0x000000000d1f72ca */ /* 0x000fe200000e0000 */
        /* <DEDUP_REMOVED lines=17> */
[----:B------:R-:W-:Y:S01]  /*18f10*/  VIADD R4, R4, 0x702 ;  /* 0x0000070204047836 */ /* 0x000fe20000000000 */
[----:B------:R-:W0:Y:S01]  /*18f20*/  LDC.64 R10, c[0x0][0x9e0] ;  /* 0x00027800ff0a7b82 */ /* 0x000e220000000a00 */
[----:B------:R-:W-:-:S02]  /*18f30*/  WARPGROUP.DEPBAR.LE gsb0, 0x0 ;  /* 0x00008000000079c5 */ /* 0x000fc40000010000 */
[----:B------:R-:W-:-:S06]  /*18f40*/  WARPGROUP.ARRIVE ;  /* 0x00000000000079c5 */ /* 0x000fcc0000000000 */
[----:B------:R-:W-:Y:S03]  /*18f50*/  QGMMA.64x32x32.F32.E4M3.E4M3 R24, gdesc[UR16], R24, gsb0 ;  /* 0x00600000101879f3 */ /* 0x000fe60008000818 */
[----:B------:R-:W-:Y:S02]  /*18f60*/  WARPGROUP.DEPBAR.LE gsb0, 0x0 ;  /* 0x00008000000079c5 */ /* 0x000fe40000010000 */
[----:B------:R-:W-:-:S06]  /*18f70*/  WARPGROUP.ARRIVE ;  /* 0x00000000000079c5 */ /* 0x000fcc0000000000 */
[----:B------:R-:W-:Y:S01]  /*18f80*/  QGMMA.64x32x32.F32.E4M3.E4M3 R88, gdesc[UR20], R88, gsb0 ;  /* 0x00600000145879f3 */ /* 0x000fe20008000858 */
[----:B------:R-:W-:Y:S02]  /*18f90*/  R2UR UR22, R4 ;  /* 0x00000000041672ca */ /* 0x000fe400000e0000 */
[----:B------:R-:W-:Y:S02]  /*18fa0*/  R2UR UR23, R5 ;  /* 0x00000000051772ca */ /* 0x000fe400000e0000 */
[----:B------:R-:W1:Y:S02]  /*18fb0*/  @P1 LDC R5, c[0x0][0x450] ;  /* 0x00011400ff051b82 */ /* 0x000e640000000800 */
[----:B-1----:R-:W-:Y:S01]  /*18fc0*/  @P1 SHF.R.U32.HI R3, RZ, R5, R0 ;  /* 0x00000005ff031219 */ /* 0x002fe20000011600 */
[----:B------:R-:W-:Y:S01]  /*18fd0*/  IMAD.MOV.U32 R5, RZ, RZ, -0xa0 ;  /* 0xffffff60ff057424 */ /* 0x000fe200078e00ff */
[----:B0-----:R-:W-:Y:S01]  /*18fe0*/  ISETP.GE.AND P1, PT, R11, 0x1, PT ;  /* 0x000000010b00780c */ /* 0x001fe20003f26270 */
[----:B------:R-:W-:-:S02]  /*18ff0*/  @!P0 VIADD R0, R7, 0x29840 ;  /* 0x0002984007008836 */ /* 0x000fc40000000000 */
[----:B------:R-:W0:Y:S01]  /*19000*/  SHFL.IDX PT, R9, R3, RZ, 0x1c1f ;  /* 0x001c1fff03097589 */ /* 0x000e2200000e0000 */
[----:B------:R-:W-:Y:S02]  /*19010*/  IMAD R14, R104, R5, 0xa1 ;  /* 0x000000a1680e7424 */ /* 0x000fe400078e0205 */
[----:B------:R-:W-:Y:S01]  /*19020*/  IMAD.U32 R7, RZ, RZ, UR6 ;  /* 0x00000006ff077e24 */ /* 0x000fe2000f8e00ff */
[----:B------:R-:W-:Y:S02]  /*19030*/  @!P0 PRMT R0, RZ, 0x654, R0 ;  /* 0x00000654ff008816 */ /* 0x000fe40000000000 */
[----:B------:R-:W-:Y:S01]  /*19040*/  IADD3 R4, R194, R14, -R195 ;  /* 0x0000000ec2047210 */ /* 0x000fe20007ffe8c3 */
[----:B------:R-:W-:Y:S01]  /*19050*/  VIADD R14, R14, 0xffffffff ;  /* 0xffffffff0e0e7836 */ /* 0x000fe20000000000 */
[----:B------:R-:W-:Y:S02]  /*19060*/  LOP3.LUT R6, RZ, R7, RZ, 0x33, !PT ;  /* 0x00000007ff067212 */ /* 0x000fe400078e33ff */
[----:B------:R-:W-:Y:S01]  /*19070*/  @P1 LOP3.LUT R18, R18, 0x10, RZ, 0xfc, !PT ;  /* 0x0000001012121812 */ /* 0x000fe200078efcff */
[----:B------:R-:W-:-:S02]  /*19080*/  IMAD.IADD R135, R4, 0x1, -R193 ;  /* 0x0000000104877824 */ /* 0x000fc400078e0ac1 */
[----:B------:R-:W-:Y:S02]  /*19090*/  IMAD.IADD R12, R14, 0x1, -R195 ;  /* 0x000000010e0c7824 */ /* 0x000fe400078e0ac3 */
[C---:B------:R-:W-:Y:S02]  /*190a0*/  IMAD.IADD R6, R135.reuse, 0x1, R6 ;  /* 0x0000000187067824 */ /* 0x040fe400078e0206 */
[----:B------:R-:W-:Y:S02]  /*190b0*/  IMAD.IADD R135, R135, 0x1, R10 ;  /* 0x0000000187877824 */ /* 0x000fe400078e020a */
        /* <DEDUP_REMOVED lines=18> */
[----:B------:R-:W-:Y:S06]  /*191e0*/  @!P1 BRA `(.L_x_1486) ;  /* 0x00000000004c9947 */ /* 0x000fec0003800000 */
[----:B------:R-:W-:Y:S01]  /*191f0*/  IADD3 R9, -R193, R194, R9 ;  /* 0x000000c2c1097210 */ /* 0x000fe20007ffe109 */
[----:B------:R-:W-:Y:S03]  /*19200*/  BSSY B0, `(.L_x_1487) ;  /* 0x000000e000007945 */ /* 0x000fe60003800000 */
[----:B------:R-:W-:-:S13]  /*19210*/  ISETP.GT.AND P1, PT, R9, -0x1, PT ;  /* 0xffffffff0900780c */ /* 0x000fda0003f24270 */
        /* <DEDUP_REMOVED lines=8> */
.L_x_1488:
[----:B------:R-:W-:-:S13]  /*192a0*/  ISETP.NE.AND P1, PT, R11, 0x1, PT ;  /* 0x000000010b00780c */ /* 0x000fda0003f25270 */
[----:B------:R-:W0:Y:S02]  /*192b0*/  @P1 LDC.64 R4, c[0x0][0x9e8] ;  /* 0x00027a00ff041b82 */ /* 0x000e240000000a00 */
[----:B0-----:R-:W-:-:S05]  /*192c0*/  @P1 IMAD.HI.U32 R4, R9, R4, RZ ;  /* 0x0000000409041227 */ /* 0x001fca00078e00ff */
[----:B------:R-:W-:-:S07]  /*192d0*/  @P1 SHF.R.U32.HI R9, RZ, R5, R4 ;  /* 0x00000005ff091219 */ /* 0x000fce0000011604 */
.L_x_1489:
[----:B------:R-:W-:Y:S05]  /*192e0*/  BSYNC B0 ;  /* 0x0000000000007941 */ /* 0x000fea0003800000 */
.L_x_1487:
[----:B------:R-:W-:-:S05]  /*192f0*/  IMAD R9, R9, R11, R12 ;  /* 0x0000000b09097224 */ /* 0x000fca00078e020c */
[----:B------:R-:W-:Y:S02]  /*19300*/  VIMNMX R106, R106, R9, !PT ;  /* 0x000000096a6a7248 */ /* 0x000fe40007fe0100 */
[----:B------:R-:W-:-:S07]  /*19310*/  VIADDMNMX R20, R9, R11, R20, PT ;  /* 0x0000000b09147246 */ /* 0x000fce0003800114 */
.L_x_1486:
[C---:B------:R-:W-:Y:S01]  /*19320*/  ISETP.GE.AND P1, PT, R14.reuse, 0x2, PT ;  /* 0x000000020e00780c */ /* 0x040fe20003f26270 */
[----:B------:R-:W0:Y:S01]  /*19330*/  SHFL.IDX PT, R3, R3, 0x1, 0x1c1f ;  /* 0x003c1f0003037f89 */ /* 0x000e2200000e0000 */
[----:B------:R-:W-:Y:S02]  /*19340*/  ISETP.GE.AND P2, PT, R14, 0x9, PT ;  /* 0x000000090e00780c */ /* 0x000fe40003f46270 */
[----:B------:R-:W-:Y:S02]  /*19350*/  P2R R114, PR, RZ, 0x2 ;  /* 0x00000002ff727803 */ /* 0x000fe40000000000 */
[----:B------:R-:W-:Y:S02]  /*19360*/  ISETP.GT.AND P1, PT, R106, 0x1, !P1 ;  /* 0x000000016a00780c */ /* 0x000fe40004f24270 */
[----:B------:R-:W-:Y:S02]  /*19370*/  P2R R112, PR, RZ, 0x4 ;  /* 0x00000004ff707803 */ /* 0x000fe40000000000 */
[----:B------:R-:W-:-:S02]  /*19380*/  ISETP.LT.OR P1, PT, R20, 0x2, P1 ;  /* 0x000000021400780c */ /* 0x000fc40000f21670 */
[----:B------:R-:W-:Y:S02]  /*19390*/  ISETP.GE.AND P4, PT, R14, 0x29, PT ;  /* 0x000000290e00780c */ /* 0x000fe40003f86270 */
[----:B------:R-:W-:Y:S02]  /*193a0*/  FSEL R89, R89, -INF , !P1 ;  /* 0xff80000059597808 */ /* 0x000fe40004800000 */
[----:B------:R-:W-:Y:S02]  /*193b0*/  ISETP.GT.AND P1, PT, R106, 0x8, !P2 ;  /* 0x000000086a00780c */ /* 0x000fe40005724270 */
[----:B------:R-:W-:Y:S02]  /*193c0*/  ISETP.GE.AND P2, PT, R14, 0xa, PT ;  /* 0x0000000a0e00780c */ /* 0x000fe40003f46270 */
[----:B------:R-:W-:Y:S02]  /*193d0*/  ISETP.LT.OR P1, PT, R20, 0x9, P1 ;  /* 0x000000091400780c */ /* 0x000fe40000f21670 */
[----:B------:R-:W-:-:S02]  /*193e0*/  P2R R128, PR, RZ, 0x10 ;  /* 0x00000010ff807803 */ /* 0x000fc40000000000 */
[----:B------:R-:W-:Y:S01]  /*193f0*/  FSEL R21, R92, -INF , !P1 ;  /* 0xff8000005c157808 */ /* 0x000fe20004800000 */
[----:B0-----:R-:W-:Y:S01]  /*19400*/  IMAD.IADD R6, R6, 0x1, R3 ;  /* 0x0000000106067824 */ /* 0x001fe200078e0203 */
        /* <DEDUP_REMOVED lines=8> */
[----:B------:R-:W-:Y:S02]  /*19490*/  ISETP.GE.AND P2, PT, R14, 0x12, PT ;  /* 0x000000120e00780c */ /* 0x000fe40003f46270 */
[----:B------:R-:W-:Y:S02]  /*194a0*/  FSEL R15, R96, -INF , !P1 ;  /* 0xff800000600f7808 */ /* 0x000fe40004800000 */
[----:B------:R-:W-:-:S02]  /*194b0*/  ISETP.GT.AND P1, PT, R106, 0x11, !P2 ;  /* 0x000000116a00780c */ /* 0x000fc40005724270 */
[----:B------:R-:W-:Y:S02]  /*194c0*/  P2R R96, PR, RZ, 0x4 ;  /* 0x00000004ff607803 */ /* 0x000fe40000000000 */
[----:B------:R-:W-:Y:S02]  /*194d0*/  ISETP.LT.OR P1, PT, R20, 0x12, P1 ;  /* 0x000000121400780c */ /* 0x000fe40000f21670 */
[----:B------:R-:W-:Y:S02]  /*194e0*/  ISETP.GE.AND P2, PT, R14, 0x19, PT ;  /* 0x000000190e00780c */ /* 0x000fe40003f46270 */
[----:B------:R-:W-:Y:S02]  /*194f0*/  FSEL R97, R97, -INF , !P1 ;  /* 0xff80000061617808 */ /* 0x000fe40004800000 */
[----:B------:R-:W-:Y:S02]  /*19500*/  ISETP.GT.AND P1, PT, R106, 0x18, !P2 ;  /* 0x000000186a00780c */ /* 0x000fe40005724270 */
[----:B------:R-:W-:-:S02]  /*19510*/  P2R R110, PR, RZ, 0x4 ;  /* 0x00000004ff6e7803 */ /* 0x000fc40000000000 */
[----:B------:R-:W-:Y:S02]  /*19520*/  ISETP.LT.OR P1, PT, R20, 0x19, P1 ;  /* 0x000000191400780c */ /* 0x000fe40000f21670 */
[----:B------:R-:W-:Y:S02]  /*19530*/  ISETP.GE.AND P2, PT, R14, 0x1a, PT ;  /* 0x0000001a0e00780c */ /* 0x000fe40003f46270 */
[----:B------:R-:W-:Y:S02]  /*19540*/  FSEL R13, R100, -INF , !P1 ;  /* 0xff800000640d7808 */ /* 0x000fe40004800000 */
[----:B------:R-:W-:Y:S02]  /*19550*/  ISETP.GT.AND P1, PT, R106, 0x19, !P2 ;  /* 0x000000196a00780c */ /* 0x000fe40005724270 */
[----:B------:R-:W-:Y:S02]  /*19560*/  P2R R100, PR, RZ, 0x4 ;  /* 0x00000004ff647803 */ /* 0x000fe40000000000 */
[----:B------:R-:W-:-:S02]  /*19570*/  ISETP.LT.OR P1, PT, R20, 0x1a, P1 ;  /* 0x0000001a1400780c */ /* 0x000fc40000f21670 */
[C---:B------:R-:W-:Y:S02]  /*19580*/  ISETP.GE.AND P6, PT, R14.reuse, 0x7a, PT ;  /* 0x0000007a0e00780c */ /* 0x040fe40003fc6270 */
[----:B------:R-:W-:Y:S02]  /*19590*/  FSEL R101, R101, -INF , !P1 ;  /* 0xff80000065657808 */ /* 0x000fe40004800000 */
[----:B------:R-:W-:Y:S02]  /*195a0*/  ISETP.GE.AND P1, PT, R14, 0x21, PT ;  /* 0x000000210e00780c */ /* 0x000fe40003f26270 */
[----:B------:R-:W-:Y:S02]  /*195b0*/  VIADDMNMX R0, R3, R135, R0, PT ;  /* 0x0000008703007246 */ /* 0x000fe40003800100 */
[----:B------:R-:W-:-:S04]  /*195c0*/  ISETP.GT.AND P2, PT, R106, 0x20, !P1 ;  /* 0x000000206a00780c */ /* 0x000fc80004f44270 */
        /* <DEDUP_REMOVED lines=98> */
[----:B------:R-:W-:-:S04]  /*19bf0*/  ISETP.LT.OR P3, PT, R20, 0x71, P3 ;  /* 0x000000711400780c */ /* 0x000fc80001f61670 */
        /* <DEDUP_REMOVED lines=13> */
[----:B------:R-:W-:-:S04]  /*19cd0*/  ISETP.LT.OR P3, PT, R20, 0x7a, P3 ;  /* 0x0000007a1400780c */ /* 0x000fc80001f61670 */
        /* <DEDUP_REMOVED lines=27> */
[----:B------:R-:W-:-:S04]  /*19e90*/  ISETP.LT.OR P3, PT, R20, 0x92, P3 ;  /* 0x000000921400780c */ /* 0x000fc80001f61670 */
[----:B------:R-:W-:Y:S02]  /*19ea0*/  FSEL R133, R33, -INF , !P3 ;  /* 0xff80000021857808 */ /* 0x000fe40005800000 */
[----:B------:R-:W-:-:S04]  /*19eb0*/  ISETP.GE.AND P3, PT, R14, 0x99, PT ;  /* 0x000000990e00780c */ /* 0x000fc80003f66270 */
[----:B------:R-:W-:-:S04]  /*19ec0*/  ISETP.GT.AND P4, PT, R106, 0x98, !P3 ;  /* 0x000000986a00780c */ /* 0x000fc80005f84270 */
[----:B------:R-:W-:-:S04]  /*19ed0*/  ISETP.LT.OR P4, PT, R20, 0x99, P4 ;  /* 0x000000991400780c */ /* 0x000fc80002781670 */
[----:B------:R-:W-:Y:S02]  /*19ee0*/  FSEL R33, R36, -INF , !P4 ;  /* 0xff80000024217808 */ /* 0x000fe40006000000 */
[----:B------:R-:W-:-:S04]  /*19ef0*/  ISETP.GE.AND P4, PT, R14, 0x1, PT ;  /* 0x000000010e00780c */ /* 0x000fc80003f86270 */
        /* <DEDUP_REMOVED lines=8> */
[----:B------:R-:W-:-:S13]  /*19f80*/  ISETP.GE.AND P5, PT, R11, 0x1, PT ;  /* 0x000000010b00780c */ /* 0x000fda0003fa6270 */
[----:B------:R-:W-:Y:S05]  /*19f90*/  @!P5 BRA `(.L_x_1490) ;  /* 0x00000000004cd947 */ /* 0x000fea0003800000 */
        /* <DEDUP_REMOVED lines=11> */
.L_x_1492:
[----:B------:R-:W-:-:S13]  /*1a050*/  ISETP.NE.AND P5, PT, R11, 0x1, PT ;  /* 0x000000010b00780c */ /* 0x000fda0003fa5270 */
[----:B------:R-:W0:Y:S02]  /*1a060*/  @P5 LDC.64 R4, c[0x0][0x9e8] ;  /* 0x00027a00ff045b82 */ /* 0x000e240000000a00 */
[----:B0-----:R-:W-:-:S05]  /*1a070*/  @P5 IMAD.HI.U32 R4, R3, R4, RZ ;  /* 0x0000000403045227 */ /* 0x001fca00078e00ff */
[----:B------:R-:W-:-:S07]  /*1a080*/  @P5 SHF.R.U32.HI R3, RZ, R5, R4 ;  /* 0x00000005ff035219 */ /* 0x000fce0000011604 */
.L_x_1493:
[----:B------:R-:W-:Y:S05]  /*1a090*/  BSYNC B0 ;  /* 0x0000000000007941 */ /* 0x000fea0003800000 */
.L_x_1491:
[----:B------:R-:W-:-:S05]  /*1a0a0*/  IMAD R3, R3, R11, R12 ;  /* 0x0000000b03037224 */ /* 0x000fca00078e020c */
[----:B------:R-:W-:Y:S02]  /*1a0b0*/  VIMNMX R6, R6, R3, !PT ;  /* 0x0000000306067248 */ /* 0x000fe40007fe0100 */
[----:B------:R-:W-:-:S07]  /*1a0c0*/  VIADDMNMX R0, R3, R11, R0, PT ;  /* 0x0000000b03007246 */ /* 0x000fce0003800100 */
.L_x_1490:
        /* <DEDUP_REMOVED lines=114> */
[----:B------:R-:W-:Y:S01]  /*1a7f0*/  ISETP.GT.AND P4, PT, R6, RZ, !P4 ;  /* 0x000000ff0600720c */ /* 0x000fe20006784270 */
[----:B------:R-:W0:Y:S01]  /*1a800*/  SHFL.BFLY PT, R3, R4, 0x2, 0x1f ;  /* 0x0c401f0004037f89 */ /* 0x000e2200000e0000 */
[----:B------:R-:W-:Y:S02]  /*1a810*/  FSEL R151, R46, -INF , !P1 ;  /* 0xff8000002e977808 */ /* 0x000fe40004800000 */
[----:B------:R-:W-:Y:S02]  /*1a820*/  ISETP.NE.AND P1, PT, R60, RZ, PT ;  /* 0x000000ff3c00720c */ /* 0x000fe40003f25270 */
[----:B------:R-:W-:Y:S02]  /*1a830*/  ISETP.LT.OR P4, PT, R0, 0x1, P4 ;  /* 0x000000010000780c */ /* 0x000fe40002781670 */
[----:B------:R-:W-:Y:S02]  /*1a840*/  ISETP.GT.AND P1, PT, R6, 0x69, !P1 ;  /* 0x000000690600780c */ /* 0x000fe40004f24270 */
[----:B------:R-:W-:-:S02]  /*1a850*/  FSEL R90, R90, -INF , !P4 ;  /* 0xff8000005a5a7808 */ /* 0x000fc40006000000 */
[----:B------:R-:W-:Y:S02]  /*1a860*/  ISETP.LT.OR P1, PT, R0, 0x6a, P1 ;  /* 0x0000006a0000780c */ /* 0x000fe40000f21670 */
[----:B------:R-:W-:Y:S02]  /*1a870*/  ISETP.GT.AND P6, PT, R6, 0x79, !P6 ;  /* 0x000000790600780c */ /* 0x000fe400077c4270 */
[----:B------:R-:W-:Y:S02]  /*1a880*/  FSEL R47, R47, -INF , !P1 ;  /* 0xff8000002f2f7808 */ /* 0x000fe40004800000 */
[----:B------:R-:W-:Y:S02]  /*1a890*/  ISETP.NE.AND P1, PT, R56, RZ, PT ;  /* 0x000000ff3800720c */ /* 0x000fe40003f25270 */
[----:B------:R-:W-:Y:S02]  /*1a8a0*/  ISETP.NE.AND P4, PT, R24, RZ, PT ;  /* 0x000000ff1800720c */ /* 0x000fe40003f85270 */
[----:B------:R-:W-:-:S02]  /*1a8b0*/  ISETP.GT.AND P1, PT, R6, 0x70, !P1 ;  /* 0x000000700600780c */ /* 0x000fc40004f24270 */
[C---:B------:R-:W-:Y:S02]  /*1a8c0*/  ISETP.LT.OR P6, PT, R0.reuse, 0x7a, P6 ;  /* 0x0000007a0000780c */ /* 0x040fe400037c1670 */
[----:B------:R-:W-:Y:S02]  /*1a8d0*/  ISETP.LT.OR P1, PT, R0, 0x71, P1 ;  /* 0x000000710000780c */ /* 0x000fe40000f21670 */
[----:B0-----:R-:W-:Y:S02]  /*1a8e0*/  FMNMX.FTZ R12, R4, R3, !PT ;  /* 0x00000003040c7209 */ /* 0x001fe40007810000 */
[----:B------:R-:W-:Y:S02]  /*1a8f0*/  FSEL R153, R50, -INF , !P1 ;  /* 0xff80000032997808 */ /* 0x000fe40004800000 */
[----:B------:R-:W-:Y:S01]  /*1a900*/  ISETP.NE.AND P1, PT, R48, RZ, PT ;  /* 0x000000ff3000720c */ /* 0x000fe20003f25270 */
[----:B------:R-:W0:Y:S01]  /*1a910*/  SHFL.BFLY PT, R3, R12, 0x1, 0x1f ;  /* 0x0c201f000c037f89 */ /* 0x000e2200000e0000 */
[----:B------:R-:W-:-:S02]  /*1a920*/  FSEL R55, R55, -INF , !P6 ;  /* 0xff80000037377808 */ /* 0x000fc40007000000 */
[----:B------:R-:W-:Y:S02]  /*1a930*/  ISETP.GT.AND P1, PT, R6, 0x71, !P1 ;  /* 0x000000710600780c */ /* 0x000fe40004f24270 */
[----:B------:R-:W-:Y:S02]  /*1a940*/  ISETP.NE.AND P6, PT, R52, RZ, PT ;  /* 0x000000ff3400720c */ /* 0x000fe40003fc5270 */
[----:B------:R-:W-:Y:S02]  /*1a950*/  ISETP.LT.OR P1, PT, R0, 0x72, P1 ;  /* 0x000000720000780c */ /* 0x000fe40000f21670 */
[----:B------:R-:W-:Y:S02]  /*1a960*/  ISETP.GT.AND P3, PT, R6, 0x98, !P3 ;  /* 0x000000980600780c */ /* 0x000fe40005f64270 */
[----:B------:R-:W-:Y:S02]  /*1a970*/  FSEL R51, R51, -INF , !P1 ;  /* 0xff80000033337808 */ /* 0x000fe40004800000 */
[----:B------:R-:W-:-:S02]  /*1a980*/  ISETP.NE.AND P1, PT, R44, RZ, PT ;  /* 0x000000ff2c00720c */ /* 0x000fc40003f25270 */
[----:B------:R-:W-:Y:S02]  /*1a990*/  ISETP.LT.OR P3, PT, R0, 0x99, P3 ;  /* 0x000000990000780c */ /* 0x000fe40001f61670 */
[----:B------:R-:W-:-:S04]  /*1a9a0*/  ISETP.GT.AND P1, PT, R6, 0x78, !P1 ;  /* 0x000000780600780c */ /* 0x000fc80004f24270 */
[----:B------:R-:W-:Y:S02]  /*1a9b0*/  ISETP.LT.OR P1, PT, R0, 0x79, P1 ;  /* 0x000000790000780c */ /* 0x000fe40000f21670 */
[----:B0-----:R-:W-:Y:S02]  /*1a9c0*/  FMNMX.FTZ R3, R12, R3, !PT ;  /* 0x000000030c037209 */ /* 0x001fe40007810000 */
[----:B------:R-:W-:Y:S02]  /*1a9d0*/  FSEL R155, R54, -INF , !P1 ;  /* 0xff800000369b7808 */ /* 0x000fe40004800000 */
[----:B------:R-:W-:Y:S01]  /*1a9e0*/  ISETP.GT.AND P1, PT, R6, 0x1, !P2 ;  /* 0x000000010600780c */ /* 0x000fe20005724270 */
[----:B------:R-:W-:-:S01]  /*1a9f0*/  FFMA.FTZ R169, R2, R3, -8 ;  /* 0xc100000002a97423 */ /* 0x000fc20000010003 */
[----:B------:R-:W-:Y:S02]  /*1aa00*/  ISETP.NE.AND P2, PT, R132, RZ, PT ;  /* 0x000000ff8400720c */ /* 0x000fe40003f45270 */
[----:B------:R-:W-:-:S04]  /*1aa10*/  ISETP.LT.OR P1, PT, R0, 0x2, P1 ;  /* 0x000000020000780c */ /* 0x000fc80000f21670 */
[----:B------:R-:W-:Y:S02]  /*1aa20*/  FSEL R159, R91, -INF , !P1 ;  /* 0xff8000005b9f7808 */ /* 0x000fe40004800000 */
[----:B------:R-:W-:Y:S02]  /*1aa30*/  ISETP.GT.AND P1, PT, R6, 0x8, !P5 ;  /* 0x000000080600780c */ /* 0x000fe40006f24270 */
[----:B------:R-:W-:Y:S02]  /*1aa40*/  FMNMX.FTZ R24, R90, R159, !PT ;  /* 0x0000009f5a187209 */ /* 0x000fe40007810000 */
[----:B------:R-:W-:Y:S02]  /*1aa50*/  ISETP.LT.OR P1, PT, R0, 0x9, P1 ;  /* 0x000000090000780c */ /* 0x000fe40000f21670 */
[----:B------:R-:W-:Y:S02]  /*1aa60*/  ISETP.NE.AND P5, PT, R134, RZ, PT ;  /* 0x000000ff8600720c */ /* 0x000fe40003fa5270 */
[----:B------:R-:W-:-:S02]  /*1aa70*/  FSEL R157, R94, -INF , !P1 ;  /* 0xff8000005e9d7808 */ /* 0x000fc40004800000 */
[----:B------:R-:W-:Y:S02]  /*1aa80*/  ISETP.NE.AND P1, PT, R92, RZ, PT ;  /* 0x000000ff5c00720c */ /* 0x000fe40003f25270 */
[----:B------:R-:W-:Y:S02]  /*1aa90*/  FMNMX.FTZ R24, R157, R24, !PT ;  /* 0x000000189d187209 */ /* 0x000fe40007810000 */
[----:B------:R-:W-:-:S04]  /*1aaa0*/  ISETP.GT.AND P1, PT, R6, 0x9, !P1 ;  /* 0x000000090600780c */ /* 0x000fc80004f24270 */
[----:B------:R-:W-:-:S04]  /*1aab0*/  ISETP.LT.OR P1, PT, R0, 0xa, P1 ;  /* 0x0000000a0000780c */ /* 0x000fc80000f21670 */
[----:B------:R-:W-:Y:S02]  /*1aac0*/  FSEL R161, R95, -INF , !P1 ;  /* 0xff8000005fa17808 */ /* 0x000fe40004800000 */
[----:B------:R-:W-:Y:S02]  /*1aad0*/  ISETP.NE.AND P1, PT, R108, RZ, PT ;  /* 0x000000ff6c00720c */ /* 0x000fe40003f25270 */
[----:B------:R-:W-:Y:S02]  /*1aae0*/  FMNMX.FTZ R24, R161, R24, !PT ;  /* 0x00000018a1187209 */ /* 0x000fe40007810000 */
        /* <DEDUP_REMOVED lines=20> */
[----:B------:R-:W-:Y:S02]  /*1ac30*/  FMNMX.FTZ R26, R163, R24, !PT ;  /* 0x00000018a31a7209 */ /* 0x000fe40007810000 */
[----:B------:R-:W-:Y:S02]  /*1ac40*/  ISETP.LT.OR P1, PT, R0, 0x82, P1 ;  /* 0x000000820000780c */ /* 0x000fe40000f21670 */
[----:B------:R-:W-:Y:S02]  /*1ac50*/  FMNMX.FTZ R26, R165, R26, !PT ;  /* 0x0000001aa51a7209 */ /* 0x000fe40007810000 */
[----:B------:R-:W-:-:S02]  /*1ac60*/  FSEL R27, R27, -INF , !P1 ;  /* 0xff8000001b1b7808 */ /* 0x000fc40004800000 */
[----:B------:R-:W-:-:S04]  /*1ac70*/  ISETP.GT.AND P1, PT, R6, 0x88, !P6 ;  /* 0x000000880600780c */ /* 0x000fc80007724270 */
[----:B------:R-:W-:-:S04]  /*1ac80*/  ISETP.LT.OR P1, PT, R0, 0x89, P1 ;  /* 0x000000890000780c */ /* 0x000fc80000f21670 */
[----:B------:R-:W-:Y:S02]  /*1ac90*/  FSEL R95, R30, -INF , !P1 ;  /* 0xff8000001e5f7808 */ /* 0x000fe40004800000 */
[----:B------:R-:W-:-:S04]  /*1aca0*/  ISETP.GT.AND P1, PT, R6, 0x89, !P2 ;  /* 0x000000890600780c */ /* 0x000fc80005724270 */
[----:B------:R-:W-:-:S04]  /*1acb0*/  ISETP.LT.OR P1, PT, R0, 0x8a, P1 ;  /* 0x0000008a0000780c */ /* 0x000fc80000f21670 */
[----:B------:R-:W-:Y:S02]  /*1acc0*/  FSEL R31, R31, -INF , !P1 ;  /* 0xff8000001f1f7808 */ /* 0x000fe40004800000 */
[----:B------:R-:W-:Y:S02]  /*1acd0*/  ISETP.GT.AND P1, PT, R6, 0x90, !P5 ;  /* 0x000000900600780c */ /* 0x000fe40006f24270 */
[----:B------:R-:W-:Y:S02]  /*1ace0*/  ISETP.NE.AND P5, PT, R28, RZ, PT ;  /* 0x000000ff1c00720c */ /* 0x000fe40003fa5270 */
[----:B------:R-:W-:Y:S02]  /*1acf0*/  ISETP.LT.OR P1, PT, R0, 0x91, P1 ;  /* 0x000000910000780c */ /* 0x000fe40000f21670 */
[----:B------:R-:W-:Y:S02]  /*1ad00*/  FMNMX.FTZ R28, R167, R26, !PT ;  /* 0x0000001aa71c7209 */ /* 0x000fe40007810000 */
[----:B------:R-:W-:-:S02]  /*1ad10*/  FSEL R99, R34, -INF , !P1 ;  /* 0xff80000022637808 */ /* 0x000fc40004800000 */
[----:B------:R-:W-:Y:S02]  /*1ad20*/  FSETP.NEU.FTZ.AND P1, PT, R3, -INF , PT ;  /* 0xff8000000300780b */ /* 0x000fe40003f3d000 */
[----:B------:R-:W-:Y:S02]  /*1ad30*/  FMNMX.FTZ R28, R103, R28, !PT ;  /* 0x0000001c671c7209 */ /* 0x000fe40007810000 */
[----:B------:R-:W-:Y:S02]  /*1ad40*/  FSEL R169, R169, RZ, P1 ;  /* 0x000000ffa9a97208 */ /* 0x000fe40000800000 */
[----:B------:R-:W-:Y:S02]  /*1ad50*/  FMNMX.FTZ R28, R5, R28, !PT ;  /* 0x0000001c051c7209 */ /* 0x000fe40007810000 */
[----:B------:R-:W-:Y:S01]  /*1ad60*/  ISETP.GT.AND P1, PT, R6, 0x91, !P5 ;  /* 0x000000910600780c */ /* 0x000fe20006f24270 */
[----:B------:R-:W-:-:S01]  /*1ad70*/  FFMA.FTZ R30, R2, R73, -R169 ;  /* 0x00000049021e7223 */ /* 0x000fc200000108a9 */
[----:B------:R-:W-:Y:S01]  /*1ad80*/  FMNMX.FTZ R28, R75, R28, !PT ;  /* 0x0000001c4b1c7209 */ /* 0x000fe20007810000 */
[----:B------:R-:W-:-:S01]  /*1ad90*/  FFMA.FTZ R73, R2, R77, -R169 ;  /* 0x0000004d02497223 */ /* 0x000fc200000108a9 */
[----:B------:R-:W-:Y:S01]  /*1ada0*/  ISETP.LT.OR P1, PT, R0, 0x92, P1 ;  /* 0x000000920000780c */ /* 0x000fe20000f21670 */
[----:B------:R0:W-:Y:S01]  /*1adb0*/  MUFU.EX2 R24, R30 ;  /* 0x0000001e00187308 */ /* 0x0001e20000000800 */
[----:B------:R-:W-:Y:S01]  /*1adc0*/  ISETP.NE.AND P5, PT, R14, RZ, PT ;  /* 0x000000ff0e00720c */ /* 0x000fe20003fa5270 */
[C-C-:B------:R-:W-:Y:S01]  /*1add0*/  FFMA.FTZ R77, R2.reuse, R81, -R169.reuse ;  /* 0x00000051024d7223 */ /* 0x140fe200000108a9 */
[----:B------:R-:W-:Y:S01]  /*1ade0*/  FSEL R35, R35, -INF , !P1 ;  /* 0xff80000023237808 */ /* 0x000fe20004800000 */
[--C-:B------:R-:W-:Y:S01]  /*1adf0*/  FFMA.FTZ R81, R2, R85, -R169.reuse ;  /* 0x0000005502517223 */ /* 0x100fe200000108a9 */
[----:B------:R-:W-:Y:S01]  /*1ae00*/  ISETP.GT.AND P1, PT, R6, 0x99, !P5 ;  /* 0x000000990600780c */ /* 0x000fe20006f24270 */
[--C-:B------:R-:W-:Y:S01]  /*1ae10*/  FFMA.FTZ R85, R2, R41, -R169.reuse ;  /* 0x0000002902557223 */ /* 0x100fe200000108a9 */
[----:B------:R-:W-:Y:S01]  /*1ae20*/  FSEL R41, R38, -INF , !P3 ;  /* 0xff80000026297808 */ /* 0x000fe20005800000 */
[C-C-:B------:R-:W-:Y:S01]  /*1ae30*/  FFMA.FTZ R12, R2.reuse, R21, -R169.reuse ;  /* 0x00000015020c7223 */ /* 0x140fe200000108a9 */
[----:B0-----:R-:W-:Y:S01]  /*1ae40*/  FMNMX.FTZ R30, R135, R28, !PT ;  /* 0x0000001c871e7209 */ /* 0x001fe20007810000 */
[--C-:B------:R-:W-:Y:S01]  /*1ae50*/  FFMA.FTZ R21, R2, R93, -R169.reuse ;  /* 0x0000005d02157223 */ /* 0x100fe200000108a9 */
[----:B------:R-:W-:Y:S01]  /*1ae60*/  ISETP.LT.OR P1, PT, R0, 0x9a, P1 ;  /* 0x0000009a0000780c */ /* 0x000fe20000f21670 */
[C-C-:B------:R-:W-:Y:S01]  /*1ae70*/  FFMA.FTZ R14, R2.reuse, R15, -R169.reuse ;  /* 0x0000000f020e7223 */ /* 0x140fe200000108a9 */
[----:B------:R-:W-:Y:S01]  /*1ae80*/  FMNMX.FTZ R30, R79, R30, !PT ;  /* 0x0000001e4f1e7209 */ /* 0x000fe20007810000 */
[C-C-:B------:R-:W-:Y:S01]  /*1ae90*/  FFMA.FTZ R15, R2.reuse, R97, -R169.reuse ;  /* 0x00000061020f7223 */ /* 0x140fe200000108a9 */
[----:B------:R-:W-:Y:S01]  /*1aea0*/  FSEL R39, R39, -INF , !P1 ;  /* 0xff80000027277808 */ /* 0x000fe20004800000 */
        /* <DEDUP_REMOVED lines=9> */
[----:B------:R-:W-:Y:S01]  /*1af40*/  FMNMX.FTZ R32, R139, R30, !PT ;  /* 0x0000001e8b207209 */ /* 0x000fe20007810000 */
[----:B------:R-:W-:-:S01]  /*1af50*/  FFMA.FTZ R107, R2, R107, -R169 ;  /* 0x0000006b026b7223 */ /* 0x000fc200000108a9 */
        /* <DEDUP_REMOVED lines=16> */
[----:B------:R-:W0:Y:S01]  /*1b060*/  MUFU.EX2 R21, R21 ;  /* 0x0000001500157308 */ /* 0x000e220000000800 */
        /* <DEDUP_REMOVED lines=8> */
[----:B------:R-:W-:Y:S01]  /*1b0f0*/  ISETP.NE.AND P5, PT, R213, 0x1, PT ;  /* 0x00000001d500780c */ /* 0x000fe20003fa5270 */
[C-C-:B------:R-:W-:Y:S01]  /*1b100*/  FFMA.FTZ R48, R2.reuse, R129, -R169.reuse ;  /* 0x0000008102307223 */ /* 0x140fe200000108a9 */
[----:B------:R-:W-:Y:S01]  /*1b110*/  FMNMX.FTZ R34, R67, R34, !PT ;  /* 0x0000002243227209 */ /* 0x000fe20007810000 */
[C-C-:B------:R-:W-:Y:S01]  /*1b120*/  FFMA.FTZ R29, R2.reuse, R29, -R169.reuse ;  /* 0x0000001d021d7223 */ /* 0x140fe200000108a9 */
[----:B------:R-:W-:-:S01]  /*1b130*/  FFMA.FTZ R46, R2, R127, -R169 ;  /* 0x0000007f022e7223 */ /* 0x000fc200000108a9 */
[C-C-:B------:R-:W-:Y:S01]  /*1b140*/  FFMA.FTZ R25, R2.reuse, R25, -R169.reuse ;  /* 0x0000001902197223 */ /* 0x140fe200000108a9 */
[----:B------:R-:W-:Y:S01]  /*1b150*/  FMNMX.FTZ R36, R147, R34, !PT ;  /* 0x0000002293247209 */ /* 0x000fe20007810000 */
[----:B------:R-:W-:Y:S01]  /*1b160*/  MUFU.EX2 R15, R15 ;  /* 0x0000000f000f7308 */ /* 0x000fe20000000800 */
[----:B0-----:R-:W-:Y:S01]  /*1b170*/  F2FP.SATFINITE.E4M3.F32.PACK_AB_MERGE_C R184, R21, R12, RZ ;  /* 0x0000000c15b8723e */ /* 0x001fe200048070ff */
[C-C-:B------:R-:W-:Y:S01]  /*1b180*/  FFMA.FTZ R33, R2.reuse, R33, -R169.reuse ;  /* 0x0000002102217223 */ /* 0x140fe200000108a9 */
[----:B------:R-:W-:Y:S01]  /*1b190*/  FMNMX.FTZ R36, R71, R36, !PT ;  /* 0x0000002447247209 */ /* 0x000fe20007810000 */
[----:B------:R-:W-:Y:S01]  /*1b1a0*/  FFMA.FTZ R50, R2, R131, -R169 ;  /* 0x0000008302327223 */ /* 0x000fe200000108a9 */
[----:B------:R-:W-:-:S02]  /*1b1b0*/  F2FP.SATFINITE.E4M3.F32.PACK_AB_MERGE_C R184, R89, R4, R184 ;  /* 0x0000000459b8723e */ /* 0x000fc400048070b8 */
        /* <DEDUP_REMOVED lines=26> */
[----:B------:R-:W-:Y:S03]  /*1b360*/  MUFU.EX2 R30, R109 ;  /* 0x0000006d001e7308 */ /* 0x000fe60000000800 */
[----:B------:R-:W-:Y:S01]  /*1b370*/  FMNMX.FTZ R0, R39, R44, !PT ;  /* 0x0000002c27007209 */ /* 0x000fe20007810000 */
[----:B------:R-:W-:-:S04]  /*1b380*/  FFMA.FTZ R44, R2, R125, -R169 ;  /* 0x0000007d022c7223 */ /* 0x000fc800000108a9 */
[----:B------:R-:W0:Y:S01]  /*1b390*/  SHFL.BFLY PT, R93, R0, 0x2, 0x1f ;  /* 0x0c401f00005d7f89 */ /* 0x000e2200000e0000 */
[----:B------:R-:W1:Y:S08]  /*1b3a0*/  MUFU.EX2 R81, R81 ;  /* 0x0000005100517308 */ /* 0x000e700000000800 */
[----:B------:R-:W-:Y:S08]  /*1b3b0*/  MUFU.EX2 R32, R111 ;  /* 0x0000006f00207308 */ /* 0x000ff00000000800 */
[----:B------:R-:W-:Y:S01]  /*1b3c0*/  MUFU.EX2 R57, R57 ;  /* 0x0000003900397308 */ /* 0x000fe20000000800 */
[----:B-1----:R-:W-:-:S04]  /*1b3d0*/  F2FP.SATFINITE.E4M3.F32.PACK_AB_MERGE_C R182, R81, R30, RZ ;  /* 0x0000001e51b6723e */ /* 0x002fc800048070ff */
[----:B------:R-:W-:Y:S02]  /*1b3e0*/  F2FP.SATFINITE.E4M3.F32.PACK_AB_MERGE_C R182, R77, R28, R182 ;  /* 0x0000001c4db6723e */ /* 0x000fe400048070b6 */
[----:B0-----:R-:W-:Y:S01]  /*1b3f0*/  FMNMX.FTZ R52, R0, R93, !PT ;  /* 0x0000005d00347209 */ /* 0x001fe20007810000 */
[----:B------:R-:W-:Y:S01]  /*1b400*/  MUFU.EX2 R34, R113 ;  /* 0x0000007100227308 */ /* 0x000fe20000000800 */
[----:B------:R-:W-:-:S03]  /*1b410*/  FFMA.FTZ R93, R2, R133, -R169 ;  /* 0x00000085025d7223 */ /* 0x000fc600000108a9 */
[----:B------:R-:W0:Y:S04]  /*1b420*/  SHFL.BFLY PT, R97, R52, 0x1, 0x1f ;  /* 0x0c201f0034617f89 */ /* 0x000e2800000e0000 */
[----:B------:R-:W1:Y:S08]  /*1b430*/  MUFU.EX2 R61, R61 ;  /* 0x0000003d003d7308 */ /* 0x000e700000000800 */
[----:B------:R-:W-:Y:S08]  /*1b440*/  MUFU.EX2 R40, R117 ;  /* 0x0000007500287308 */ /* 0x000ff00000000800 */
[----:B------:R-:W2:Y:S01]  /*1b450*/  MUFU.EX2 R69, R69 ;  /* 0x0000004500457308 */ /* 0x000ea20000000800 */
[----:B-1----:R-:W-:-:S02]  /*1b460*/  F2FP.SATFINITE.E4M3.F32.PACK_AB_MERGE_C R176, R61, R34, RZ ;  /* 0x000000223db0723e */ /* 0x002fc400048070ff */
[----:B0-----:R-:W-:Y:S01]  /*1b470*/  FMNMX.FTZ R0, R52, R97, !PT ;  /* 0x0000006134007209 */ /* 0x001fe20007810000 */
[----:B------:R-:W-:-:S01]  /*1b480*/  FFMA.FTZ R52, R2, R37, -R169 ;  /* 0x0000002502347223 */ /* 0x000fc200000108a9 */
[----:B------:R-:W-:Y:S02]  /*1b490*/  F2FP.SATFINITE.E4M3.F32.PACK_AB_MERGE_C R176, R57, R32, R176 ;  /* 0x0000002039b0723e */ /* 0x000fe400048070b0 */
[----:B------:R-:W-:Y:S01]  /*1b4a0*/  FSETP.NEU.FTZ.AND P1, PT, R0, -INF , PT ;  /* 0xff8000000000780b */ /* 0x000fe20003f3d000 */
[----:B------:R-:W-:Y:S01]  /*1b4b0*/  FFMA.FTZ R54, R2, R0, -8 ;  /* 0xc100000002367423 */ /* 0x000fe20000010000 */
[----:B------:R-:W-:Y:S04]  /*1b4c0*/  MUFU.EX2 R36, R115 ;  /* 0x0000007300247308 */ /* 0x000fe80000000800 */
[----:B------:R-:W-:-:S02]  /*1b4d0*/  FSEL R54, R54, RZ, P1 ;  /* 0x000000ff36367208 */ /* 0x000fc40000800000 */
[----:B--2---:R-:W-:Y:S02]  /*1b4e0*/  F2FP.SATFINITE.E4M3.F32.PACK_AB_MERGE_C R178, R69, R40, RZ ;  /* 0x0000002845b2723e */ /* 0x004fe400048070ff */
[----:B------:R-:W-:Y:S01]  /*1b4f0*/  MUFU.EX2 R65, R65 ;  /* 0x0000004100417308 */ /* 0x000fe20000000800 */
[----:B------:R-:W-:-:S01]  /*1b500*/  FFMA.FTZ R37, R2, R90, -R54 ;  /* 0x0000005a02257223 */ /* 0x000fc20000010836 */
[C-C-:B------:R-:W-:Y:S01]  /*1b510*/  FFMA.FTZ R56, R2.reuse, R159, -R54.reuse ;  /* 0x0000009f02387223 */ /* 0x140fe20000010836 */
[----:B------:R-:W-:-:S01]  /*1b520*/  FFMA.FTZ R58, R2, R157, -R54 ;  /* 0x0000009d023a7223 */ /* 0x000fc20000010836 */
[----:B------:R-:W-:Y:S01]  /*1b530*/  FFMA.FTZ R76, R2, R67, -R54 ;  /* 0x00000043024c7223 */ /* 0x000fe20000010836 */
[----:B------:R-:W-:-:S01]  /*1b540*/  FADD.FTZ R67, R4, R89 ;  /* 0x0000005904437221 */ /* 0x000fc20000010000 */
[C-C-:B------:R-:W-:Y:S01]  /*1b550*/  FFMA.FTZ R101, R2.reuse, R161, -R54.reuse ;  /* 0x000000a102657223 */ /* 0x140fe20000010836 */
[----:B------:R-:W-:-:S01]  /*1b560*/  FFMA.FTZ R60, R2, R163, -R54 ;  /* 0x000000a3023c7223 */ /* 0x000fc20000010836 */
[----:B------:R-:W-:Y:S01]  /*1b570*/  MUFU.EX2 R37, R37 ;  /* 0x0000002500257308 */ /* 0x000fe20000000800 */
[----:B------:R-:W-:-:S01]  /*1b580*/  FADD.FTZ R78, R12, R67 ;  /* 0x000000430c4e7221 */ /* 0x000fc20000010000 */
[C-C-:B------:R-:W-:Y:S01]  /*1b590*/  FFMA.FTZ R97, R2.reuse, R165, -R54.reuse ;  /* 0x000000a502617223 */ /* 0x140fe20000010836 */
[----:B------:R-:W-:-:S01]  /*1b5a0*/  FFMA.FTZ R62, R2, R167, -R54 ;  /* 0x000000a7023e7223 */ /* 0x000fc20000010836 */
[----:B------:R-:W-:Y:S01]  /*1b5b0*/  FFMA.FTZ R103, R2, R103, -R54 ;  /* 0x0000006702677223 */ /* 0x000fe20000010836 */
[----:B------:R-:W-:-:S01]  /*1b5c0*/  FADD.FTZ R105, R21, R78 ;  /* 0x0000004e15697221 */ /* 0x000fc20000010000 */
[C-C-:B------:R-:W-:Y:S01]  /*1b5d0*/  FFMA.FTZ R78, R2.reuse, R71, -R54.reuse ;  /* 0x00000047024e7223 */ /* 0x140fe20000010836 */
[----:B------:R-:W-:-:S01]  /*1b5e0*/  FFMA.FTZ R5, R2, R5, -R54 ;  /* 0x0000000502057223 */ /* 0x000fc20000010836 */
[----:B------:R-:W0:Y:S01]  /*1b5f0*/  MUFU.EX2 R56, R56 ;  /* 0x0000003800387308 */ /* 0x000e220000000800 */
[----:B------:R-:W-:-:S01]  /*1b600*/  FADD.FTZ R80, R14, R105 ;  /* 0x000000690e507221 */ /* 0x000fc20000010000 */
[C-C-:B------:R-:W-:Y:S01]  /*1b610*/  FFMA.FTZ R64, R2.reuse, R75, -R54.reuse ;  /* 0x0000004b02407223 */ /* 0x140fe20000010836 */
[----:B------:R-:W-:-:S01]  /*1b620*/  FFMA.FTZ R66, R2, R135, -R54 ;  /* 0x0000008702427223 */ /* 0x000fc20000010836 */
[----:B------:R-:W-:Y:S01]  /*1b630*/  FFMA.FTZ R79, R2, R79, -R54 ;  /* 0x0000004f024f7223 */ /* 0x000fe20000010836 */
[----:B------:R-:W-:-:S01]  /*1b640*/  FADD.FTZ R80, R15, R80 ;  /* 0x000000500f507221 */ /* 0x000fc20000010000 */
[C-C-:B------:R-:W-:Y:S01]  /*1b650*/  FFMA.FTZ R68, R2.reuse, R137, -R54.reuse ;  /* 0x0000008902447223 */ /* 0x140fe20000010836 */
[----:B------:R-:W-:-:S01]  /*1b660*/  FFMA.FTZ R75, R2, R83, -R54 ;  /* 0x00000053024b7223 */ /* 0x000fc20000010836 */
[----:B------:R-:W1:Y:S01]  /*1b670*/  MUFU.EX2 R58, R58 ;  /* 0x0000003a003a7308 */ /* 0x000e620000000800 */
[----:B------:R-:W-:-:S01]  /*1b680*/  FADD.FTZ R105, R13, R80 ;  /* 0x000000500d697221 */ /* 0x000fc20000010000 */
[C-C-:B------:R-:W-:Y:S01]  /*1b690*/  FFMA.FTZ R70, R2.reuse, R139, -R54.reuse ;  /* 0x0000008b02467223 */ /* 0x140fe20000010836 */
[----:B------:R-:W-:-:S01]  /*1b6a0*/  FFMA.FTZ R83, R2, R87, -R54 ;  /* 0x0000005702537223 */ /* 0x000fc20000010836 */
[----:B------:R-:W-:Y:S01]  /*1b6b0*/  FFMA.FTZ R72, R2, R141, -R54 ;  /* 0x0000008d02487223 */ /* 0x000fe20000010836 */
[----:B------:R-:W-:-:S01]  /*1b6c0*/  FADD.FTZ R82, R20, R105 ;  /* 0x0000006914527221 */ /* 0x000fc20000010000 */
[C-C-:B------:R-:W-:Y:S01]  /*1b6d0*/  FFMA.FTZ R59, R2.reuse, R59, -R54.reuse ;  /* 0x0000003b023b7223 */ /* 0x140fe20000010836 */
[----:B------:R-:W-:-:S01]  /*1b6e0*/  FFMA.FTZ R74, R2, R143, -R54 ;  /* 0x0000008f024a7223 */ /* 0x000fc20000010836 */
[----:B------:R-:W2:Y:S01]  /*1b6f0*/  MUFU.EX2 R101, R101 ;  /* 0x0000006500657308 */ /* 0x000ea20000000800 */
[----:B0-----:R-:W-:-:S01]  /*1b700*/  FADD.FTZ R71, R37, R56 ;  /* 0x0000003825477221 */ /* 0x001fc20000010000 */
[----:B------:R-:W-:Y:S01]  /*1b710*/  FADD.FTZ R107, R9, R82 ;  /* 0x00000052096b7221 */ /* 0x000fe20000010000 */
[----:B------:R-:W-:-:S01]  /*1b720*/  FFMA.FTZ R87, R2, R63, -R54 ;  /* 0x0000003f02577223 */ /* 0x000fc20000010836 */
[C-C-:B------:R-:W-:Y:S01]  /*1b730*/  FFMA.FTZ R63, R2.reuse, R145, -R54.reuse ;  /* 0x00000091023f7223 */ /* 0x140fe20000010836 */
[----:B------:R-:W-:-:S01]  /*1b740*/  FFMA.FTZ R67, R2, R147, -R54 ;  /* 0x0000009302437223 */ /* 0x000fc20000010836 */
[----:B------:R-:W-:Y:S01]  /*1b750*/  FADD.FTZ R107, R24, R107 ;  /* 0x0000006b186b7221 */ /* 0x000fe20000010000 */
[----:B------:R-:W-:Y:S01]  /*1b760*/  F2FP.SATFINITE.E4M3.F32.PACK_AB_MERGE_C R178, R65, R36, R178 ;  /* 0x0000002441b2723e */ /* 0x000fe200048070b2 */
[----:B------:R-:W0:Y:S01]  /*1b770*/  MUFU.EX2 R60, R60 ;  /* 0x0000003c003c7308 */ /* 0x000e220000000800 */
[----:B-1----:R-:W-:-:S01]  /*1b780*/  FADD.FTZ R80, R58, R71 ;  /* 0x000000473a507221 */ /* 0x002fc20000010000 */
[C-C-:B------:R-:W-:Y:S01]  /*1b790*/  FFMA.FTZ R71, R2.reuse, R149, -R54.reuse ;  /* 0x0000009502477223 */ /* 0x140fe20000010836 */
[----:B------:R-:W-:-:S01]  /*1b7a0*/  FFMA.FTZ R43, R2, R43, -R54 ;  /* 0x0000002b022b7223 */ /* 0x000fc20000010836 */
[C-C-:B------:R-:W-:Y:S01]  /*1b7b0*/  FFMA.FTZ R151, R2.reuse, R151, -R54.reuse ;  /* 0x0000009702977223 */ /* 0x140fe20000010836 */
[----:B------:R-:W-:-:S01]  /*1b7c0*/  FFMA.FTZ R47, R2, R47, -R54 ;  /* 0x0000002f022f7223 */ /* 0x000fc20000010836 */
[C-C-:B------:R-:W-:Y:S01]  /*1b7d0*/  FFMA.FTZ R4, R2.reuse, R153, -R54.reuse ;  /* 0x0000009902047223 */ /* 0x140fe20000010836 */
[----:B------:R-:W-:-:S01]  /*1b7e0*/  FFMA.FTZ R51, R2, R51, -R54 ;  /* 0x0000003302337223 */ /* 0x000fc20000010836 */
[----:B------:R-:W1:Y:S01]  /*1b7f0*/  MUFU.EX2 R97, R97 ;  /* 0x0000006100617308 */ /* 0x000e620000000800 */
[----:B--2---:R-:W-:-:S01]  /*1b800*/  FADD.FTZ R105, R101, R80 ;  /* 0x0000005065697221 */ /* 0x004fc20000010000 */
[C-C-:B------:R-:W-:Y:S01]  /*1b810*/  FFMA.FTZ R155, R2.reuse, R155, -R54.reuse ;  /* 0x0000009b029b7223 */ /* 0x140fe20000010836 */
[----:B------:R-:W-:-:S01]  /*1b820*/  FFMA.FTZ R55, R2, R55, -R54 ;  /* 0x0000003702377223 */ /* 0x000fc20000010836 */
[C-C-:B------:R-:W-:Y:S01]  /*1b830*/  FFMA.FTZ R91, R2.reuse, R91, -R54.reuse ;  /* 0x0000005b025b7223 */ /* 0x140fe20000010836 */
[----:B------:R-:W-:-:S01]  /*1b840*/  FFMA.FTZ R27, R2, R27, -R54 ;  /* 0x0000001b021b7223 */ /* 0x000fc20000010836 */
[C-C-:B------:R-:W-:Y:S01]  /*1b850*/  FFMA.FTZ R95, R2.reuse, R95, -R54.reuse ;  /* 0x0000005f025f7223 */ /* 0x140fe20000010836 */
[----:B------:R-:W-:-:S01]  /*1b860*/  FFMA.FTZ R31, R2, R31, -R54 ;  /* 0x0000001f021f7223 */ /* 0x000fc20000010836 */
[----:B------:R-:W2:Y:S01]  /*1b870*/  MUFU.EX2 R62, R62 ;  /* 0x0000003e003e7308 */ /* 0x000ea20000000800 */
[----:B0-----:R-:W-:-:S01]  /*1b880*/  FADD.FTZ R80, R60, R105 ;  /* 0x000000693c507221 */ /* 0x001fc20000010000 */
[C-C-:B------:R-:W-:Y:S01]  /*1b890*/  FFMA.FTZ R99, R2.reuse, R99, -R54.reuse ;  /* 0x0000006302637223 */ /* 0x140fe20000010836 */
[----:B------:R-:W-:-:S01]  /*1b8a0*/  FFMA.FTZ R35, R2, R35, -R54 ;  /* 0x0000002302237223 */ /* 0x000fc20000010836 */
[C-C-:B------:R-:W-:Y:S01]  /*1b8b0*/  FFMA.FTZ R41, R2.reuse, R41, -R54.reuse ;  /* 0x0000002902297223 */ /* 0x140fe20000010836 */
[----:B------:R-:W-:-:S01]  /*1b8c0*/  FFMA.FTZ R39, R2, R39, -R54 ;  /* 0x0000002702277223 */ /* 0x000fc20000010836 */
[----:B------:R-:W-:-:S02]  /*1b8d0*/  F2FP.SATFINITE.E4M3.F32.PACK_AB_MERGE_C R58, R101, R58, RZ ;  /* 0x0000003a653a723e */ /* 0x000fc400048070ff */
[----:B------:R-:W0:Y:S01]  /*1b8e0*/  MUFU.EX2 R103, R103 ;  /* 0x0000006700677308 */ /* 0x000e220000000800 */
[----:B-1----:R-:W-:-:S01]  /*1b8f0*/  FADD.FTZ R21, R97, R80 ;  /* 0x0000005061157221 */ /* 0x002fc20000010000 */
[----:B------:R-:W-:Y:S01]  /*1b900*/  FADD.FTZ R80, R26, R107 ;  /* 0x0000006b1a507221 */ /* 0x000fe20000010000 */
[----:B------:R-:W-:-:S03]  /*1b910*/  F2FP.SATFINITE.E4M3.F32.PACK_AB_MERGE_C R185, R56, R37, R58 ;  /* 0x0000002538b9723e */ /* 0x000fc6000480703a */
[----:B------:R-:W-:Y:S02]  /*1b920*/  FADD.FTZ R13, R73, R80 ;  /* 0x00000050490d7221 */ /* 0x000fe40000010000 */
[----:B------:R-:W1:Y:S01]  /*1b930*/  MUFU.EX2 R5, R5 ;  /* 0x0000000500057308 */ /* 0x000e620000000800 */
[----:B--2---:R-:W-:-:S01]  /*1b940*/  FADD.FTZ R20, R62, R21 ;  /* 0x000000153e147221 */ /* 0x004fc20000010000 */
[----:B------:R-:W-:-:S04]  /*1b950*/  FADD.FTZ R26, R28, R13 ;  /* 0x0000000d1c1a7221 */ /* 0x000fc80000010000 */
[----:B------:R-:W-:Y:S02]  /*1b960*/  FADD.FTZ R21, R77, R26 ;  /* 0x0000001a4d157221 */ /* 0x000fe40000010000 */
[----:B------:R-:W2:Y:S01]  /*1b970*/  MUFU.EX2 R64, R64 ;  /* 0x0000004000407308 */ /* 0x000ea20000000800 */
[----:B0-----:R-:W-:-:S01]  /*1b980*/  FADD.FTZ R20, R103, R20 ;  /* 0x0000001467147221 */ /* 0x001fc20000010000 */
[----:B------:R-:W-:Y:S01]  /*1b990*/  FADD.FTZ R26, R30, R21 ;  /* 0x000000151e1a7221 */ /* 0x000fe20000010000 */
[----:B------:R-:W-:-:S03]  /*1b9a0*/  F2FP.SATFINITE.E4M3.F32.PACK_AB_MERGE_C R62, R103, R62, RZ ;  /* 0x0000003e673e723e */ /* 0x000fc600048070ff */
[----:B------:R-:W-:Y:S01]  /*1b9b0*/  FADD.FTZ R81, R81, R26 ;  /* 0x0000001a51517221 */ /* 0x000fe20000010000 */
[----:B------:R-:W-:Y:S01]  /*1b9c0*/  F2FP.SATFINITE.E4M3.F32.PACK_AB_MERGE_C R187, R97, R60, R62 ;  /* 0x0000003c61bb723e */ /* 0x000fe2000480703e */
[----:B------:R-:W0:Y:S01]  /*1b9d0*/  MUFU.EX2 R66, R66 ;  /* 0x0000004200427308 */ /* 0x000e220000000800 */
[----:B-1----:R-:W-:-:S01]  /*1b9e0*/  FADD.FTZ R13, R5, R20 ;  /* 0x00000014050d7221 */ /* 0x002fc20000010000 */
[----:B------:R-:W-:-:S06]  /*1b9f0*/  FADD.FTZ R24, R32, R81 ;  /* 0x0000005120187221 */ /* 0x000fcc0000010000 */
        /* <DEDUP_REMOVED lines=9> */
[----:B------:R-:W-:-:S03]  /*1ba90*/  F2FP.SATFINITE.E4M3.F32.PACK_AB_MERGE_C R66, R79, R66, RZ ;  /* 0x000000424f42723e */ /* 0x000fc600048070ff */
[----:B------:R-:W-:Y:S01]  /*1baa0*/  FADD.FTZ R24, R36, R61 ;  /* 0x0000003d24187221 */ /* 0x000fe20000010000 */
[----:B------:R-:W-:Y:S01]  /*1bab0*/  F2FP.SATFINITE.E4M3.F32.PACK_AB_MERGE_C R181, R64, R5, R66 ;  /* 0x0000000540b5723e */ /* 0x000fe20004807042 */
[----:B------:R-:W1:Y:S01]  /*1bac0*/  MUFU.EX2 R70, R70 ;  /* 0x0000004600467308 */ /* 0x000e620000000800 */
[----:B--2---:R-:W-:-:S01]  /*1bad0*/  FADD.FTZ R20, R68, R9 ;  /* 0x0000000944147221 */ /* 0x004fc20000010000 */
[----:B------:R-:W-:-:S04]  /*1bae0*/  FADD.FTZ R65, R65, R24 ;  /* 0x0000001841417221 */ /* 0x000fc80000010000 */
[----:B------:R-:W-:Y:S02]  /*1baf0*/  FADD.FTZ R40, R40, R65 ;  /* 0x0000004128287221 */ /* 0x000fe40000010000 */
[----:B------:R-:W2:Y:S01]  /*1bb00*/  MUFU.EX2 R83, R83 ;  /* 0x0000005300537308 */ /* 0x000ea20000000800 */
[----:B0-----:R-:W-:-:S01]  /*1bb10*/  FADD.FTZ R9, R75, R20 ;  /* 0x000000144b097221 */ /* 0x001fc20000010000 */
[----:B------:R-:W-:-:S06]  /*1bb20*/  FADD.FTZ R69, R69, R40 ;  /* 0x0000002845457221 */ /* 0x000fcc0000010000 */
        /* <DEDUP_REMOVED lines=26> */
[----:B0-----:R-:W-:-:S01]  /*1bcd0*/  FADD.FTZ R26, R78, R9 ;  /* 0x000000094e1a7221 */ /* 0x001fc20000010000 */
[----:B------:R-:W-:-:S04]  /*1bce0*/  F2FP.SATFINITE.E4M3.F32.PACK_AB_MERGE_C R67, R78, R67, RZ ;  /* 0x000000434e43723e */ /* 0x000fc800048070ff */
[----:B------:R-:W-:Y:S02]  /*1bcf0*/  F2FP.SATFINITE.E4M3.F32.PACK_AB_MERGE_C R179, R76, R63, R67 ;  /* 0x0000003f4cb3723e */ /* 0x000fe40004807043 */
[----:B------:R-:W0:Y:S08]  /*1bd00*/  MUFU.EX2 R71, R71 ;  /* 0x0000004700477308 */ /* 0x000e300000000800 */
[----:B------:R-:W2:Y:S01]  /*1bd10*/  MUFU.EX2 R12, R43 ;  /* 0x0000002b000c7308 */ /* 0x000ea20000000800 */
[----:B-1----:R-:W-:Y:S01]  /*1bd20*/  F2FP.SATFINITE.E4M3.F32.PACK_AB_MERGE_C R172, R85, R42, R13 ;  /* 0x0000002a55ac723e */ /* 0x002fe2000480700d */
[----:B------:R-:W-:-:S04]  /*1bd30*/  FADD.FTZ R42, R42, R69 ;  /* 0x000000452a2a7221 */ /* 0x000fc80000010000 */
[----:B------:R-:W-:Y:S02]  /*1bd40*/  FADD.FTZ R85, R85, R42 ;  /* 0x0000002a55557221 */ /* 0x000fe40000010000 */
[----:B------:R-:W1:Y:S01]  /*1bd50*/  MUFU.EX2 R151, R151 ;  /* 0x0000009700977308 */ /* 0x000e620000000800 */
[----:B0-----:R-:W-:-:S01]  /*1bd60*/  FADD.FTZ R9, R71, R26 ;  /* 0x0000001a47097221 */ /* 0x001fc20000010000 */
[----:B------:R-:W-:-:S04]  /*1bd70*/  FADD.FTZ R28, R6, R85 ;  /* 0x00000055061c7221 */ /* 0x000fc80000010000 */
[----:B------:R-:W-:Y:S02]  /*1bd80*/  FADD.FTZ R45, R45, R28 ;  /* 0x0000001c2d2d7221 */ /* 0x000fe40000010000 */
[----:B------:R-:W-:Y:S01]  /*1bd90*/  MUFU.EX2 R44, R44 ;  /* 0x0000002c002c7308 */ /* 0x000fe20000000800 */
[----:B--2---:R-:W-:-:S01]  /*1bda0*/  FADD.FTZ R26, R12, R9 ;  /* 0x000000090c1a7221 */ /* 0x004fc20000010000 */
[----:B------:R-:W0:Y:S06]  /*1bdb0*/  @P5 LDC R28, c[0x0][0x44c] ;  /* 0x00011300ff1c5b82 */ /* 0x000e2c0000000800 */
[----:B------:R-:W2:Y:S01]  /*1bdc0*/  MUFU.EX2 R53, R53 ;  /* 0x0000003500357308 */ /* 0x000ea20000000800 */
[----:B-1----:R-:W-:-:S07]  /*1bdd0*/  FADD.FTZ R9, R151, R26 ;  /* 0x0000001a97097221 */ /* 0x002fce0000010000 */
[----:B------:R-:W1:Y:S08]  /*1bde0*/  MUFU.EX2 R14, R47 ;  /* 0x0000002f000e7308 */ /* 0x000e700000000800 */
[----:B------:R-:W-:Y:S01]  /*1bdf0*/  MUFU.EX2 R38, R38 ;  /* 0x0000002600267308 */ /* 0x000fe20000000800 */
[----:B--2---:R-:W-:Y:S01]  /*1be00*/  F2FP.SATFINITE.E4M3.F32.PACK_AB_MERGE_C R13, R53, R44, RZ ;  /* 0x0000002c350d723e */ /* 0x004fe200048070ff */
[----:B0-----:R-:W-:-:S06]  /*1be10*/  @P5 IMAD.HI.U32 R28, R203, R28, RZ ;  /* 0x0000001ccb1c5227 */ /* 0x001fcc00078e00ff */
[----:B------:R-:W0:Y:S01]  /*1be20*/  MUFU.EX2 R49, R49 ;  /* 0x0000003100317308 */ /* 0x000e220000000800 */
[----:B-1----:R-:W-:-:S01]  /*1be30*/  FADD.FTZ R9, R14, R9 ;  /* 0x000000090e097221 */ /* 0x002fc20000010000 */
[----:B------:R-:W-:-:S04]  /*1be40*/  F2FP.SATFINITE.E4M3.F32.PACK_AB_MERGE_C R151, R14, R151, RZ ;  /* 0x000000970e97723e */ /* 0x000fc800048070ff */
[----:B------:R-:W-:Y:S02]  /*1be50*/  F2FP.SATFINITE.E4M3.F32.PACK_AB_MERGE_C R173, R12, R71, R151 ;  /* 0x000000470cad723e */ /* 0x000fe40004807097 */
[----:B------:R-:W1:Y:S08]  /*1be60*/  MUFU.EX2 R4, R4 ;  /* 0x0000000400047308 */ /* 0x000e700000000800 */
[----:B------:R-:W2:Y:S01]  /*1be70*/  MUFU.EX2 R51, R51 ;  /* 0x0000003300337308 */ /* 0x000ea20000000800 */
[C---:B0-----:R-:W-:Y:S01]  /*1be80*/  F2FP.SATFINITE.E4M3.F32.PACK_AB_MERGE_C R174, R49.reuse, R38, R13 ;  /* 0x0000002631ae723e */ /* 0x041fe2000480700d */
[----:B------:R-:W-:Y:S01]  /*1be90*/  FADD.FTZ R38, R38, R45 ;  /* 0x0000002d26267221 */ /* 0x000fe20000010000 */
[----:B------:R-:W0:Y:S03]  /*1bea0*/  @P5 LDC R13, c[0x0][0x450] ;  /* 0x00011400ff0d5b82 */ /* 0x000e260000000800 */
[----:B------:R-:W-:-:S02]  /*1beb0*/  FADD.FTZ R49, R49, R38 ;  /* 0x0000002631317221 */ /* 0x000fc40000010000 */
[----:B------:R-:W3:Y:S01]  /*1bec0*/  MUFU.EX2 R155, R155 ;  /* 0x0000009b009b7308 */ /* 0x000ee20000000800 */
[----:B-1----:R-:W-:-:S01]  /*1bed0*/  FADD.FTZ R14, R4, R9 ;  /* 0x00000009040e7221 */ /* 0x002fc20000010000 */
[----:B------:R-:W-:-:S04]  /*1bee0*/  FADD.FTZ R44, R44, R49 ;  /* 0x000000312c2c7221 */ /* 0x000fc80000010000 */
[----:B------:R-:W-:Y:S02]  /*1bef0*/  FADD.FTZ R53, R53, R44 ;  /* 0x0000002c35357221 */ /* 0x000fe40000010000 */
[----:B------:R-:W-:Y:S01]  /*1bf00*/  MUFU.EX2 R48, R48 ;  /* 0x0000003000307308 */ /* 0x000fe20000000800 */
[----:B--2---:R-:W-:-:S07]  /*1bf10*/  FADD.FTZ R26, R51, R14 ;  /* 0x0000000e331a7221 */ /* 0x004fce0000010000 */
[----:B------:R-:W1:Y:S01]  /*1bf20*/  MUFU.EX2 R29, R29 ;  /* 0x0000001d001d7308 */ /* 0x000e620000000800 */
[----:B---3--:R-:W-:-:S07]  /*1bf30*/  FADD.FTZ R5, R155, R26 ;  /* 0x0000001a9b057221 */ /* 0x008fce0000010000 */
[----:B------:R-:W2:Y:S08]  /*1bf40*/  MUFU.EX2 R20, R55 ;  /* 0x0000003700147308 */ /* 0x000eb00000000800 */
[----:B------:R-:W-:Y:S01]  /*1bf50*/  MUFU.EX2 R46, R46 ;  /* 0x0000002e002e7308 */ /* 0x000fe20000000800 */
[----:B-1----:R-:W-:-:S07]  /*1bf60*/  F2FP.SATFINITE.E4M3.F32.PACK_AB_MERGE_C R9, R29, R48, RZ ;  /* 0x000000301d09723e */ /* 0x002fce00048070ff */
[----:B------:R-:W1:Y:S01]  /*1bf70*/  MUFU.EX2 R25, R25 ;  /* 0x0000001900197308 */ /* 0x000e620000000800 */
[C---:B--2---:R-:W-:Y:S01]  /*1bf80*/  F2FP.SATFINITE.E4M3.F32.PACK_AB_MERGE_C R155, R20.reuse, R155, RZ ;  /* 0x0000009b149b723e */ /* 0x044fe200048070ff */
[----:B------:R-:W-:-:S03]  /*1bf90*/  FADD.FTZ R20, R20, R5 ;  /* 0x0000000514147221 */ /* 0x000fc60000010000 */
[----:B------:R-:W-:-:S03]  /*1bfa0*/  F2FP.SATFINITE.E4M3.F32.PACK_AB_MERGE_C R175, R51, R4, R155 ;  /* 0x0000000433af723e */ /* 0x000fc6000480709b */
[----:B------:R-:W2:Y:S08]  /*1bfb0*/  MUFU.EX2 R91, R91 ;  /* 0x0000005b005b7308 */ /* 0x000eb00000000800 */
[----:B------:R-:W3:Y:S01]  /*1bfc0*/  MUFU.EX2 R24, R27 ;  /* 0x0000001b00187308 */ /* 0x000ee20000000800 */
[----:B-1----:R-:W-:Y:S01]  /*1bfd0*/  F2FP.SATFINITE.E4M3.F32.PACK_AB_MERGE_C R168, R25, R46, R9 ;  /* 0x0000002e19a8723e */ /* 0x002fe20004807009 */
[----:B------:R-:W-:Y:S01]  /*1bfe0*/  FADD.FTZ R46, R46, R53 ;  /* 0x000000352e2e7221 */ /* 0x000fe20000010000 */
[----:B------:R-:W-:Y:S01]  /*1bff0*/  IMAD.MOV.U32 R9, RZ, RZ, R203 ;  /* 0x000000ffff097224 */ /* 0x000fe200078e00cb */
[----:B0-----:R-:W-:-:S02]  /*1c000*/  @P5 SHF.R.U32.HI R9, RZ, R13, R28 ;  /* 0x0000000dff095219 */ /* 0x001fc4000001161c */
[----:B------:R-:W-:-:S01]  /*1c010*/  FADD.FTZ R25, R25, R46 ;  /* 0x0000002e19197221 */ /* 0x000fc20000010000 */
[----:B------:R-:W-:Y:S01]  /*1c020*/  ISETP.GE.AND P5, PT, R11, 0x1, PT ;  /* 0x000000010b00780c */ /* 0x000fe20003fa6270 */
[----:B------:R-:W0:Y:S01]  /*1c030*/  MUFU.EX2 R95, R95 ;  /* 0x0000005f005f7308 */ /* 0x000e220000000800 */
[----:B--2---:R-:W-:-:S01]  /*1c040*/  FADD.FTZ R5, R91, R20 ;  /* 0x000000145b057221 */ /* 0x004fc20000010000 */
[----:B------:R-:W-:Y:S01]  /*1c050*/  FADD.FTZ R48, R48, R25 ;  /* 0x0000001930307221 */ /* 0x000fe20000010000 */
[----:B------:R-:W-:-:S03]  /*1c060*/  IMAD.IADD R13, R156, 0x1, R9 ;  /* 0x000000019c0d7824 */ /* 0x000fc600078e0209 */
[----:B------:R-:W-:Y:S01]  /*1c070*/  FADD.FTZ R29, R29, R48 ;  /* 0x000000301d1d7221 */ /* 0x000fe20000010000 */
[----:B------:R-:W-:Y:S01]  /*1c080*/  IMAD.IADD R10, R13, 0x1, R10 ;  /* 0x000000010d0a7824 */ /* 0x000fe200078e020a */
[----:B------:R-:W-:Y:S01]  /*1c090*/  MUFU.EX2 R33, R33 ;  /* 0x0000002100217308 */ /* 0x000fe20000000800 */
[----:B---3--:R-:W-:-:S07]  /*1c0a0*/  FADD.FTZ R26, R24, R5 ;  /* 0x00000005181a7221 */ /* 0x008fce0000010000 */
        /* <DEDUP_REMOVED lines=15> */
[----:B0-----:R-:W-:-:S01]  /*1c1a0*/  FADD.FTZ R5, R99, R6 ;  /* 0x0000000663057221 */ /* 0x001fc20000010000 */
[----:B------:R-:W-:-:S06]  /*1c1b0*/  FADD.FTZ R33, R33, R50 ;  /* 0x0000003221217221 */ /* 0x000fcc0000010000 */
[----:B------:R-:W0:Y:S01]  /*1c1c0*/  MUFU.EX2 R20, R39 ;  /* 0x0000002700147308 */ /* 0x000e220000000800 */
[----:B--2---:R-:W-:-:S04]  /*1c1d0*/  FADD.FTZ R4, R14, R5 ;  /* 0x000000050e047221 */ /* 0x004fc80000010000 */
[----:B-1----:R-:W-:Y:S01]  /*1c1e0*/  FADD.FTZ R5, R41, R4 ;  /* 0x0000000429057221 */ /* 0x002fe20000010000 */
[----:B------:R-:W-:Y:S01]  /*1c1f0*/  VIADD R4, R104, 0xfffffffe ;  /* 0xfffffffe68047836 */ /* 0x000fe20000000000 */
[C---:B0-----:R-:W-:Y:S02]  /*1c200*/  F2FP.SATFINITE.E4M3.F32.PACK_AB_MERGE_C R6, R20.reuse, R41, RZ ;  /* 0x000000291406723e */ /* 0x041fe400048070ff */
[----:B------:R-:W-:-:S02]  /*1c210*/  FADD.FTZ R5, R20, R5 ;  /* 0x0000000514057221 */ /* 0x000fc40000010000 */
[----:B------:R-:W-:Y:S01]  /*1c220*/  F2FP.SATFINITE.E4M3.F32.PACK_AB_MERGE_C R171, R14, R99, R6 ;  /* 0x000000630eab723e */ /* 0x000fe20004807006 */
[----:B------:R-:W-:-:S01]  /*1c230*/  FADD.FTZ R6, R52, R33 ;  /* 0x0000002134067221 */ /* 0x000fc20000010000 */
        /* <DEDUP_REMOVED lines=12> */
.L_x_1496:
[----:B------:R-:W-:-:S13]  /*1c300*/  ISETP.NE.AND P1, PT, R11, 0x1, PT ;  /* 0x000000010b00780c */ /* 0x000fda0003f25270 */
[----:B------:R-:W0:Y:S02]  /*1c310*/  @P1 LDC.64 R12, c[0x0][0x9e8] ;  /* 0x00027a00ff0c1b82 */ /* 0x000e240000000a00 */
[----:B0-----:R-:W-:-:S05]  /*1c320*/  @P1 IMAD.HI.U32 R12, R9, R12, RZ ;  /* 0x0000000c090c1227 */ /* 0x001fca00078e00ff */
[----:B------:R-:W-:-:S07]  /*1c330*/  @P1 SHF.R.U32.HI R9, RZ, R13, R12 ;  /* 0x0000000dff091219 */ /* 0x000fce000001160c */
.L_x_1497:
[----:B------:R-:W-:Y:S05]  /*1c340*/  BSYNC B0 ;  /* 0x0000000000007941 */ /* 0x000fea0003800000 */
.L_x_1495:
[----:B------:R-:W-:-:S05]  /*1c350*/  IMAD R9, R9, R11, R11 ;  /* 0x0000000b09097224 */ /* 0x000fca00078e020b */
[----:B------:R-:W-:-:S07]  /*1c360*/  VIMNMX R10, R10, R9, PT ;  /* 0x000000090a0a7248 */ /* 0x000fce0003fe0100 */
.L_x_1494:
[----:B------:R-:W-:Y:S01]  /*1c370*/  IMAD.HI R10, R10, 0x66666667, RZ ;  /* 0x666666670a0a7827 */ /* 0x000fe200078e02ff */
[----:B------:R-:W-:Y:S01]  /*1c380*/  ULDC UR55, c[0x0][0x9e4] ;  /* 0x0002790000377ab9 */ /* 0x000fe20000000800 */
[----:B------:R-:W-:Y:S01]  /*1c390*/  ULDC UR54, c[0x0][0x9e4] ;  /* 0x0002790000367ab9 */ /* 0x000fe20000000800 */
[----:B------:R-:W-:Y:S01]  /*1c3a0*/  ULDC UR56, c[0x0][0x9dc] ;  /* 0x0002770000387ab9 */ /* 0x000fe20000000800 */
[----:B------:R-:W-:Y:S01]  /*1c3b0*/  ULDC UR58, c[0x0][0x9dc] ;  /* 0x00027700003a7ab9 */ /* 0x000fe20000000800 */
[----:B------:R-:W-:Y:S01]  /*1c3c0*/  SHF.R.U32.HI R9, RZ, 0x1f, R10 ;  /* 0x0000001fff097819 */ /* 0x000fe2000001160a */
[----:B------:R-:W-:Y:S01]  /*1c3d0*/  ULDC UR59, c[0x0][0x9e0] ;  /* 0x00027800003b7ab9 */ /* 0x000fe20000000800 */
[----:B------:R-:W-:Y:S01]  /*1c3e0*/  ULDC UR57, c[0x0][0x9e0] ;  /* 0x0002780000397ab9 */ /* 0x000fe20000000800 */
[----:B------:R-:W-:Y:S02]  /*1c3f0*/  CS2R R24, SRZ ;  /* 0x0000000000187805 */ /* 0x000fe4000001ff00 */
[----:B------:R-:W-:-:S02]  /*1c400*/  LEA.HI.SX32 R10, R10, R9, 0x1a ;  /* 0x000000090a0a7211 */ /* 0x000fc400078fd2ff */
[----:B------:R-:W-:Y:S02]  /*1c410*/  CS2R R26, SRZ ;  /* 0x00000000001a7805 */ /* 0x000fe4000001ff00 */
[----:B------:R-:W-:Y:S02]  /*1c420*/  CS2R R28, SRZ ;  /* 0x00000000001c7805 */ /* 0x000fe4000001ff00 */
[----:B------:R-:W-:Y:S02]  /*1c430*/  CS2R R30, SRZ ;  /* 0x00000000001e7805 */ /* 0x000fe4000001ff00 */
[----:B------:R-:W-:Y:S02]  /*1c440*/  VIMNMX R9, R209, R10, !PT ;  /* 0x0000000ad1097248 */ /* 0x000fe40007fe0100 */
[----:B------:R-:W-:Y:S02]  /*1c450*/  CS2R R32, SRZ ;  /* 0x0000000000207805 */ /* 0x000fe4000001ff00 */
[----:B------:R-:W-:-:S02]  /*1c460*/  CS2R R34, SRZ ;  /* 0x0000000000227805 */ /* 0x000fc4000001ff00 */
[----:B------:R-:W-:Y:S02]  /*1c470*/  CS2R R36, SRZ ;  /* 0x0000000000247805 */ /* 0x000fe4000001ff00 */
[----:B------:R-:W-:Y:S02]  /*1c480*/  ISETP.GE.AND P1, PT, R4, R9, PT ;  /* 0x000000090400720c */ /* 0x000fe40003f26270 */
        /* <DEDUP_REMOVED lines=57> */
[----:B------:R-:W-:-:S07]  /*1c820*/  CS2R R24, SRZ ;  /* 0x0000000000187805 */ /* 0x000fce000001ff00 */
.L_x_1517:
[----:B------:R-:W-:Y:S01]  /*1c830*/  VIADD R10, R189, 0x1 ;  /* 0x00000001bd0a7836 */ /* 0x000fe20000000000 */
[----:B------:R-:W-:Y:S05]  /*1c840*/  YIELD ;  /* 0x0000000000007946 */ /* 0x000fea0003800000 */
[----:B------:R-:W-:-:S04]  /*1c850*/  ISETP.NE.AND P1, PT, R10, 0x2, PT ;  /* 0x000000020a00780c */ /* 0x000fc80003f25270 */
[----:B------:R-:W-:Y:S02]  /*1c860*/  SEL R11, RZ, 0x1, P1 ;  /* 0x00000001ff0b7807 */ /* 0x000fe40000800000 */
[----:B------:R-:W-:Y:S02]  /*1c870*/  SEL R10, R10, RZ, P1 ;  /* 0x000000ff0a0a7207 */ /* 0x000fe40000800000 */
[----:B------:R-:W-:Y:S02]  /*1c880*/  ISETP.NE.AND P1, PT, R196, RZ, PT ;  /* 0x000000ffc400720c */ /* 0x000fe40003f25270 */
[----:B------:R-:W-:-:S11]  /*1c890*/  LOP3.LUT R11, R188, R11, RZ, 0x3c, !PT ;  /* 0x0000000bbc0b7212 */ /* 0x000fd600078e3cff */
[----:B------:R-:W-:Y:S05]  /*1c8a0*/  @P1 BRA `(.L_x_1499) ;  /* 0x0000000000341947 */ /* 0x000fea0003800000 */
[----:B------:R-:W-:-:S13]  /*1c8b0*/  ISETP.NE.AND P3, PT, R212, 0x3, PT ;  /* 0x00000003d400780c */ /* 0x000fda0003f65270 */
[----:B------:R-:W-:Y:S05]  /*1c8c0*/  @!P3 BRA `(.L_x_1500) ;  /* 0x000000000004b947 */ /* 0x000fea0003800000 */
[----:B------:R-:W-:Y:S01]  /*1c8d0*/  BPT.TRAP 0x1 ;  /* 0x000000040000795c */ /* 0x000fe20000300000 */
.L_x_1500:
[----:B------:R-:W-:Y:S01]  /*1c8e0*/  IMAD R12, R10, 0x8, R16 ;  /* 0x000000080a0c7824 */ /* 0x000fe200078e0210 */
[----:B------:R-:W-:-:S04]  /*1c8f0*/  SHF.L.U32 R7, R11, 0x1f, RZ ;  /* 0x0000001f0b077819 */ /* 0x000fc800000006ff */
[----:B------:R0:W1:Y:S01]  /*1c900*/  SYNCS.PHASECHK.TRANS64.TRYWAIT P2, [R12+URZ+0x29830], R7 ;  /* 0x029830070c0075a7 */ /* 0x000062000804017f */
[----:B------:R-:W-:Y:S05]  /*1c910*/  @!P3 BRA `(.L_x_1501) ;  /* 0x000000000004b947 */ /* 0x000fea0003800000 */
[----:B------:R-:W-:Y:S01]  /*1c920*/  BPT.TRAP 0x1 ;  /* 0x000000040000795c */ /* 0x000fe20000300000 */
.L_x_1501:
[----:B------:R-:W-:Y:S04]  /*1c930*/  BSSY B0, `(.L_x_1499) ;  /* 0x0000004000007945 */ /* 0x000fe80003800000 */
[----:B-1----:R-:W-:Y:S05]  /*1c940*/  @P2 BRA `(.L_x_1502) ;  /* 0x0000000000082947 */ /* 0x002fea0003800000 */
[----:B------:R-:W1:Y:S02]  /*1c950*/  SYNCS.PHASECHK.TRANS64.TRYWAIT P2, [R12+URZ+0x29830], R7 ;  /* 0x029830070c0075a7 */ /* 0x000e64000804017f */
[----:B-1----:R-:W-:Y:S05]  /*1c960*/  @!P2 BRA `(.L_x_1503) ;  /* 0x000001a000a8a947 */ /* 0x002fea0003800000 */
.L_x_1502:
[----:B------:R-:W-:Y:S05]  /*1c970*/  BSYNC B0 ;  /* 0x0000000000007941 */ /* 0x000fea0003800000 */
.L_x_1499:
[----:B01----:R-:W0:Y:S01]  /*1c980*/  S2R R7, SR_TID.X ;  /* 0x0000000000077919 */ /* 0x003e220000002100 */
[----:B------:R-:W-:Y:S05]  /*1c990*/  WARPSYNC.ALL ;  /* 0x0000000000007948 */ /* 0x000fea0003800000 */
[----:B------:R-:W-:Y:S01]  /*1c9a0*/  IMAD R12, R10, 0x780, R8 ;  /* 0x000007800a0c7824 */ /* 0x000fe200078e0208 */
[----:B------:R-:W-:Y:S01]  /*1c9b0*/  UMOV UR48, UR24 ;  /* 0x0000001800307c82 */ /* 0x000fe20008000000 */
[----:B------:R-:W-:Y:S01]  /*1c9c0*/  IMAD.MOV.U32 R13, RZ, RZ, -0x7fffffe0 ;  /* 0x80000020ff0d7424 */ /* 0x000fe200078e00ff */
[----:B------:R-:W-:Y:S01]  /*1c9d0*/  UMOV UR49, UR25 ;  /* 0x0000001900317c82 */ /* 0x000fe20008000000 */
[C---:B------:R-:W-:Y:S01]  /*1c9e0*/  VIADD R14, R12.reuse, 0x80 ;  /* 0x000000800c0e7836 */ /* 0x040fe20000000000 */
[----:B------:R-:W-:Y:S01]  /*1c9f0*/  R2UR UR50, R12 ;  /* 0x000000000c3272ca */ /* 0x000fe200000e0000 */
[----:B------:R-:W-:Y:S01]  /*1ca00*/  IMAD.MOV.U32 R15, RZ, RZ, -0x7fffffe0 ;  /* 0x80000020ff0f7424 */ /* 0x000fe200078e00ff */
[----:B------:R-:W-:Y:S01]  /*1ca10*/  R2UR UR51, R13 ;  /* 0x000000000d3372ca */ /* 0x000fe200000e0000 */
[----:B------:R-:W-:Y:S01]  /*1ca20*/  UMOV UR44, UR24 ;  /* 0x00000018002c7c82 */ /* 0x000fe20008000000 */
[----:B------:R-:W-:Y:S01]  /*1ca30*/  R2UR UR46, R14 ;  /* 0x000000000e2e72ca */ /* 0x000fe200000e0000 */
[----:B------:R-:W-:Y:S01]  /*1ca40*/  UMOV UR45, UR25 ;  /* 0x00000019002d7c82 */ /* 0x000fe20008000000 */
[----:B------:R-:W-:Y:S01]  /*1ca50*/  R2UR UR47, R15 ;  /* 0x000000000f2f72ca */ /* 0x000fe200000e0000 */
[C---:B------:R-:W-:Y:S01]  /*1ca60*/  VIADD R88, R12.reuse, 0x100 ;  /* 0x000001000c587836 */ /* 0x040fe20000000000 */
[----:B------:R-:W-:Y:S01]  /*1ca70*/  UMOV UR28, UR24 ;  /* 0x00000018001c7c82 */ /* 0x000fe20008000000 */
[----:B------:R-:W-:Y:S01]  /*1ca80*/  IMAD.MOV.U32 R89, RZ, RZ, -0x7fffffe0 ;  /* 0x80000020ff597424 */ /* 0x000fe200078e00ff */
[----:B------:R-:W-:Y:S01]  /*1ca90*/  UMOV UR29, UR25 ;  /* 0x00000019001d7c82 */ /* 0x000fe20008000000 */
[----:B------:R-:W-:Y:S01]  /*1caa0*/  VIADD R20, R12, 0x180 ;  /* 0x000001800c147836 */ /* 0x000fe20000000000 */
[----:B------:R-:W-:Y:S01]  /*1cab0*/  R2UR UR26, R88 ;  /* 0x00000000581a72ca */ /* 0x000fe200000e0000 */
[----:B------:R-:W-:Y:S01]  /*1cac0*/  IMAD.MOV.U32 R21, RZ, RZ, -0x7fffffe0 ;  /* 0x80000020ff157424 */ /* 0x000fe200078e00ff */
[----:B------:R-:W-:Y:S01]  /*1cad0*/  R2UR UR27, R89 ;  /* 0x00000000591b72ca */ /* 0x000fe200000e0000 */
[----:B------:R-:W-:Y:S01]  /*1cae0*/  VIADD R14, R12, 0x200 ;  /* 0x000002000c0e7836 */ /* 0x000fe20000000000 */
[----:B------:R-:W-:Y:S01]  /*1caf0*/  R2UR UR30, R20 ;  /* 0x00000000141e72ca */ /* 0x000fe200000e0000 */
[----:B------:R-:W-:Y:S01]  /*1cb00*/  VIADD R88, R12, 0x2 ;  /* 0x000000020c587836 */ /* 0x000fe20000000000 */
[----:B------:R-:W-:Y:S01]  /*1cb10*/  R2UR UR31, R21 ;  /* 0x00000000151f72ca */ /* 0x000fe200000e0000 */
[----:B------:R-:W-:Y:S01]  /*1cb20*/  UMOV UR32, UR24 ;  /* 0x0000001800207c82 */ /* 0x000fe20008000000 */
[----:B------:R-:W-:Y:S01]  /*1cb30*/  R2UR UR34, R14 ;  /* 0x000000000e2272ca */ /* 0x000fe200000e0000 */
[----:B------:R-:W-:Y:S01]  /*1cb40*/  UMOV UR33, UR25 ;  /* 0x0000001900217c82 */ /* 0x000fe20008000000 */
[----:B0-----:R-:W-:Y:S01]  /*1cb50*/  SHF.R.U32.HI R7, RZ, 0x7, R7 ;  /* 0x00000007ff077819 */ /* 0x001fe20000011607 */
[----:B------:R-:W-:Y:S01]  /*1cb60*/  VIADD R20, R12, 0x82 ;  /* 0x000000820c147836 */ /* 0x000fe20000000000 */
[----:B------:R-:W-:Y:S01]  /*1cb70*/  R2UR UR35, R15 ;  /* 0x000000000f2372ca */ /* 0x000fe200000e0000 */
[----:B------:R-:W-:Y:S01]  /*1cb80*/  IMAD.MOV.U32 R21, RZ, RZ, -0x7fffffe0 ;  /* 0x80000020ff157424 */ /* 0x000fe200078e00ff */
[----:B------:R-:W-:Y:S01]  /*1cb90*/  R2UR UR6, R88 ;  /* 0x00000000580672ca */ /* 0x000fe200000e0000 */
[----:B------:R-:W-:Y:S01]  /*1cba0*/  VIADD R7, R7, 0x8 ;  /* 0x0000000807077836 */ /* 0x000fe20000000000 */
[----:B------:R-:W-:Y:S01]  /*1cbb0*/  R2UR UR7, R89 ;  /* 0x00000000590772ca */ /* 0x000fe200000e0000 */
[----:B------:R-:W-:-:S02]  /*1cbc0*/  VIADD R14, R12, 0x102 ;  /* 0x000001020c0e7836 */ /* 0x000fc40000000000 */
[----:B------:R-:W-:Y:S01]  /*1cbd0*/  IMAD.MOV.U32 R15, RZ, RZ, -0x7fffffe0 ;  /* 0x80000020ff0f7424 */ /* 0x000fe200078e00ff */
[----:B------:R0:W-:Y:S01]  /*1cbe0*/  BAR.SYNC.DEFER_BLOCKING R7, 0x100 ;  /* 0x000400070000751d */ /* 0x0001e20000010000 */
[----:B------:R-:W-:-:S05]  /*1cbf0*/  IMAD.MOV.U32 R13, RZ, RZ, -0x7fffffe0 ;  /* 0x80000020ff0d7424 */ /* 0x000fca00078e00ff */
        /* <DEDUP_REMOVED lines=188> */
[C---:B------:R-:W-:Y:S02]  /*1d7c0*/  VIADD R14, R12.reuse, 0x682 ;  /* 0x000006820c0e7836 */ /* 0x040fe40000000000 */
[----:B------:R-:W-:Y:S02]  /*1d7d0*/  IMAD.MOV.U32 R15, RZ, RZ, -0x7fffffe0 ;  /* 0x80000020ff0f7424 */ /* 0x000fe400078e00ff */
[----:B------:R-:W-:Y:S01]  /*1d7e0*/  VIADD R12, R12, 0x702 ;  /* 0x000007020c0c7836 */ /* 0x000fe20000000000 */
[----:B------:R-:W-:-:S02]  /*1d7f0*/  WARPGROUP.DEPBAR.LE gsb0, 0x0 ;  /* 0x00008000000079c5 */ /* 0x000fc40000010000 */
        /* <DEDUP_REMOVED lines=30> */
[----:B------:R-:W-:-:S13]  /*1d9e0*/  ISETP.NE.AND P2, PT, R212, 0x3, PT ;  /* 0x00000003d400780c */ /* 0x000fda0003f45270 */
[----:B------:R-:W-:Y:S05]  /*1d9f0*/  @!P2 BRA `(.L_x_1505) ;  /* 0x000000000004a947 */ /* 0x000fea0003800000 */
[----:B------:R-:W-:Y:S01]  /*1da00*/  BPT.TRAP 0x1 ;  /* 0x000000040000795c */ /* 0x000fe20000300000 */
.L_x_1505:
[----:B------:R-:W-:Y:S01]  /*1da10*/  SHF.L.U32 R7, R188, 0x1f, RZ ;  /* 0x0000001fbc077819 */ /* 0x000fe200000006ff */
[----:B------:R-:W-:-:S04]  /*1da20*/  IMAD R12, R189, 0x8, R16 ;  /* 0x00000008bd0c7824 */ /* 0x000fc800078e0210 */
[----:B------:R0:W1:Y:S01]  /*1da30*/  SYNCS.PHASECHK.TRANS64.TRYWAIT P1, [R12+URZ+0x29850], R7 ;  /* 0x029850070c0075a7 */ /* 0x000062000802017f */
[----:B------:R-:W-:Y:S05]  /*1da40*/  @!P2 BRA `(.L_x_1506) ;  /* 0x000000000004a947 */ /* 0x000fea0003800000 */
[----:B------:R-:W-:Y:S01]  /*1da50*/  BPT.TRAP 0x1 ;  /* 0x000000040000795c */ /* 0x000fe20000300000 */
.L_x_1506:
[----:B-1----:R-:W-:Y:S05]  /*1da60*/  @P1 BRA `(.L_x_1504) ;  /* 0x0000000000081947 */ /* 0x002fea0003800000 */
[----:B------:R-:W1:Y:S02]  /*1da70*/  SYNCS.PHASECHK.TRANS64.TRYWAIT P1, [R12+URZ+0x29850], R7 ;  /* 0x029850070c0075a7 */ /* 0x000e64000802017f */
[----:B-1----:R-:W-:Y:S05]  /*1da80*/  @!P1 BRA `(.L_x_1507) ;  /* 0x0000019000749947 */ /* 0x002fea0003800000 */
.L_x_1504:
[----:B01----:R-:W-:Y:S01]  /*1da90*/  VIADD R7, R16, 0x400 ;  /* 0x0000040010077836 */ /* 0x003fe20000000000 */
[----:B------:R-:W-:Y:S05]  /*1daa0*/  WARPSYNC.ALL ;  /* 0x0000000000007948 */ /* 0x000fea0003800000 */
[----:B------:R-:W-:Y:S01]  /*1dab0*/  SHF.R.U32.HI R7, RZ, 0x4, R7 ;  /* 0x00000004ff077819 */ /* 0x000fe20000011607 */
[----:B------:R-:W-:Y:S01]  /*1dac0*/  IMAD.MOV.U32 R13, RZ, RZ, -0x3ffffff0 ;  /* 0xc0000010ff0d7424 */ /* 0x000fe200078e00ff */
[----:B------:R-:W-:Y:S01]  /*1dad0*/  WARPGROUP.ARRIVE ;  /* 0x00000000000079c5 */ /* 0x000fe20000000000 */
[----:B------:R-:W-:Y:S01]  /*1dae0*/  IMAD.MOV.U32 R15, RZ, RZ, -0x3ffffff0 ;  /* 0xc0000010ff0f7424 */ /* 0x000fe200078e00ff */
[----:B------:R-:W-:-:S04]  /*1daf0*/  LOP3.LUT R7, R7, 0x3fff, RZ, 0xc0, !PT ;  /* 0x00003fff07077812 */ /* 0x000fc800078ec0ff */
[----:B------:R-:W0:Y:S01]  /*1db00*/  S2R R20, SR_TID.X ;  /* 0x0000000000147919 */ /* 0x000e220000002100 */
[----:B------:R-:W-:Y:S01]  /*1db10*/  R2UR UR7, R13 ;  /* 0x000000000d0772ca */ /* 0x000fe200000e0000 */
[----:B------:R-:W-:Y:S01]  /*1db20*/  IMAD.MOV.U32 R13, RZ, RZ, -0x3ffffff0 ;  /* 0xc0000010ff0d7424 */ /* 0x000fe200078e00ff */
[----:B------:R-:W-:Y:S02]  /*1db30*/  LOP3.LUT R7, R7, 0x10000, RZ, 0xfc, !PT ;  /* 0x0001000007077812 */ /* 0x000fe400078efcff */
[----:B------:R-:W-:Y:S02]  /*1db40*/  ISETP.NE.AND P2, PT, R213, 0x1, PT ;  /* 0x00000001d500780c */ /* 0x000fe40003f45270 */
[----:B------:R-:W-:Y:S01]  /*1db50*/  LOP3.LUT P1, RZ, R18, 0x10, RZ, 0xc0, !PT ;  /* 0x0000001012ff7812 */ /* 0x000fe2000782c0ff */
[----:B------:R-:W-:Y:S02]  /*1db60*/  IMAD R12, R189, 0x500, R7 ;  /* 0x00000500bd0c7824 */ /* 0x000fe400078e0207 */
[----:B------:R-:W-:-:S02]  /*1db70*/  @!P0 IMAD R7, R10, 0x8, R16 ;  /* 0x000000080a078824 */ /* 0x000fc400078e0210 */
[C---:B------:R-:W-:Y:S01]  /*1db80*/  VIADD R14, R12.reuse, 0x100 ;  /* 0x000001000c0e7836 */ /* 0x040fe20000000000 */
[----:B------:R-:W-:Y:S01]  /*1db90*/  R2UR UR6, R12 ;  /* 0x000000000c0672ca */ /* 0x000fe200000e0000 */
[----:B------:R-:W-:-:S05]  /*1dba0*/  @!P0 VIADD R7, R7, 0x29840 ;  /* 0x0002984007078836 */ /* 0x000fca0000000000 */
[----:B------:R-:W-:-:S07]  /*1dbb0*/  @!P0 PRMT R7, RZ, 0x654, R7 ;  /* 0x00000654ff078816 */ /* 0x000fce0000000007 */
[----:B------:R-:W-:Y:S01]  /*1dbc0*/  QGMMA.64x128x32.F32.E4M3.E4M3 R24, R184, gdesc[UR4], R24, gsb0 ;  /* 0x01e00004b8187df3 */ /* 0x000fe20008000818 */
[----:B------:R-:W-:Y:S01]  /*1dbd0*/  R2UR UR6, R14 ;  /* 0x000000000e0672ca */ /* 0x000fe200000e0000 */
[----:B------:R-:W-:Y:S01]  /*1dbe0*/  VIADD R14, R12, 0x200 ;  /* 0x000002000c0e7836 */ /* 0x000fe20000000000 */
[----:B------:R-:W-:Y:S01]  /*1dbf0*/  R2UR UR7, R15 ;  /* 0x000000000f0772ca */ /* 0x000fe200000e0000 */
[----:B------:R-:W-:Y:S01]  /*1dc00*/  IMAD.MOV.U32 R15, RZ, RZ, -0x3ffffff0 ;  /* 0xc0000010ff0f7424 */ /* 0x000fe200078e00ff */
[----:B0-----:R-:W-:Y:S01]  /*1dc10*/  SHF.R.U32.HI R20, RZ, 0x7, R20 ;  /* 0x00000007ff147819 */ /* 0x001fe20000011614 */
[----:B------:R-:W-:Y:S02]  /*1dc20*/  WARPGROUP.DEPBAR.LE gsb0, 0x0 ;  /* 0x00008000000079c5 */ /* 0x000fe40000010000 */
[----:B------:R-:W-:-:S08]  /*1dc30*/  WARPGROUP.ARRIVE ;  /* 0x00000000000079c5 */ /* 0x000fd00000000000 */
[----:B------:R-:W-:Y:S01]  /*1dc40*/  QGMMA.64x128x32.F32.E4M3.E4M3 R24, R180, gdesc[UR4], R24, gsb0 ;  /* 0x01e00004b4187df3 */ /* 0x000fe20008000818 */
[----:B------:R-:W-:Y:S01]  /*1dc50*/  R2UR UR6, R14 ;  /* 0x000000000e0672ca */ /* 0x000fe200000e0000 */
[C---:B------:R-:W-:Y:S01]  /*1dc60*/  VIADD R14, R12.reuse, 0x300 ;  /* 0x000003000c0e7836 */ /* 0x040fe20000000000 */
[----:B------:R-:W-:Y:S01]  /*1dc70*/  R2UR UR7, R15 ;  /* 0x000000000f0772ca */ /* 0x000fe200000e0000 */
[----:B------:R-:W-:Y:S02]  /*1dc80*/  IMAD.MOV.U32 R15, RZ, RZ, -0x3ffffff0 ;  /* 0xc0000010ff0f7424 */ /* 0x000fe400078e00ff */
[----:B------:R-:W-:Y:S01]  /*1dc90*/  VIADD R12, R12, 0x400 ;  /* 0x000004000c0c7836 */ /* 0x000fe20000000000 */
[----:B------:R-:W-:Y:S02]  /*1dca0*/  WARPGROUP.DEPBAR.LE gsb0, 0x0 ;  /* 0x00008000000079c5 */ /* 0x000fe40000010000 */
[----:B------:R-:W-:-:S07]  /*1dcb0*/  WARPGROUP.ARRIVE ;  /* 0x00000000000079c5 */ /* 0x000fce0000000000 */
[----:B------:R-:W-:Y:S01]  /*1dcc0*/  QGMMA.64x128x32.F32.E4M3.E4M3 R24, R176, gdesc[UR4], R24, gsb0 ;  /* 0x01e00004b0187df3 */ /* 0x000fe20008000818 */
[----:B------:R-:W-:Y:S02]  /*1dcd0*/  R2UR UR6, R14 ;  /* 0x000000000e0672ca */ /* 0x000fe400000e0000 */
[----:B------:R-:W-:Y:S01]  /*1dce0*/  R2UR UR7, R15 ;  /* 0x000000000f0772ca */ /* 0x000fe200000e0000 */
[----:B------:R-:W-:Y:S02]  /*1dcf0*/  WARPGROUP.DEPBAR.LE gsb0, 0x0 ;  /* 0x00008000000079c5 */ /* 0x000fe40000010000 */
[----:B------:R-:W-:-:S10]  /*1dd00*/  WARPGROUP.ARRIVE ;  /* 0x00000000000079c5 */ /* 0x000fd40000000000 */
[----:B------:R-:W-:Y:S01]  /*1dd10*/  QGMMA.64x128x32.F32.E4M3.E4M3 R24, R172, gdesc[UR4], R24, gsb0 ;  /* 0x01e00004ac187df3 */ /* 0x000fe20008000818 */
[----:B------:R-:W-:Y:S02]  /*1dd20*/  R2UR UR6, R12 ;  /* 0x000000000c0672ca */ /* 0x000fe400000e0000 */
[----:B------:R-:W-:Y:S01]  /*1dd30*/  R2UR UR7, R13 ;  /* 0x000000000d0772ca */ /* 0x000fe200000e0000 */
[----:B------:R-:W0:Y:S08]  /*1dd40*/  @P2 LDC R12, c[0x0][0x44c] ;  /* 0x00011300ff0c2b82 */ /* 0x000e300000000800 */
[----:B------:R-:W1:Y:S01]  /*1dd50*/  @P2 LDC R13, c[0x0][0x450] ;  /* 0x00011400ff0d2b82 */ /* 0x000e620000000800 */
[----:B------:R-:W-:-:S02]  /*1dd60*/  WARPGROUP.DEPBAR.LE gsb0, 0x0 ;  /* 0x00008000000079c5 */ /* 0x000fc40000010000 */
[----:B------:R-:W-:-:S06]  /*1dd70*/  WARPGROUP.ARRIVE ;  /* 0x00000000000079c5 */ /* 0x000fcc0000000000 */
[----:B------:R-:W-:Y:S03]  /*1dd80*/  QGMMA.64x128x32.F32.E4M3.E4M3 R24, R168, gdesc[UR4], R24, gsb0 ;  /* 0x01e00004a8187df3 */ /* 0x000fe60008000818 */
[----:B------:R-:W-:Y:S02]  /*1dd90*/  WARPGROUP.DEPBAR.LE gsb0, 0x0 ;  /* 0x00008000000079c5 */ /* 0x000fe40000010000 */
[----:B------:R-:W-:Y:S02]  /*1dda0*/  IMAD.IADD R169, R210, 0x1, R203 ;  /* 0x00000001d2a97824 */ /* 0x000fe400078e02cb */
[----:B------:R-:W-:Y:S02]  /*1ddb0*/  IMAD R170, R4, -0xa0, RZ ;  /* 0xffffff6004aa7824 */ /* 0x000fe400078e02ff */
[----:B0-----:R-:W-:-:S05]  /*1ddc0*/  @P2 IMAD.HI.U32 R12, R169, R12, RZ ;  /* 0x0000000ca90c2227 */ /* 0x001fca00078e00ff */
[----:B-1----:R-:W-:Y:S02]  /*1ddd0*/  @P2 SHF.R.U32.HI R169, RZ, R13, R12 ;  /* 0x0000000dffa92219 */ /* 0x002fe4000001160c */
[----:B------:R-:W-:Y:S02]  /*1dde0*/  IADD3 R12, -R20, 0xb, RZ ;  /* 0x0000000b140c7810 */ /* 0x000fe40007ffe1ff */
[----:B------:R-:W-:Y:S01]  /*1ddf0*/  IADD3 R13, -R195, 0x1, R170 ;  /* 0x00000001c30d7810 */ /* 0x000fe20007ffe1aa */
[----:B------:R-:W0:Y:S03]  /*1de00*/  SHFL.IDX PT, R171, R169, RZ, 0x1c1f ;  /* 0x001c1fffa9ab7589 */ /* 0x000e2600000e0000 */
[----:B------:R-:W-:Y:S01]  /*1de10*/  IADD3 R13, -R193, R13, R194 ;  /* 0x0000000dc10d7210 */ /* 0x000fe20007ffe1c2 */
[----:B------:R1:W-:Y:S06]  /*1de20*/  BAR.ARV R12, 0x100 ;  /* 0x0004000c0000751d */ /* 0x0003ec0000002000 */
[----:B------:R2:W-:Y:S01]  /*1de30*/  @!P0 SYNCS.ARRIVE.TRANS64.RED.A1T0 RZ, [R7+URZ], RZ ;  /* 0x000000ff07ff89a7 */ /* 0x0005e2000810043f */
[----:B------:R-:W-:-:S02]  /*1de40*/  VIADD R168, R13, UR59 ;  /* 0x0000003b0da87c36 */ /* 0x000fc40008000000 */
[----:B--2---:R-:W-:-:S05]  /*1de50*/  IMAD.U32 R7, RZ, RZ, UR56 ;  /* 0x00000038ff077e24 */ /* 0x004fca000f8e00ff */
[----:B------:R-:W-:Y:S01]  /*1de60*/  LOP3.LUT R14, RZ, R7, RZ, 0x33, !PT ;  /* 0x00000007ff0e7212 */ /* 0x000fe200078e33ff */
[----:B0-----:R-:W-:-:S04]  /*1de70*/  IMAD.IADD R20, R168, 0x1, R171 ;  /* 0x00000001a8147824 */ /* 0x001fc800078e02ab */
[----:B------:R-:W-:Y:S02]  /*1de80*/  IMAD.IADD R21, R14, 0x1, R13 ;  /* 0x000000010e157824 */ /* 0x000fe400078e020d */
[----:B------:R-:W-:Y:S02]  /*1de90*/  IMAD.IADD R14, R170, 0x1, -R195 ;  /* 0x00000001aa0e7824 */ /* 0x000fe400078e0ac3 */
[----:B------:R-:W-:Y:S01]  /*1dea0*/  IMAD.IADD R15, R21, 0x1, R171 ;  /* 0x00000001150f7824 */ /* 0x000fe200078e02ab */
[----:B-1----:R-:W-:Y:S06]  /*1deb0*/  @!P1 BRA `(.L_x_1508) ;  /* 0x0000000000549947 */ /* 0x002fec0003800000 */
        /* <DEDUP_REMOVED lines=12> */
.L_x_1510:
[----:B------:R-:W-:-:S05]  /*1df80*/  IMAD.U32 R172, RZ, RZ, UR55 ;  /* 0x00000037ffac7e24 */ /* 0x000fca000f8e00ff */
[----:B------:R-:W-:-:S13]  /*1df90*/  ISETP.NE.AND P1, PT, R172, 0x1, PT ;  /* 0x00000001ac00780c */ /* 0x000fda0003f25270 */
[----:B------:R-:W0:Y:S02]  /*1dfa0*/  @P1 LDC.64 R12, c[0x0][0x9e8] ;  /* 0x00027a00ff0c1b82 */ /* 0x000e240000000a00 */
[----:B0-----:R-:W-:-:S05]  /*1dfb0*/  @P1 IMAD.HI.U32 R12, R171, R12, RZ ;  /* 0x0000000cab0c1227 */ /* 0x001fca00078e00ff */
[----:B------:R-:W-:-:S07]  /*1dfc0*/  @P1 SHF.R.U32.HI R171, RZ, R13, R12 ;  /* 0x0000000dffab1219 */ /* 0x000fce000001160c */
.L_x_1511:
[----:B------:R-:W-:Y:S05]  /*1dfd0*/  BSYNC B0 ;  /* 0x0000000000007941 */ /* 0x000fea0003800000 */
.L_x_1509:
[----:B------:R-:W-:-:S05]  /*1dfe0*/  IMAD R171, R171, R172, R14 ;  /* 0x000000acabab7224 */ /* 0x000fca00078e020e */
[----:B------:R-:W-:Y:S02]  /*1dff0*/  VIADDMNMX R20, R171, R172, R20, PT ;  /* 0x000000acab147246 */ /* 0x000fe40003800114 */
[----:B------:R-:W-:-:S07]  /*1e000*/  VIMNMX R15, R15, R171, !PT ;  /* 0x000000ab0f0f7248 */ /* 0x000fce0007fe0100 */
.L_x_1508:
[C---:B------:R-:W-:Y:S02]  /*1e010*/  ISETP.GE.AND P1, PT, R170.reuse, 0x2, PT ;  /* 0x00000002aa00780c */ /* 0x040fe40003f26270 */
[----:B------:R-:W-:Y:S02]  /*1e020*/  LOP3.LUT R17, R17, 0xefffffff, RZ, 0xc0, !PT ;  /* 0xefffffff11117812 */ /* 0x000fe400078ec0ff */
[----:B------:R-:W-:Y:S02]  /*1e030*/  ISETP.GE.AND P2, PT, R170, 0x9, PT ;  /* 0x00000009aa00780c */ /* 0x000fe40003f46270 */
[----:B------:R-:W-:Y:S02]  /*1e040*/  LOP3.LUT R18, R18, 0xfffffffe, RZ, 0xc0, !PT ;  /* 0xfffffffe12127812 */ /* 0x000fe400078ec0ff */
[----:B------:R-:W-:-:S05]  /*1e050*/  ISETP.GE.AND P3, PT, R170, 0x22, PT ;  /* 0x00000022aa00780c */ /* 0x000fca0003f66270 */
[----:B------:R-:W-:Y:S02]  /*1e060*/  @P1 LOP3.LUT R17, R17, 0x10000000, RZ, 0xfc, !PT ;  /* 0x1000000011111812 */ /* 0x000fe400078efcff */
[----:B------:R-:W-:Y:S02]  /*1e070*/  ISETP.GT.AND P1, PT, R15, 0x1, !P1 ;  /* 0x000000010f00780c */ /* 0x000fe40004f24270 */
[----:B------:R-:W-:Y:S02]  /*1e080*/  LOP3.LUT R17, R17, 0xdfffffff, RZ, 0xc0, !PT ;  /* 0xdfffffff11117812 */ /* 0x000fe400078ec0ff */
[----:B------:R-:W-:Y:S02]  /*1e090*/  ISETP.LT.OR P1, PT, R20, 0x2, P1 ;  /* 0x000000021400780c */ /* 0x000fe40000f21670 */
[----:B------:R-:W-:Y:S02]  /*1e0a0*/  @P2 LOP3.LUT R17, R17, 0x20000000, RZ, 0xfc, !PT ;  /* 0x2000000011112812 */ /* 0x000fe400078efcff */
[----:B------:R-:W-:-:S02]  /*1e0b0*/  FSEL R153, R153, -INF , !P1 ;  /* 0xff80000099997808 */ /* 0x000fc40004800000 */
[----:B------:R-:W-:Y:S02]  /*1e0c0*/  ISETP.GT.AND P1, PT, R15, 0x8, !P2 ;  /* 0x000000080f00780c */ /* 0x000fe40005724270 */
[----:B------:R-:W-:Y:S02]  /*1e0d0*/  ISETP.GE.AND P2, PT, R170, 0xa, PT ;  /* 0x0000000aaa00780c */ /* 0x000fe40003f46270 */
[----:B------:R-:W-:Y:S02]  /*1e0e0*/  ISETP.LT.OR P1, PT, R20, 0x9, P1 ;  /* 0x000000091400780c */ /* 0x000fe40000f21670 */
[----:B------:R-:W-:Y:S02]  /*1e0f0*/  LOP3.LUT R17, R17, 0xbfffffff, RZ, 0xc0, !PT ;  /* 0xbfffffff11117812 */ /* 0x000fe400078ec0ff */
        /* <DEDUP_REMOVED lines=12> */
[----:B------:R-:W-:Y:S02]  /*1e1c0*/  ISETP.GT.AND P1, PT, R15, 0x11, !P2 ;  /* 0x000000110f00780c */ /* 0x000fe40005724270 */
[----:B------:R-:W-:Y:S02]  /*1e1d0*/  LOP3.LUT R17, R17, 0xfffffffd, RZ, 0xc0, !PT ;  /* 0xfffffffd11117812 */ /* 0x000fe400078ec0ff */
[----:B------:R-:W-:-:S02]  /*1e1e0*/  ISETP.LT.OR P1, PT, R20, 0x12, P1 ;  /* 0x000000121400780c */ /* 0x000fc40000f21670 */
[----:B------:R-:W-:Y:S02]  /*1e1f0*/  @P3 LOP3.LUT R17, R17, 0x2, RZ, 0xfc, !PT ;  /* 0x0000000211113812 */ /* 0x000fe400078efcff */
[----:B------:R-:W-:Y:S02]  /*1e200*/  FSEL R161, R161, -INF , !P1 ;  /* 0xff800000a1a17808 */ /* 0x000fe40004800000 */
[----:B------:R-:W-:Y:S02]  /*1e210*/  @P2 LOP3.LUT R18, R18, 0x1, RZ, 0xfc, !PT ;  /* 0x0000000112122812 */ /* 0x000fe400078efcff */
[----:B------:R-:W-:Y:S02]  /*1e220*/  ISETP.GE.AND P2, PT, R170, 0x19, PT ;  /* 0x00000019aa00780c */ /* 0x000fe40003f46270 */
[----:B------:R-:W-:Y:S02]  /*1e230*/  LOP3.LUT R18, R18, 0xfffffffb, RZ, 0xc0, !PT ;  /* 0xfffffffb12127812 */ /* 0x000fe400078ec0ff */
[----:B------:R-:W-:-:S02]  /*1e240*/  ISETP.GT.AND P1, PT, R15, 0x18, !P2 ;  /* 0x000000180f00780c */ /* 0x000fc40005724270 */
[----:B------:R-:W-:Y:S02]  /*1e250*/  LOP3.LUT R17, R17, 0xfffffffb, RZ, 0xc0, !PT ;  /* 0xfffffffb11117812 */ /* 0x000fe400078ec0ff */
[----:B------:R-:W-:-:S04]  /*1e260*/  ISETP.LT.OR P1, PT, R20, 0x19, P1 ;  /* 0x000000191400780c */ /* 0x000fc80000f21670 */
[----:B------:R-:W-:Y:S02]  /*1e270*/  FSEL R175, R164, -INF , !P1 ;  /* 0xff800000a4af7808 */ /* 0x000fe40004800000 */
[----:B------:R-:W-:Y:S02]  /*1e280*/  @P2 LOP3.LUT R18, R18, 0x4, RZ, 0xfc, !PT ;  /* 0x0000000412122812 */ /* 0x000fe400078efcff */
[----:B------:R-:W-:Y:S02]  /*1e290*/  ISETP.GE.AND P2, PT, R170, 0x1a, PT ;  /* 0x0000001aaa00780c */ /* 0x000fe40003f46270 */
[----:B------:R-:W-:Y:S02]  /*1e2a0*/  LOP3.LUT R18, R18, 0xfffffffd, RZ, 0xc0, !PT ;  /* 0xfffffffd12127812 */ /* 0x000fe400078ec0ff */
[----:B------:R-:W-:-:S04]  /*1e2b0*/  ISETP.GT.AND P1, PT, R15, 0x19, !P2 ;  /* 0x000000190f00780c */ /* 0x000fc80005724270 */
[----:B------:R-:W-:-:S04]  /*1e2c0*/  ISETP.LT.OR P1, PT, R20, 0x1a, P1 ;  /* 0x0000001a1400780c */ /* 0x000fc80000f21670 */
[----:B------:R-:W-:Y:S02]  /*1e2d0*/  FSEL R165, R165, -INF , !P1 ;  /* 0xff800000a5a57808 */ /* 0x000fe40004800000 */
[----:B------:R-:W-:Y:S02]  /*1e2e0*/  ISETP.GE.AND P1, PT, R170, 0x21, PT ;  /* 0x00000021aa00780c */ /* 0x000fe40003f26270 */
[----:B------:R-:W-:Y:S02]  /*1e2f0*/  @P2 LOP3.LUT R18, R18, 0x2, RZ, 0xfc, !PT ;  /* 0x0000000212122812 */ /* 0x000fe400078efcff */
[----:B------:R-:W-:-:S04]  /*1e300*/  ISETP.GT.AND P2, PT, R15, 0x20, !P1 ;  /* 0x000000200f00780c */ /* 0x000fc80004f44270 */
[----:B------:R-:W-:-:S04]  /*1e310*/  ISETP.LT.OR P2, PT, R20, 0x21, P2 ;  /* 0x000000211400780c */ /* 0x000fc80001741670 */
        /* <DEDUP_REMOVED lines=182> */
[----:B------:R-:W-:Y:S01]  /*1ee80*/  LOP3.LUT P6, RZ, R18, 0x10, RZ, 0xc0, !PT ;  /* 0x0000001012ff7812 */ /* 0x000fe200078cc0ff */
[--C-:B0-----:R-:W-:Y:S02]  /*1ee90*/  IMAD.IADD R168, R168, 0x1, R15.reuse ;  /* 0x00000001a8a87824 */ /* 0x101fe400078e020f */
[----:B------:R-:W-:-:S10]  /*1eea0*/  IMAD.IADD R21, R21, 0x1, R15 ;  /* 0x0000000115157824 */ /* 0x000fd400078e020f */
[----:B------:R-:W-:Y:S05]  /*1eeb0*/  @!P6 BRA `(.L_x_1512) ;  /* 0x000000000054e947 */ /* 0x000fea0003800000 */
        /* <DEDUP_REMOVED lines=12> */
.L_x_1514:
[----:B------:R-:W-:-:S05]  /*1ef80*/  IMAD.U32 R169, RZ, RZ, UR55 ;  /* 0x00000037ffa97e24 */ /* 0x000fca000f8e00ff */
[----:B------:R-:W-:-:S13]  /*1ef90*/  ISETP.NE.AND P6, PT, R169, 0x1, PT ;  /* 0x00000001a900780c */ /* 0x000fda0003fc5270 */
[----:B------:R-:W0:Y:S02]  /*1efa0*/  @P6 LDC.64 R12, c[0x0][0x9e8] ;  /* 0x00027a00ff0c6b82 */ /* 0x000e240000000a00 */
[----:B0-----:R-:W-:-:S05]  /*1efb0*/  @P6 IMAD.HI.U32 R12, R15, R12, RZ ;  /* 0x0000000c0f0c6227 */ /* 0x001fca00078e00ff */
[----:B------:R-:W-:-:S07]  /*1efc0*/  @P6 SHF.R.U32.HI R15, RZ, R13, R12 ;  /* 0x0000000dff0f6219 */ /* 0x000fce000001160c */
.L_x_1515:
[----:B------:R-:W-:Y:S05]  /*1efd0*/  BSYNC B0 ;  /* 0x0000000000007941 */ /* 0x000fea0003800000 */
.L_x_1513:
[----:B------:R-:W-:-:S05]  /*1efe0*/  IMAD R14, R15, R169, R14 ;  /* 0x000000a90f0e7224 */ /* 0x000fca00078e020e */
[----:B------:R-:W-:Y:S02]  /*1eff0*/  VIADDMNMX R168, R14, R169, R168, PT ;  /* 0x000000a90ea87246 */ /* 0x000fe400038001a8 */
[----:B------:R-:W-:-:S07]  /*1f000*/  VIMNMX R21, R21, R14, !PT ;  /* 0x0000000e15157248 */ /* 0x000fce0007fe0100 */
.L_x_1512:
[----:B------:R-:W-:Y:S02]  /*1f010*/  ISETP.GT.AND P1, PT, R21, 0x20, !P1 ;  /* 0x000000201500780c */ /* 0x000fe40004f24270 */
[C---:B------:R-:W-:Y:S02]  /*1f020*/  LOP3.LUT P6, RZ, R17.reuse, 0x20000, RZ, 0xc0, !PT ;  /* 0x0002000011ff7812 */ /* 0x040fe400078cc0ff */
        /* <DEDUP_REMOVED lines=46> */
[C---:B------:R-:W-:Y:S02]  /*1f310*/  ISETP.GT.AND P2, PT, R21.reuse, 0x89, !P2 ;  /* 0x000000891500780c */ /* 0x040fe40005744270 */
[C---:B------:R-:W-:Y:S02]  /*1f320*/  ISETP.GT.AND P1, PT, R21.reuse, 0x39, !P1 ;  /* 0x000000391500780c */ /* 0x040fe40004f24270 */
[C---:B------:R-:W-:Y:S02]  /*1f330*/  ISETP.LT.OR P2, PT, R168.reuse, 0x8a, P2 ;  /* 0x0000008aa800780c */ /* 0x040fe40001741670 */
[----:B------:R-:W-:Y:S02]  /*1f340*/  ISETP.LT.OR P1, PT, R168, 0x3a, P1 ;  /* 0x0000003aa800780c */ /* 0x000fe40000f21670 */
[----:B------:R-:W-:Y:S02]  /*1f350*/  ISETP.GT.AND P3, PT, R21, 0x90, !P3 ;  /* 0x000000901500780c */ /* 0x000fe40005f64270 */
[----:B------:R-:W-:-:S02]  /*1f360*/  FSEL R151, R151, -INF , !P1 ;  /* 0xff80000097977808 */ /* 0x000fc40004800000 */
[----:B------:R-:W-:Y:S02]  /*1f370*/  LOP3.LUT P1, RZ, R17, 0x100000, RZ, 0xc0, !PT ;  /* 0x0010000011ff7812 */ /* 0x000fe4000782c0ff */
[----:B------:R-:W-:Y:S02]  /*1f380*/  FSEL R95, R95, -INF , !P2 ;  /* 0xff8000005f5f7808 */ /* 0x000fe40005000000 */
[C---:B------:R-:W-:Y:S02]  /*1f390*/  ISETP.GT.AND P1, PT, R21.reuse, 0x40, !P1 ;  /* 0x000000401500780c */ /* 0x040fe40004f24270 */
[C---:B------:R-:W-:Y:S02]  /*1f3a0*/  ISETP.LT.OR P3, PT, R168.reuse, 0x91, P3 ;  /* 0x00000091a800780c */ /* 0x040fe40001f61670 */
[----:B------:R-:W-:Y:S02]  /*1f3b0*/  ISETP.LT.OR P1, PT, R168, 0x41, P1 ;  /* 0x00000041a800780c */ /* 0x000fe40000f21670 */
[----:B------:R-:W-:-:S02]  /*1f3c0*/  ISETP.GT.AND P4, PT, R21, 0x91, !P4 ;  /* 0x000000911500780c */ /* 0x000fc40006784270 */
[----:B------:R-:W-:Y:S02]  /*1f3d0*/  FSEL R122, R122, -INF , !P1 ;  /* 0xff8000007a7a7808 */ /* 0x000fe40004800000 */
[----:B------:R-:W-:Y:S02]  /*1f3e0*/  LOP3.LUT P1, RZ, R17, 0x80000, RZ, 0xc0, !PT ;  /* 0x0008000011ff7812 */ /* 0x000fe4000782c0ff */
[----:B------:R-:W-:Y:S02]  /*1f3f0*/  FSEL R98, R98, -INF , !P3 ;  /* 0xff80000062627808 */ /* 0x000fe40005800000 */
[----:B------:R-:W-:Y:S02]  /*1f400*/  ISETP.GT.AND P1, PT, R21, 0x41, !P1 ;  /* 0x000000411500780c */ /* 0x000fe40004f24270 */
[C---:B------:R-:W-:Y:S02]  /*1f410*/  ISETP.LT.OR P4, PT, R168.reuse, 0x92, P4 ;  /* 0x00000092a800780c */ /* 0x040fe40002781670 */
[----:B------:R-:W-:-:S02]  /*1f420*/  ISETP.LT.OR P1, PT, R168, 0x42, P1 ;  /* 0x00000042a800780c */ /* 0x000fc40000f21670 */
[----:B------:R-:W-:Y:S02]  /*1f430*/  ISETP.GT.AND P5, PT, R21, 0x98, !P5 ;  /* 0x000000981500780c */ /* 0x000fe40006fa4270 */
[----:B------:R-:W-:Y:S02]  /*1f440*/  FSEL R123, R123, -INF , !P1 ;  /* 0xff8000007b7b7808 */ /* 0x000fe40004800000 */
[----:B------:R-:W-:Y:S02]  /*1f450*/  LOP3.LUT P1, RZ, R17, 0x40000, RZ, 0xc0, !PT ;  /* 0x0004000011ff7812 */ /* 0x000fe4000782c0ff */
[----:B------:R-:W-:Y:S02]  /*1f460*/  FSEL R99, R99, -INF , !P4 ;  /* 0xff80000063637808 */ /* 0x000fe40006000000 */
[----:B------:R-:W-:Y:S02]  /*1f470*/  ISETP.GT.AND P1, PT, R21, 0x48, !P1 ;  /* 0x000000481500780c */ /* 0x000fe40004f24270 */
[----:B------:R-:W-:-:S02]  /*1f480*/  ISETP.LT.OR P5, PT, R168, 0x99, P5 ;  /* 0x00000099a800780c */ /* 0x000fc40002fa1670 */
[----:B------:R-:W-:Y:S02]  /*1f490*/  ISETP.LT.OR P1, PT, R168, 0x49, P1 ;  /* 0x00000049a800780c */ /* 0x000fe40000f21670 */
[----:B------:R-:W-:Y:S02]  /*1f4a0*/  FSEL R102, R102, -INF , !P5 ;  /* 0xff80000066667808 */ /* 0x000fe40006800000 */
[----:B------:R-:W-:Y:S02]  /*1f4b0*/  FSEL R126, R126, -INF , !P1 ;  /* 0xff8000007e7e7808 */ /* 0x000fe40004800000 */
[----:B------:R-:W-:Y:S02]  /*1f4c0*/  ISETP.GT.AND P1, PT, R21, 0x49, !P6 ;  /* 0x000000491500780c */ /* 0x000fe40007724270 */
[----:B------:R-:W-:Y:S02]  /*1f4d0*/  LOP3.LUT P6, RZ, R17, 0x40, RZ, 0xc0, !PT ;  /* 0x0000004011ff7812 */ /* 0x000fe400078cc0ff */
[----:B------:R-:W-:-:S02]  /*1f4e0*/  ISETP.LT.OR P1, PT, R168, 0x4a, P1 ;  /* 0x0000004aa800780c */ /* 0x000fc40000f21670 */
[----:B------:R-:W-:Y:S02]  /*1f4f0*/  ISETP.NE.AND P3, PT, R212, 0x3, PT ;  /* 0x00000003d400780c */ /* 0x000fe40003f65270 */
        /* <DEDUP_REMOVED lines=85> */
[----:B------:R-:W-:Y:S02]  /*1fa50*/  FMNMX.FTZ R91, R125, R14, !PT ;  /* 0x0000000e7d5b7209 */ /* 0x000fe40007810000 */
[----:B------:R-:W-:Y:S02]  /*1fa60*/  ISETP.GT.AND P1, PT, R21, 0x88, !P6 ;  /* 0x000000881500780c */ /* 0x000fe40007724270 */
[----:B------:R-:W-:Y:S02]  /*1fa70*/  FMNMX.FTZ R14, R128, R91, !PT ;  /* 0x0000005b800e7209 */ /* 0x000fe40007810000 */
[----:B------:R-:W-:Y:S02]  /*1fa80*/  ISETP.LT.OR P1, PT, R168, 0x89, P1 ;  /* 0x00000089a800780c */ /* 0x000fe40000f21670 */
[----:B------:R-:W-:-:S02]  /*1fa90*/  FMNMX.FTZ R91, R129, R14, !PT ;  /* 0x0000000e815b7209 */ /* 0x000fc40007810000 */
[----:B------:R-:W-:Y:S02]  /*1faa0*/  LOP3.LUT P6, RZ, R17, 0x1, RZ, 0xc0, !PT ;  /* 0x0000000111ff7812 */ /* 0x000fe400078cc0ff */
[----:B------:R-:W-:Y:S02]  /*1fab0*/  FMNMX.FTZ R14, R132, R91, !PT ;  /* 0x0000005b840e7209 */ /* 0x000fe40007810000 */
[----:B------:R-:W-:Y:S02]  /*1fac0*/  FSEL R94, R94, -INF , !P1 ;  /* 0xff8000005e5e7808 */ /* 0x000fe40004800000 */
[----:B------:R-:W-:Y:S02]  /*1fad0*/  FMNMX.FTZ R91, R133, R14, !PT ;  /* 0x0000000e855b7209 */ /* 0x000fe40007810000 */
[----:B------:R-:W-:Y:S02]  /*1fae0*/  ISETP.GT.AND P1, PT, R21, RZ, !P6 ;  /* 0x000000ff1500720c */ /* 0x000fe40007724270 */
[----:B------:R-:W-:-:S02]  /*1faf0*/  FMNMX.FTZ R14, R104, R91, !PT ;  /* 0x0000005b680e7209 */ /* 0x000fc40007810000 */
[----:B------:R-:W-:Y:S02]  /*1fb00*/  ISETP.LT.OR P1, PT, R168, 0x1, P1 ;  /* 0x00000001a800780c */ /* 0x000fe40000f21670 */
[----:B------:R-:W-:Y:S02]  /*1fb10*/  FMNMX.FTZ R91, R105, R14, !PT ;  /* 0x0000000e695b7209 */ /* 0x000fe40007810000 */
[----:B------:R-:W-:Y:S02]  /*1fb20*/  FSEL R154, R154, -INF , !P1 ;  /* 0xff8000009a9a7808 */ /* 0x000fe40004800000 */
[----:B------:R-:W-:Y:S02]  /*1fb30*/  FMNMX.FTZ R14, R108, R91, !PT ;  /* 0x0000005b6c0e7209 */ /* 0x000fe40007810000 */
[----:B------:R-:W-:Y:S02]  /*1fb40*/  FMNMX.FTZ R140, R154, R0, !PT ;  /* 0x000000009a8c7209 */ /* 0x000fe40007810000 */
[----:B------:R-:W-:-:S02]  /*1fb50*/  FMNMX.FTZ R91, R109, R14, !PT ;  /* 0x0000000e6d5b7209 */ /* 0x000fc40007810000 */
[----:B------:R-:W-:Y:S02]  /*1fb60*/  LOP3.LUT P6, RZ, R17, 0x8000000, RZ, 0xc0, !PT ;  /* 0x0800000011ff7812 */ /* 0x000fe400078cc0ff */
[----:B------:R-:W-:Y:S02]  /*1fb70*/  FMNMX.FTZ R14, R112, R91, !PT ;  /* 0x0000005b700e7209 */ /* 0x000fe40007810000 */
[----:B------:R-:W-:Y:S02]  /*1fb80*/  ISETP.GT.AND P2, PT, R21, 0x99, !P6 ;  /* 0x000000991500780c */ /* 0x000fe40007744270 */
[----:B------:R-:W-:Y:S02]  /*1fb90*/  FMNMX.FTZ R91, R113, R14, !PT ;  /* 0x0000000e715b7209 */ /* 0x000fe40007810000 */
[----:B------:R-:W-:Y:S02]  /*1fba0*/  ISETP.LT.OR P2, PT, R168, 0x9a, P2 ;  /* 0x0000009aa800780c */ /* 0x000fe40001741670 */
[----:B------:R-:W-:-:S04]  /*1fbb0*/  FMNMX.FTZ R14, R116, R91, !PT ;  /* 0x0000005b740e7209 */ /* 0x000fc80007810000 */
        /* <DEDUP_REMOVED lines=8> */
[----:B------:R-:W-:-:S05]  /*1fc40*/  FMNMX.FTZ R20, R101, R14, !PT ;  /* 0x0000000e65147209 */ /* 0x000fca0007810000 */
[----:B------:R-:W0:Y:S02]  /*1fc50*/  SHFL.BFLY PT, R91, R20, 0x2, 0x1f ;  /* 0x0c401f00145b7f89 */ /* 0x000e2400000e0000 */
[----:B0-----:R-:W-:-:S05]  /*1fc60*/  FMNMX.FTZ R120, R20, R91, !PT ;  /* 0x0000005b14787209 */ /* 0x001fca0007810000 */
[----:B------:R-:W0:Y:S02]  /*1fc70*/  SHFL.BFLY PT, R91, R120, 0x1, 0x1f ;  /* 0x0c201f00785b7f89 */ /* 0x000e2400000e0000 */
[----:B0-----:R-:W-:-:S04]  /*1fc80*/  FMNMX.FTZ R91, R120, R91, !PT ;  /* 0x0000005b785b7209 */ /* 0x001fc80007810000 */
[----:B------:R-:W-:Y:S01]  /*1fc90*/  FSETP.NEU.FTZ.AND P1, PT, R91, -INF , PT ;  /* 0xff8000005b00780b */ /* 0x000fe20003f3d000 */
[----:B------:R-:W-:-:S05]  /*1fca0*/  FFMA.FTZ R14, R2, R91, -8 ;  /* 0xc1000000020e7423 */ /* 0x000fca000001005b */
[----:B------:R-:W-:-:S05]  /*1fcb0*/  FSEL R14, R14, RZ, P1 ;  /* 0x000000ff0e0e7208 */ /* 0x000fca0000800000 */
[C-C-:B------:R-:W-:Y:S01]  /*1fcc0*/  FFMA.FTZ R120, R2.reuse, R171, -R14.reuse ;  /* 0x000000ab02787223 */ /* 0x140fe2000001080e */
[----:B------:R-:W-:Y:S01]  /*1fcd0*/  FMNMX.FTZ R171, R155, R140, !PT ;  /* 0x0000008c9bab7209 */ /* 0x000fe20007810000 */
[C-C-:B------:R-:W-:Y:S01]  /*1fce0*/  FFMA.FTZ R152, R2.reuse, R152, -R14.reuse ;  /* 0x0000009802987223 */ /* 0x140fe2000001080e */
[----:B------:R-:W-:-:S01]  /*1fcf0*/  FFMA.FTZ R156, R2, R109, -R14 ;  /* 0x0000006d029c7223 */ /* 0x000fc2000001080e */
[----:B------:R-:W-:Y:S01]  /*1fd00*/  FSEL R109, R103, -INF , !P2 ;  /* 0xff800000676d7808 */ /* 0x000fe20005000000 */
[----:B------:R-:W-:-:S01]  /*1fd10*/  FFMA.FTZ R153, R2, R153, -R14 ;  /* 0x0000009902997223 */ /* 0x000fc2000001080e */
[----:B------:R-:W-:Y:S01]  /*1fd20*/  FMNMX.FTZ R140, R158, R171, !PT ;  /* 0x000000ab9e8c7209 */ /* 0x000fe20007810000 */
[----:B------:R-:W-:Y:S01]  /*1fd30*/  MUFU.EX2 R20, R152 ;  /* 0x0000009800147308 */ /* 0x000fe20000000800 */
[----:B------:R-:W-:-:S01]  /*1fd40*/  FFMA.FTZ R157, R2, R157, -R14 ;  /* 0x0000009d029d7223 */ /* 0x000fc2000001080e */
[C-C-:B------:R-:W-:Y:S01]  /*1fd50*/  FFMA.FTZ R124, R2.reuse, R173, -R14.reuse ;  /* 0x000000ad027c7223 */ /* 0x140fe2000001080e */
[----:B------:R-:W-:Y:S01]  /*1fd60*/  FMNMX.FTZ R171, R159, R140, !PT ;  /* 0x0000008c9fab7209 */ /* 0x000fe20007810000 */
[C-C-:B------:R-:W-:Y:S01]  /*1fd70*/  FFMA.FTZ R161, R2.reuse, R161, -R14.reuse ;  /* 0x000000a102a17223 */ /* 0x140fe2000001080e */
[----:B------:R-:W-:-:S01]  /*1fd80*/  FFMA.FTZ R136, R2, R175, -R14 ;  /* 0x000000af02887223 */ /* 0x000fc2000001080e */
[--C-:B------:R-:W-:Y:S01]  /*1fd90*/  FFMA.FTZ R165, R2, R165, -R14.reuse ;  /* 0x000000a502a57223 */ /* 0x100fe2000001080e */
[----:B------:R-:W-:Y:S01]  /*1fda0*/  FMNMX.FTZ R142, R162, R171, !PT ;  /* 0x000000aba28e7209 */ /* 0x000fe20007810000 */
[----:B------:R0:W-:Y:S01]  /*1fdb0*/  MUFU.EX2 R103, R156 ;  /* 0x0000009c00677308 */ /* 0x0001e20000000800 */
[----:B------:R-:W-:-:S01]  /*1fdc0*/  FFMA.FTZ R138, R2, R177, -R14 ;  /* 0x000000b1028a7223 */ /* 0x000fc2000001080e */
[C-C-:B------:R-:W-:Y:S01]  /*1fdd0*/  FFMA.FTZ R137, R2.reuse, R137, -R14.reuse ;  /* 0x0000008902897223 */ /* 0x140fe2000001080e */
[----:B------:R-:W-:Y:S01]  /*1fde0*/  FMNMX.FTZ R171, R163, R142, !PT ;  /* 0x0000008ea3ab7209 */ /* 0x000fe20007810000 */
[C-C-:B------:R-:W-:Y:S01]  /*1fdf0*/  FFMA.FTZ R179, R2.reuse, R179, -R14.reuse ;  /* 0x000000b302b37223 */ /* 0x140fe2000001080e */
[----:B------:R-:W-:-:S01]  /*1fe00*/  FFMA.FTZ R141, R2, R141, -R14 ;  /* 0x0000008d028d7223 */ /* 0x000fc2000001080e */
[--C-:B------:R-:W-:Y:S01]  /*1fe10*/  FFMA.FTZ R181, R2, R181, -R14.reuse ;  /* 0x000000b502b57223 */ /* 0x100fe2000001080e */
[----:B------:R-:W-:Y:S01]  /*1fe20*/  FMNMX.FTZ R142, R166, R171, !PT ;  /* 0x000000aba68e7209 */ /* 0x000fe20007810000 */
[C-C-:B------:R-:W-:Y:S01]  /*1fe30*/  FFMA.FTZ R145, R2.reuse, R145, -R14.reuse ;  /* 0x0000009102917223 */ /* 0x140fe2000001080e */
[----:B0-----:R-:W-:Y:S01]  /*1fe40*/  FSEL R156, R91, RZ, P1 ;  /* 0x000000ff5b9c7208 */ /* 0x001fe20000800000 */
[C-C-:B------:R-:W-:Y:S01]  /*1fe50*/  FFMA.FTZ R183, R2.reuse, R183, -R14.reuse ;  /* 0x000000b702b77223 */ /* 0x140fe2000001080e */
[----:B------:R-:W-:Y:S01]  /*1fe60*/  FMNMX.FTZ R144, R167, R142, !PT ;  /* 0x0000008ea7907209 */ /* 0x000fe20007810000 */
[C-C-:B------:R-:W-:Y:S01]  /*1fe70*/  FFMA.FTZ R149, R2.reuse, R149, -R14.reuse ;  /* 0x0000009502957223 */ /* 0x140fe2000001080e */
[----:B------:R-:W-:-:S01]  /*1fe80*/  FFMA.FTZ R185, R2, R185, -R14 ;  /* 0x000000b902b97223 */ /* 0x000fc2000001080e */
        /* <DEDUP_REMOVED lines=27> */
[----:B------:R-:W-:-:S01]  /*20040*/  FFMA.FTZ R100, R2, R100, -R14 ;  /* 0x0000006402647223 */ /* 0x000fc2000001080e */
[----:B------:R-:W-:Y:S01]  /*20050*/  FFMA.FTZ R101, R2, R101, -R14 ;  /* 0x0000006502657223 */ /* 0x000fe2000001080e */
[----:B------:R-:W-:Y:S01]  /*20060*/  FMNMX.FTZ R171, R151, R146, !PT ;  /* 0x0000009297ab7209 */ /* 0x000fe20007810000 */
[----:B------:R-:W-:Y:S01]  /*20070*/  FADD.FTZ R3, -R156, R3 ;  /* 0x000000039c037221 */ /* 0x000fe20000010100 */
[----:B------:R-:W-:Y:S02]  /*20080*/  MUFU.EX2 R153, R153 ;  /* 0x0000009900997308 */ /* 0x000fe40000000800 */
[----:B------:R-:W-:Y:S01]  /*20090*/  FMNMX.FTZ R148, R122, R171, !PT ;  /* 0x000000ab7a947209 */ /* 0x000fe20007810000 */
[----:B------:R-:W-:-:S03]  /*200a0*/  FMUL.FTZ R3, R2, R3 ;  /* 0x0000000302037220 */ /* 0x000fc60000410000 */
[----:B------:R-:W-:Y:S02]  /*200b0*/  FMNMX.FTZ R171, R123, R148, !PT ;  /* 0x000000947bab7209 */ /* 0x000fe40007810000 */
[----:B------:R-:W-:Y:S02]  /*200c0*/  MUFU.EX2 R120, R120 ;  /* 0x0000007800787308 */ /* 0x000fe40000000800 */
[----:B------:R-:W-:-:S04]  /*200d0*/  FMNMX.FTZ R148, R126, R171, !PT ;  /* 0x000000ab7e947209 */ /* 0x000fc80007810000 */
[----:B------:R-:W-:Y:S02]  /*200e0*/  FMNMX.FTZ R171, R127, R148, !PT ;  /* 0x000000947fab7209 */ /* 0x000fe40007810000 */
[----:B------:R-:W0:Y:S02]  /*200f0*/  MUFU.EX2 R3, R3 ;  /* 0x0000000300037308 */ /* 0x000e240000000800 */
[----:B------:R-:W-:-:S04]  /*20100*/  FMNMX.FTZ R152, R130, R171, !PT ;  /* 0x000000ab82987209 */ /* 0x000fc80007810000 */
[----:B------:R-:W-:Y:S02]  /*20110*/  FMNMX.FTZ R171, R131, R152, !PT ;  /* 0x0000009883ab7209 */ /* 0x000fe40007810000 */
[----:B------:R-:W-:Y:S02]  /*20120*/  MUFU.EX2 R157, R157 ;  /* 0x0000009d009d7308 */ /* 0x000fe40000000800 */
[----:B------:R-:W-:-:S04]  /*20130*/  FMNMX.FTZ R152, R134, R171, !PT ;  /* 0x000000ab86987209 */ /* 0x000fc80007810000 */
[----:B------:R-:W-:Y:S02]  /*20140*/  FMNMX.FTZ R171, R135, R152, !PT ;  /* 0x0000009887ab7209 */ /* 0x000fe40007810000 */
[----:B------:R-:W-:Y:S01]  /*20150*/  MUFU.EX2 R124, R124 ;  /* 0x0000007c007c7308 */ /* 0x000fe20000000800 */
[----:B0-----:R-:W-:-:S01]  /*20160*/  FFMA.FTZ R6, R3, R6, R20 ;  /* 0x0000000603067223 */ /* 0x001fc20000010014 */
        /* <DEDUP_REMOVED lines=23> */
[----:B------:R-:W-:Y:S03]  /*202e0*/  MUFU.EX2 R142, R181 ;  /* 0x000000b5008e7308 */ /* 0x000fe60000000800 */
[----:B------:R-:W0:Y:S05]  /*202f0*/  SHFL.BFLY PT, R21, R152, 0x2, 0x1f ;  /* 0x0c401f0098157f89 */ /* 0x000e2a00000e0000 */
[----:B------:R-:W-:Y:S08]  /*20300*/  MUFU.EX2 R145, R145 ;  /* 0x0000009100917308 */ /* 0x000ff00000000800 */
[----:B------:R-:W-:Y:S08]  /*20310*/  MUFU.EX2 R144, R183 ;  /* 0x000000b700907308 */ /* 0x000ff00000000800 */
[----:B------:R-:W-:Y:S01]  /*20320*/  MUFU.EX2 R149, R149 ;  /* 0x0000009500957308 */ /* 0x000fe20000000800 */
[----:B0-----:R-:W-:-:S05]  /*20330*/  FMNMX.FTZ R21, R152, R21, !PT ;  /* 0x0000001598157209 */ /* 0x001fca0007810000 */
[----:B------:R-:W0:Y:S02]  /*20340*/  SHFL.BFLY PT, R152, R21, 0x1, 0x1f ;  /* 0x0c201f0015987f89 */ /* 0x000e2400000e0000 */
[----:B------:R-:W-:Y:S08]  /*20350*/  MUFU.EX2 R146, R185 ;  /* 0x000000b900927308 */ /* 0x000ff00000000800 */
[----:B------:R-:W-:Y:S08]  /*20360*/  MUFU.EX2 R121, R121 ;  /* 0x0000007900797308 */ /* 0x000ff00000000800 */
[----:B------:R-:W-:Y:S01]  /*20370*/  MUFU.EX2 R148, R187 ;  /* 0x000000bb00947308 */ /* 0x000fe20000000800 */
[----:B0-----:R-:W-:-:S07]  /*20380*/  FMNMX.FTZ R21, R21, R152, !PT ;  /* 0x0000009815157209 */ /* 0x001fce0007810000 */
[----:B------:R-:W-:Y:S01]  /*20390*/  MUFU.EX2 R125, R125 ;  /* 0x0000007d007d7308 */ /* 0x000fe20000000800 */
[----:B------:R-:W-:Y:S01]  /*203a0*/  FSETP.NEU.FTZ.AND P1, PT, R21, -INF , PT ;  /* 0xff8000001500780b */ /* 0x000fe20003f3d000 */
[----:B------:R-:W-:-:S06]  /*203b0*/  FFMA.FTZ R171, R2, R21, -8 ;  /* 0xc100000002ab7423 */ /* 0x000fcc0000010015 */
[----:B------:R-:W-:Y:S01]  /*203c0*/  MUFU.EX2 R128, R128 ;  /* 0x0000008000807308 */ /* 0x000fe20000000800 */
[----:B------:R-:W-:-:S05]  /*203d0*/  FSEL R171, R171, RZ, P1 ;  /* 0x000000ffabab7208 */ /* 0x000fca0000800000 */
[C-C-:B------:R-:W-:Y:S01]  /*203e0*/  FFMA.FTZ R14, R2.reuse, R154, -R171.reuse ;  /* 0x0000009a020e7223 */ /* 0x140fe200000108ab */
[----:B------:R-:W-:-:S01]  /*203f0*/  FFMA.FTZ R154, R2, R162, -R171 ;  /* 0x000000a2029a7223 */ /* 0x000fc200000108ab */
[C-C-:B------:R-:W-:Y:S01]  /*20400*/  FFMA.FTZ R162, R2.reuse, R147, -R171.reuse ;  /* 0x0000009302a27223 */ /* 0x140fe200000108ab */
[----:B------:R-:W-:Y:S01]  /*20410*/  FSEL R147, R21, RZ, P1 ;  /* 0x000000ff15937208 */ /* 0x000fe20000800000 */
[C-C-:B------:R-:W-:Y:S01]  /*20420*/  FFMA.FTZ R155, R2.reuse, R155, -R171.reuse ;  /* 0x0000009b029b7223 */ /* 0x140fe200000108ab */
[----:B------:R-:W-:-:S01]  /*20430*/  FFMA.FTZ R152, R2, R158, -R171 ;  /* 0x0000009e02987223 */ /* 0x000fc200000108ab */
[----:B------:R-:W-:Y:S01]  /*20440*/  MUFU.EX2 R14, R14 ;  /* 0x0000000e000e7308 */ /* 0x000fe20000000800 */
[----:B------:R-:W-:-:S01]  /*20450*/  FFMA.FTZ R159, R2, R159, -R171 ;  /* 0x0000009f029f7223 */ /* 0x000fc200000108ab */
[----:B------:R-:W-:Y:S01]  /*20460*/  FADD.FTZ R147, -R147, R0 ;  /* 0x0000000093937221 */ /* 0x000fe20000010100 */
[----:B------:R-:W-:-:S01]  /*20470*/  FFMA.FTZ R160, R2, R143, -R171 ;  /* 0x0000008f02a07223 */ /* 0x000fc200000108ab */
[C-C-:B------:R-:W-:Y:S01]  /*20480*/  FFMA.FTZ R143, R2.reuse, R150, -R171.reuse ;  /* 0x00000096028f7223 */ /* 0x140fe200000108ab */
[----:B------:R-:W-:-:S01]  /*20490*/  FFMA.FTZ R150, R2, R151, -R171 ;  /* 0x0000009702967223 */ /* 0x000fc200000108ab */
[C---:B------:R-:W-:Y:S01]  /*204a0*/  FMUL.FTZ R147, R2.reuse, R147 ;  /* 0x0000009302937220 */ /* 0x040fe20000410000 */
        /* <DEDUP_REMOVED lines=26> */
[----:B0-----:R-:W-:-:S01]  /*20650*/  FFMA.FTZ R134, R147, R5, R14 ;  /* 0x0000000593867223 */ /* 0x001fc2000001000e */
[----:B------:R-:W-:Y:S01]  /*20660*/  FADD.FTZ R5, R153, R6 ;  /* 0x0000000699057221 */ /* 0x000fe20000010000 */
[----:B------:R-:W-:-:S01]  /*20670*/  FFMA.FTZ R119, R2, R119, -R171 ;  /* 0x0000007702777223 */ /* 0x000fc200000108ab */
[C-C-:B------:R-:W-:Y:S01]  /*20680*/  FFMA.FTZ R90, R2.reuse, R90, -R171.reuse ;  /* 0x0000005a025a7223 */ /* 0x140fe200000108ab */
[----:B------:R-:W-:-:S01]  /*20690*/  FFMA.FTZ R95, R2, R95, -R171 ;  /* 0x0000005f025f7223 */ /* 0x000fc200000108ab */
[----:B------:R-:W-:Y:S01]  /*206a0*/  FADD.FTZ R6, R120, R5 ;  /* 0x0000000578067221 */ /* 0x000fe20000010000 */
[----:B------:R-:W-:-:S01]  /*206b0*/  FFMA.FTZ R99, R2, R99, -R171 ;  /* 0x0000006302637223 */ /* 0x000fc200000108ab */
[----:B------:R-:W0:Y:S01]  /*206c0*/  MUFU.EX2 R154, R154 ;  /* 0x0000009a009a7308 */ /* 0x000e220000000800 */
[----:B------:R-:W-:-:S01]  /*206d0*/  FFMA.FTZ R109, R2, R109, -R171 ;  /* 0x0000006d026d7223 */ /* 0x000fc200000108ab */
[----:B------:R-:W-:-:S04]  /*206e0*/  FADD.FTZ R5, R157, R6 ;  /* 0x000000069d057221 */ /* 0x000fc80000010000 */
[----:B------:R-:W-:Y:S02]  /*206f0*/  FADD.FTZ R6, R124, R5 ;  /* 0x000000057c067221 */ /* 0x000fe40000010000 */
[----:B------:R-:W3:Y:S02]  /*20700*/  MUFU.EX2 R163, R163 ;  /* 0x000000a300a37308 */ /* 0x000ee40000000800 */
[----:B------:R-:W-:-:S04]  /*20710*/  FADD.FTZ R5, R161, R6 ;  /* 0x00000006a1057221 */ /* 0x000fc80000010000 */
[----:B------:R-:W-:Y:S02]  /*20720*/  FADD.FTZ R6, R136, R5 ;  /* 0x0000000588067221 */ /* 0x000fe40000010000 */
[----:B------:R4:W-:Y:S02]  /*20730*/  MUFU.EX2 R0, R151 ;  /* 0x0000009700007308 */ /* 0x0009e40000000800 */
[----:B------:R-:W-:-:S04]  /*20740*/  FADD.FTZ R5, R165, R6 ;  /* 0x00000006a5057221 */ /* 0x000fc80000010000 */
[----:B------:R-:W-:Y:S02]  /*20750*/  FADD.FTZ R6, R138, R5 ;  /* 0x000000058a067221 */ /* 0x000fe40000010000 */
[----:B------:R-:W5:Y:S01]  /*20760*/  MUFU.EX2 R156, R156 ;  /* 0x0000009c009c7308 */ /* 0x000f620000000800 */
[----:B----4-:R-:W-:-:S04]  /*20770*/  FADD.FTZ R151, R155, R134 ;  /* 0x000000869b977221 */ /* 0x010fc80000010000 */
[----:B-1----:R-:W-:-:S03]  /*20780*/  FADD.FTZ R134, R152, R151 ;  /* 0x0000009798867221 */ /* 0x002fc60000010000 */
[----:B------:R-:W1:Y:S01]  /*20790*/  MUFU.EX2 R167, R167 ;  /* 0x000000a700a77308 */ /* 0x000e620000000800 */
[----:B--2---:R-:W-:-:S04]  /*207a0*/  FADD.FTZ R151, R159, R134 ;  /* 0x000000869f977221 */ /* 0x004fc80000010000 */
[----:B0-----:R-:W-:-:S03]  /*207b0*/  FADD.FTZ R134, R154, R151 ;  /* 0x000000979a867221 */ /* 0x001fc60000010000 */
[----:B------:R-:W0:Y:S01]  /*207c0*/  MUFU.EX2 R13, R13 ;  /* 0x0000000d000d7308 */ /* 0x000e220000000800 */
[----:B---3--:R-:W-:-:S04]  /*207d0*/  FADD.FTZ R151, R163, R134 ;  /* 0x00000086a3977221 */ /* 0x008fc80000010000 */
[----:B-----5:R-:W-:Y:S01]  /*207e0*/  FADD.FTZ R134, R156, R151 ;  /* 0x000000979c867221 */ /* 0x020fe20000010000 */
[----:B------:R-:W-:-:S02]  /*207f0*/  FADD.FTZ R151, R137, R6 ;  /* 0x0000000689977221 */ /* 0x000fc40000010000 */
[----:B------:R-:W2:Y:S01]  /*20800*/  MUFU.EX2 R158, R158 ;  /* 0x0000009e009e7308 */ /* 0x000ea20000000800 */
[----:B-1----:R-:W-:-:S07]  /*20810*/  FADD.FTZ R134, R167, R134 ;  /* 0x00000086a7867221 */ /* 0x002fce0000010000 */
[----:B------:R-:W1:Y:S01]  /*20820*/  MUFU.EX2 R15, R15 ;  /* 0x0000000f000f7308 */ /* 0x000e620000000800 */
[----:B0-----:R-:W-:-:S01]  /*20830*/  FADD.FTZ R5, R13, R134 ;  /* 0x000000860d057221 */ /* 0x001fc20000010000 */
[----:B------:R-:W-:-:S04]  /*20840*/  FADD.FTZ R134, R140, R151 ;  /* 0x000000978c867221 */ /* 0x000fc80000010000 */
[----:B------:R-:W-:Y:S02]  /*20850*/  FADD.FTZ R151, R141, R134 ;  /* 0x000000868d977221 */ /* 0x000fe40000010000 */
        /* <DEDUP_REMOVED lines=16> */
[----:B------:R-:W-:-:S06]  /*20960*/  FADD.FTZ R6, R146, R151 ;  /* 0x0000009792067221 */ /* 0x000fcc0000010000 */
[----:B------:R-:W0:Y:S01]  /*20970*/  MUFU.EX2 R123, R123 ;  /* 0x0000007b007b7308 */ /* 0x000e220000000800 */
[----:B--2---:R-:W-:-:S07]  /*20980*/  FADD.FTZ R5, R150, R5 ;  /* 0x0000000596057221 */ /* 0x004fce0000010000 */
[----:B------:R-:W2:Y:S01]  /*20990*/  MUFU.EX2 R127, R127 ;  /* 0x0000007f007f7308 */ /* 0x000ea20000000800 */
[----:B-1----:R-:W-:-:S01]  /*209a0*/  FADD.FTZ R134, R122, R5 ;  /* 0x000000057a867221 */ /* 0x002fc20000010000 */
[----:B------:R-:W-:-:S04]  /*209b0*/  FADD.FTZ R5, R121, R6 ;  /* 0x0000000679057221 */ /* 0x000fc80000010000 */
[----:B------:R-:W-:Y:S02]  /*209c0*/  FADD.FTZ R6, R148, R5 ;  /* 0x0000000594067221 */ /* 0x000fe40000010000 */
[----:B------:R-:W1:Y:S01]  /*209d0*/  MUFU.EX2 R126, R126 ;  /* 0x0000007e007e7308 */ /* 0x000e620000000800 */
[----:B0-----:R-:W-:-:S01]  /*209e0*/  FADD.FTZ R151, R123, R134 ;  /* 0x000000867b977221 */ /* 0x001fc20000010000 */
[----:B------:R-:W-:-:S03]  /*209f0*/  FADD.FTZ R5, R125, R6 ;  /* 0x000000067d057221 */ /* 0x000fc60000010000 */
[----:B------:R-:W-:Y:S01]  /*20a00*/  FADD.FTZ R134, R0, R151 ;  /* 0x0000009700867221 */ /* 0x000fe20000010000 */
[----:B------:R-:W-:-:S02]  /*20a10*/  FADD.FTZ R6, R128, R5 ;  /* 0x0000000580067221 */ /* 0x000fc40000010000 */
[----:B------:R-:W0:Y:S01]  /*20a20*/  MUFU.EX2 R129, R129 ;  /* 0x0000008100817308 */ /* 0x000e220000000800 */
[----:B--2---:R-:W-:-:S07]  /*20a30*/  FADD.FTZ R151, R127, R134 ;  /* 0x000000867f977221 */ /* 0x004fce0000010000 */
[----:B------:R-:W2:Y:S01]  /*20a40*/  MUFU.EX2 R131, R131 ;  /* 0x0000008300837308 */ /* 0x000ea20000000800 */
[----:B-1----:R-:W-:-:S01]  /*20a50*/  FADD.FTZ R134, R126, R151 ;  /* 0x000000977e867221 */ /* 0x002fc20000010000 */
[----:B------:R-:W-:-:S06]  /*20a60*/  FFMA.FTZ R151, R2, R12, -R171 ;  /* 0x0000000c02977223 */ /* 0x000fcc00000108ab */
        /* <DEDUP_REMOVED lines=27> */
[----:B0-----:R-:W-:-:S01]  /*20c20*/  FADD.FTZ R169, R111, R94 ;  /* 0x0000005e6fa97221 */ /* 0x001fc20000010000 */
[----:B------:R-:W-:-:S06]  /*20c30*/  FFMA.FTZ R94, R2, R98, -R171 ;  /* 0x00000062025e7223 */ /* 0x000fcc00000108ab */
        /* <DEDUP_REMOVED lines=45> */
[----:B-1----:R-:W-:-:S03]  /*20f10*/  FADD.FTZ R6, R101, R6 ;  /* 0x0000000665067221 */ /* 0x002fc60000010000 */
[----:B0-----:R-:W-:Y:S01]  /*20f20*/  FADD.FTZ R5, R109, R102 ;  /* 0x000000666d057221 */ /* 0x001fe20000010000 */
[----:B------:R-:W-:Y:S06]  /*20f30*/  @!P3 BRA `(.L_x_1516) ;  /* 0x000000000004b947 */ /* 0x000fec0003800000 */
[----:B------:R-:W-:Y:S01]  /*20f40*/  BPT.TRAP 0x1 ;  /* 0x000000040000795c */ /* 0x000fe20000300000 */
.L_x_1516:
[----:B------:R-:W-:Y:S01]  /*20f50*/  F2FP.SATFINITE.E4M3.F32.PACK_AB_MERGE_C R0, R127, R0, RZ ;  /* 0x000000007f00723e */ /* 0x000fe200048070ff */
[----:B------:R-:W-:Y:S01]  /*20f60*/  FMUL.FTZ R24, R24, R3 ;  /* 0x0000000318187220 */ /* 0x000fe20000410000 */
[----:B------:R-:W-:Y:S01]  /*20f70*/  F2FP.SATFINITE.E4M3.F32.PACK_AB_MERGE_C R15, R160, R15, RZ ;  /* 0x0000000fa00f723e */ /* 0x000fe200048070ff */
[----:B------:R-:W-:Y:S01]  /*20f80*/  FMUL.FTZ R25, R25, R3 ;  /* 0x0000000319197220 */ /* 0x000fe20000410000 */
[----:B------:R-:W-:Y:S01]  /*20f90*/  F2FP.SATFINITE.E4M3.F32.PACK_AB_MERGE_C R177, R123, R122, R0 ;  /* 0x0000007a7bb1723e */ /* 0x000fe20004807000 */
[----:B------:R-:W-:Y:S01]  /*20fa0*/  IMAD R0, R189, 0x8, R16 ;  /* 0x00000008bd007824 */ /* 0x000fe200078e0210 */
[----:B------:R-:W-:Y:S01]  /*20fb0*/  ISETP.GT.AND P1, PT, R4, R9, PT ;  /* 0x000000090400720c */ /* 0x000fe20003f24270 */
[----:B------:R-:W-:Y:S01]  /*20fc0*/  FMUL.FTZ R28, R28, R3 ;  /* 0x000000031c1c7220 */ /* 0x000fe20000410000 */
[----:B------:R-:W-:Y:S01]  /*20fd0*/  F2FP.SATFINITE.E4M3.F32.PACK_AB_MERGE_C R181, R158, R13, R15 ;  /* 0x0000000d9eb5723e */ /* 0x000fe2000480700f */
[----:B------:R-:W-:Y:S01]  /*20fe0*/  IMAD.U32 R13, RZ, RZ, UR37 ;  /* 0x00000025ff0d7e24 */ /* 0x000fe2000f8e00ff */
        /* <DEDUP_REMOVED lines=101> */
[----:B0-----:R-:W-:Y:S02]  /*21640*/  IMAD.MOV.U32 R0, RZ, RZ, R21 ;  /* 0x000000ffff007224 */ /* 0x001fe400078e0015 */
[----:B------:R-:W-:Y:S02]  /*21650*/  IMAD.MOV.U32 R3, RZ, RZ, R91 ;  /* 0x000000ffff037224 */ /* 0x000fe400078e005b */
[----:B------:R-:W-:Y:S02]  /*21660*/  IMAD.MOV.U32 R188, RZ, RZ, R11 ;  /* 0x000000ffffbc7224 */ /* 0x000fe400078e000b */
[----:B------:R-:W-:Y:S01]  /*21670*/  IMAD.MOV.U32 R189, RZ, RZ, R10 ;  /* 0x000000ffffbd7224 */ /* 0x000fe200078e000a */
[----:B------:R-:W-:Y:S06]  /*21680*/  @P1 BRA `(.L_x_1517) ;  /* 0xffffffb000681947 */ /* 0x000fec000383ffff */
[----:B------:R-:W-:Y:S02]  /*21690*/  IMAD.MOV.U32 R0, RZ, RZ, R21 ;  /* 0x000000ffff007224 */ /* 0x000fe400078e0015 */
[----:B------:R-:W-:Y:S02]  /*216a0*/  IMAD.MOV.U32 R3, RZ, RZ, R91 ;  /* 0x000000ffff037224 */ /* 0x000fe400078e005b */
[----:B------:R-:W-:Y:S02]  /*216b0*/  IMAD.MOV.U32 R189, RZ, RZ, R10 ;  /* 0x000000ffffbd7224 */ /* 0x000fe400078e000a */
[----:B------:R-:W-:-:S07]  /*216c0*/  IMAD.MOV.U32 R188, RZ, RZ, R11 ;  /* 0x000000ffffbc7224 */ /* 0x000fce00078e000b */
.L_x_1498:
[----:B------:R-:W0:Y:S01]  /*216d0*/  LDC R214, c[0x0][0x448] ;  /* 0x00011200ffd67b82 */ /* 0x000e220000000800 */
[----:B------:R-:W-:Y:S01]  /*216e0*/  VIADD R9, R203, 0x7f ;  /* 0x0000007fcb097836 */ /* 0x000fe20000000000 */
[----:B------:R-:W-:Y:S02]  /*216f0*/  LOP3.LUT R18, R18, 0xffffffef, RZ, 0xc0, !PT ;  /* 0xffffffef12127812 */ /* 0x000fe400078ec0ff */
[----:B------:R-:W-:-:S04]  /*21700*/  IADD3 R12, R194, 0x1, -R193 ;  /* 0x00000001c20c7810 */ /* 0x000fc80007ffe8c1 */
[----:B------:R-:W1:Y:S01]  /*21710*/  LDC R213, c[0x0][0x9e4] ;  /* 0x00027900ffd57b82 */ /* 0x000e620000000800 */
[----:B0-----:R-:W-:-:S13]  /*21720*/  ISETP.NE.AND P1, PT, R214, 0x1, PT ;  /* 0x00000001d600780c */ /* 0x001fda0003f25270 */
[----:B------:R-:W0:Y:S01]  /*21730*/  @P1 LDC R10, c[0x0][0x44c] ;  /* 0x00011300ff0a1b82 */ /* 0x000e220000000800 */
[----:B------:R-:W-:-:S04]  /*21740*/  @P1 LOP3.LUT R18, R18, 0x10, RZ, 0xfc, !PT ;  /* 0x0000001012121812 */ /* 0x000fc800078efcff */
[----:B------:R-:W-:-:S03]  /*21750*/  LOP3.LUT R18, R18, 0xffffffdf, RZ, 0xc0, !PT ;  /* 0xffffffdf12127812 */ /* 0x000fc600078ec0ff */
[----:B------:R-:W2:Y:S01]  /*21760*/  @P1 LDC R11, c[0x0][0x450] ;  /* 0x00011400ff0b1b82 */ /* 0x000ea20000000800 */
[----:B0-----:R-:W-:-:S05]  /*21770*/  @P1 IMAD.HI.U32 R10, R9, R10, RZ ;  /* 0x0000000a090a1227 */ /* 0x001fca00078e00ff */
[----:B--2---:R-:W-:Y:S02]  /*21780*/  @P1 SHF.R.U32.HI R9, RZ, R11, R10 ;  /* 0x0000000bff091219 */ /* 0x004fe4000001160a */
[----:B-1----:R-:W-:-:S03]  /*21790*/  ISETP.GE.AND P1, PT, R213, 0x1, PT ;  /* 0x00000001d500780c */ /* 0x002fc60003f26270 */
[----:B------:R-:W-:-:S04]  /*217a0*/  IMAD.IADD R10, R9, 0x1, R12 ;  /* 0x00000001090a7824 */ /* 0x000fc800078e020c */
[----:B------:R-:W-:-:S06]  /*217b0*/  IMAD.IADD R9, R10, 0x1, -R7 ;  /* 0x000000010a097824 */ /* 0x000fcc00078e0a07 */
[----:B------:R-:W-:Y:S01]  /*217c0*/  @P1 LOP3.LUT R18, R18, 0x20, RZ, 0xfc, !PT ;  /* 0x0000002012121812 */ /* 0x000fe200078efcff */
[----:B------:R-:W-:Y:S06]  /*217d0*/  @!P1 BRA `(.L_x_1518) ;  /* 0x0000000000489947 */ /* 0x000fec0003800000 */
[----:B------:R-:W-:Y:S01]  /*217e0*/  IMAD.MOV.U32 R7, RZ, RZ, R10 ;  /* 0x000000ffff077224 */ /* 0x000fe200078e000a */
[----:B------:R-:W-:Y:S04]  /*217f0*/  BSSY B0, `(.L_x_1519) ;  /* 0x000000e000007945 */ /* 0x000fe80003800000 */
        /* <DEDUP_REMOVED lines=9> */
.L_x_1520:
[----:B------:R-:W-:-:S13]  /*21890*/  ISETP.NE.AND P1, PT, R213, 0x1, PT ;  /* 0x00000001d500780c */ /* 0x000fda0003f25270 */
[----:B------:R-:W0:Y:S02]  /*218a0*/  @P1 LDC.64 R10, c[0x0][0x9e8] ;  /* 0x00027a00ff0a1b82 */ /* 0x000e240000000a00 */
[----:B0-----:R-:W-:-:S05]  /*218b0*/  @P1 IMAD.HI.U32 R10, R7, R10, RZ ;  /* 0x0000000a070a1227 */ /* 0x001fca00078e00ff */
[----:B------:R-:W-:-:S07]  /*218c0*/  @P1 SHF.R.U32.HI R7, RZ, R11, R10 ;  /* 0x0000000bff071219 */ /* 0x000fce000001160a */
.L_x_1521:
[----:B------:R-:W-:Y:S05]  /*218d0*/  BSYNC B0 ;  /* 0x0000000000007941 */ /* 0x000fea0003800000 */
.L_x_1519:
[----:B------:R-:W-:-:S05]  /*218e0*/  IMAD R10, R7, R213, RZ ;  /* 0x000000d5070a7224 */ /* 0x000fca00078e02ff */
[----:B------:R-:W-:-:S07]  /*218f0*/  VIMNMX R9, R9, R10, !PT ;  /* 0x0000000a09097248 */ /* 0x000fce0007fe0100 */
.L_x_1518:
[----:B------:R-:W-:-:S04]  /*21900*/  VIADD R9, R9, 0x9f ;  /* 0x0000009f09097836 */ /* 0x000fc80000000000 */
[----:B------:R-:W-:-:S05]  /*21910*/  IMAD.HI R9, R9, 0x66666667, RZ ;  /* 0x6666666709097827 */ /* 0x000fca00078e02ff */
[----:B------:R-:W-:-:S04]  /*21920*/  SHF.R.U32.HI R10, RZ, 0x1f, R9 ;  /* 0x0000001fff0a7819 */ /* 0x000fc80000011609 */
[----:B------:R-:W-:-:S04]  /*21930*/  LEA.HI.SX32 R10, R9, R10, 0x1a ;  /* 0x0000000a090a7211 */ /* 0x000fc800078fd2ff */
[----:B------:R-:W-:-:S04]  /*21940*/  VIMNMX R7, R209, R10, !PT ;  /* 0x0000000ad1077248 */ /* 0x000fc80007fe0100 */
[----:B------:R-:W-:-:S13]  /*21950*/  ISETP.GE.AND P1, PT, R4, R7, PT ;  /* 0x000000070400720c */ /* 0x000fda0003f26270 */
[----:B------:R-:W-:Y:S05]  /*21960*/  @!P1 BRA `(.L_x_1522) ;  /* 0x0000003000949947 */ /* 0x000fea0003800000 */
[----:B------:R-:W-:Y:S02]  /*21970*/  IMAD.MOV.U32 R9, RZ, RZ, R0 ;  /* 0x000000ffff097224 */ /* 0x000fe400078e0000 */
[----:B------:R-:W-:Y:S02]  /*21980*/  IMAD.MOV.U32 R10, RZ, RZ, R3 ;  /* 0x000000ffff0a7224 */ /* 0x000fe400078e0003 */
[----:B------:R-:W-:-:S07]  /*21990*/  IMAD.MOV.U32 R11, RZ, RZ, R188 ;  /* 0x000000ffff0b7224 */ /* 0x000fce00078e00bc */
.L_x_1533:
[----:B------:R-:W-:Y:S01]  /*219a0*/  ISETP.NE.AND P1, PT, R189, 0x1, PT ;  /* 0x00000001bd00780c */ /* 0x000fe20003f25270 */
[----:B------:R-:W-:Y:S05]  /*219b0*/  YIELD ;  /* 0x0000000000007946 */ /* 0x000fea0003800000 */
[----:B------:R-:W-:Y:S02]  /*219c0*/  SEL R188, RZ, 0x1, P1 ;  /* 0x00000001ffbc7807 */ /* 0x000fe40000800000 */
[----:B------:R-:W-:Y:S02]  /*219d0*/  ISETP.NE.AND P1, PT, R196, RZ, PT ;  /* 0x000000ffc400720c */ /* 0x000fe40003f25270 */
[----:B------:R-:W-:-:S11]  /*219e0*/  LOP3.LUT R188, R11, R188, RZ, 0x3c, !PT ;  /* 0x000000bc0bbc7212 */ /* 0x000fd600078e3cff */
[----:B------:R-:W-:Y:S05]  /*219f0*/  @P1 BRA `(.L_x_1523) ;  /* 0x0000000000401947 */ /* 0x000fea0003800000 */
[----:B------:R-:W-:-:S13]  /*21a00*/  ISETP.NE.AND P3, PT, R212, 0x3, PT ;  /* 0x00000003d400780c */ /* 0x000fda0003f65270 */
[----:B------:R-:W-:Y:S05]  /*21a10*/  @!P3 BRA `(.L_x_1524) ;  /* 0x000000000004b947 */ /* 0x000fea0003800000 */
[----:B------:R-:W-:Y:S01]  /*21a20*/  BPT.TRAP 0x1 ;  /* 0x000000040000795c */ /* 0x000fe20000300000 */
.L_x_1524:
        /* <DEDUP_REMOVED lines=8> */
.L_x_1525:
[----:B------:R-:W-:Y:S04]  /*21ab0*/  BSSY B0, `(.L_x_1523) ;  /* 0x0000004000007945 */ /* 0x000fe80003800000 */
[----:B-1----:R-:W-:Y:S05]  /*21ac0*/  @P2 BRA `(.L_x_1526) ;  /* 0x0000000000082947 */ /* 0x002fea0003800000 */
[----:B------:R-:W1:Y:S02]  /*21ad0*/  SYNCS.PHASECHK.TRANS64.TRYWAIT P2, [R3+URZ+0x29830], R0 ;  /* 0x02983000030075a7 */ /* 0x000e64000804017f */
[----:B-1----:R-:W-:Y:S05]  /*21ae0*/  @!P2 BRA `(.L_x_1527) ;  /* 0x000001500070a947 */ /* 0x002fea0003800000 */
.L_x_1526:
[----:B------:R-:W-:Y:S05]  /*21af0*/  BSYNC B0 ;  /* 0x0000000000007941 */ /* 0x000fea0003800000 */
.L_x_1523:
[----:B01----:R-:W0:Y:S01]  /*21b00*/  S2R R0, SR_TID.X ;  /* 0x0000000000007919 */ /* 0x003e220000002100 */
[----:B------:R-:W-:Y:S01]  /*21b10*/  VIADD R12, R189, 0x1 ;  /* 0x00000001bd0c7836 */ /* 0x000fe20000000000 */
[----:B------:R-:W-:Y:S05]  /*21b20*/  WARPSYNC.ALL ;  /* 0x0000000000007948 */ /* 0x000fea0003800000 */
[C---:B------:R-:W-:Y:S01]  /*21b30*/  ISETP.NE.AND P2, PT, R12.reuse, 0x2, PT ;  /* 0x000000020c00780c */ /* 0x040fe20003f45270 */
[----:B------:R-:W-:Y:S01]  /*21b40*/  IMAD.MOV.U32 R15, RZ, RZ, -0x7fffffe0 ;  /* 0x80000020ff0f7424 */ /* 0x000fe200078e00ff */
[----:B------:R-:W-:Y:S01]  /*21b50*/  UMOV UR48, UR24 ;  /* 0x0000001800307c82 */ /* 0x000fe20008000000 */
[----:B------:R-:W-:Y:S01]  /*21b60*/  UMOV UR49, UR25 ;  /* 0x0000001900317c82 */ /* 0x000fe20008000000 */
[----:B------:R-:W-:Y:S01]  /*21b70*/  SEL R12, R12, RZ, P2 ;  /* 0x000000ff0c0c7207 */ /* 0x000fe20001000000 */
[----:B------:R-:W-:Y:S01]  /*21b80*/  IMAD.MOV.U32 R21, RZ, RZ, -0x7fffffe0 ;  /* 0x80000020ff157424 */ /* 0x000fe200078e00ff */
[----:B------:R-:W-:Y:S01]  /*21b90*/  R2UR UR51, R15 ;  /* 0x000000000f3372ca */ /* 0x000fe200000e0000 */
[----:B------:R-:W-:Y:S01]  /*21ba0*/  UMOV UR44, UR24 ;  /* 0x00000018002c7c82 */ /* 0x000fe20008000000 */
[----:B------:R-:W-:Y:S01]  /*21bb0*/  UMOV UR45, UR25 ;  /* 0x00000019002d7c82 */ /* 0x000fe20008000000 */
[----:B------:R-:W-:Y:S01]  /*21bc0*/  IMAD R14, R12, 0x780, R8 ;  /* 0x000007800c0e7824 */ /* 0x000fe200078e0208 */
[----:B------:R-:W-:Y:S01]  /*21bd0*/  R2UR UR47, R21 ;  /* 0x00000000152f72ca */ /* 0x000fe200000e0000 */
[----:B------:R-:W-:Y:S01]  /*21be0*/  IMAD.MOV.U32 R91, RZ, RZ, -0x7fffffe0 ;  /* 0x80000020ff5b7424 */ /* 0x000fe200078e00ff */
[----:B------:R-:W-:Y:S01]  /*21bf0*/  UMOV UR28, UR24 ;  /* 0x00000018001c7c82 */ /* 0x000fe20008000000 */
[C---:B------:R-:W-:Y:S01]  /*21c00*/  VIADD R20, R14.reuse, 0x80 ;  /* 0x000000800e147836 */ /* 0x040fe20000000000 */
[C---:B------:R-:W-:Y:S01]  /*21c10*/  R2UR UR50, R14.reuse ;  /* 0x000000000e3272ca */ /* 0x040fe200000e0000 */
[C---:B------:R-:W-:Y:S01]  /*21c20*/  VIADD R90, R14.reuse, 0x100 ;  /* 0x000001000e5a7836 */ /* 0x040fe20000000000 */
[----:B------:R-:W-:Y:S01]  /*21c30*/  R2UR UR27, R91 ;  /* 0x000000005b1b72ca */ /* 0x000fe200000e0000 */
[----:B------:R-:W-:Y:S01]  /*21c40*/  VIADD R88, R14, 0x180 ;  /* 0x000001800e587836 */ /* 0x000fe20000000000 */
[----:B------:R-:W-:Y:S01]  /*21c50*/  R2UR UR46, R20 ;  /* 0x00000000142e72ca */ /* 0x000fe200000e0000 */
[----:B------:R-:W-:Y:S01]  /*21c60*/  IMAD.MOV.U32 R89, RZ, RZ, -0x7fffffe0 ;  /* 0x80000020ff597424 */ /* 0x000fe200078e00ff */
[----:B------:R-:W-:Y:S01]  /*21c70*/  R2UR UR26, R90 ;  /* 0x000000005a1a72ca */ /* 0x000fe200000e0000 */
[----:B------:R-:W-:Y:S01]  /*21c80*/  UMOV UR29, UR25 ;  /* 0x00000019001d7c82 */ /* 0x000fe20008000000 */
[----:B------:R-:W-:Y:S01]  /*21c90*/  R2UR UR30, R88 ;  /* 0x00000000581e72ca */ /* 0x000fe200000e0000 */
[C---:B------:R-:W-:Y:S01]  /*21ca0*/  VIADD R20, R14.reuse, 0x200 ;  /* 0x000002000e147836 */ /* 0x040fe20000000000 */
[----:B------:R-:W-:Y:S01]  /*21cb0*/  R2UR UR31, R89 ;  /* 0x00000000591f72ca */ /* 0x000fe200000e0000 */
[C---:B------:R-:W-:Y:S01]  /*21cc0*/  VIADD R90, R14.reuse, 0x2 ;  /* 0x000000020e5a7836 */ /* 0x040fe20000000000 */
[----:B0-----:R-:W-:Y:S01]  /*21cd0*/  SHF.R.U32.HI R0, RZ, 0x7, R0 ;  /* 0x00000007ff007819 */ /* 0x001fe20000011600 */
[----:B------:R-:W-:Y:S01]  /*21ce0*/  VIADD R88, R14, 0x82 ;  /* 0x000000820e587836 */ /* 0x000fe20000000000 */
[----:B------:R-:W-:Y:S01]  /*21cf0*/  R2UR UR34, R20 ;  /* 0x00000000142272ca */ /* 0x000fe200000e0000 */
[----:B------:R-:W-:Y:S01]  /*21d00*/  IMAD.MOV.U32 R89, RZ, RZ, -0x7fffffe0 ;  /* 0x80000020ff597424 */ /* 0x000fe200078e00ff */
[----:B------:R-:W-:Y:S01]  /*21d10*/  R2UR UR35, R21 ;  /* 0x00000000152372ca */ /* 0x000fe200000e0000 */
[----:B------:R-:W-:Y:S01]  /*21d20*/  VIADD R0, R0, 0x8 ;  /* 0x0000000800007836 */ /* 0x000fe20000000000 */
[----:B------:R-:W-:Y:S01]  /*21d30*/  R2UR UR6, R90 ;  /* 0x000000005a0672ca */ /* 0x000fe200000e0000 */
[----:B------:R-:W-:Y:S01]  /*21d40*/  UMOV UR32, UR24 ;  /* 0x0000001800207c82 */ /* 0x000fe20008000000 */
[----:B------:R-:W-:Y:S01]  /*21d50*/  R2UR UR7, R91 ;  /* 0x000000005b0772ca */ /* 0x000fe200000e0000 */
[----:B------:R-:W-:Y:S01]  /*21d60*/  UMOV UR33, UR25 ;  /* 0x0000001900217c82 */ /* 0x000fe20008000000 */
[----:B------:R0:W-:Y:S01]  /*21d70*/  BAR.SYNC.DEFER_BLOCKING R0, 0x100 ;  /* 0x000400000000751d */ /* 0x0001e20000010000 */
[----:B------:R-:W-:-:S02]  /*21d80*/  VIADD R20, R14, 0x102 ;  /* 0x000001020e147836 */ /* 0x000fc40000000000 */
[----:B------:R-:W-:Y:S02]  /*21d90*/  IMAD.MOV.U32 R21, RZ, RZ, -0x7fffffe0 ;  /* 0x80000020ff157424 */ /* 0x000fe400078e00ff */
[----:B------:R-:W-:Y:S01]  /*21da0*/  IMAD.MOV.U32 R15, RZ, RZ, -0x7fffffe0 ;  /* 0x80000020ff0f7424 */ /* 0x000fe200078e00ff */
        /* <DEDUP_REMOVED lines=225> */
.L_x_1529:
[----:B------:R-:W-:Y:S01]  /*22bc0*/  SHF.L.U32 R0, R11, 0x1f, RZ ;  /* 0x0000001f0b007819 */ /* 0x000fe200000006ff */
[----:B------:R-:W-:-:S04]  /*22bd0*/  IMAD R3, R189, 0x8, R16 ;  /* 0x00000008bd037824 */ /* 0x000fc800078e0210 */
[----:B------:R0:W1:Y:S01]  /*22be0*/  SYNCS.PHASECHK.TRANS64.TRYWAIT P1, [R3+URZ+0x29850], R0 ;  /* 0x02985000030075a7 */ /* 0x000062000802017f */
[----:B------:R-:W-:Y:S05]  /*22bf0*/  @!P3 BRA `(.L_x_1530) ;  /* 0x000000000004b947 */ /* 0x000fea0003800000 */
[----:B------:R-:W-:Y:S01]  /*22c00*/  BPT.TRAP 0x1 ;  /* 0x000000040000795c */ /* 0x000fe20000300000 */
.L_x_1530:
[----:B-1----:R-:W-:Y:S05]  /*22c10*/  @P1 BRA `(.L_x_1528) ;  /* 0x0000000000081947 */ /* 0x002fea0003800000 */
[----:B------:R-:W1:Y:S02]  /*22c20*/  SYNCS.PHASECHK.TRANS64.TRYWAIT P1, [R3+URZ+0x29850], R0 ;  /* 0x02985000030075a7 */ /* 0x000e64000802017f */
[----:B-1----:R-:W-:Y:S05]  /*22c30*/  @!P1 BRA `(.L_x_1531) ;  /* 0x0000014000309947 */ /* 0x002fea0003800000 */
.L_x_1528:
[----:B01----:R-:W-:Y:S01]  /*22c40*/  VIADD R0, R16, 0x400 ;  /* 0x0000040010007836 */ /* 0x003fe20000000000 */
[----:B------:R-:W-:Y:S05]  /*22c50*/  WARPSYNC.ALL ;  /* 0x0000000000007948 */ /* 0x000fea0003800000 */
[----:B------:R-:W-:Y:S01]  /*22c60*/  SHF.R.U32.HI R0, RZ, 0x4, R0 ;  /* 0x00000004ff007819 */ /* 0x000fe20000011600 */
[----:B------:R-:W-:Y:S01]  /*22c70*/  IMAD.MOV.U32 R15, RZ, RZ, -0x3ffffff0 ;  /* 0xc0000010ff0f7424 */ /* 0x000fe200078e00ff */
[----:B------:R-:W-:Y:S01]  /*22c80*/  WARPGROUP.ARRIVE ;  /* 0x00000000000079c5 */ /* 0x000fe20000000000 */
[----:B------:R-:W-:Y:S01]  /*22c90*/  IMAD.MOV.U32 R21, RZ, RZ, -0x3ffffff0 ;  /* 0xc0000010ff157424 */ /* 0x000fe200078e00ff */
[----:B------:R-:W-:-:S02]  /*22ca0*/  LOP3.LUT R0, R0, 0x3fff, RZ, 0xc0, !PT ;  /* 0x00003fff00007812 */ /* 0x000fc400078ec0ff */
[----:B------:R-:W-:Y:S02]  /*22cb0*/  R2UR UR7, R15 ;  /* 0x000000000f0772ca */ /* 0x000fe400000e0000 */
[----:B------:R-:W-:Y:S02]  /*22cc0*/  LOP3.LUT R0, R0, 0x10000, RZ, 0xfc, !PT ;  /* 0x0001000000007812 */ /* 0x000fe400078efcff */
[----:B------:R-:W-:-:S03]  /*22cd0*/  ISETP.NE.AND P1, PT, R212, 0x3, PT ;  /* 0x00000003d400780c */ /* 0x000fc60003f25270 */
[----:B------:R-:W-:Y:S01]  /*22ce0*/  IMAD R14, R189, 0x500, R0 ;  /* 0x00000500bd0e7824 */ /* 0x000fe200078e0200 */
[----:B------:R-:W-:-:S03]  /*22cf0*/  FMNMX.FTZ R0, R152, R10, !PT ;  /* 0x0000000a98007209 */ /* 0x000fc60007810000 */
[C---:B------:R-:W-:Y:S01]  /*22d00*/  VIADD R20, R14.reuse, 0x100 ;  /* 0x000001000e147836 */ /* 0x040fe20000000000 */
[----:B------:R-:W-:Y:S02]  /*22d10*/  R2UR UR6, R14 ;  /* 0x000000000e0672ca */ /* 0x000fe400000e0000 */
[----:B------:R-:W-:Y:S02]  /*22d20*/  FMNMX.FTZ R3, R153, R0, !PT ;  /* 0x0000000099037209 */ /* 0x000fe40007810000 */
[----:B------:R-:W-:-:S09]  /*22d30*/  FMNMX.FTZ R0, R154, R9, !PT ;  /* 0x000000099a007209 */ /* 0x000fd20007810000 */
[----:B------:R-:W-:Y:S01]  /*22d40*/  QGMMA.64x128x32.F32.E4M3.E4M3 R24, R184, gdesc[UR4], R24, gsb0 ;  /* 0x01e00004b8187df3 */ /* 0x000fe20008000818 */
[----:B------:R-:W-:Y:S01]  /*22d50*/  R2UR UR6, R20 ;  /* 0x00000000140672ca */ /* 0x000fe200000e0000 */
[----:B------:R-:W-:Y:S01]  /*22d60*/  VIADD R20, R14, 0x200 ;  /* 0x000002000e147836 */ /* 0x000fe20000000000 */
[----:B------:R-:W-:Y:S01]  /*22d70*/  R2UR UR7, R21 ;  /* 0x00000000150772ca */ /* 0x000fe200000e0000 */
[----:B------:R-:W-:Y:S01]  /*22d80*/  IMAD.MOV.U32 R21, RZ, RZ, -0x3ffffff0 ;  /* 0xc0000010ff157424 */ /* 0x000fe200078e00ff */
[----:B------:R-:W-:Y:S02]  /*22d90*/  WARPGROUP.DEPBAR.LE gsb0, 0x0 ;  /* 0x00008000000079c5 */ /* 0x000fe40000010000 */
[----:B------:R-:W-:-:S06]  /*22da0*/  WARPGROUP.ARRIVE ;  /* 0x00000000000079c5 */ /* 0x000fcc0000000000 */
[----:B------:R-:W0:Y:S03]  /*22db0*/  S2R R187, SR_TID.X ;  /* 0x0000000000bb7919 */ /* 0x000e260000002100 */
[----:B------:R-:W-:Y:S01]  /*22dc0*/  QGMMA.64x128x32.F32.E4M3.E4M3 R24, R180, gdesc[UR4], R24, gsb0 ;  /* 0x01e00004b4187df3 */ /* 0x000fe20008000818 */
[----:B------:R-:W-:Y:S02]  /*22dd0*/  R2UR UR6, R20 ;  /* 0x00000000140672ca */ /* 0x000fe400000e0000 */
        /* <DEDUP_REMOVED lines=39> */
[----:B------:R-:W-:Y:S01]  /*23050*/  R2UR UR7, R21 ;  /* 0x00000000150772ca */ /* 0x000fe200000e0000 */
[----:B------:R-:W-:Y:S01]  /*23060*/  IMAD.MOV.U32 R21, RZ, RZ, -0x3ffffff0 ;  /* 0xc0000010ff157424 */ /* 0x000fe200078e00ff */
        /* <DEDUP_REMOVED lines=29> */
[----:B------:R-:W-:Y:S01]  /*23240*/  FMNMX.FTZ R20, R96, R11, !PT ;  /* 0x0000000b60147209 */ /* 0x000fe20007810000 */
[----:B------:R-:W-:Y:S02]  /*23250*/  WARPGROUP.DEPBAR.LE gsb0, 0x0 ;  /* 0x00008000000079c5 */ /* 0x000fe40000010000 */
[----:B------:R-:W-:Y:S01]  /*23260*/  WARPGROUP.ARRIVE ;  /* 0x00000000000079c5 */ /* 0x000fe20000000000 */
[----:B------:R-:W-:Y:S02]  /*23270*/  FMNMX.FTZ R3, R95, R0, !PT ;  /* 0x000000005f037209 */ /* 0x000fe40007810000 */
[----:B------:R-:W-:Y:S02]  /*23280*/  FMNMX.FTZ R11, R97, R20, !PT ;  /* 0x00000014610b7209 */ /* 0x000fe40007810000 */
[----:B------:R-:W-:Y:S01]  /*23290*/  FMNMX.FTZ R0, R98, R3, !PT ;  /* 0x0000000362007209 */ /* 0x000fe20007810000 */
[----:B------:R-:W-:Y:S01]  /*232a0*/  QGMMA.64x128x32.F32.E4M3.E4M3 R24, R176, gdesc[UR4], R24, gsb0 ;  /* 0x01e00004b0187df3 */ /* 0x000fe20008000818 */
[----:B------:R-:W-:-:S02]  /*232b0*/  FMNMX.FTZ R20, R100, R11, !PT ;  /* 0x0000000b64147209 */ /* 0x000fc40007810000 */
[----:B------:R-:W-:Y:S02]  /*232c0*/  FMNMX.FTZ R3, R99, R0, !PT ;  /* 0x0000000063037209 */ /* 0x000fe40007810000 */
[----:B------:R-:W-:Y:S02]  /*232d0*/  FMNMX.FTZ R13, R101, R20, !PT ;  /* 0x00000014650d7209 */ /* 0x000fe40007810000 */
[----:B------:R-:W-:Y:S02]  /*232e0*/  FMNMX.FTZ R0, R102, R3, !PT ;  /* 0x0000000366007209 */ /* 0x000fe40007810000 */
[----:B------:R-:W-:Y:S01]  /*232f0*/  R2UR UR7, R21 ;  /* 0x00000000150772ca */ /* 0x000fe200000e0000 */
[----:B------:R-:W1:Y:S01]  /*23300*/  SHFL.BFLY PT, R20, R13, 0x2, 0x1f ;  /* 0x0c401f000d147f89 */ /* 0x000e6200000e0000 */
[----:B------:R-:W-:Y:S02]  /*23310*/  FMNMX.FTZ R15, R103, R0, !PT ;  /* 0x00000000670f7209 */ /* 0x000fe40007810000 */
[----:B0-----:R-:W-:-:S03]  /*23320*/  SHF.R.U32.HI R187, RZ, 0x7, R187 ;  /* 0x00000007ffbb7819 */ /* 0x001fc600000116bb */
[----:B------:R-:W0:Y:S01]  /*23330*/  SHFL.BFLY PT, R0, R15, 0x2, 0x1f ;  /* 0x0c401f000f007f89 */ /* 0x000e2200000e0000 */
[----:B-1----:R-:W-:Y:S01]  /*23340*/  FMNMX.FTZ R11, R13, R20, !PT ;  /* 0x000000140d0b7209 */ /* 0x002fe20007810000 */
[C---:B------:R-:W-:Y:S02]  /*23350*/  VIADD R20, R14.reuse, 0x300 ;  /* 0x000003000e147836 */ /* 0x040fe40000000000 */
[----:B------:R-:W-:-:S03]  /*23360*/  VIADD R14, R14, 0x400 ;  /* 0x000004000e0e7836 */ /* 0x000fc60000000000 */
[----:B------:R-:W-:Y:S02]  /*23370*/  R2UR UR6, R20 ;  /* 0x00000000140672ca */ /* 0x000fe400000e0000 */
[----:B0-----:R-:W-:Y:S02]  /*23380*/  FMNMX.FTZ R20, R15, R0, !PT ;  /* 0x000000000f147209 */ /* 0x001fe40007810000 */
[----:B------:R-:W0:Y:S04]  /*23390*/  SHFL.BFLY PT, R0, R11, 0x1, 0x1f ;  /* 0x0c201f000b007f89 */ /* 0x000e2800000e0000 */
[----:B------:R-:W1:Y:S01]  /*233a0*/  SHFL.BFLY PT, R21, R20, 0x1, 0x1f ;  /* 0x0c201f0014157f89 */ /* 0x000e6200000e0000 */
[----:B0-----:R-:W-:Y:S02]  /*233b0*/  FMNMX.FTZ R3, R11, R0, !PT ;  /* 0x000000000b037209 */ /* 0x001fe40007810000 */
[----:B-1----:R-:W-:-:S03]  /*233c0*/  FMNMX.FTZ R0, R20, R21, !PT ;  /* 0x0000001514007209 */ /* 0x002fc60007810000 */
[----:B------:R-:W-:Y:S01]  /*233d0*/  FADD.FTZ R13, -R3, R10 ;  /* 0x0000000a030d7221 */ /* 0x000fe20000010100 */
[----:B------:R-:W-:-:S03]  /*233e0*/  FFMA.FTZ R11, R2, R3, -8 ;  /* 0xc1000000020b7423 */ /* 0x000fc60000010003 */
[----:B------:R-:W-:Y:S01]  /*233f0*/  FMUL.FTZ R15, R2, R13 ;  /* 0x0000000d020f7220 */ /* 0x000fe20000410000 */
[----:B------:R-:W-:-:S01]  /*23400*/  FADD.FTZ R13, -R0, R9 ;  /* 0x00000009000d7221 */ /* 0x000fc20000010100 */
[C-C-:B------:R-:W-:Y:S01]  /*23410*/  FFMA.FTZ R20, R2.reuse, R152, -R11.reuse ;  /* 0x0000009802147223 */ /* 0x140fe2000001080b */
[----:B------:R-:W-:-:S01]  /*23420*/  FFMA.FTZ R21, R2, R156, -R11 ;  /* 0x0000009c02157223 */ /* 0x000fc2000001080b */
[----:B------:R0:W-:Y:S01]  /*23430*/  MUFU.EX2 R9, R15 ;  /* 0x0000000f00097308 */ /* 0x0001e20000000800 */
[C---:B------:R-:W-:Y:S01]  /*23440*/  FMUL.FTZ R10, R2.reuse, R13 ;  /* 0x0000000d020a7220 */ /* 0x040fe20000410000 */
[C-C-:B------:R-:W-:Y:S01]  /*23450*/  FFMA.FTZ R13, R2.reuse, R153, -R11.reuse ;  /* 0x00000099020d7223 */ /* 0x140fe2000001080b */
[----:B------:R-:W-:-:S01]  /*23460*/  FFMA.FTZ R152, R2, R157, -R11 ;  /* 0x0000009d02987223 */ /* 0x000fc2000001080b */
[C-C-:B------:R-:W-:Y:S01]  /*23470*/  FFMA.FTZ R153, R2.reuse, R160, -R11.reuse ;  /* 0x000000a002997223 */ /* 0x140fe2000001080b */
[----:B------:R-:W-:-:S01]  /*23480*/  FFMA.FTZ R156, R2, R161, -R11 ;  /* 0x000000a1029c7223 */ /* 0x000fc2000001080b */
[C-C-:B------:R-:W-:Y:S01]  /*23490*/  FFMA.FTZ R157, R2.reuse, R164, -R11.reuse ;  /* 0x000000a4029d7223 */ /* 0x140fe2000001080b */
[----:B------:R-:W-:-:S01]  /*234a0*/  FFMA.FTZ R160, R2, R165, -R11 ;  /* 0x000000a502a07223 */ /* 0x000fc2000001080b */
[----:B------:R-:W-:Y:S01]  /*234b0*/  FFMA.FTZ R136, R2, R136, -R11 ;  /* 0x0000008802887223 */ /* 0x000fe2000001080b */
[----:B0-----:R-:W-:-:S02]  /*234c0*/  IMAD.MOV.U32 R15, RZ, RZ, -0x3ffffff0 ;  /* 0xc0000010ff0f7424 */ /* 0x001fc400078e00ff */
        /* <DEDUP_REMOVED lines=31> */
[----:B------:R-:W0:Y:S01]  /*236c0*/  MUFU.EX2 R20, R20 ;  /* 0x0000001400147308 */ /* 0x000e220000000800 */
[----:B------:R-:W-:-:S07]  /*236d0*/  IADD3 R165, -R187, 0xb, RZ ;  /* 0x0000000bbba57810 */ /* 0x000fce0007ffe1ff */
[----:B------:R-:W-:Y:S08]  /*236e0*/  MUFU.EX2 R10, R10 ;  /* 0x0000000a000a7308 */ /* 0x000ff00000000800 */
[----:B------:R-:W1:Y:S01]  /*236f0*/  MUFU.EX2 R13, R13 ;  /* 0x0000000d000d7308 */ /* 0x000e620000000800 */
[----:B0-----:R-:W-:-:S01]  /*23700*/  FFMA.FTZ R6, R9, R6, R20 ;  /* 0x0000000609067223 */ /* 0x001fc20000010014 */
[----:B------:R-:W-:-:S02]  /*23710*/  WARPGROUP.DEPBAR.LE gsb0, 0x0 ;  /* 0x00008000000079c5 */ /* 0x000fc40000010000 */
[----:B------:R-:W-:-:S04]  /*23720*/  WARPGROUP.ARRIVE ;  /* 0x00000000000079c5 */ /* 0x000fc80000000000 */
[----:B------:R-:W0:Y:S02]  /*23730*/  MUFU.EX2 R21, R21 ;  /* 0x0000001500157308 */ /* 0x000e240000000800 */
[----:B------:R-:W-:Y:S01]  /*23740*/  QGMMA.64x128x32.F32.E4M3.E4M3 R24, R172, gdesc[UR4], R24, gsb0 ;  /* 0x01e00004ac187df3 */ /* 0x000fe20008000818 */
[----:B------:R-:W-:Y:S01]  /*23750*/  R2UR UR7, R15 ;  /* 0x000000000f0772ca */ /* 0x000fe200000e0000 */
[----:B------:R-:W-:Y:S01]  /*23760*/  FFMA.FTZ R15, R2, R0, -8 ;  /* 0xc1000000020f7423 */ /* 0x000fe20000010000 */
[----:B------:R-:W-:-:S03]  /*23770*/  R2UR UR6, R14 ;  /* 0x000000000e0672ca */ /* 0x000fc600000e0000 */
[----:B------:R-:W2:Y:S01]  /*23780*/  MUFU.EX2 R152, R152 ;  /* 0x0000009800987308 */ /* 0x000ea20000000800 */
        /* <DEDUP_REMOVED lines=9> */
[----:B------:R-:W-:Y:S01]  /*23820*/  FFMA.FTZ R162, R2, R167, -R15 ;  /* 0x000000a702a27223 */ /* 0x000fe2000001080f */
[----:B0-----:R-:W-:-:S01]  /*23830*/  FADD.FTZ R163, R21, R6 ;  /* 0x0000000615a37221 */ /* 0x001fc20000010000 */
        /* <DEDUP_REMOVED lines=37> */
[----:B-1----:R-:W-:-:S01]  /*23a90*/  FADD.FTZ R5, R155, R6 ;  /* 0x000000069b057221 */ /* 0x002fc20000010000 */
[C-C-:B------:R-:W-:Y:S01]  /*23aa0*/  FFMA.FTZ R98, R2.reuse, R98, -R15.reuse ;  /* 0x0000006202627223 */ /* 0x140fe2000001080f */
[----:B------:R-:W-:-:S05]  /*23ab0*/  FFMA.FTZ R99, R2, R99, -R15 ;  /* 0x0000006302637223 */ /* 0x000fca000001080f */
        /* <DEDUP_REMOVED lines=26> */
[----:B------:R-:W-:Y:S06]  /*23c60*/  QGMMA.64x128x32.F32.E4M3.E4M3 R24, R168, gdesc[UR4], R24, gsb0 ;  /* 0x01e00004a8187df3 */ /* 0x000fec0008000818 */
        /* <DEDUP_REMOVED lines=36> */
[----:B------:R-:W-:-:S06]  /*23eb0*/  WARPGROUP.DEPBAR.LE gsb0, 0x0 ;  /* 0x00008000000079c5 */ /* 0x000fcc0000010000 */
        /* <DEDUP_REMOVED lines=50> */
[C-C-:B------:R-:W-:Y:S01]  /*241e0*/  FFMA.FTZ R6, R2.reuse, R102, -R15.reuse ;  /* 0x0000006602067223 */ /* 0x140fe2000001080f */
[----:B------:R-:W-:-:S05]  /*241f0*/  FFMA.FTZ R102, R2, R103, -R15 ;  /* 0x0000006702667223 */ /* 0x000fca000001080f */
        /* <DEDUP_REMOVED lines=19> */
[----:B------:R-:W-:Y:S01]  /*24330*/  MUFU.EX2 R96, R96 ;  /* 0x0000006000607308 */ /* 0x000fe20000000800 */
[----:B----4-:R-:W-:-:S07]  /*24340*/  FADD.FTZ R103, R93, R164 ;  /* 0x000000a45d677221 */ /* 0x010fce0000010000 */
[----:B------:R-:W1:Y:S01]  /*24350*/  MUFU.EX2 R98, R98 ;  /* 0x0000006200627308 */ /* 0x000e620000000800 */
[----:B---3--:R-:W-:-:S07]  /*24360*/  FADD.FTZ R163, R95, R166 ;  /* 0x000000a65fa37221 */ /* 0x008fce0000010000 */
[----:B------:R-:W-:Y:S08]  /*24370*/  MUFU.EX2 R97, R97 ;  /* 0x0000006100617308 */ /* 0x000ff00000000800 */
[----:B------:R-:W3:Y:S01]  /*24380*/  MUFU.EX2 R99, R99 ;  /* 0x0000006300637308 */ /* 0x000ee20000000800 */
[----:B-1----:R-:W-:-:S07]  /*24390*/  FADD.FTZ R164, R98, R163 ;  /* 0x000000a362a47221 */ /* 0x002fce0000010000 */
[----:B------:R-:W1:Y:S08]  /*243a0*/  MUFU.EX2 R100, R100 ;  /* 0x0000006400647308 */ /* 0x000e700000000800 */
[----:B------:R4:W5:Y:S01]  /*243b0*/  MUFU.EX2 R15, R6 ;  /* 0x00000006000f7308 */ /* 0x0009620000000800 */
[----:B---3--:R-:W-:-:S07]  /*243c0*/  FADD.FTZ R164, R99, R164 ;  /* 0x000000a463a47221 */ /* 0x008fce0000010000 */
[----:B------:R-:W3:Y:S01]  /*243d0*/  MUFU.EX2 R11, R11 ;  /* 0x0000000b000b7308 */ /* 0x000ee20000000800 */
[----:B----4-:R-:W-:-:S04]  /*243e0*/  FADD.FTZ R6, R96, R103 ;  /* 0x0000006760067221 */ /* 0x010fc80000010000 */
[----:B--2---:R-:W-:-:S03]  /*243f0*/  FADD.FTZ R5, R97, R6 ;  /* 0x0000000661057221 */ /* 0x004fc60000010000 */
[----:B------:R-:W2:Y:S01]  /*24400*/  MUFU.EX2 R102, R102 ;  /* 0x0000006600667308 */ /* 0x000ea20000000800 */
[----:B-1----:R-:W-:-:S01]  /*24410*/  FADD.FTZ R6, R100, R5 ;  /* 0x0000000564067221 */ /* 0x002fc20000010000 */
[----:B-----5:R-:W-:-:S03]  /*24420*/  FADD.FTZ R5, R15, R164 ;  /* 0x000000a40f057221 */ /* 0x020fc60000010000 */
[----:B---3--:R-:W-:Y:S01]  /*24430*/  FADD.FTZ R6, R11, R6 ;  /* 0x000000060b067221 */ /* 0x008fe20000010000 */
[----:B--2---:R-:W-:-:S01]  /*24440*/  FADD.FTZ R5, R102, R5 ;  /* 0x0000000566057221 */ /* 0x004fc20000010000 */
[----:B0-----:R-:W-:Y:S06]  /*24450*/  @!P1 BRA `(.L_x_1532) ;  /* 0x0000000000049947 */ /* 0x001fec0003800000 */
[----:B------:R-:W-:Y:S01]  /*24460*/  BPT.TRAP 0x1 ;  /* 0x000000040000795c */ /* 0x000fe20000300000 */
.L_x_1532:
[----:B------:R-:W-:Y:S01]  /*24470*/  F2FP.SATFINITE.E4M3.F32.PACK_AB_MERGE_C R154, R155, R154, RZ ;  /* 0x0000009a9b9a723e */ /* 0x000fe200048070ff */
[----:B------:R-:W-:Y:S01]  /*24480*/  FMUL.FTZ R24, R24, R9 ;  /* 0x0000000918187220 */ /* 0x000fe20000410000 */
[----:B------:R-:W-:Y:S01]  /*24490*/  F2FP.SATFINITE.E4M3.F32.PACK_AB_MERGE_C R100, R11, R100, RZ ;  /* 0x000000640b64723e */ /* 0x000fe200048070ff */
        /* <DEDUP_REMOVED lines=95> */
[----:B0-----:R-:W-:Y:S01]  /*24a90*/  IMAD.MOV.U32 R11, RZ, RZ, R188 ;  /* 0x000000ffff0b7224 */ /* 0x001fe200078e00bc */
        /* <DEDUP_REMOVED lines=15> */
[----:B------:R-:W-:Y:S01]  /*24b90*/  F2FP.SATFINITE.E4M3.F32.PACK_AB_MERGE_C R171, R99, R98, R15 ;  /* 0x0000006263ab723e */ /* 0x000fe2000480700f */
[----:B------:R-:W-:Y:S06]  /*24ba0*/  @P1 BRA `(.L_x_1533) ;  /* 0xffffffcc007c1947 */ /* 0x000fec000383ffff */
[----:B------:R-:W-:-:S07]  /*24bb0*/  IMAD.MOV.U32 R189, RZ, RZ, R12 ;  /* 0x000000ffffbd7224 */ /* 0x000fce00078e000c */
.L_x_1522:
[----:B------:R-:W-:-:S13]  /*24bc0*/  ISETP.GE.AND P1, PT, R4, R209, PT ;  /* 0x000000d10400720c */ /* 0x000fda0003f26270 */
[----:B------:R-:W-:Y:S05]  /*24bd0*/  @!P1 BRA `(.L_x_1534) ;  /* 0x0000004c00b49947 */ /* 0x000fea0003800000 */
[----:B------:R-:W-:Y:S02]  /*24be0*/  IMAD.MOV.U32 R7, RZ, RZ, R0 ;  /* 0x000000ffff077224 */ /* 0x000fe400078e0000 */
[----:B------:R-:W-:Y:S02]  /*24bf0*/  IMAD.MOV.U32 R9, RZ, RZ, R3 ;  /* 0x000000ffff097224 */ /* 0x000fe400078e0003 */
[----:B------:R-:W-:-:S07]  /*24c00*/  IMAD.MOV.U32 R10, RZ, RZ, R188 ;  /* 0x000000ffff0a7224 */ /* 0x000fce00078e00bc */
.L_x_1553:
        /* <DEDUP_REMOVED lines=9> */
.L_x_1536:
        /* <DEDUP_REMOVED lines=8> */
.L_x_1537:
[----:B------:R-:W-:Y:S04]  /*24d20*/  BSSY B0, `(.L_x_1535) ;  /* 0x0000004000007945 */ /* 0x000fe80003800000 */
[----:B-1----:R-:W-:Y:S05]  /*24d30*/  @P2 BRA `(.L_x_1538) ;  /* 0x0000000000082947 */ /* 0x002fea0003800000 */
[----:B------:R-:W1:Y:S02]  /*24d40*/  SYNCS.PHASECHK.TRANS64.TRYWAIT P2, [R3+URZ+0x29830], R0 ;  /* 0x02983000030075a7 */ /* 0x000e64000804017f */
[----:B-1----:R-:W-:Y:S05]  /*24d50*/  @!P2 BRA `(.L_x_1539) ;  /* 0x0000011c00fca947 */ /* 0x002fea0003800000 */
.L_x_1538:
[----:B------:R-:W-:Y:S05]  /*24d60*/  BSYNC B0 ;  /* 0x0000000000007941 */ /* 0x000fea0003800000 */
.L_x_1535:
        /* <DEDUP_REMOVED lines=28> */
[----:B------:R-:W-:Y:S01]  /*24f30*/  VIADD R88, R12, 0x2 ;  /* 0x000000020c587836 */ /* 0x000fe20000000000 */
[----:B0-----:R-:W-:Y:S01]  /*24f40*/  SHF.R.U32.HI R0, RZ, 0x7, R0 ;  /* 0x00000007ff007819 */ /* 0x001fe20000011600 */
[----:B------:R-:W-:Y:S01]  /*24f50*/  UMOV UR32, UR24 ;  /* 0x0000001800207c82 */ /* 0x000fe20008000000 */
[----:B------:R-:W-:Y:S01]  /*24f60*/  R2UR UR34, R14 ;  /* 0x000000000e2272ca */ /* 0x000fe200000e0000 */
[----:B------:R-:W-:Y:S01]  /*24f70*/  UMOV UR33, UR25 ;  /* 0x0000001900217c82 */ /* 0x000fe20008000000 */
[----:B------:R-:W-:Y:S01]  /*24f80*/  R2UR UR35, R15 ;  /* 0x000000000f2372ca */ /* 0x000fe200000e0000 */
[----:B------:R-:W-:Y:S01]  /*24f90*/  VIADD R0, R0, 0x8 ;  /* 0x0000000800007836 */ /* 0x000fe20000000000 */
[----:B------:R-:W-:Y:S01]  /*24fa0*/  R2UR UR6, R88 ;  /* 0x00000000580672ca */ /* 0x000fe200000e0000 */
[C---:B------:R-:W-:Y:S01]  /*24fb0*/  VIADD R20, R12.reuse, 0x82 ;  /* 0x000000820c147836 */ /* 0x040fe20000000000 */
[----:B------:R-:W-:Y:S01]  /*24fc0*/  R2UR UR7, R89 ;  /* 0x00000000590772ca */ /* 0x000fe200000e0000 */
[----:B------:R-:W-:Y:S01]  /*24fd0*/  IMAD.MOV.U32 R21, RZ, RZ, -0x7fffffe0 ;  /* 0x80000020ff157424 */ /* 0x000fe200078e00ff */
        /* <DEDUP_REMOVED lines=229> */
.L_x_1541:
[----:B------:R-:W-:Y:S01]  /*25e30*/  SHF.L.U32 R0, R10, 0x1f, RZ ;  /* 0x0000001f0a007819 */ /* 0x000fe200000006ff */
[----:B------:R-:W-:-:S04]  /*25e40*/  IMAD R3, R189, 0x8, R16 ;  /* 0x00000008bd037824 */ /* 0x000fc800078e0210 */
[----:B------:R0:W1:Y:S01]  /*25e50*/  SYNCS.PHASECHK.TRANS64.TRYWAIT P1, [R3+URZ+0x29850], R0 ;  /* 0x02985000030075a7 */ /* 0x000062000802017f */
[----:B------:R-:W-:Y:S05]  /*25e60*/  @!P3 BRA `(.L_x_1542) ;  /* 0x000000000004b947 */ /* 0x000fea0003800000 */
[----:B------:R-:W-:Y:S01]  /*25e70*/  BPT.TRAP 0x1 ;  /* 0x000000040000795c */ /* 0x000fe20000300000 */
.L_x_1542:
[----:B-1----:R-:W-:Y:S05]  /*25e80*/  @P1 BRA `(.L_x_1540) ;  /* 0x0000000000081947 */ /* 0x002fea0003800000 */
[----:B------:R-:W1:Y:S02]  /*25e90*/  SYNCS.PHASECHK.TRANS64.TRYWAIT P1, [R3+URZ+0x29850], R0 ;  /* 0x02985000030075a7 */ /* 0x000e64000802017f */
[----:B-1----:R-:W-:Y:S05]  /*25ea0*/  @!P1 BRA `(.L_x_1543) ;  /* 0x0000010c00bc9947 */ /* 0x002fea0003800000 */
.L_x_1540:
        /* <DEDUP_REMOVED lines=10> */
[----:B------:R-:W-:Y:S01]  /*25f50*/  LOP3.LUT R0, R0, 0x10000, RZ, 0xfc, !PT ;  /* 0x0001000000007812 */ /* 0x000fe200078efcff */
[----:B------:R-:W-:Y:S01]  /*25f60*/  IMAD.IADD R21, R210, 0x1, R203 ;  /* 0x00000001d2157824 */ /* 0x000fe200078e02cb */
[----:B------:R-:W-:-:S03]  /*25f70*/  ISETP.NE.AND P1, PT, R214, 0x1, PT ;  /* 0x00000001d600780c */ /* 0x000fc60003f25270 */
[----:B------:R-:W-:-:S04]  /*25f80*/  IMAD R12, R189, 0x500, R0 ;  /* 0x00000500bd0c7824 */ /* 0x000fc800078e0200 */
[C---:B------:R-:W-:Y:S01]  /*25f90*/  VIADD R14, R12.reuse, 0x100 ;  /* 0x000001000c0e7836 */ /* 0x040fe20000000000 */
[----:B------:R-:W-:-:S05]  /*25fa0*/  R2UR UR6, R12 ;  /* 0x000000000c0672ca */ /* 0x000fca00000e0000 */
[----:B------:R-:W1:Y:S08]  /*25fb0*/  @P1 LDC R0, c[0x0][0x44c] ;  /* 0x00011300ff001b82 */ /* 0x000e700000000800 */
[----:B------:R-:W-:Y:S01]  /*25fc0*/  QGMMA.64x128x32.F32.E4M3.E4M3 R24, R184, gdesc[UR4], R24, gsb0 ;  /* 0x01e00004b8187df3 */ /* 0x000fe20008000818 */
[----:B------:R-:W-:Y:S01]  /*25fd0*/  R2UR UR6, R14 ;  /* 0x000000000e0672ca */ /* 0x000fe200000e0000 */
[----:B------:R-:W-:Y:S01]  /*25fe0*/  VIADD R14, R12, 0x200 ;  /* 0x000002000c0e7836 */ /* 0x000fe20000000000 */
[----:B------:R-:W-:Y:S01]  /*25ff0*/  R2UR UR7, R15 ;  /* 0x000000000f0772ca */ /* 0x000fe200000e0000 */
[----:B------:R-:W-:Y:S01]  /*26000*/  IMAD.MOV.U32 R15, RZ, RZ, -0x3ffffff0 ;  /* 0xc0000010ff0f7424 */ /* 0x000fe200078e00ff */
[----:B------:R-:W2:Y:S01]  /*26010*/  @P1 LDC R10, c[0x0][0x450] ;  /* 0x00011400ff0a1b82 */ /* 0x000ea20000000800 */
[----:B0-----:R-:W-:Y:S01]  /*26020*/  SHF.R.U32.HI R20, RZ, 0x7, R20 ;  /* 0x00000007ff147819 */ /* 0x001fe20000011614 */
[----:B-1----:R-:W-:-:S04]  /*26030*/  @P1 IMAD.HI.U32 R3, R21, R0, RZ ;  /* 0x0000000015031227 */ /* 0x002fc800078e00ff */
[----:B------:R-:W-:-:S04]  /*26040*/  @!P0 IMAD R0, R11, 0x8, R16 ;  /* 0x000000080b008824 */ /* 0x000fc800078e0210 */
[----:B------:R-:W-:Y:S01]  /*26050*/  @!P0 VIADD R0, R0, 0x29840 ;  /* 0x0002984000008836 */ /* 0x000fe20000000000 */
[----:B--2---:R-:W-:Y:S02]  /*26060*/  @P1 SHF.R.U32.HI R21, RZ, R10, R3 ;  /* 0x0000000aff151219 */ /* 0x004fe40000011603 */
[----:B------:R-:W-:Y:S02]  /*26070*/  ISETP.GE.AND P1, PT, R213, 0x1, PT ;  /* 0x00000001d500780c */ /* 0x000fe40003f26270 */
[----:B------:R-:W-:Y:S01]  /*26080*/  @!P0 PRMT R0, RZ, 0x654, R0 ;  /* 0x00000654ff008816 */ /* 0x000fe20000000000 */
[----:B------:R-:W-:Y:S02]  /*26090*/  WARPGROUP.DEPBAR.LE gsb0, 0x0 ;  /* 0x00008000000079c5 */ /* 0x000fe40000010000 */
[----:B------:R-:W-:-:S06]  /*260a0*/  WARPGROUP.ARRIVE ;  /* 0x00000000000079c5 */ /* 0x000fcc0000000000 */
        /* <DEDUP_REMOVED lines=15> */
[----:B------:R-:W-:Y:S02]  /*261a0*/  R2UR UR7, R13 ;  /* 0x000000000d0772ca */ /* 0x000fe400000e0000 */
[----:B------:R-:W-:Y:S01]  /*261b0*/  IADD3 R12, -R20, 0xb, RZ ;  /* 0x0000000b140c7810 */ /* 0x000fe20007ffe1ff */
[----:B------:R-:W-:-:S05]  /*261c0*/  IMAD R20, R4, -0xa0, RZ ;  /* 0xffffff6004147824 */ /* 0x000fca00078e02ff */
[----:B------:R-:W-:-:S04]  /*261d0*/  IADD3 R3, -R195, 0x1, R20 ;  /* 0x00000001c3037810 */ /* 0x000fc80007ffe114 */
[----:B------:R-:W-:-:S05]  /*261e0*/  IADD3 R3, -R193, R3, R194 ;  /* 0x00000003c1037210 */ /* 0x000fca0007ffe1c2 */
[----:B------:R-:W-:Y:S01]  /*261f0*/  VIADD R15, R3, UR57 ;  /* 0x00000039030f7c36 */ /* 0x000fe20008000000 */
[----:B------:R-:W-:Y:S02]  /*26200*/  WARPGROUP.DEPBAR.LE gsb0, 0x0 ;  /* 0x00008000000079c5 */ /* 0x000fe40000010000 */
[----:B------:R-:W-:-:S06]  /*26210*/  WARPGROUP.ARRIVE ;  /* 0x00000000000079c5 */ /* 0x000fcc0000000000 */
[----:B------:R-:W-:Y:S01]  /*26220*/  QGMMA.64x128x32.F32.E4M3.E4M3 R24, R168, gdesc[UR4], R24, gsb0 ;  /* 0x01e00004a8187df3 */ /* 0x000fe20008000818 */
[----:B------:R-:W-:-:S06]  /*26230*/  ULOP3.LUT UR6, URZ, UR58, URZ, 0x33, !UPT ;  /* 0x0000003a3f067292 */ /* 0x000fcc000f8e333f */
[----:B------:R-:W-:Y:S01]  /*26240*/  VIADD R14, R3, UR6 ;  /* 0x00000006030e7c36 */ /* 0x000fe20008000000 */
[----:B------:R-:W-:Y:S02]  /*26250*/  WARPGROUP.DEPBAR.LE gsb0, 0x0 ;  /* 0x00008000000079c5 */ /* 0x000fe40000010000 */
[----:B------:R-:W0:Y:S01]  /*26260*/  SHFL.IDX PT, R169, R21, RZ, 0x1c1f ;  /* 0x001c1fff15a97589 */ /* 0x000e2200000e0000 */
[----:B------:R1:W-:Y:S06]  /*26270*/  BAR.ARV R12, 0x100 ;  /* 0x0004000c0000751d */ /* 0x0003ec0000002000 */
[----:B------:R2:W-:Y:S02]  /*26280*/  @!P0 SYNCS.ARRIVE.TRANS64.RED.A1T0 RZ, [R0+URZ], RZ ;  /* 0x000000ff00ff89a7 */ /* 0x0005e4000810043f */
[----:B--2---:R-:W-:-:S02]  /*26290*/  IMAD.IADD R0, R20, 0x1, -R195 ;  /* 0x0000000114007824 */ /* 0x004fc400078e0ac3 */
[--C-:B0-----:R-:W-:Y:S02]  /*262a0*/  IMAD.IADD R10, R15, 0x1, R169.reuse ;  /* 0x000000010f0a7824 */ /* 0x101fe400078e02a9 */
        /* <DEDUP_REMOVED lines=14> */
.L_x_1546:
[----:B------:R-:W-:-:S05]  /*26390*/  IMAD.U32 R168, RZ, RZ, UR54 ;  /* 0x00000036ffa87e24 */ /* 0x000fca000f8e00ff */
[----:B------:R-:W-:-:S13]  /*263a0*/  ISETP.NE.AND P1, PT, R168, 0x1, PT ;  /* 0x00000001a800780c */ /* 0x000fda0003f25270 */
[----:B------:R-:W0:Y:S02]  /*263b0*/  @P1 LDC.64 R12, c[0x0][0x9e8] ;  /* 0x00027a00ff0c1b82 */ /* 0x000e240000000a00 */
[----:B0-----:R-:W-:-:S05]  /*263c0*/  @P1 IMAD.HI.U32 R12, R169, R12, RZ ;  /* 0x0000000ca90c1227 */ /* 0x001fca00078e00ff */
[----:B------:R-:W-:-:S07]  /*263d0*/  @P1 SHF.R.U32.HI R169, RZ, R13, R12 ;  /* 0x0000000dffa91219 */ /* 0x000fce000001160c */
.L_x_1547:
[----:B------:R-:W-:Y:S05]  /*263e0*/  BSYNC B0 ;  /* 0x0000000000007941 */ /* 0x000fea0003800000 */
.L_x_1545:
[----:B------:R-:W-:-:S05]  /*263f0*/  IMAD R169, R169, R168, R0 ;  /* 0x000000a8a9a97224 */ /* 0x000fca00078e0200 */
[----:B------:R-:W-:Y:S02]  /*26400*/  VIADDMNMX R10, R169, R168, R10, PT ;  /* 0x000000a8a90a7246 */ /* 0x000fe4000380010a */
[----:B------:R-:W-:-:S07]  /*26410*/  VIMNMX R3, R3, R169, !PT ;  /* 0x000000a903037248 */ /* 0x000fce0007fe0100 */
.L_x_1544:
        /* <DEDUP_REMOVED lines=231> */
[----:B------:R-:W-:Y:S01]  /*27290*/  ISETP.GE.AND P6, PT, R213, 0x1, PT ;  /* 0x00000001d500780c */ /* 0x000fe20003fc6270 */
        /* <DEDUP_REMOVED lines=15> */
.L_x_1550:
[----:B------:R-:W-:-:S05]  /*27390*/  IMAD.U32 R10, RZ, RZ, UR54 ;  /* 0x00000036ff0a7e24 */ /* 0x000fca000f8e00ff */
[----:B------:R-:W-:-:S13]  /*273a0*/  ISETP.NE.AND P6, PT, R10, 0x1, PT ;  /* 0x000000010a00780c */ /* 0x000fda0003fc5270 */
[----:B------:R-:W0:Y:S02]  /*273b0*/  @P6 LDC.64 R12, c[0x0][0x9e8] ;  /* 0x00027a00ff0c6b82 */ /* 0x000e240000000a00 */
[----:B0-----:R-:W-:-:S05]  /*273c0*/  @P6 IMAD.HI.U32 R12, R3, R12, RZ ;  /* 0x0000000c030c6227 */ /* 0x001fca00078e00ff */
[----:B------:R-:W-:-:S07]  /*273d0*/  @P6 SHF.R.U32.HI R3, RZ, R13, R12 ;  /* 0x0000000dff036219 */ /* 0x000fce000001160c */
.L_x_1551:
[----:B------:R-:W-:Y:S05]  /*273e0*/  BSYNC B0 ;  /* 0x0000000000007941 */ /* 0x000fea0003800000 */
.L_x_1549:
[----:B------:R-:W-:-:S05]  /*273f0*/  IMAD R0, R3, R10, R0 ;  /* 0x0000000a03007224 */ /* 0x000fca00078e0200 */
[----:B------:R-:W-:Y:S02]  /*27400*/  VIADDMNMX R15, R0, R10, R15, PT ;  /* 0x0000000a000f7246 */ /* 0x000fe4000380010f */
[----:B------:R-:W-:-:S07]  /*27410*/  VIMNMX R14, R14, R0, !PT ;  /* 0x000000000e0e7248 */ /* 0x000fce0007fe0100 */
.L_x_1548:
        /* <DEDUP_REMOVED lines=97> */
[----:B------:R-:W-:Y:S02]  /*27a30*/  FMNMX.FTZ R10, R101, R0, !PT ;  /* 0x00000000650a7209 */ /* 0x000fe40007810000 */
        /* <DEDUP_REMOVED lines=12> */
[C---:B------:R-:W-:Y:S02]  /*27b00*/  ISETP.LT.OR P3, PT, R15.reuse, 0x91, P3 ;  /* 0x000000910f00780c */ /* 0x040fe40001f61670 */
[C---:B------:R-:W-:Y:S02]  /*27b10*/  ISETP.GT.AND P1, PT, R14.reuse, 0x60, !P1 ;  /* 0x000000600e00780c */ /* 0x040fe40004f24270 */
[----:B------:R-:W-:Y:S02]  /*27b20*/  ISETP.GT.AND P4, PT, R14, 0x91, !P4 ;  /* 0x000000910e00780c */ /* 0x000fe40006784270 */
[----:B------:R-:W-:Y:S02]  /*27b30*/  ISETP.LT.OR P1, PT, R15, 0x61, P1 ;  /* 0x000000610f00780c */ /* 0x000fe40000f21670 */
[----:B0-----:R-:W-:-:S02]  /*27b40*/  FMNMX.FTZ R12, R10, R3, !PT ;  /* 0x000000030a0c7209 */ /* 0x001fc40007810000 */
[----:B------:R-:W-:Y:S02]  /*27b50*/  FSEL R106, R106, -INF , !P1 ;  /* 0xff8000006a6a7808 */ /* 0x000fe40004800000 */
[----:B------:R-:W-:Y:S01]  /*27b60*/  LOP3.LUT P1, RZ, R17, 0x800, RZ, 0xc0, !PT ;  /* 0x0000080011ff7812 */ /* 0x000fe2000782c0ff */
[----:B------:R-:W0:Y:S01]  /*27b70*/  SHFL.BFLY PT, R3, R12, 0x1, 0x1f ;  /* 0x0c201f000c037f89 */ /* 0x000e2200000e0000 */
[----:B------:R-:W-:Y:S02]  /*27b80*/  FSEL R98, R98, -INF , !P3 ;  /* 0xff80000062627808 */ /* 0x000fe40005800000 */
[----:B------:R-:W-:Y:S02]  /*27b90*/  ISETP.GT.AND P1, PT, R14, 0x61, !P1 ;  /* 0x000000610e00780c */ /* 0x000fe40004f24270 */
[C---:B------:R-:W-:Y:S02]  /*27ba0*/  ISETP.LT.OR P4, PT, R15.reuse, 0x92, P4 ;  /* 0x000000920f00780c */ /* 0x040fe40002781670 */
[----:B------:R-:W-:-:S02]  /*27bb0*/  ISETP.LT.OR P1, PT, R15, 0x62, P1 ;  /* 0x000000620f00780c */ /* 0x000fc40000f21670 */
[C---:B------:R-:W-:Y:S02]  /*27bc0*/  ISETP.GT.AND P5, PT, R14.reuse, 0x98, !P5 ;  /* 0x000000980e00780c */ /* 0x040fe40006fa4270 */
        /* <DEDUP_REMOVED lines=8> */
[----:B------:R-:W-:Y:S02]  /*27c50*/  LOP3.LUT P1, RZ, R17, 0x200, RZ, 0xc0, !PT ;  /* 0x0000020011ff7812 */ /* 0x000fe4000782c0ff */
[----:B0-----:R-:W-:Y:S02]  /*27c60*/  FMNMX.FTZ R3, R12, R3, !PT ;  /* 0x000000030c037209 */ /* 0x001fe40007810000 */
[----:B------:R-:W-:-:S02]  /*27c70*/  ISETP.GT.AND P1, PT, R14, 0x69, !P1 ;  /* 0x000000690e00780c */ /* 0x000fc40004f24270 */
[----:B------:R-:W-:Y:S01]  /*27c80*/  ISETP.NE.AND P3, PT, R212, 0x3, PT ;  /* 0x00000003d400780c */ /* 0x000fe20003f65270 */
[----:B------:R-:W-:-:S01]  /*27c90*/  FFMA.FTZ R0, R2, R3, -8 ;  /* 0xc100000002007423 */ /* 0x000fc20000010003 */
        /* <DEDUP_REMOVED lines=58> */
[C---:B------:R-:W-:Y:S02]  /*28040*/  ISETP.GT.AND P1, PT, R14.reuse, RZ, !P6 ;  /* 0x000000ff0e00720c */ /* 0x040fe40007724270 */
        /* <DEDUP_REMOVED lines=8> */
[C-C-:B------:R-:W-:Y:S01]  /*280d0*/  FFMA.FTZ R12, R2.reuse, R169, -R0.reuse ;  /* 0x000000a9020c7223 */ /* 0x140fe20000010800 */
[----:B------:R-:W-:Y:S01]  /*280e0*/  FMNMX.FTZ R169, R155, R128, !PT ;  /* 0x000000809ba97209 */ /* 0x000fe20007810000 */
[C-C-:B------:R-:W-:Y:S01]  /*280f0*/  FFMA.FTZ R152, R2.reuse, R152, -R0.reuse ;  /* 0x0000009802987223 */ /* 0x140fe20000010800 */
[----:B------:R-:W-:-:S01]  /*28100*/  FFMA.FTZ R15, R2, R109, -R0 ;  /* 0x0000006d020f7223 */ /* 0x000fc20000010800 */
[----:B------:R-:W-:Y:S01]  /*28110*/  FSEL R103, R103, -INF , !P2 ;  /* 0xff80000067677808 */ /* 0x000fe20005000000 */
[----:B------:R-:W-:-:S01]  /*28120*/  FFMA.FTZ R156, R2, R112, -R0 ;  /* 0x00000070029c7223 */ /* 0x000fc20000010800 */
        /* <DEDUP_REMOVED lines=10> */
[----:B0-----:R-:W-:-:S01]  /*281d0*/  FFMA.FTZ R152, R2, R108, -R0 ;  /* 0x0000006c02987223 */ /* 0x001fc20000010800 */
        /* <DEDUP_REMOVED lines=73> */
[----:B------:R-:W-:Y:S01]  /*28670*/  FMNMX.FTZ R108, R102, R109, !PT ;  /* 0x0000006d666c7209 */ /* 0x000fe20007810000 */
[C-C-:B------:R-:W-:Y:S01]  /*28680*/  FFMA.FTZ R109, R2.reuse, R113, -R0.reuse ;  /* 0x00000071026d7223 */ /* 0x140fe20000010800 */
[----:B------:R-:W-:-:S02]  /*28690*/  FFMA.FTZ R113, R2, R117, -R0 ;  /* 0x0000007502717223 */ /* 0x000fc40000010800 */
[----:B------:R-:W-:-:S03]  /*286a0*/  FMNMX.FTZ R148, R103, R108, !PT ;  /* 0x0000006c67947209 */ /* 0x000fc60007810000 */
[----:B------:R-:W-:Y:S02]  /*286b0*/  MUFU.EX2 R108, R156 ;  /* 0x0000009c006c7308 */ /* 0x000fe40000000800 */
[----:B------:R-:W0:Y:S06]  /*286c0*/  SHFL.BFLY PT, R169, R148, 0x2, 0x1f ;  /* 0x0c401f0094a97f89 */ /* 0x000e2c00000e0000 */
[----:B------:R-:W-:Y:S08]  /*286d0*/  MUFU.EX2 R145, R145 ;  /* 0x0000009100917308 */ /* 0x000ff00000000800 */
[----:B------:R-:W-:Y:S08]  /*286e0*/  MUFU.EX2 R138, R181 ;  /* 0x000000b5008a7308 */ /* 0x000ff00000000800 */
[----:B------:R-:W-:Y:S01]  /*286f0*/  MUFU.EX2 R149, R149 ;  /* 0x0000009500957308 */ /* 0x000fe20000000800 */
[----:B0-----:R-:W-:-:S02]  /*28700*/  FMNMX.FTZ R169, R148, R169, !PT ;  /* 0x000000a994a97209 */ /* 0x001fc40007810000 */
[----:B------:R-:W-:-:S03]  /*28710*/  FSEL R148, R3, RZ, P1 ;  /* 0x000000ff03947208 */ /* 0x000fc60000800000 */
[----:B------:R-:W0:Y:S02]  /*28720*/  SHFL.BFLY PT, R116, R169, 0x1, 0x1f ;  /* 0x0c201f00a9747f89 */ /* 0x000e2400000e0000 */
[----:B------:R-:W-:Y:S01]  /*28730*/  MUFU.EX2 R140, R183 ;  /* 0x000000b7008c7308 */ /* 0x000fe20000000800 */
[----:B------:R-:W-:-:S04]  /*28740*/  FADD.FTZ R9, -R148, R9 ;  /* 0x0000000994097221 */ /* 0x000fc80000010100 */
[----:B------:R-:W-:-:S03]  /*28750*/  FMUL.FTZ R9, R2, R9 ;  /* 0x0000000902097220 */ /* 0x000fc60000410000 */
[----:B------:R-:W-:Y:S08]  /*28760*/  MUFU.EX2 R121, R121 ;  /* 0x0000007900797308 */ /* 0x000ff00000000800 */
[----:B------:R-:W1:Y:S01]  /*28770*/  MUFU.EX2 R9, R9 ;  /* 0x0000000900097308 */ /* 0x000e620000000800 */
[----:B0-----:R-:W-:-:S07]  /*28780*/  FMNMX.FTZ R0, R169, R116, !PT ;  /* 0x00000074a9007209 */ /* 0x001fce0007810000 */
[----:B------:R-:W-:Y:S01]  /*28790*/  MUFU.EX2 R142, R185 ;  /* 0x000000b9008e7308 */ /* 0x000fe20000000800 */
[----:B------:R-:W-:Y:S01]  /*287a0*/  FSETP.NEU.FTZ.AND P1, PT, R0, -INF , PT ;  /* 0xff8000000000780b */ /* 0x000fe20003f3d000 */
[----:B------:R-:W-:-:S03]  /*287b0*/  FFMA.FTZ R117, R2, R0, -8 ;  /* 0xc100000002757423 */ /* 0x000fc60000010000 */
[----:B------:R-:W-:-:S03]  /*287c0*/  FSEL R160, R0, RZ, P1 ;  /* 0x000000ff00a07208 */ /* 0x000fc60000800000 */
[----:B------:R-:W-:Y:S01]  /*287d0*/  MUFU.EX2 R125, R125 ;  /* 0x0000007d007d7308 */ /* 0x000fe20000000800 */
[----:B------:R-:W-:Y:S01]  /*287e0*/  FSEL R117, R117, RZ, P1 ;  /* 0x000000ff75757208 */ /* 0x000fe20000800000 */
[----:B-1----:R-:W-:Y:S01]  /*287f0*/  FFMA.FTZ R6, R9, R6, R10 ;  /* 0x0000000609067223 */ /* 0x002fe2000001000a */
[----:B------:R-:W-:-:S03]  /*28800*/  FADD.FTZ R7, -R160, R7 ;  /* 0x00000007a0077221 */ /* 0x000fc60000010100 */
[C-C-:B------:R-:W-:Y:S01]  /*28810*/  FFMA.FTZ R116, R2.reuse, R154, -R117.reuse ;  /* 0x0000009a02747223 */ /* 0x140fe20000010875 */
[----:B------:R-:W-:-:S01]  /*28820*/  FFMA.FTZ R155, R2, R155, -R117 ;  /* 0x0000009b029b7223 */ /* 0x000fc20000010875 */
[C---:B------:R-:W-:Y:S01]  /*28830*/  FMUL.FTZ R7, R2.reuse, R7 ;  /* 0x0000000702077220 */ /* 0x040fe20000410000 */
        /* <DEDUP_REMOVED lines=36> */
[----:B-1----:R-:W-:-:S01]  /*28a80*/  FADD.FTZ R147, R155, R160 ;  /* 0x000000a09b937221 */ /* 0x002fc20000010000 */
[----:B------:R-:W-:Y:S01]  /*28a90*/  FADD.FTZ R5, R157, R6 ;  /* 0x000000069d057221 */ /* 0x000fe20000010000 */
[----:B------:R-:W-:-:S01]  /*28aa0*/  FFMA.FTZ R118, R2, R118, -R117 ;  /* 0x0000007602767223 */ /* 0x000fc20000010875 */
[C-C-:B------:R-:W-:Y:S01]  /*28ab0*/  FFMA.FTZ R119, R2.reuse, R119, -R117.reuse ;  /* 0x0000007702777223 */ /* 0x140fe20000010875 */
[----:B------:R-:W-:-:S01]  /*28ac0*/  FFMA.FTZ R90, R2, R90, -R117 ;  /* 0x0000005a025a7223 */ /* 0x000fc20000010875 */
[----:B------:R-:W-:Y:S01]  /*28ad0*/  FADD.FTZ R6, R20, R5 ;  /* 0x0000000514067221 */ /* 0x000fe20000010000 */
[----:B------:R-:W-:-:S01]  /*28ae0*/  FFMA.FTZ R91, R2, R91, -R117 ;  /* 0x0000005b025b7223 */ /* 0x000fc20000010875 */
[----:B------:R-:W1:Y:S01]  /*28af0*/  MUFU.EX2 R152, R152 ;  /* 0x0000009800987308 */ /* 0x000e620000000800 */
[----:B--2---:R-:W-:-:S01]  /*28b00*/  FADD.FTZ R160, R148, R147 ;  /* 0x0000009394a07221 */ /* 0x004fc20000010000 */
        /* <DEDUP_REMOVED lines=10> */
[----:B------:R-:W-:-:S02]  /*28bb0*/  FFMA.FTZ R103, R2, R103, -R117 ;  /* 0x0000006702677223 */ /* 0x000fc40000010875 */
[----:B------:R-:W-:-:S02]  /*28bc0*/  FADD.FTZ R6, R124, R5 ;  /* 0x000000057c067221 */ /* 0x000fc40000010000 */
[----:B------:R-:W0:Y:S01]  /*28bd0*/  MUFU.EX2 R154, R154 ;  /* 0x0000009a009a7308 */ /* 0x000e220000000800 */
[----:B-1----:R-:W-:-:S07]  /*28be0*/  FADD.FTZ R160, R152, R147 ;  /* 0x0000009398a07221 */ /* 0x002fce0000010000 */
[----:B------:R-:W1:Y:S01]  /*28bf0*/  MUFU.EX2 R167, R167 ;  /* 0x000000a700a77308 */ /* 0x000e620000000800 */
[----:B--2---:R-:W-:-:S07]  /*28c00*/  FADD.FTZ R147, R163, R160 ;  /* 0x000000a0a3937221 */ /* 0x004fce0000010000 */
        /* <DEDUP_REMOVED lines=25> */
[----:B------:R-:W-:-:S06]  /*28da0*/  FADD.FTZ R6, R140, R147 ;  /* 0x000000938c067221 */ /* 0x000fcc0000010000 */
[----:B------:R-:W2:Y:S01]  /*28db0*/  MUFU.EX2 R123, R123 ;  /* 0x0000007b007b7308 */ /* 0x000ea20000000800 */
[----:B0-----:R-:W-:-:S07]  /*28dc0*/  FADD.FTZ R5, R150, R5 ;  /* 0x0000000596057221 */ /* 0x001fce0000010000 */
[----:B------:R-:W0:Y:S01]  /*28dd0*/  MUFU.EX2 R126, R126 ;  /* 0x0000007e007e7308 */ /* 0x000e220000000800 */
[----:B-1----:R-:W-:-:S01]  /*28de0*/  FADD.FTZ R160, R122, R5 ;  /* 0x000000057aa07221 */ /* 0x002fc20000010000 */
[----:B------:R-:W-:-:S04]  /*28df0*/  FADD.FTZ R5, R121, R6 ;  /* 0x0000000679057221 */ /* 0x000fc80000010000 */
[----:B------:R-:W-:Y:S02]  /*28e00*/  FADD.FTZ R6, R142, R5 ;  /* 0x000000058e067221 */ /* 0x000fe40000010000 */
[----:B------:R-:W1:Y:S01]  /*28e10*/  MUFU.EX2 R127, R127 ;  /* 0x0000007f007f7308 */ /* 0x000e620000000800 */
[----:B--2---:R-:W-:-:S01]  /*28e20*/  FADD.FTZ R147, R123, R160 ;  /* 0x000000a07b937221 */ /* 0x004fc20000010000 */
[----:B------:R-:W-:-:S06]  /*28e30*/  FADD.FTZ R5, R125, R6 ;  /* 0x000000067d057221 */ /* 0x000fcc0000010000 */
        /* <DEDUP_REMOVED lines=78> */
[----:B--2---:R-:W-:-:S03]  /*29320*/  FADD.FTZ R6, R101, R6 ;  /* 0x0000000665067221 */ /* 0x004fc60000010000 */
[----:B0-----:R-:W-:Y:S01]  /*29330*/  FADD.FTZ R5, R103, R160 ;  /* 0x000000a067057221 */ /* 0x001fe20000010000 */
[----:B------:R-:W-:Y:S06]  /*29340*/  @!P3 BRA `(.L_x_1552) ;  /* 0x000000000004b947 */ /* 0x000fec0003800000 */
[----:B------:R-:W-:Y:S01]  /*29350*/  BPT.TRAP 0x1 ;  /* 0x000000040000795c */ /* 0x000fe20000300000 */
.L_x_1552:
        /* <DEDUP_REMOVED lines=19> */
[----:B------:R-:W-:Y:S01]  /*29490*/  FMUL.FTZ R36, R36, R9 ;  /* 0x0000000924247220 */ /* 0x000fe20000410000 */
        /* <DEDUP_REMOVED lines=95> */
[----:B------:R-:W-:Y:S06]  /*29a90*/  @P1 BRA `(.L_x_1553) ;  /* 0xffffffb0005c1947 */ /* 0x000fec000383ffff */
[----:B------:R-:W-:-:S07]  /*29aa0*/  IMAD.MOV.U32 R189, RZ, RZ, R11 ;  /* 0x000000ffffbd7224 */ /* 0x000fce00078e000b */
.L_x_1534:
[----:B------:R-:W-:Y:S01]  /*29ab0*/  ISETP.NE.AND P1, PT, R212, 0x3, PT ;  /* 0x00000003d400780c */ /* 0x000fe20003f25270 */
[----:B------:R-:W-:Y:S05]  /*29ac0*/  WARPSYNC.ALL ;  /* 0x0000000000007948 */ /* 0x000fea0003800000 */
[----:B------:R-:W-:Y:S07]  /*29ad0*/  BAR.ARV 0x8, 0x180 ;  /* 0x0206000000007b1d */ /* 0x000fee0000002000 */
[----:B------:R-:W-:Y:S05]  /*29ae0*/  @!P1 BRA `(.L_x_1554) ;  /* 0x0000000000049947 */ /* 0x000fea0003800000 */
[----:B------:R-:W-:Y:S01]  /*29af0*/  BPT.TRAP 0x1 ;  /* 0x000000040000795c */ /* 0x000fe20000300000 */
.L_x_1554:
[----:B------:R-:W-:Y:S01]  /*29b00*/  IMAD R15, R189, 0x8, R16 ;  /* 0x00000008bd0f7824 */ /* 0x000fe200078e0210 */
[----:B------:R-:W-:-:S04]  /*29b10*/  SHF.L.U32 R4, R188, 0x1f, RZ ;  /* 0x0000001fbc047819 */ /* 0x000fc800000006ff */
[----:B------:R0:W1:Y:S01]  /*29b20*/  SYNCS.PHASECHK.TRANS64.TRYWAIT P0, [R15+URZ+0x29850], R4 ;  /* 0x029850040f0075a7 */ /* 0x000062000800017f */
[----:B------:R-:W-:Y:S05]  /*29b30*/  @!P1 BRA `(.L_x_1555) ;  /* 0x0000000000049947 */ /* 0x000fea0003800000 */
[----:B------:R-:W-:Y:S01]  /*29b40*/  BPT.TRAP 0x1 ;  /* 0x000000040000795c */ /* 0x000fe20000300000 */
.L_x_1555:
[----:B------:R-:W-:-:S05]  /*29b50*/  VIADD R16, R16, 0x400 ;  /* 0x0000040010107836 */ /* 0x000fca0000000000 */
[----:B------:R-:W-:-:S04]  /*29b60*/  SHF.R.U32.HI R16, RZ, 0x4, R16 ;  /* 0x00000004ff107819 */ /* 0x000fc80000011610 */
[----:B------:R-:W-:-:S04]  /*29b70*/  LOP3.LUT R16, R16, 0x3fff, RZ, 0xc0, !PT ;  /* 0x00003fff10107812 */ /* 0x000fc800078ec0ff */
[----:B------:R-:W-:Y:S01]  /*29b80*/  LOP3.LUT R16, R16, 0x10000, RZ, 0xfc, !PT ;  /* 0x0001000010107812 */ /* 0x000fe200078efcff */
[----:B-1----:R-:W-:Y:S06]  /*29b90*/  @P0 BRA `(.L_x_1556) ;  /* 0x0000000000080947 */ /* 0x002fec0003800000 */
[----:B------:R-:W1:Y:S02]  /*29ba0*/  SYNCS.PHASECHK.TRANS64.TRYWAIT P0, [R15+URZ+0x29850], R4 ;  /* 0x029850040f0075a7 */ /* 0x000e64000800017f */
[----:B-1----:R-:W-:Y:S05]  /*29bb0*/  @!P0 BRA `(.L_x_1557) ;  /* 0x000000d0008c8947 */ /* 0x002fea0003800000 */
.L_x_1556:
        /* <DEDUP_REMOVED lines=12> */
[----:B------:R-:W-:-:S07]  /*29c80*/  ISETP.NE.AND.EX P0, PT, RZ, UR5, PT, P0 ;  /* 0x00000005ff007c0c */ /* 0x000fce000bf05300 */
[----:B------:R-:W-:Y:S01]  /*29c90*/  QGMMA.64x128x32.F32.E4M3.E4M3 R24, R184, gdesc[UR4], R24, gsb0 ;  /* 0x01e00004b8187df3 */ /* 0x000fe20008000818 */
[----:B------:R-:W-:Y:S02]  /*29ca0*/  R2UR UR6, R10 ;  /* 0x000000000a0672ca */ /* 0x000fe400000e0000 */
[----:B------:R-:W-:-:S03]  /*29cb0*/  R2UR UR7, R11 ;  /* 0x000000000b0772ca */ /* 0x000fc600000e0000 */
[----:B------:R-:W0:Y:S01]  /*29cc0*/  @P0 LDC.64 R10, c[0x0][0x9c8] ;  /* 0x00027200ff0a0b82 */ /* 0x000e220000000a00 */
[----:B------:R-:W-:-:S07]  /*29cd0*/  @P0 SHF.R.S32.HI R7, RZ, 0x1f, R215 ;  /* 0x0000001fff070819 */ /* 0x000fce00000114d7 */
        /* <DEDUP_REMOVED lines=25> */
[----:B------:R-:W1:Y:S04]  /*29e70*/  SHFL.BFLY PT, R7, R6, 0x2, 0x1f ;  /* 0x0c401f0006077f89 */ /* 0x000e6800000e0000 */
[----:B------:R-:W3:Y:S01]  /*29e80*/  SHFL.BFLY PT, R10, R5, 0x2, 0x1f ;  /* 0x0c401f00050a7f89 */ /* 0x000ee200000e0000 */
[----:B------:R-:W-:-:S02]  /*29e90*/  WARPGROUP.DEPBAR.LE gsb0, 0x0 ;  /* 0x00008000000079c5 */ /* 0x000fc40000010000 */
[----:B------:R-:W-:-:S06]  /*29ea0*/  WARPGROUP.ARRIVE ;  /* 0x00000000000079c5 */ /* 0x000fcc0000000000 */
[----:B------:R-:W-:Y:S01]  /*29eb0*/  QGMMA.64x128x32.F32.E4M3.E4M3 R24, R172, gdesc[UR4], R24, gsb0 ;  /* 0x01e00004ac187df3 */ /* 0x000fe20008000818 */
[----:B------:R-:W-:Y:S02]  /*29ec0*/  R2UR UR6, R8 ;  /* 0x00000000080672ca */ /* 0x000fe400000e0000 */
[----:B------:R-:W-:Y:S01]  /*29ed0*/  R2UR UR7, R9 ;  /* 0x00000000090772ca */ /* 0x000fe200000e0000 */
[----:B-1----:R-:W-:-:S01]  /*29ee0*/  FADD.FTZ R7, R7, R6 ;  /* 0x0000000607077221 */ /* 0x002fc20000010000 */
[----:B---3--:R-:W-:-:S04]  /*29ef0*/  FADD.FTZ R10, R10, R5 ;  /* 0x000000050a0a7221 */ /* 0x008fc80000010000 */
[----:B------:R-:W1:Y:S04]  /*29f00*/  SHFL.BFLY PT, R8, R7, 0x1, 0x1f ;  /* 0x0c201f0007087f89 */ /* 0x000e6800000e0000 */
[----:B------:R-:W0:Y:S01]  /*29f10*/  SHFL.BFLY PT, R9, R10, 0x1, 0x1f ;  /* 0x0c201f000a097f89 */ /* 0x000e2200000e0000 */
        /* <DEDUP_REMOVED lines=14> */
[----:B------:R-:W0:Y:S01]  /*2a000*/  @P1 MUFU.LG2 R7, R13 ;  /* 0x0000000d00071308 */ /* 0x000e220000000c00 */
[----:B------:R-:W-:-:S07]  /*2a010*/  ISETP.NE.AND P3, PT, R212, 0x3, PT ;  /* 0x00000003d400780c */ /* 0x000fce0003f65270 */
        /* <DEDUP_REMOVED lines=15> */
.L_x_1558:
[----:B------:R-:W-:Y:S02]  /*2a110*/  VIADD R2, R15, 0x29860 ;  /* 0x000298600f027836 */ /* 0x000fe40000000000 */
[-C--:B------:R-:W-:Y:S01]  /*2a120*/  FMUL.FTZ R93, R44, R5.reuse ;  /* 0x000000052c5d7220 */ /* 0x080fe20000410000 */
[----:B------:R-:W-:Y:S02]  /*2a130*/  IMAD.U32 R3, RZ, RZ, UR37 ;  /* 0x00000025ff037e24 */ /* 0x000fe4000f8e00ff */
[-C--:B------:R-:W-:Y:S01]  /*2a140*/  FMUL.FTZ R94, R40, R5.reuse ;  /* 0x00000005285e7220 */ /* 0x080fe20000410000 */
        /* <DEDUP_REMOVED lines=71> */
.L_x_1446:
        /* <DEDUP_REMOVED lines=9> */
[----:B------:R0:W2:Y:S01]  /*2a650*/  LDS.128 R212, [R16+0x298d0] ;  /* 0x0298d00010d47984 */ /* 0x0000a20000000c00 */
[----:B------:R-:W-:Y:S06]  /*2a660*/  BAR.ARV 0x4, 0x180 ;  /* 0x0106000000007b1d */ /* 0x000fec0000002000 */
[----:B------:R-:W-:Y:S05]  /*2a670*/  @P0 BRA `(.L_x_1560) ;  /* 0x0000003000440947 */ /* 0x000fea0003800000 */
[----:B------:R-:W3:Y:S01]  /*2a680*/  LDL R10, [R1+0x18] ;  /* 0x00001800010a7983 */ /* 0x000ee20000100800 */
[----:B------:R-:W-:Y:S01]  /*2a690*/  ULDC.64 UR4, c[0x4][0x40] ;  /* 0x0100100000047ab9 */ /* 0x000fe20000000a00 */
[----:B------:R-:W0:Y:S01]  /*2a6a0*/  S2R R14, SR_TID.X ;  /* 0x00000000000e7919 */ /* 0x000e220000002100 */
[----:B------:R-:W4:Y:S01]  /*2a6b0*/  S2R R13, SR_SWINHI ;  /* 0x00000000000d7919 */ /* 0x000f220000002f00 */
[----:B0-----:R-:W-:-:S05]  /*2a6c0*/  IMAD.SHL.U32 R2, R14, 0x4, RZ ;  /* 0x000000040e027824 */ /* 0x001fca00078e00ff */
[----:B------:R-:W-:-:S04]  /*2a6d0*/  LOP3.LUT R2, R2, 0xc, RZ, 0xc0, !PT ;  /* 0x0000000c02027812 */ /* 0x000fc800078ec0ff */
[----:B------:R-:W-:Y:S02]  /*2a6e0*/  IADD3 R4, P0, R2, UR4, RZ ;  /* 0x0000000402047c10 */ /* 0x000fe4000ff1e0ff */
[----:B------:R-:W-:Y:S02]  /*2a6f0*/  MOV R58, R16 ;  /* 0x00000010003a7202 */ /* 0x000fe40000000f00 */
[----:B----4-:R-:W-:Y:S01]  /*2a700*/  MOV R59, R13 ;  /* 0x0000000d003b7202 */ /* 0x010fe20000000f00 */
[----:B------:R-:W-:Y:S01]  /*2a710*/  IMAD.X R5, RZ, RZ, UR5, P0 ;  /* 0x00000005ff057e24 */ /* 0x000fe200080e06ff */
[----:B------:R-:W-:-:S04]  /*2a720*/  LOP3.LUT P0, R2, R14, 0x3, RZ, 0xc0, !PT ;  /* 0x000000030e027812 */ /* 0x000fc8000780c0ff */
[----:B------:R-:W-:Y:S01]  /*2a730*/  ISETP.EQ.OR P0, PT, R2, 0x3, !P0 ;  /* 0x000000030200780c */ /* 0x000fe20004702670 */
[----:B------:R0:W5:Y:S03]  /*2a740*/  LDG.E.CONSTANT R7, desc[UR60][R4.64] ;  /* 0x0000003c04077981 */ /* 0x000166000c1e9900 */
[----:B------:R-:W-:Y:S02]  /*2a750*/  SEL R86, R0, R11, P0 ;  /* 0x0000000b00567207 */ /* 0x000fe40000000000 */
[----:B------:R-:W-:Y:S02]  /*2a760*/  SEL R0, R11, R0, P0 ;  /* 0x000000000b007207 */ /* 0x000fe40000000000 */
[----:B------:R-:W-:Y:S02]  /*2a770*/  SEL R13, R28, R29, P0 ;  /* 0x0000001d1c0d7207 */ /* 0x000fe40000000000 */
[----:B------:R-:W-:Y:S01]  /*2a780*/  SEL R2, R29, R28, P0 ;  /* 0x0000001c1d027207 */ /* 0x000fe20000000000 */
[----:B------:R-:W-:Y:S01]  /*2a790*/  UMOV UR4, 0xffffffff ;  /* 0xffffffff00047882 */ /* 0x000fe20000000000 */
[----:B---3--:R-:W-:-:S03]  /*2a7a0*/  IMAD.WIDE R34, R10, 0x2, R58 ;  /* 0x000000020a227825 */ /* 0x008fc600078e023a */
[C---:B------:R-:W-:Y:S02]  /*2a7b0*/  IADD3 R33, P5, R34.reuse, 0x4060, RZ ;  /* 0x0000406022217810 */ /* 0x040fe40007fbe0ff */
[C---:B------:R-:W-:Y:S02]  /*2a7c0*/  IADD3 R31, P1, R34.reuse, 0x4040, RZ ;  /* 0x00004040221f7810 */ /* 0x040fe40007f3e0ff */
[----:B------:R-:W-:Y:S02]  /*2a7d0*/  IADD3 R11, P2, R34, 0x4020, RZ ;  /* 0x00004020220b7810 */ /* 0x000fe40007f5e0ff */
[----:B------:R-:W-:Y:S02]  /*2a7e0*/  LOP3.LUT R32, R33, 0x380, RZ, 0xc0, !PT ;  /* 0x0000038021207812 */ /* 0x000fe400078ec0ff */
[----:B------:R-:W-:Y:S02]  /*2a7f0*/  LOP3.LUT R30, R31, 0x380, RZ, 0xc0, !PT ;  /* 0x000003801f1e7812 */ /* 0x000fe400078ec0ff */
[----:B0-----:R-:W-:-:S02]  /*2a800*/  LOP3.LUT R4, R11, 0x380, RZ, 0xc0, !PT ;  /* 0x000003800b047812 */ /* 0x001fc400078ec0ff */
[----:B------:R-:W-:Y:S02]  /*2a810*/  IADD3 R5, P3, R34, 0x4000, RZ ;  /* 0x0000400022057810 */ /* 0x000fe40007f7e0ff */
[----:B------:R-:W-:Y:S02]  /*2a820*/  SHF.R.U64 R32, R32, 0x3, RZ ;  /* 0x0000000320207819 */ /* 0x000fe400000012ff */
[----:B------:R-:W-:Y:S02]  /*2a830*/  SHF.R.U64 R30, R30, 0x3, RZ ;  /* 0x000000031e1e7819 */ /* 0x000fe400000012ff */
[----:B------:R-:W-:Y:S02]  /*2a840*/  SHF.R.U64 R28, R4, 0x3, RZ ;  /* 0x00000003041c7819 */ /* 0x000fe400000012ff */
[----:B------:R-:W-:Y:S02]  /*2a850*/  LOP3.LUT R20, R5, 0x380, RZ, 0xc0, !PT ;  /* 0x0000038005147812 */ /* 0x000fe400078ec0ff */
[----:B------:R-:W-:Y:S01]  /*2a860*/  LOP3.LUT R32, R32, R33, RZ, 0x3c, !PT ;  /* 0x0000002120207212 */ /* 0x000fe200078e3cff */
[--C-:B------:R-:W-:Y:S01]  /*2a870*/  IMAD.X R33, RZ, RZ, R35.reuse, P5 ;  /* 0x000000ffff217224 */ /* 0x100fe200028e0623 */
[----:B------:R-:W-:Y:S01]  /*2a880*/  LOP3.LUT R30, R30, R31, RZ, 0x3c, !PT ;  /* 0x0000001f1e1e7212 */ /* 0x000fe200078e3cff */
[----:B------:R-:W-:Y:S01]  /*2a890*/  IMAD.X R31, RZ, RZ, R35, P1 ;  /* 0x000000ffff1f7224 */ /* 0x000fe200008e0623 */
[----:B------:R-:W-:-:S02]  /*2a8a0*/  LOP3.LUT R28, R28, R11, RZ, 0x3c, !PT ;  /* 0x0000000b1c1c7212 */ /* 0x000fc400078e3cff */
[----:B------:R-:W-:Y:S02]  /*2a8b0*/  SHF.R.U64 R20, R20, 0x3, RZ ;  /* 0x0000000314147819 */ /* 0x000fe400000012ff */
[C---:B------:R-:W-:Y:S02]  /*2a8c0*/  IADD3 R21, P4, R34.reuse, 0x60, RZ ;  /* 0x0000006022157810 */ /* 0x040fe40007f9e0ff */
[C---:B------:R-:W-:Y:S02]  /*2a8d0*/  IADD3 R15, P5, R34.reuse, 0x40, RZ ;  /* 0x00000040220f7810 */ /* 0x040fe40007fbe0ff */
[----:B------:R-:W-:Y:S02]  /*2a8e0*/  IADD3 R11, P1, R34, 0x20, RZ ;  /* 0x00000020220b7810 */ /* 0x000fe40007f3e0ff */
[----:B------:R-:W-:Y:S02]  /*2a8f0*/  LOP3.LUT R20, R20, R5, RZ, 0x3c, !PT ;  /* 0x0000000514147212 */ /* 0x000fe400078e3cff */
[----:B------:R-:W-:-:S02]  /*2a900*/  LOP3.LUT R14, R21, 0x380, RZ, 0xc0, !PT ;  /* 0x00000380150e7812 */ /* 0x000fc400078ec0ff */
[----:B------:R-:W-:Y:S02]  /*2a910*/  LOP3.LUT R10, R15, 0x380, RZ, 0xc0, !PT ;  /* 0x000003800f0a7812 */ /* 0x000fe400078ec0ff */
[----:B------:R-:W-:Y:S02]  /*2a920*/  LOP3.LUT R4, R11, 0x380, RZ, 0xc0, !PT ;  /* 0x000003800b047812 */ /* 0x000fe400078ec0ff */
[----:B------:R-:W-:Y:S02]  /*2a930*/  LOP3.LUT R5, R34, 0x380, RZ, 0xc0, !PT ;  /* 0x0000038022057812 */ /* 0x000fe400078ec0ff */
[----:B------:R-:W-:Y:S02]  /*2a940*/  SHF.R.U64 R14, R14, 0x3, RZ ;  /* 0x000000030e0e7819 */ /* 0x000fe400000012ff */
[----:B------:R-:W-:Y:S02]  /*2a950*/  SHF.R.U64 R10, R10, 0x3, RZ ;  /* 0x000000030a0a7819 */ /* 0x000fe400000012ff */
[----:B------:R-:W-:-:S02]  /*2a960*/  SHF.R.U64 R4, R4, 0x3, RZ ;  /* 0x0000000304047819 */ /* 0x000fc400000012ff */
[----:B------:R-:W-:Y:S01]  /*2a970*/  SHF.R.U64 R5, R5, 0x3, RZ ;  /* 0x0000000305057819 */ /* 0x000fe200000012ff */
        /* <DEDUP_REMOVED lines=9> */
[----:B------:R-:W-:-:S02]  /*2aa10*/  MOV R87, R32 ;  /* 0x0000002000577202 */ /* 0x000fc40000000f00 */
[----:B------:R-:W-:Y:S02]  /*2aa20*/  MOV R101, R34 ;  /* 0x0000002200657202 */ /* 0x000fe40000000f00 */
[----:B------:R-:W-:Y:S02]  /*2aa30*/  MOV R85, R30 ;  /* 0x0000001e00557202 */ /* 0x000fe40000000f00 */
[----:B------:R-:W-:Y:S02]  /*2aa40*/  MOV R83, R28 ;  /* 0x0000001c00537202 */ /* 0x000fe40000000f00 */
[----:B------:R-:W-:Y:S02]  /*2aa50*/  MOV R81, R20 ;  /* 0x0000001400517202 */ /* 0x000fe40000000f00 */
[----:B------:R-:W-:Y:S02]  /*2aa60*/  MOV R99, R14 ;  /* 0x0000000e00637202 */ /* 0x000fe40000000f00 */
[----:B------:R-:W-:-:S02]  /*2aa70*/  MOV R97, R10 ;  /* 0x0000000a00617202 */ /* 0x000fc40000000f00 */
[----:B------:R-:W-:Y:S01]  /*2aa80*/  MOV R95, R4 ;  /* 0x00000004005f7202 */ /* 0x000fe20000000f00 */
[----:B------:R-:W-:Y:S06]  /*2aa90*/  BRA.DIV UR4, `(.L_x_1561) ;  /* 0x000000c204e87947 */ /* 0x000fec000b800000 */
[----:B------:R-:W-:Y:S01]  /*2aaa0*/  SEL R104, R44, R69, P0 ;  /* 0x000000452c687207 */ /* 0x000fe20000000000 */
[----:B-----5:R-:W-:Y:S01]  /*2aab0*/  SHFL.IDX PT, R21, R13, R7, 0x1c1f ;  /* 0x001c1f070d157589 */ /* 0x020fe200000e0000 */
[----:B------:R-:W-:Y:S02]  /*2aac0*/  SEL R46, R69, R44, P0 ;  /* 0x0000002c452e7207 */ /* 0x000fe40000000000 */
[----:B------:R-:W-:Y:S01]  /*2aad0*/  SEL R106, R72, R73, P0 ;  /* 0x00000049486a7207 */ /* 0x000fe20000000000 */
[----:B------:R-:W-:Y:S01]  /*2aae0*/  SHFL.IDX PT, R86, R86, R7, 0x1c1f ;  /* 0x001c1f0756567589 */ /* 0x000fe200000e0000 */
[----:B------:R-:W-:Y:S02]  /*2aaf0*/  SEL R128, R41, R108, P0 ;  /* 0x0000006c29807207 */ /* 0x000fe40000000000 */
[----:B------:R-:W-:Y:S02]  /*2ab00*/  SEL R122, R37, R124, P0 ;  /* 0x0000007c257a7207 */ /* 0x000fe40000000000 */
[----:B------:R-:W-:-:S02]  /*2ab10*/  SEL R70, R124, R37, P0 ;  /* 0x000000257c467207 */ /* 0x000fc40000000000 */
[----:B------:R-:W-:Y:S01]  /*2ab20*/  SEL R98, R48, R103, P0 ;  /* 0x0000006730627207 */ /* 0x000fe20000000000 */
[----:B------:R-:W-:Y:S01]  /*2ab30*/  SHFL.IDX PT, R69, R122, R7, 0x1c1f ;  /* 0x001c1f077a457589 */ /* 0x000fe200000e0000 */
[----:B------:R-:W-:Y:S02]  /*2ab40*/  SEL R36, R103, R48, P0 ;  /* 0x0000003067247207 */ /* 0x000fe40000000000 */
[----:B------:R-:W-:Y:S01]  /*2ab50*/  SEL R44, R73, R72, P0 ;  /* 0x00000048492c7207 */ /* 0x000fe20000000000 */
[----:B------:R-:W-:Y:S01]  /*2ab60*/  SHFL.IDX PT, R31, R98, R7, 0x1c1f ;  /* 0x001c1f07621f7589 */ /* 0x000fe200000e0000 */
[----:B------:R-:W-:Y:S02]  /*2ab70*/  SEL R130, R76, R77, P0 ;  /* 0x0000004d4c827207 */ /* 0x000fe40000000000 */
[----:B------:R-:W-:Y:S02]  /*2ab80*/  SEL R84, R77, R76, P0 ;  /* 0x0000004c4d547207 */ /* 0x000fe40000000000 */
[----:B------:R-:W-:-:S02]  /*2ab90*/  SEL R108, R108, R41, P0 ;  /* 0x000000296c6c7207 */ /* 0x000fc40000000000 */
[----:B------:R-:W-:Y:S02]  /*2aba0*/  SEL R126, R109, R112, P0 ;  /* 0x000000706d7e7207 */ /* 0x000fe40000000000 */
[----:B------:R-:W-:Y:S02]  /*2abb0*/  SEL R124, R79, R116, P0 ;  /* 0x000000744f7c7207 */ /* 0x000fe40000000000 */
[----:B------:R-:W-:Y:S02]  /*2abc0*/  LOP3.LUT R5, R7, 0x2, RZ, 0x3c, !PT ;  /* 0x0000000207057812 */ /* 0x000fe400078e3cff */
[----:B------:R-:W-:Y:S01]  /*2abd0*/  SEL R132, R102, R61, P0 ;  /* 0x0000003d66847207 */ /* 0x000fe20000000000 */
        /* <DEDUP_REMOVED lines=18> */
[----:B------:R-:W3:Y:S01]  /*2ad00*/  SHFL.IDX PT, R57, R128, R7, 0x1c1f ;  /* 0x001c1f0780397589 */ /* 0x000ee200000e0000 */
        /* <DEDUP_REMOVED lines=29> */
[----:B------:R-:W4:Y:S01]  /*2aee0*/  SHFL.IDX PT, R114, R42, R5, 0x1c1f ;  /* 0x001c1f052a727589 */ /* 0x000f2200000e0000 */
        /* <DEDUP_REMOVED lines=8> */
[----:B------:R-:W1:Y:S01]  /*2af70*/  SHFL.IDX PT, R63, R126, R7, 0x1c1f ;  /* 0x001c1f077e3f7589 */ /* 0x000e6200000e0000 */
[----:B------:R-:W-:-:S02]  /*2af80*/  SEL R26, R26, R39, P0 ;  /* 0x000000271a1a7207 */ /* 0x000fc40000000000 */
[----:B------:R-:W-:Y:S01]  /*2af90*/  SEL R4, R6, R45, P0 ;  /* 0x0000002d06047207 */ /* 0x000fe20000000000 */
[----:B------:R-:W2:Y:S01]  /*2afa0*/  SHFL.IDX PT, R104, R40, R5, 0x1c1f ;  /* 0x001c1f0528687589 */ /* 0x000ea200000e0000 */
[----:B------:R-:W-:Y:S02]  /*2afb0*/  SEL R52, R51, R52, P0 ;  /* 0x0000003433347207 */ /* 0x000fe40000000000 */
[----:B------:R-:W-:Y:S01]  /*2afc0*/  SEL R24, R75, R24, P0 ;  /* 0x000000184b187207 */ /* 0x000fe20000000000 */
[----:B------:R-:W-:Y:S01]  /*2afd0*/  SHFL.IDX PT, R77, R56, R5, 0x1c1f ;  /* 0x001c1f05384d7589 */ /* 0x000fe200000e0000 */
[----:B------:R-:W-:Y:S02]  /*2afe0*/  SEL R6, R45, R6, P0 ;  /* 0x000000062d067207 */ /* 0x000fe40000000000 */
[----:B------:R-:W-:Y:S01]  /*2aff0*/  SEL R10, R43, R8, P0 ;  /* 0x000000082b0a7207 */ /* 0x000fe20000000000 */
[----:B------:R-:W2:Y:S01]  /*2b000*/  SHFL.IDX PT, R45, R132, R7, 0x1c1f ;  /* 0x001c1f07842d7589 */ /* 0x000ea200000e0000 */
[----:B------:R-:W-:-:S02]  /*2b010*/  SEL R8, R8, R43, P0 ;  /* 0x0000002b08087207 */ /* 0x000fc40000000000 */
[----:B0-----:R-:W-:Y:S01]  /*2b020*/  SEL R3, R21, R2, P0 ;  /* 0x0000000215037207 */ /* 0x001fe20000000000 */
[----:B------:R-:W-:Y:S01]  /*2b030*/  SHFL.IDX PT, R75, R60, R5, 0x1c1f ;  /* 0x001c1f053c4b7589 */ /* 0x000fe200000e0000 */
[----:B---3--:R-:W-:Y:S02]  /*2b040*/  SEL R103, R57, R108, P0 ;  /* 0x0000006c39677207 */ /* 0x008fe40000000000 */
[----:B------:R-:W-:Y:S01]  /*2b050*/  SEL R105, R108, R57, P0 ;  /* 0x000000396c697207 */ /* 0x000fe20000000000 */
[----:B------:R-:W0:Y:S01]  /*2b060*/  SHFL.IDX PT, R28, R28, R5, 0x1c1f ;  /* 0x001c1f051c1c7589 */ /* 0x000e2200000e0000 */
[----:B------:R-:W-:Y:S02]  /*2b070*/  SEL R21, R2, R21, P0 ;  /* 0x0000001502157207 */ /* 0x000fe40000000000 */
[----:B----4-:R-:W-:Y:S01]  /*2b080*/  SEL R48, R114, R65, P0 ;  /* 0x0000004172307207 */ /* 0x010fe20000000000 */
[----:B------:R-:W-:Y:S01]  /*2b090*/  SHFL.IDX PT, R27, R136, R7, 0x1c1f ;  /* 0x001c1f07881b7589 */ /* 0x000fe200000e0000 */
[----:B-1----:R-:W-:-:S02]  /*2b0a0*/  SEL R107, R63, R112, P0 ;  /* 0x000000703f6b7207 */ /* 0x002fc40000000000 */
[----:B------:R-:W-:Y:S01]  /*2b0b0*/  SEL R109, R112, R63, P0 ;  /* 0x0000003f706d7207 */ /* 0x000fe20000000000 */
[----:B------:R-:W-:Y:S01]  /*2b0c0*/  SHFL.IDX PT, R37, R134, R7, 0x1c1f ;  /* 0x001c1f0786257589 */ /* 0x000fe200000e0000 */
[----:B------:R-:W-:Y:S02]  /*2b0d0*/  SEL R57, R116, R67, P0 ;  /* 0x0000004374397207 */ /* 0x000fe40000000000 */
[----:B------:R-:W-:Y:S01]  /*2b0e0*/  SEL R62, R73, R76, P0 ;  /* 0x0000004c493e7207 */ /* 0x000fe20000000000 */
[----:B------:R-:W-:Y:S01]  /*2b0f0*/  SHFL.IDX PT, R41, R118, R7, 0x1c1f ;  /* 0x001c1f0776297589 */ /* 0x000fe200000e0000 */
[----:B--2---:R-:W-:-:S03]  /*2b100*/  SEL R2, R104, R35, P0 ;  /* 0x0000002368027207 */ /* 0x004fc60000000000 */
[----:B------:R-:W-:Y:S01]  /*2b110*/  SHFL.IDX PT, R33, R100, R7, 0x1c1f ;  /* 0x001c1f0764217589 */ /* 0x000fe200000e0000 */
[----:B------:R-:W-:Y:S02]  /*2b120*/  SEL R43, R45, R82, P0 ;  /* 0x000000522d2b7207 */ /* 0x000fe40000000000 */
[----:B------:R-:W-:Y:S01]  /*2b130*/  SEL R45, R82, R45, P0 ;  /* 0x0000002d522d7207 */ /* 0x000fe20000000000 */
[----:B------:R-:W-:Y:S04]  /*2b140*/  SHFL.IDX PT, R53, R130, R7, 0x1c1f ;  /* 0x001c1f0782357589 */ /* 0x000fe800000e0000 */
[----:B------:R-:W-:Y:S01]  /*2b150*/  SHFL.IDX PT, R68, R68, R7, 0x1c1f ;  /* 0x001c1f0744447589 */ /* 0x000fe200000e0000 */
[----:B0-----:R-:W-:-:S03]  /*2b160*/  SEL R112, R28, R115, P0 ;  /* 0x000000731c707207 */ /* 0x001fc60000000000 */
[----:B------:R0:W-:Y:S04]  /*2b170*/  SHFL.IDX PT, R113, R64, R7, 0x1c1f ;  /* 0x001c1f0740717589 */ /* 0x0001e800000e0000 */
[----:B------:R-:W-:Y:S04]  /*2b180*/  SHFL.IDX PT, R34, R34, R7, 0x1c1f ;  /* 0x001c1f0722227589 */ /* 0x000fe800000e0000 */
[----:B------:R-:W1:Y:S01]  /*2b190*/  SHFL.IDX PT, R9, R0, R5, 0x1c1f ;  /* 0x001c1f0500097589 */ /* 0x000e6200000e0000 */
[----:B0-----:R-:W-:-:S03]  /*2b1a0*/  SEL R64, R72, R77, P0 ;  /* 0x0000004d48407207 */ /* 0x001fc60000000000 */
[----:B------:R-:W-:Y:S04]  /*2b1b0*/  SHFL.IDX PT, R80, R80, R5, 0x1c1f ;  /* 0x001c1f0550507589 */ /* 0x000fe800000e0000 */
[----:B------:R-:W0:Y:S04]  /*2b1c0*/  SHFL.IDX PT, R92, R92, R5, 0x1c1f ;  /* 0x001c1f055c5c7589 */ /* 0x000e2800000e0000 */
[----:B------:R-:W2:Y:S04]  /*2b1d0*/  SHFL.IDX PT, R96, R96, R5, 0x1c1f ;  /* 0x001c1f0560607589 */ /* 0x000ea800000e0000 */
[----:B------:R3:W4:Y:S04]  /*2b1e0*/  SHFL.IDX PT, R102, R46, R5, 0x1c1f ;  /* 0x001c1f052e667589 */ /* 0x00072800000e0000 */
[----:B------:R-:W4:Y:S04]  /*2b1f0*/  SHFL.IDX PT, R84, R84, R5, 0x1c1f ;  /* 0x001c1f0554547589 */ /* 0x000f2800000e0000 */
[----:B------:R0:W4:Y:S01]  /*2b200*/  SHFL.IDX PT, R110, R50, R5, 0x1c1f ;  /* 0x001c1f05326e7589 */ /* 0x00012200000e0000 */
[----:B-1----:R-:W-:-:S02]  /*2b210*/  SEL R118, R86, R9, P0 ;  /* 0x0000000956767207 */ /* 0x002fc40000000000 */
[----:B---3--:R-:W-:Y:S01]  /*2b220*/  SEL R46, R35, R104, P0 ;  /* 0x00000068232e7207 */ /* 0x008fe20000000000 */
[----:B------:R-:W-:Y:S01]  /*2b230*/  SHFL.IDX PT, R111, R54, R5, 0x1c1f ;  /* 0x001c1f05366f7589 */ /* 0x000fe200000e0000 */
[----:B------:R-:W-:-:S03]  /*2b240*/  SEL R86, R9, R86, P0 ;  /* 0x0000005609567207 */ /* 0x000fc60000000000 */
[----:B------:R-:W1:Y:S01]  /*2b250*/  SHFL.IDX PT, R30, R30, R5, 0x1c1f ;  /* 0x001c1f051e1e7589 */ /* 0x000e6200000e0000 */
[----:B0-----:R-:W-:Y:S02]  /*2b260*/  SEL R93, R37, R92, P0 ;  /* 0x0000005c255d7207 */ /* 0x001fe40000000000 */
[----:B------:R-:W-:Y:S01]  /*2b270*/  SEL R50, R55, R106, P0 ;  /* 0x0000006a37327207 */ /* 0x000fe20000000000 */
[----:B------:R-:W-:Y:S01]  /*2b280*/  SHFL.IDX PT, R117, R26, R5, 0x1c1f ;  /* 0x001c1f051a757589 */ /* 0x000fe200000e0000 */
[----:B------:R-:W-:Y:S02]  /*2b290*/  SEL R106, R106, R55, P0 ;  /* 0x000000376a6a7207 */ /* 0x000fe40000000000 */
[----:B------:R-:W-:Y:S01]  /*2b2a0*/  SEL R55, R67, R116, P0 ;  /* 0x0000007443377207 */ /* 0x000fe20000000000 */
[----:B------:R-:W-:Y:S01]  /*2b2b0*/  SHFL.IDX PT, R25, R138, R7, 0x1c1f ;  /* 0x001c1f078a197589 */ /* 0x000fe200000e0000 */
[----:B------:R-:W-:Y:S02]  /*2b2c0*/  SEL R67, R75, R74, P0 ;  /* 0x0000004a4b437207 */ /* 0x000fe40000000000 */
[----:B--2---:R-:W-:Y:S01]  /*2b2d0*/  SEL R39, R41, R96, P0 ;  /* 0x0000006029277207 */ /* 0x004fe20000000000 */
[----:B------:R0:W-:Y:S01]  /*2b2e0*/  SHFL.IDX PT, R29, R120, R7, 0x1c1f ;  /* 0x001c1f07781d7589 */ /* 0x0001e200000e0000 */
[----:B----4-:R-:W-:-:S02]  /*2b2f0*/  SEL R47, R49, R102, P0 ;  /* 0x00000066312f7207 */ /* 0x010fc40000000000 */
[----:B------:R-:W-:Y:S01]  /*2b300*/  SEL R51, R53, R84, P0 ;  /* 0x0000005435337207 */ /* 0x000fe20000000000 */
[----:B------:R-:W-:Y:S01]  /*2b310*/  SHFL.IDX PT, R78, R78, R7, 0x1c1f ;  /* 0x001c1f074e4e7589 */ /* 0x000fe200000e0000 */
[----:B------:R-:W-:Y:S02]  /*2b320*/  SEL R82, R61, R110, P0 ;  /* 0x0000006e3d527207 */ /* 0x000fe40000000000 */
[----:B------:R-:W-:Y:S01]  /*2b330*/  SEL R104, R110, R61, P0 ;  /* 0x0000003d6e687207 */ /* 0x000fe20000000000 */
[----:B------:R2:W-:Y:S01]  /*2b340*/  SHFL.IDX PT, R79, R66, R7, 0x1c1f ;  /* 0x001c1f07424f7589 */ /* 0x0005e200000e0000 */
[----:B------:R-:W-:Y:S02]  /*2b350*/  SEL R37, R92, R37, P0 ;  /* 0x000000255c257207 */ /* 0x000fe40000000000 */
[----:B0-----:R-:W-:Y:S01]  /*2b360*/  SEL R120, R27, R80, P0 ;  /* 0x000000501b787207 */ /* 0x001fe20000000000 */
[----:B------:R-:W-:Y:S01]  /*2b370*/  SHFL.IDX PT, R32, R32, R7, 0x1c1f ;  /* 0x001c1f0720207589 */ /* 0x000fe200000e0000 */
[----:B------:R-:W-:-:S02]  /*2b380*/  SEL R80, R80, R27, P0 ;  /* 0x0000001b50507207 */ /* 0x000fc40000000000 */
[----:B------:R-:W-:Y:S01]  /*2b390*/  SEL R41, R96, R41, P0 ;  /* 0x0000002960297207 */ /* 0x000fe20000000000 */
[----:B------:R-:W0:Y:S01]  /*2b3a0*/  SHFL.IDX PT, R90, R90, R5, 0x1c1f ;  /* 0x001c1f055a5a7589 */ /* 0x000e2200000e0000 */
[----:B------:R-:W-:Y:S02]  /*2b3b0*/  SEL R49, R102, R49, P0 ;  /* 0x0000003166317207 */ /* 0x000fe40000000000 */
[----:B--2---:R-:W-:Y:S01]  /*2b3c0*/  SEL R66, R77, R72, P0 ;  /* 0x000000484d427207 */ /* 0x004fe20000000000 */
[----:B------:R-:W2:Y:S01]  /*2b3d0*/  SHFL.IDX PT, R94, R94, R5, 0x1c1f ;  /* 0x001c1f055e5e7589 */ /* 0x000ea200000e0000 */
[----:B-1----:R-:W-:Y:S02]  /*2b3e0*/  SEL R77, R113, R30, P0 ;  /* 0x0000001e714d7207 */ /* 0x002fe40000000000 */
[----:B------:R-:W-:Y:S01]  /*2b3f0*/  SEL R53, R84, R53, P0 ;  /* 0x0000003554357207 */ /* 0x000fe20000000000 */
[----:B------:R-:W1:Y:S01]  /*2b400*/  SHFL.IDX PT, R98, R36, R5, 0x1c1f ;  /* 0x001c1f0524627589 */ /* 0x000e6200000e0000 */
[----:B------:R-:W-:-:S03]  /*2b410*/  SEL R113, R30, R113, P0 ;  /* 0x000000711e717207 */ /* 0x000fc60000000000 */
[----:B------:R-:W3:Y:S04]  /*2b420*/  SHFL.IDX PT, R100, R38, R5, 0x1c1f ;  /* 0x001c1f0526647589 */ /* 0x000ee800000e0000 */
[----:B------:R-:W4:Y:S04]  /*2b430*/  SHFL.IDX PT, R70, R70, R5, 0x1c1f ;  /* 0x001c1f0546467589 */ /* 0x000f2800000e0000 */
[----:B------:R1:W4:Y:S04]  /*2b440*/  SHFL.IDX PT, R71, R20, R5, 0x1c1f ;  /* 0x001c1f0514477589 */ /* 0x00032800000e0000 */
[----:B------:R3:W4:Y:S01]  /*2b450*/  SHFL.IDX PT, R122, R52, R5, 0x1c1f ;  /* 0x001c1f05347a7589 */ /* 0x00072200000e0000 */
[----:B0-----:R-:W-:-:S02]  /*2b460*/  SEL R121, R25, R90, P0 ;  /* 0x0000005a19797207 */ /* 0x001fc40000000000 */
[----:B------:R-:W-:Y:S01]  /*2b470*/  SEL R91, R90, R25, P0 ;  /* 0x000000195a5b7207 */ /* 0x000fe20000000000 */
[----:B------:R-:W0:Y:S01]  /*2b480*/  SHFL.IDX PT, R119, R24, R5, 0x1c1f ;  /* 0x001c1f0518777589 */ /* 0x000e2200000e0000 */
[----:B--2---:R-:W-:Y:S02]  /*2b490*/  SEL R0, R29, R94, P0 ;  /* 0x0000005e1d007207 */ /* 0x004fe40000000000 */
[----:B-1----:R-:W-:Y:S01]  /*2b4a0*/  SEL R20, R65, R114, P0 ;  /* 0x0000007241147207 */ /* 0x002fe20000000000 */
[----:B------:R1:W2:Y:S01]  /*2b4b0*/  SHFL.IDX PT, R4, R4, R7, 0x1c1f ;  /* 0x001c1f0704047589 */ /* 0x0002a200000e0000 */
[----:B------:R-:W-:Y:S02]  /*2b4c0*/  SEL R65, R74, R75, P0 ;  /* 0x0000004b4a417207 */ /* 0x000fe40000000000 */
[----:B---3--:R-:W-:Y:S01]  /*2b4d0*/  SEL R52, R76, R73, P0 ;  /* 0x000000494c347207 */ /* 0x008fe20000000000 */
[----:B------:R1:W3:Y:S01]  /*2b4e0*/  SHFL.IDX PT, R10, R10, R7, 0x1c1f ;  /* 0x001c1f070a0a7589 */ /* 0x0002e200000e0000 */
[----:B------:R-:W-:-:S02]  /*2b4f0*/  SEL R76, R115, R28, P0 ;  /* 0x0000001c734c7207 */ /* 0x000fc40000000000 */
[----:B------:R-:W-:Y:S01]  /*2b500*/  SEL R73, R68, R111, P0 ;  /* 0x0000006f44497207 */ /* 0x000fe20000000000 */
[----:B------:R1:W0:Y:S01]  /*2b510*/  SHFL.IDX PT, R7, R8, R5, 0x1c1f ;  /* 0x001c1f0508077589 */ /* 0x00022200000e0000 */
[----:B------:R-:W-:Y:S01]  /*2b520*/  SEL R75, R111, R68, P0 ;  /* 0x000000446f4b7207 */ /* 0x000fe20000000000 */
[----:B------:R-:W-:Y:S01]  /*2b530*/  IMAD.MOV.U32 R111, RZ, RZ, RZ ;  /* 0x000000ffff6f7224 */ /* 0x000fe200078e00ff */
[----:B------:R-:W-:Y:S01]  /*2b540*/  SEL R115, R34, R117, P0 ;  /* 0x0000007522737207 */ /* 0x000fe20000000000 */
[----:B------:R1:W1:Y:S01]  /*2b550*/  SHFL.IDX PT, R14, R6, R5, 0x1c1f ;  /* 0x001c1f05060e7589 */ /* 0x00026200000e0000 */
[----:B------:R-:W-:Y:S02]  /*2b560*/  SEL R36, R94, R29, P0 ;  /* 0x0000001d5e247207 */ /* 0x000fe40000000000 */
[----:B------:R-:W-:Y:S02]  /*2b570*/  SEL R38, R31, R98, P0 ;  /* 0x000000621f267207 */ /* 0x000fe40000000000 */
[----:B------:R-:W-:-:S02]  /*2b580*/  SEL R40, R98, R31, P0 ;  /* 0x0000001f62287207 */ /* 0x000fc40000000000 */
[----:B------:R-:W-:Y:S02]  /*2b590*/  SEL R42, R33, R100, P0 ;  /* 0x00000064212a7207 */ /* 0x000fe40000000000 */
[----:B------:R-:W-:Y:S02]  /*2b5a0*/  SEL R44, R100, R33, P0 ;  /* 0x00000021642c7207 */ /* 0x000fe40000000000 */
[----:B----4-:R-:W-:Y:S02]  /*2b5b0*/  SEL R54, R69, R70, P0 ;  /* 0x0000004645367207 */ /* 0x010fe40000000000 */
[----:B------:R-:W-:Y:S02]  /*2b5c0*/  SEL R56, R70, R69, P0 ;  /* 0x0000004546387207 */ /* 0x000fe40000000000 */
[----:B------:R-:W-:Y:S02]  /*2b5d0*/  SEL R61, R78, R71, P0 ;  /* 0x000000474e3d7207 */ /* 0x000fe40000000000 */
[----:B------:R-:W-:-:S02]  /*2b5e0*/  SEL R63, R71, R78, P0 ;  /* 0x0000004e473f7207 */ /* 0x000fc40000000000 */
[----:B------:R-:W-:Y:S02]  /*2b5f0*/  SEL R60, R79, R122, P0 ;  /* 0x0000007a4f3c7207 */ /* 0x000fe40000000000 */
[----:B------:R-:W-:Y:S02]  /*2b600*/  SEL R72, R122, R79, P0 ;  /* 0x0000004f7a487207 */ /* 0x000fe40000000000 */
[----:B0-----:R-:W-:Y:S02]  /*2b610*/  SEL R114, R32, R119, P0 ;  /* 0x0000007720727207 */ /* 0x001fe40000000000 */
[----:B------:R-:W-:Y:S02]  /*2b620*/  SEL R74, R119, R32, P0 ;  /* 0x00000020774a7207 */ /* 0x000fe40000000000 */
[----:B-123--:R-:W-:-:S07]  /*2b630*/  SEL R117, R117, R34, P0 ;  /* 0x0000002275757207 */ /* 0x00efce0000000000 */
.L_x_1832:
[----:B------:R-:W-:Y:S05]  /*2b640*/  WARPSYNC.ALL ;  /* 0x0000000000007948 */ /* 0x000fea0003800000 */
[----:B------:R-:W-:Y:S01]  /*2b650*/  BAR.SYNC.DEFER_BLOCKING 0x1, 0x100 ;  /* 0x0044000000007b1d */ /* 0x000fe20000010000 */
[----:B------:R-:W-:Y:S02]  /*2b660*/  SEL R68, R4, R14, P0 ;  /* 0x0000000e04447207 */ /* 0x000fe40000000000 */
[----:B------:R-:W-:Y:S02]  /*2b670*/  SEL R70, R14, R4, P0 ;  /* 0x000000040e467207 */ /* 0x000fe40000000000 */
[----:B------:R-:W-:Y:S01]  /*2b680*/  SEL R69, R10, R7, P0 ;  /* 0x000000070a457207 */ /* 0x000fe20000000000 */
[----:B------:R-:W-:Y:S01]  /*2b690*/  ULDC.64 UR6, c[0x0][0xc08] ;  /* 0x0003020000067ab9 */ /* 0x000fe20000000a00 */
[----:B------:R-:W-:Y:S01]  /*2b6a0*/  SEL R71, R7, R10, P0 ;  /* 0x0000000a07477207 */ /* 0x000fe20000000000 */
[----:B------:R-:W0:Y:S01]  /*2b6b0*/  LDC.64 R78, c[0x0][0xc00] ;  /* 0x00030000ff4e7b82 */ /* 0x000e220000000a00 */
[----:B------:R-:W-:Y:S01]  /*2b6c0*/  ISETP.NE.U32.AND P0, PT, RZ, UR6, PT ;  /* 0x00000006ff007c0c */ /* 0x000fe2000bf05070 */
[----:B------:R-:W-:Y:S01]  /*2b6d0*/  ULDC.64 UR4, c[0x0][0xc00] ;  /* 0x0003000000047ab9 */ /* 0x000fe20000000a00 */
[----:B------:R-:W-:-:S02]  /*2b6e0*/  F2FP.BF16.F32.PACK_AB R4, R3, R118 ;  /* 0x000000760304723e */ /* 0x000fc400000010ff */
[----:B------:R-:W-:Y:S02]  /*2b6f0*/  ISETP.NE.AND.EX P0, PT, RZ, UR7, PT, P0 ;  /* 0x00000007ff007c0c */ /* 0x000fe4000bf05300 */
[----:B------:R-:W-:Y:S02]  /*2b700*/  F2FP.BF16.F32.PACK_AB R5, R107, R20 ;  /* 0x000000146b05723e */ /* 0x000fe400000010ff */
[----:B------:R-:W-:Y:S02]  /*2b710*/  F2FP.BF16.F32.PACK_AB R6, R21, R86 ;  /* 0x000000561506723e */ /* 0x000fe400000010ff */
[----:B------:R-:W-:Y:S02]  /*2b720*/  F2FP.BF16.F32.PACK_AB R7, R109, R48 ;  /* 0x000000306d07723e */ /* 0x000fe400000010ff */
[----:B------:R-:W-:Y:S02]  /*2b730*/  F2FP.BF16.F32.PACK_AB R8, R121, R120 ;  /* 0x000000787908723e */ /* 0x000fe400000010ff */
[----:B------:R-:W-:Y:S01]  /*2b740*/  F2FP.BF16.F32.PACK_AB R9, R55, R54 ;  /* 0x000000363709723e */ /* 0x000fe200000010ff */
[----:B------:R-:W-:Y:S01]  /*2b750*/  STSM.16.M88.4 [R101], R4 ;  /* 0x0000000465007844 */ /* 0x000fe20000000200 */
[----:B------:R-:W-:-:S02]  /*2b760*/  F2FP.BF16.F32.PACK_AB R10, R91, R80 ;  /* 0x000000505b0a723e */ /* 0x000fc400000010ff */
[----:B------:R-:W-:Y:S02]  /*2b770*/  F2FP.BF16.F32.PACK_AB R11, R57, R56 ;  /* 0x00000038390b723e */ /* 0x000fe400000010ff */
[----:B------:R-:W-:Y:S02]  /*2b780*/  F2FP.BF16.F32.PACK_AB R12, R93, R0 ;  /* 0x000000005d0c723e */ /* 0x000fe400000010ff */
[----:B------:R-:W-:Y:S01]  /*2b790*/  F2FP.BF16.F32.PACK_AB R13, R61, R52 ;  /* 0x000000343d0d723e */ /* 0x000fe200000010ff */
[----:B------:R-:W-:Y:S01]  /*2b7a0*/  STSM.16.M88.4 [R95], R8 ;  /* 0x000000085f007844 */ /* 0x000fe20000000200 */
[----:B------:R-:W-:Y:S01]  /*2b7b0*/  F2FP.BF16.F32.PACK_AB R14, R37, R36 ;  /* 0x00000024250e723e */ /* 0x000fe200000010ff */
[----:B0-----:R-:W-:Y:S01]  /*2b7c0*/  IMAD.WIDE R78, R223, 0x4, R78 ;  /* 0x00000004df4e7825 */ /* 0x001fe200078e024e */
        /* <DEDUP_REMOVED lines=13> */
[----:B0-----:R-:W0:Y:S01]  /*2b8a0*/  @P0 LDC.64 R12, c[0x0][0xc08] ;  /* 0x00030200ff0c0b82 */ /* 0x001e220000000a00 */
[----:B------:R-:W-:Y:S01]  /*2b8b0*/  F2FP.BF16.F32.PACK_AB R34, R49, R2 ;  /* 0x000000023122723e */ /* 0x000fe200000010ff */
[----:B------:R-:W-:Y:S01]  /*2b8c0*/  STSM.16.M88.4 [R81], R28 ;  /* 0x0000001c51007844 */ /* 0x000fe20000000200 */
[----:B------:R-:W-:Y:S02]  /*2b8d0*/  F2FP.BF16.F32.PACK_AB R35, R113, R112 ;  /* 0x000000707123723e */ /* 0x000fe400000010ff */
[----:B------:R-:W-:-:S02]  /*2b8e0*/  F2FP.BF16.F32.PACK_AB R4, R51, R50 ;  /* 0x000000323304723e */ /* 0x000fc400000010ff */
[----:B------:R-:W-:Y:S01]  /*2b8f0*/  F2FP.BF16.F32.PACK_AB R5, R115, R114 ;  /* 0x000000727305723e */ /* 0x000fe200000010ff */
[----:B------:R-:W-:Y:S01]  /*2b900*/  STSM.16.M88.4 [R83], R32 ;  /* 0x0000002053007844 */ /* 0x000fe20000000200 */
[----:B------:R-:W-:Y:S01]  /*2b910*/  F2FP.BF16.F32.PACK_AB R6, R53, R106 ;  /* 0x0000006a3506723e */ /* 0x000fe200000010ff */
[----:B------:R-:W-:Y:S01]  /*2b920*/  ULDC UR6, c[0x0][0xa88] ;  /* 0x0002a20000067ab9 */ /* 0x000fe20000000800 */
[----:B------:R-:W-:Y:S01]  /*2b930*/  F2FP.BF16.F32.PACK_AB R7, R117, R74 ;  /* 0x0000004a7507723e */ /* 0x000fe200000010ff */
[----:B------:R-:W2:Y:S01]  /*2b940*/  LDC R14, c[0x0][0xbe8] ;  /* 0x0002fa00ff0e7b82 */ /* 0x000ea20000000800 */
[----:B------:R-:W-:Y:S02]  /*2b950*/  F2FP.BF16.F32.PACK_AB R8, R103, R82 ;  /* 0x000000526708723e */ /* 0x000fe400000010ff */
[----:B------:R-:W-:Y:S01]  /*2b960*/  F2FP.BF16.F32.PACK_AB R10, R105, R104 ;  /* 0x00000068690a723e */ /* 0x000fe200000010ff */
[----:B------:R-:W-:Y:S01]  /*2b970*/  STSM.16.M88.4 [R85], R4 ;  /* 0x0000000455007844 */ /* 0x000fe20000000200 */
[----:B------:R-:W-:-:S02]  /*2b980*/  F2FP.BF16.F32.PACK_AB R9, R69, R68 ;  /* 0x000000444509723e */ /* 0x000fc400000010ff */
[----:B------:R-:W-:Y:S02]  /*2b990*/  F2FP.BF16.F32.PACK_AB R11, R71, R70 ;  /* 0x00000046470b723e */ /* 0x000fe400000010ff */
[----:B------:R-:W-:-:S03]  /*2b9a0*/  ISETP.NE.U32.AND P3, PT, RZ, UR4, PT ;  /* 0x00000004ff007c0c */ /* 0x000fc6000bf65070 */
[----:B------:R3:W-:Y:S01]  /*2b9b0*/  STSM.16.M88.4 [R87], R8 ;  /* 0x0000000857007844 */ /* 0x0007e20000000200 */
[----:B------:R-:W-:Y:S01]  /*2b9c0*/  BAR.SYNC.DEFER_BLOCKING 0x1, 0x100 ;  /* 0x0044000000007b1d */ /* 0x000fe20000010000 */
[----:B------:R-:W-:Y:S01]  /*2b9d0*/  ISETP.NE.AND.EX P3, PT, RZ, UR5, PT, P3 ;  /* 0x00000005ff007c0c */ /* 0x000fe2000bf65330 */
[----:B-1----:R-:W-:Y:S02]  /*2b9e0*/  IMAD.U32 R25, RZ, RZ, UR6 ;  /* 0x00000006ff197e24 */ /* 0x002fe4000f8e00ff */
[----:B0-----:R-:W-:-:S10]  /*2b9f0*/  @P0 IMAD.WIDE R12, R223, 0x4, R12 ;  /* 0x00000004df0c0825 */ /* 0x001fd400078e020c */
[----:B------:R0:W5:Y:S04]  /*2ba00*/  @P3 LDG.E R111, desc[UR60][R78.64] ;  /* 0x0000003c4e6f3981 */ /* 0x000168000c1e1900 */
[----:B------:R0:W5:Y:S01]  /*2ba10*/  @P0 LDG.E R25, desc[UR60][R12.64] ;  /* 0x0000003c0c190981 */ /* 0x000162000c1e1900 */
[----:B---3--:R-:W-:Y:S01]  /*2ba20*/  IMAD.MOV.U32 R8, RZ, RZ, 0x9b8 ;  /* 0x000009b8ff087424 */ /* 0x008fe200078e00ff */
[----:B------:R-:W-:Y:S02]  /*2ba30*/  ISETP.GT.AND P1, PT, R222, 0x1, PT ;  /* 0x00000001de00780c */ /* 0x000fe40003f24270 */
[----:B--2---:R-:W-:Y:S02]  /*2ba40*/  ISETP.NE.AND P2, PT, R14, 0x1, PT ;  /* 0x000000010e00780c */ /* 0x004fe40003f45270 */
[----:B------:R-:W-:-:S04]  /*2ba50*/  SEL R8, R8, 0x978, P1 ;  /* 0x0000097808087807 */ /* 0x000fc80000800000 */
[----:B------:R0:W1:Y:S08]  /*2ba60*/  LDC.64 R4, c[0x0][R8+0x220] ;  /* 0x0000880008047b82 */ /* 0x0000700000000a00 */
[----:B------:R0:W2:Y:S08]  /*2ba70*/  LDC.64 R10, c[0x0][R8+0x218] ;  /* 0x00008600080a7b82 */ /* 0x0000b00000000a00 */
[----:B------:R0:W3:Y:S01]  /*2ba80*/  LDC.64 R6, c[0x0][R8+0x228] ;  /* 0x00008a0008067b82 */ /* 0x0000e20000000a00 */
[----:B------:R-:W-:Y:S05]  /*2ba90*/  @P0 BRA `(.L_x_1562) ;  /* 0x0000000000100947 */ /* 0x000fea0003800000 */
[----:B------:R-:W-:Y:S05]  /*2baa0*/  @!P3 BRA `(.L_x_1562) ;  /* 0x00000000000cb947 */ /* 0x000fea0003800000 */
[----:B0-----:R-:W4:Y:S04]  /*2bab0*/  LDG.E R12, desc[UR60][R78.64] ;  /* 0x0000003c4e0c7981 */ /* 0x001f28000c1e1900 */
[----:B-----5:R-:W4:Y:S02]  /*2bac0*/  LDG.E R25, desc[UR60][R78.64+0x4] ;  /* 0x0000043c4e197981 */ /* 0x020f24000c1e1900 */
[----:B----4-:R-:W-:-:S07]  /*2bad0*/  IMAD.IADD R25, R25, 0x1, -R12 ;  /* 0x0000000119197824 */ /* 0x010fce00078e0a0c */
.L_x_1562:
[----:B------:R-:W4:Y:S01]  /*2bae0*/  LDL R26, [R1+0x10] ;  /* 0x00001000011a7983 */ /* 0x000f220000100800 */
[----:B0-----:R-:W0:Y:S01]  /*2baf0*/  LDC.64 R8, c[0x0][R8+0x210] ;  /* 0x0000840008087b82 */ /* 0x001e220000000a00 */
[----:B------:R-:W-:Y:S01]  /*2bb00*/  ISETP.NE.U32.AND P0, PT, RZ, UR4, PT ;  /* 0x00000004ff007c0c */ /* 0x000fe2000bf05070 */
[-C--:B--2---:R-:W-:Y:S01]  /*2bb10*/  IMAD R29, R11, R216.reuse, RZ ;  /* 0x000000d80b1d7224 */ /* 0x084fe200078e02ff */
[----:B------:R-:W-:Y:S01]  /*2bb20*/  SHF.R.S32.HI R27, RZ, 0x1f, R223 ;  /* 0x0000001fff1b7819 */ /* 0x000fe200000114df */
[----:B------:R-:W-:Y:S01]  /*2bb30*/  IMAD.WIDE.U32 R10, R10, R216, RZ ;  /* 0x000000d80a0a7225 */ /* 0x000fe200078e00ff */
[----:B------:R-:W-:-:S03]  /*2bb40*/  ISETP.NE.AND.EX P0, PT, RZ, UR5, PT, P0 ;  /* 0x00000005ff007c0c */ /* 0x000fc6000bf05300 */
[----:B------:R-:W2:Y:S01]  /*2bb50*/  @P2 LDC R24, c[0x0][0xbec] ;  /* 0x0002fb00ff182b82 */ /* 0x000ea20000000800 */
[----:B------:R-:W-:Y:S01]  /*2bb60*/  SEL R15, R223, RZ, !P0 ;  /* 0x000000ffdf0f7207 */ /* 0x000fe20004000000 */
[----:B------:R-:W-:Y:S01]  /*2bb70*/  IMAD.IADD R79, R210, 0x1, R203 ;  /* 0x00000001d24f7824 */ /* 0x000fe200078e02cb */
[----:B------:R-:W-:Y:S01]  /*2bb80*/  SEL R27, R27, RZ, !P0 ;  /* 0x000000ff1b1b7207 */ /* 0x000fe20004000000 */
[----:B------:R-:W-:Y:S02]  /*2bb90*/  IMAD.IADD R35, R11, 0x1, R29 ;  /* 0x000000010b237824 */ /* 0x000fe400078e021d */
[----:B-1----:R-:W-:Y:S02]  /*2bba0*/  IMAD R5, R5, R15, RZ ;  /* 0x0000000f05057224 */ /* 0x002fe400078e02ff */
[----:B------:R-:W1:Y:S01]  /*2bbb0*/  @P2 LDC R33, c[0x0][0xbf0] ;  /* 0x0002fc00ff212b82 */ /* 0x000e620000000800 */
[----:B-----5:R-:W-:Y:S02]  /*2bbc0*/  IMAD R78, R25, R14, RZ ;  /* 0x0000000e194e7224 */ /* 0x020fe400078e02ff */
[C---:B------:R-:W-:Y:S01]  /*2bbd0*/  IMAD R31, R4.reuse, R27, R5 ;  /* 0x0000001b041f7224 */ /* 0x040fe200078e0205 */
[----:B------:R-:W-:Y:S01]  /*2bbe0*/  SEL R27, R225, RZ, P1 ;  /* 0x000000ffe11b7207 */ /* 0x000fe20000800000 */
[----:B------:R-:W-:-:S03]  /*2bbf0*/  IMAD.WIDE.U32 R4, R4, R15, RZ ;  /* 0x0000000f04047225 */ /* 0x000fc600078e00ff */
[----:B------:R-:W0:Y:S01]  /*2bc00*/  LDC.64 R12, c[0x0][0xba8] ;  /* 0x0002ea00ff0c7b82 */ /* 0x000e220000000a00 */
[----:B------:R-:W-:Y:S01]  /*2bc10*/  IMAD.IADD R31, R5, 0x1, R31 ;  /* 0x00000001051f7824 */ /* 0x000fe200078e021f */
[----:B------:R-:W-:Y:S01]  /*2bc20*/  IADD3 R11, P0, P3, R4, R10, R111 ;  /* 0x0000000a040b7210 */ /* 0x000fe20007b1e06f */
[----:B------:R-:W-:Y:S01]  /*2bc30*/  IMAD.MOV.U32 R5, RZ, RZ, R79 ;  /* 0x000000ffff057224 */ /* 0x000fe200078e004f */
[----:B------:R-:W-:Y:S01]  /*2bc40*/  SHF.R.S32.HI R10, RZ, 0x1f, R111 ;  /* 0x0000001fff0a7819 */ /* 0x000fe2000001146f */
[-C--:B---3--:R-:W-:Y:S02]  /*2bc50*/  IMAD R29, R7, R27.reuse, RZ ;  /* 0x0000001b071d7224 */ /* 0x088fe400078e02ff */
[----:B------:R-:W-:Y:S01]  /*2bc60*/  IMAD.WIDE.U32 R6, R6, R27, RZ ;  /* 0x0000001b06067225 */ /* 0x000fe200078e00ff */
[----:B------:R-:W-:-:S03]  /*2bc70*/  IADD3.X R27, R31, R35, R10, P0, P3 ;  /* 0x000000231f1b7210 */ /* 0x000fc600007e640a */
[----:B--2---:R-:W-:-:S04]  /*2bc80*/  @P2 IMAD.HI.U32 R4, R79, R24, RZ ;  /* 0x000000184f042227 */ /* 0x004fc800078e00ff */
[----:B------:R-:W-:Y:S01]  /*2bc90*/  IMAD.IADD R29, R7, 0x1, R29 ;  /* 0x00000001071d7824 */ /* 0x000fe200078e021d */
[----:B-1----:R-:W-:-:S04]  /*2bca0*/  @P2 SHF.R.U32.HI R5, RZ, R33, R4 ;  /* 0x00000021ff052219 */ /* 0x002fc80000011604 */
[----:B------:R-:W-:Y:S01]  /*2bcb0*/  IADD3 R6, P0, P3, R5, R11, R6 ;  /* 0x0000000b05067210 */ /* 0x000fe20007b1e006 */
[--C-:B------:R-:W-:Y:S01]  /*2bcc0*/  IMAD.MOV R31, RZ, RZ, -R5.reuse ;  /* 0x000000ffff1f7224 */ /* 0x100fe200078e0a05 */
[----:B------:R-:W-:Y:S01]  /*2bcd0*/  SHF.R.S32.HI R4, RZ, 0x1f, R5 ;  /* 0x0000001fff047819 */ /* 0x000fe20000011405 */
[----:B0-----:R-:W0:Y:S02]  /*2bce0*/  @!P1 LDC R12, c[0x0][0xb50] ;  /* 0x0002d400ff0c9b82 */ /* 0x001e240000000800 */
[----:B------:R-:W-:Y:S01]  /*2bcf0*/  IMAD R5, R14, R31, R79 ;  /* 0x0000001f0e057224 */ /* 0x000fe200078e024f */
[----:B------:R-:W-:-:S03]  /*2bd00*/  IADD3.X R7, R4, R27, R29, P0, P3 ;  /* 0x0000001b04077210 */ /* 0x000fc600007e641d */
[-C--:B------:R-:W-:Y:S01]  /*2bd10*/  IMAD R4, R9, R5.reuse, RZ ;  /* 0x0000000509047224 */ /* 0x080fe200078e02ff */
[----:B------:R-:W-:Y:S01]  /*2bd20*/  SHF.R.S32.HI R11, RZ, 0x1f, R5 ;  /* 0x0000001fff0b7819 */ /* 0x000fe20000011405 */
[C---:B------:R-:W-:Y:S01]  /*2bd30*/  IMAD.WIDE.U32 R6, R8.reuse, R5, R6 ;  /* 0x0000000508067225 */ /* 0x040fe200078e0006 */
[----:B------:R-:W1:Y:S03]  /*2bd40*/  @!P1 LDC R13, c[0x0][0xb54] ;  /* 0x0002d500ff0d9b82 */ /* 0x000e660000000800 */
[----:B------:R-:W-:-:S04]  /*2bd50*/  IMAD R11, R8, R11, R4 ;  /* 0x0000000b080b7224 */ /* 0x000fc800078e0204 */
[----:B------:R-:W-:Y:S01]  /*2bd60*/  IMAD.IADD R4, R7, 0x1, R11 ;  /* 0x0000000107047824 */ /* 0x000fe200078e020b */
[----:B0-----:R-:W-:-:S04]  /*2bd70*/  LEA R12, P0, R6, R12, 0x2 ;  /* 0x0000000c060c7211 */ /* 0x001fc800078010ff */
[----:B-1----:R-:W-:Y:S02]  /*2bd80*/  LEA.HI.X R13, R6, R13, R4, 0x2, P0 ;  /* 0x0000000d060d7211 */ /* 0x002fe400000f1404 */
[----:B------:R-:W-:Y:S01]  /*2bd90*/  SHFL.IDX PT, R4, R12, RZ, 0x1c1f ;  /* 0x001c1fff0c047589 */ /* 0x000fe200000e0000 */
[----:B------:R-:W-:-:S03]  /*2bda0*/  LOP3.LUT P0, RZ, R234, 0x3, RZ, 0xc0, !PT ;  /* 0x00000003eaff7812 */ /* 0x000fc6000780c0ff */
[----:B------:R-:W0:Y:S04]  /*2bdb0*/  SHFL.IDX PT, R5, R13, RZ, 0x1c1f ;  /* 0x001c1fff0d057589 */ /* 0x000e2800000e0000 */
[----:B------:R-:W-:Y:S04]  /*2bdc0*/  SHFL.IDX PT, R6, R12, 0x1, 0x1c1f ;  /* 0x003c1f000c067f89 */ /* 0x000fe800000e0000 */
[----:B------:R-:W1:Y:S01]  /*2bdd0*/  SHFL.IDX PT, R7, R13, 0x1, 0x1c1f ;  /* 0x003c1f000d077f89 */ /* 0x000e6200000e0000 */
[----:B----4-:R-:W-:-:S04]  /*2bde0*/  IMAD.IADD R29, R26, 0x1, R203 ;  /* 0x000000011a1d7824 */ /* 0x010fc800078e02cb */
[C---:B------:R-:W-:Y:S01]  /*2bdf0*/  VIADD R27, R29.reuse, 0x8 ;  /* 0x000000081d1b7836 */ /* 0x040fe20000000000 */
[----:B------:R-:W-:-:S04]  /*2be00*/  ISETP.GE.OR P3, PT, R29, R78, P0 ;  /* 0x0000004e1d00720c */ /* 0x000fc80000766670 */
[----:B------:R-:W-:-:S09]  /*2be10*/  ISETP.GE.OR P0, PT, R27, R78, P0 ;  /* 0x0000004e1b00720c */ /* 0x000fd20000706670 */
        /* <DEDUP_REMOVED lines=16> */
[----:B------:R-:W-:Y:S01]  /*2bf20*/  LOP3.LUT R24, R24, R25, RZ, 0x3c, !PT ;  /* 0x0000001918187212 */ /* 0x000fe200078e3cff */
[--C-:B------:R-:W-:Y:S01]  /*2bf30*/  IMAD.X R25, RZ, RZ, R59.reuse, P5 ;  /* 0x000000ffff197224 */ /* 0x100fe200028e063b */
[C---:B------:R-:W-:Y:S02]  /*2bf40*/  IADD3 R3, P0, R58.reuse, 0x7000, RZ ;  /* 0x000070003a037810 */ /* 0x040fe40007f1e0ff */
[----:B------:R-:W-:Y:S01]  /*2bf50*/  IADD3 R33, P1, R58, 0x3000, RZ ;  /* 0x000030003a217810 */ /* 0x000fe20007f3e0ff */
[----:B------:R-:W-:Y:S01]  /*2bf60*/  IMAD R10, R10, UR4, RZ ;  /* 0x000000040a0a7c24 */ /* 0x000fe2000f8e02ff */
[C---:B------:R-:W-:Y:S01]  /*2bf70*/  IADD3 R37, P3, R58.reuse, 0x4000, RZ ;  /* 0x000040003a257810 */ /* 0x040fe20007f7e0ff */
[----:B------:R-:W-:Y:S01]  /*2bf80*/  IMAD.X R49, RZ, RZ, R59, P0 ;  /* 0x000000ffff317224 */ /* 0x000fe200000e063b */
[C---:B------:R-:W-:Y:S01]  /*2bf90*/  IADD3 R41, P4, R58.reuse, 0x5000, RZ ;  /* 0x000050003a297810 */ /* 0x040fe20007f9e0ff */
[----:B------:R-:W5:Y:S01]  /*2bfa0*/  LD.E.128 R24, desc[UR60][R24.64] ;  /* 0x0000003c18187980 */ /* 0x000f62000c101d00 */
[----:B------:R-:W-:-:S02]  /*2bfb0*/  IADD3 R45, P5, R58, 0x6000, RZ ;  /* 0x000060003a2d7810 */ /* 0x000fc40007fbe0ff */
[----:B------:R-:W-:Y:S01]  /*2bfc0*/  LOP3.LUT R0, R3, 0x380, RZ, 0xc0, !PT ;  /* 0x0000038003007812 */ /* 0x000fe200078ec0ff */
[----:B------:R-:W5:Y:S01]  /*2bfd0*/  LD.E.128 R28, desc[UR60][R28.64] ;  /* 0x0000003c1c1c7980 */ /* 0x000f62000c101d00 */
[----:B------:R-:W-:Y:S02]  /*2bfe0*/  LOP3.LUT R32, R33, 0x380, RZ, 0xc0, !PT ;  /* 0x0000038021207812 */ /* 0x000fe400078ec0ff */
[----:B------:R-:W-:Y:S02]  /*2bff0*/  LOP3.LUT R36, R37, 0x380, RZ, 0xc0, !PT ;  /* 0x0000038025247812 */ /* 0x000fe400078ec0ff */
[----:B------:R-:W-:Y:S02]  /*2c000*/  LOP3.LUT R40, R41, 0x380, RZ, 0xc0, !PT ;  /* 0x0000038029287812 */ /* 0x000fe400078ec0ff */
[----:B------:R-:W-:Y:S02]  /*2c010*/  LOP3.LUT R44, R45, 0x380, RZ, 0xc0, !PT ;  /* 0x000003802d2c7812 */ /* 0x000fe400078ec0ff */
[----:B0-----:R-:W-:-:S02]  /*2c020*/  LOP3.LUT R5, R58, 0x380, RZ, 0xc0, !PT ;  /* 0x000003803a057812 */ /* 0x001fc400078ec0ff */
[----:B------:R-:W-:Y:S02]  /*2c030*/  SHF.R.U64 R0, R0, 0x3, RZ ;  /* 0x0000000300007819 */ /* 0x000fe400000012ff */
[----:B------:R-:W-:Y:S02]  /*2c040*/  SHF.R.U64 R32, R32, 0x3, RZ ;  /* 0x0000000320207819 */ /* 0x000fe400000012ff */
[----:B------:R-:W-:Y:S02]  /*2c050*/  SHF.R.U64 R36, R36, 0x3, RZ ;  /* 0x0000000324247819 */ /* 0x000fe400000012ff */
[----:B------:R-:W-:Y:S02]  /*2c060*/  SHF.R.U64 R40, R40, 0x3, RZ ;  /* 0x0000000328287819 */ /* 0x000fe400000012ff */
[----:B------:R-:W-:Y:S02]  /*2c070*/  SHF.R.U64 R44, R44, 0x3, RZ ;  /* 0x000000032c2c7819 */ /* 0x000fe400000012ff */
[----:B------:R-:W-:Y:S01]  /*2c080*/  SHF.R.U64 R5, R5, 0x3, RZ ;  /* 0x0000000305057819 */ /* 0x000fe200000012ff */
[C---:B------:R-:W-:Y:S01]  /*2c090*/  IMAD R9, R111.reuse, UR5, R10 ;  /* 0x000000056f097c24 */ /* 0x040fe2000f8e020a */
[----:B------:R-:W-:Y:S01]  /*2c0a0*/  LOP3.LUT R48, R0, R3, RZ, 0x3c, !PT ;  /* 0x0000000300307212 */ /* 0x000fe200078e3cff */
        /* <DEDUP_REMOVED lines=11> */
[----:B------:R-:W5:Y:S01]  /*2c160*/  LD.E.128 R32, desc[UR60][R32.64] ;  /* 0x0000003c20207980 */ /* 0x000f62000c101d00 */
[----:B------:R-:W-:-:S02]  /*2c170*/  IMAD.IADD R3, R3, 0x1, R9 ;  /* 0x0000000103037824 */ /* 0x000fc400078e0209 */
[----:B------:R-:W-:Y:S01]  /*2c180*/  IMAD R0, R221, 0x20, R230 ;  /* 0x00000020dd007824 */ /* 0x000fe200078e02e6 */
[----:B------:R0:W5:Y:S01]  /*2c190*/  LD.E.128 R4, desc[UR60][R58.64] ;  /* 0x0000003c3a047980 */ /* 0x000162000c101d00 */
[----:B------:R-:W-:-:S03]  /*2c1a0*/  IMAD.WIDE.U32 R2, R216, UR4, R2 ;  /* 0x00000004d8027c25 */ /* 0x000fc6000f8e0002 */
[----:B------:R-:W5:Y:S01]  /*2c1b0*/  LD.E.128 R36, desc[UR60][R36.64] ;  /* 0x0000003c24247980 */ /* 0x000f62000c101d00 */
[----:B------:R-:W-:-:S03]  /*2c1c0*/  SHF.R.S32.HI R8, RZ, 0x1f, R15 ;  /* 0x0000001fff087819 */ /* 0x000fc6000001140f */
[----:B------:R-:W5:Y:S01]  /*2c1d0*/  LD.E.128 R40, desc[UR60][R40.64] ;  /* 0x0000003c28287980 */ /* 0x000f62000c101d00 */
[----:B------:R-:W-:-:S03]  /*2c1e0*/  IMAD.IADD R10, R203, 0x1, R0 ;  /* 0x00000001cb0a7824 */ /* 0x000fc600078e0200 */
        /* <DEDUP_REMOVED lines=28> */
[----:B-1----:R-:W-:-:S02]  /*2c3b0*/  SHF.R.S32.HI R0, RZ, 0x1f, R11 ;  /* 0x0000001fff007819 */ /* 0x002fc4000001140b */
[----:B------:R-:W-:-:S03]  /*2c3c0*/  IMAD.IADD R3, R3, 0x1, R13 ;  /* 0x0000000103037824 */ /* 0x000fc600078e020d */
        /* <DEDUP_REMOVED lines=11> */
.L_x_1835:
[----:B------:R-:W-:Y:S01]  /*2c480*/  IMAD.IADD R203, R230, 0x1, R203 ;  /* 0x00000001e6cb7824 */ /* 0x000fe200078e02cb */
        /* <DEDUP_REMOVED lines=8> */
[CC--:B--2---:R-:W-:Y:S02]  /*2c510*/  @!P0 LEA R8, P2, R211.reuse, R14.reuse, 0x1 ;  /* 0x0000000ed3088211 */ /* 0x0c4fe400078408ff */
[C---:B------:R-:W-:Y:S02]  /*2c520*/  @!P1 LEA R14, P3, R220.reuse, R14, 0x1 ;  /* 0x0000000edc0e9211 */ /* 0x040fe400078608ff */
[-C--:B-1----:R-:W-:Y:S02]  /*2c530*/  @!P0 LEA.HI.X R9, R211, R0.reuse, R11, 0x1, P2 ;  /* 0x00000000d3098211 */ /* 0x082fe400010f0c0b */
[----:B------:R-:W-:-:S03]  /*2c540*/  @!P1 LEA.HI.X R15, R220, R0, R10, 0x1, P3 ;  /* 0x00000000dc0f9211 */ /* 0x000fc600018f0c0a */
[----:B-----5:R3:W-:Y:S04]  /*2c550*/  @!P0 ST.E.128 desc[UR60][R8.64], R4 ;  /* 0x0000000408008985 */ /* 0x0207e8000c101d3c */
[----:B------:R3:W-:Y:S02]  /*2c560*/  @!P1 ST.E.128 desc[UR60][R14.64], R36 ;  /* 0x000000240e009985 */ /* 0x0007e4000c101d3c */
.L_x_1566:
[----:B------:R-:W-:Y:S05]  /*2c570*/  BSYNC B1 ;  /* 0x0000000000017941 */ /* 0x000fea0003800000 */
.L_x_1565:
[----:B------:R-:W-:-:S03]  /*2c580*/  UMOV UR4, 0xffffffff ;  /* 0xffffffff00047882 */ /* 0x000fc60000000000 */
[----:B------:R-:W-:Y:S05]  /*2c590*/  BRA.DIV UR4, `(.L_x_1567) ;  /* 0x000000c604c87947 */ /* 0x000fea000b800000 */
[----:B-1----:R1:W4:Y:S04]  /*2c5a0*/  SHFL.IDX PT, R0, R3, 0x1, 0x181f ;  /* 0x00381f0003007f89 */ /* 0x00232800000e0000 */
[----:B--23--:R1:W2:Y:S02]  /*2c5b0*/  SHFL.IDX PT, R14, R2, 0x1, 0x181f ;  /* 0x00381f00020e7f89 */ /* 0x00c2a400000e0000 */
.L_x_1839:
        /* <DEDUP_REMOVED lines=11> */
[-C--:B----4-:R-:W-:Y:S02]  /*2c670*/  @!P2 LEA.HI.X R5, R211, R0.reuse, R7, 0x1, P0 ;  /* 0x00000000d305a211 */ /* 0x090fe400000f0c07 */
[----:B------:R-:W-:-:S03]  /*2c680*/  @!P3 LEA.HI.X R15, R220, R0, R6, 0x1, P1 ;  /* 0x00000000dc0fb211 */ /* 0x000fc600008f0c06 */
[----:B------:R3:W-:Y:S04]  /*2c690*/  @!P2 ST.E.128 desc[UR60][R4.64], R24 ;  /* 0x000000180400a985 */ /* 0x0007e8000c101d3c */
[----:B------:R3:W-:Y:S02]  /*2c6a0*/  @!P3 ST.E.128 desc[UR60][R14.64], R40 ;  /* 0x000000280e00b985 */ /* 0x0007e4000c101d3c */
.L_x_1569:
[----:B------:R-:W-:Y:S05]  /*2c6b0*/  BSYNC B1 ;  /* 0x0000000000017941 */ /* 0x000fea0003800000 */
.L_x_1568:
[----:B------:R-:W-:-:S03]  /*2c6c0*/  UMOV UR4, 0xffffffff ;  /* 0xffffffff00047882 */ /* 0x000fc60000000000 */
[----:B------:R-:W-:Y:S05]  /*2c6d0*/  BRA.DIV UR4, `(.L_x_1570) ;  /* 0x000000c604c07947 */ /* 0x000fea000b800000 */
[----:B----4-:R4:W0:Y:S04]  /*2c6e0*/  SHFL.IDX PT, R0, R3, 0x2, 0x181f ;  /* 0x00581f0003007f89 */ /* 0x01082800000e0000 */
[----:B--23--:R4:W2:Y:S02]  /*2c6f0*/  SHFL.IDX PT, R14, R2, 0x2, 0x181f ;  /* 0x00581f00020e7f89 */ /* 0x00c8a400000e0000 */
.L_x_1843:
        /* <DEDUP_REMOVED lines=11> */
[-C--:B0-----:R-:W-:Y:S02]  /*2c7b0*/  @!P2 LEA.HI.X R5, R211, R0.reuse, R7, 0x1, P0 ;  /* 0x00000000d305a211 */ /* 0x081fe400000f0c07 */
[----:B------:R-:W-:-:S03]  /*2c7c0*/  @!P3 LEA.HI.X R15, R220, R0, R6, 0x1, P1 ;  /* 0x00000000dc0fb211 */ /* 0x000fc600008f0c06 */
[----:B------:R3:W-:Y:S04]  /*2c7d0*/  @!P2 ST.E.128 desc[UR60][R4.64], R28 ;  /* 0x0000001c0400a985 */ /* 0x0007e8000c101d3c */
[----:B------:R3:W-:Y:S02]  /*2c7e0*/  @!P3 ST.E.128 desc[UR60][R14.64], R44 ;  /* 0x0000002c0e00b985 */ /* 0x0007e4000c101d3c */
.L_x_1572:
[----:B------:R-:W-:Y:S05]  /*2c7f0*/  BSYNC B1 ;  /* 0x0000000000017941 */ /* 0x000fea0003800000 */
.L_x_1571:
[----:B------:R-:W-:-:S03]  /*2c800*/  UMOV UR4, 0xffffffff ;  /* 0xffffffff00047882 */ /* 0x000fc60000000000 */
[----:B------:R-:W-:Y:S05]  /*2c810*/  BRA.DIV UR4, `(.L_x_1573) ;  /* 0x000000c604b87947 */ /* 0x000fea000b800000 */
[----:B0-----:R0:W0:Y:S04]  /*2c820*/  SHFL.IDX PT, R0, R3, 0x3, 0x181f ;  /* 0x00781f0003007f89 */ /* 0x00102800000e0000 */
[----:B--23--:R2:W3:Y:S02]  /*2c830*/  SHFL.IDX PT, R14, R2, 0x3, 0x181f ;  /* 0x00781f00020e7f89 */ /* 0x00c4e400000e0000 */
.L_x_1847:
        /* <DEDUP_REMOVED lines=16> */
.L_x_1563:
[----:B------:R-:W1:Y:S01]  /*2c940*/  @P2 LDC R8, c[0x0][0xbec] ;  /* 0x0002fb00ff082b82 */ /* 0x000e620000000800 */
[----:B------:R-:W-:Y:S01]  /*2c950*/  ULDC.64 UR4, c[0x0][0xb08] ;  /* 0x0002c20000047ab9 */ /* 0x000fe20000000a00 */
[----:B0-----:R-:W-:Y:S01]  /*2c960*/  SHF.R.S32.HI R6, RZ, 0x1f, R15 ;  /* 0x0000001fff067819 */ /* 0x001fe2000001140f */
[----:B------:R-:W-:Y:S01]  /*2c970*/  IMAD R10, R10, UR4, RZ ;  /* 0x000000040a0a7c24 */ /* 0x000fe2000f8e02ff */
[----:B------:R-:W-:Y:S01]  /*2c980*/  ULDC.64 UR6, c[0x0][0xb30] ;  /* 0x0002cc0000067ab9 */ /* 0x000fe20000000a00 */
[----:B------:R-:W-:-:S03]  /*2c990*/  IMAD.WIDE.U32 R4, R111, UR4, RZ ;  /* 0x000000046f047c25 */ /* 0x000fc6000f8e00ff */
[----:B------:R-:W0:Y:S01]  /*2c9a0*/  @P2 LDC R11, c[0x0][0xbf0] ;  /* 0x0002fc00ff0b2b82 */ /* 0x000e220000000800 */
[----:B------:R-:W-:Y:S01]  /*2c9b0*/  IMAD R111, R111, UR5, R10 ;  /* 0x000000056f6f7c24 */ /* 0x000fe2000f8e020a */
[----:B------:R-:W-:Y:S01]  /*2c9c0*/  ULDC.64 UR4, c[0x0][0xb38] ;  /* 0x0002ce0000047ab9 */ /* 0x000fe20000000a00 */
[----:B------:R-:W-:Y:S02]  /*2c9d0*/  IMAD.MOV.U32 R7, RZ, RZ, R79 ;  /* 0x000000ffff077224 */ /* 0x000fe400078e004f */
[----:B------:R-:W-:Y:S02]  /*2c9e0*/  IMAD.IADD R5, R5, 0x1, R111 ;  /* 0x0000000105057824 */ /* 0x000fe400078e026f */
[----:B------:R-:W-:Y:S02]  /*2c9f0*/  VIADD R99, R195, 0x8 ;  /* 0x00000008c3637836 */ /* 0x000fe40000000000 */
[----:B------:R-:W-:-:S03]  /*2ca00*/  IMAD.WIDE.U32 R4, R216, UR4, R4 ;  /* 0x00000004d8047c25 */ /* 0x000fc6000f8e0004 */
[----:B------:R-:W-:Y:S01]  /*2ca10*/  SHF.R.S32.HI R100, RZ, 0x1f, R99 ;  /* 0x0000001fff647819 */ /* 0x000fe20000011463 */
[----:B------:R-:W-:Y:S01]  /*2ca20*/  IMAD R5, R216, UR5, R5 ;  /* 0x00000005d8057c24 */ /* 0x000fe2000f8e0205 */
[----:B------:R-:W-:Y:S01]  /*2ca30*/  ULDC.64 UR4, c[0x0][0xb40] ;  /* 0x0002d00000047ab9 */ /* 0x000fe20000000a00 */
[----:B------:R-:W-:Y:S02]  /*2ca40*/  VIADD R101, R195, 0x10 ;  /* 0x00000010c3657836 */ /* 0x000fe40000000000 */
[----:B-1----:R-:W-:-:S03]  /*2ca50*/  @P2 IMAD.HI.U32 R8, R79, R8, RZ ;  /* 0x000000084f082227 */ /* 0x002fc600078e00ff */
[----:B------:R-:W-:Y:S01]  /*2ca60*/  SHF.R.S32.HI R108, RZ, 0x1f, R101 ;  /* 0x0000001fff6c7819 */ /* 0x000fe20000011465 */
[----:B------:R-:W-:Y:S02]  /*2ca70*/  IMAD R6, R6, UR4, RZ ;  /* 0x0000000406067c24 */ /* 0x000fe4000f8e02ff */
[----:B------:R-:W-:Y:S01]  /*2ca80*/  IMAD.WIDE.U32 R4, R15, UR4, R4 ;  /* 0x000000040f047c25 */ /* 0x000fe2000f8e0004 */
[----:B0-----:R-:W-:-:S03]  /*2ca90*/  @P2 SHF.R.U32.HI R7, RZ, R11, R8 ;  /* 0x0000000bff072219 */ /* 0x001fc60000011608 */
[----:B------:R-:W-:Y:S01]  /*2caa0*/  IMAD R9, R15, UR5, R6 ;  /* 0x000000050f097c24 */ /* 0x000fe2000f8e0206 */
[--C-:B------:R-:W-:Y:S01]  /*2cab0*/  SHF.R.S32.HI R6, RZ, 0x1f, R7.reuse ;  /* 0x0000001fff067819 */ /* 0x100fe20000011407 */
[----:B------:R-:W-:Y:S01]  /*2cac0*/  IMAD.MOV R25, RZ, RZ, -R7 ;  /* 0x000000ffff197224 */ /* 0x000fe200078e0a07 */
[----:B------:R-:W-:Y:S01]  /*2cad0*/  ULDC.64 UR4, c[0x0][0xb48] ;  /* 0x0002d20000047ab9 */ /* 0x000fe20000000a00 */
[----:B------:R-:W-:Y:S02]  /*2cae0*/  IMAD.IADD R5, R5, 0x1, R9 ;  /* 0x0000000105057824 */ /* 0x000fe400078e0209 */
[----:B------:R-:W-:Y:S02]  /*2caf0*/  IMAD R25, R14, R25, R79 ;  /* 0x000000190e197224 */ /* 0x000fe400078e024f */
[----:B------:R-:W-:-:S04]  /*2cb00*/  IMAD.WIDE.U32 R4, R225, UR4, R4 ;  /* 0x00000004e1047c25 */ /* 0x000fc8000f8e0004 */
[----:B------:R-:W-:Y:S02]  /*2cb10*/  IMAD R6, R6, UR6, RZ ;  /* 0x0000000606067c24 */ /* 0x000fe4000f8e02ff */
[----:B------:R-:W-:Y:S01]  /*2cb20*/  IMAD R5, R225, UR5, R5 ;  /* 0x00000005e1057c24 */ /* 0x000fe2000f8e0205 */
[----:B------:R-:W-:Y:S01]  /*2cb30*/  ULDC.64 UR4, c[0x0][0xb28] ;  /* 0x0002ca0000047ab9 */ /* 0x000fe20000000a00 */
[C---:B------:R-:W-:Y:S01]  /*2cb40*/  IMAD R9, R7.reuse, UR7, R6 ;  /* 0x0000000707097c24 */ /* 0x040fe2000f8e0206 */
[----:B------:R-:W-:Y:S01]  /*2cb50*/  SHF.R.S32.HI R6, RZ, 0x1f, R25 ;  /* 0x0000001fff067819 */ /* 0x000fe20000011419 */
[----:B------:R-:W-:-:S04]  /*2cb60*/  IMAD.WIDE.U32 R4, R7, UR6, R4 ;  /* 0x0000000607047c25 */ /* 0x000fc8000f8e0004 */
[----:B------:R-:W-:Y:S02]  /*2cb70*/  IMAD R6, R6, UR4, RZ ;  /* 0x0000000406067c24 */ /* 0x000fe4000f8e02ff */
[----:B------:R-:W-:Y:S02]  /*2cb80*/  IMAD.IADD R5, R5, 0x1, R9 ;  /* 0x0000000105057824 */ /* 0x000fe400078e0209 */
[C---:B------:R-:W-:Y:S02]  /*2cb90*/  IMAD R7, R25.reuse, UR5, R6 ;  /* 0x0000000519077c24 */ /* 0x040fe4000f8e0206 */
[----:B------:R-:W-:Y:S02]  /*2cba0*/  VIADD R8, R16, 0x29820 ;  /* 0x0002982010087836 */ /* 0x000fe40000000000 */
[----:B------:R-:W-:Y:S01]  /*2cbb0*/  IMAD.WIDE.U32 R24, R25, UR4, R4 ;  /* 0x0000000419187c25 */ /* 0x000fe2000f8e0004 */
[----:B------:R-:W-:Y:S02]  /*2cbc0*/  ULDC.64 UR4, c[0x0][0xb00] ;  /* 0x0002c00000047ab9 */ /* 0x000fe40000000a00 */
[----:B------:R-:W-:Y:S01]  /*2cbd0*/  PRMT R8, RZ, 0x654, R8 ;  /* 0x00000654ff087816 */ /* 0x000fe20000000008 */
[----:B------:R-:W-:Y:S01]  /*2cbe0*/  IMAD.IADD R5, R25, 0x1, R7 ;  /* 0x0000000119057824 */ /* 0x000fe200078e0207 */
[C---:B------:R-:W-:Y:S01]  /*2cbf0*/  LEA R4, P0, R24.reuse, UR4, 0x2 ;  /* 0x0000000418047c11 */ /* 0x040fe2000f8010ff */
[C---:B------:R-:W-:Y:S01]  /*2cc00*/  VIADD R97, R195.reuse, 0x18 ;  /* 0x00000018c3617836 */ /* 0x040fe20000000000 */
[----:B------:R-:W-:Y:S01]  /*2cc10*/  UMOV UR4, 0xffffffff ;  /* 0xffffffff00047882 */ /* 0x000fe20000000000 */
[C---:B------:R-:W-:Y:S01]  /*2cc20*/  VIADD R95, R195.reuse, 0x20 ;  /* 0x00000020c35f7836 */ /* 0x040fe20000000000 */
[----:B------:R0:W-:Y:S01]  /*2cc30*/  SYNCS.ARRIVE.TRANS64.RED.A1T0 RZ, [R8+URZ], RZ ;  /* 0x000000ff08ff79a7 */ /* 0x0001e2000810043f */
[C---:B------:R-:W-:Y:S01]  /*2cc40*/  VIADD R89, R195.reuse, 0x28 ;  /* 0x00000028c3597836 */ /* 0x040fe20000000000 */
[----:B------:R-:W-:Y:S01]  /*2cc50*/  LEA.HI.X R24, R24, UR5, R5, 0x2, P0 ;  /* 0x0000000518187c11 */ /* 0x000fe200080f1405 */
        /* <DEDUP_REMOVED lines=15> */
[----:B------:R-:W-:-:S02]  /*2cd50*/  SHF.R.S32.HI R34, RZ, 0x1f, R35 ;  /* 0x0000001fff227819 */ /* 0x000fc40000011423 */
[----:B------:R-:W-:Y:S02]  /*2cd60*/  SHF.R.S32.HI R26, RZ, 0x1f, R33 ;  /* 0x0000001fff1a7819 */ /* 0x000fe40000011421 */
[----:B------:R-:W-:Y:S02]  /*2cd70*/  SHF.R.S32.HI R32, RZ, 0x1f, R31 ;  /* 0x0000001fff207819 */ /* 0x000fe4000001141f */
[----:B------:R-:W-:Y:S01]  /*2cd80*/  SHF.R.S32.HI R30, RZ, 0x1f, R25 ;  /* 0x0000001fff1e7819 */ /* 0x000fe20000011419 */
[----:B0-----:R-:W-:Y:S06]  /*2cd90*/  BRA.DIV UR4, `(.L_x_1575) ;  /* 0x000000c204a07947 */ /* 0x001fec000b800000 */
[----:B------:R0:W1:Y:S04]  /*2cda0*/  SHFL.IDX PT, R5, R24, RZ, 0x1c1f ;  /* 0x001c1fff18057589 */ /* 0x00006800000e0000 */
[----:B------:R0:W2:Y:S02]  /*2cdb0*/  SHFL.IDX PT, R14, R4, RZ, 0x1c1f ;  /* 0x001c1fff040e7589 */ /* 0x0000a400000e0000 */
.L_x_1850:
[----:B------:R-:W-:Y:S01]  /*2cdc0*/  ISETP.GE.AND P0, PT, R29, R78, PT ;  /* 0x0000004e1d00720c */ /* 0x000fe20003f06270 */
[----:B------:R-:W-:-:S12]  /*2cdd0*/  BSSY B1, `(.L_x_1576) ;  /* 0x000004c000017945 */ /* 0x000fd80003800000 */
[----:B------:R-:W-:Y:S05]  /*2cde0*/  @P0 BRA `(.L_x_1577) ;  /* 0x0000000400280947 */ /* 0x000fea0003800000 */
[----:B------:R-:W-:Y:S02]  /*2cdf0*/  ULDC UR4, c[0x0][0xac8] ;  /* 0x0002b20000047ab9 */ /* 0x000fe40000000800 */
[----:B------:R-:W-:Y:S02]  /*2ce00*/  ISETP.GE.AND P0, PT, R195, UR4, PT ;  /* 0x00000004c3007c0c */ /* 0x000fe4000bf06270 */
[----:B------:R-:W-:Y:S02]  /*2ce10*/  ISETP.GE.AND P3, PT, R99, UR4, PT ;  /* 0x0000000463007c0c */ /* 0x000fe4000bf66270 */
[----:B------:R-:W-:Y:S02]  /*2ce20*/  ISETP.GE.AND P2, PT, R101, UR4, PT ;  /* 0x0000000465007c0c */ /* 0x000fe4000bf46270 */
[----:B------:R-:W-:-:S07]  /*2ce30*/  ISETP.GE.AND P1, PT, R97, UR4, PT ;  /* 0x0000000461007c0c */ /* 0x000fce000bf26270 */
[----:B-1----:R-:W-:Y:S02]  /*2ce40*/  @!P0 IMAD.MOV.U32 R15, RZ, RZ, R5 ;  /* 0x000000ffff0f8224 */ /* 0x002fe400078e0005 */
[----:B------:R-:W-:Y:S01]  /*2ce50*/  @!P0 IMAD.MOV.U32 R119, RZ, RZ, R3 ;  /* 0x000000ffff778224 */ /* 0x000fe200078e0003 */
[-C--:B--2---:R-:W-:Y:S01]  /*2ce60*/  @!P3 LEA R6, P4, R99, R14.reuse, 0x2 ;  /* 0x0000000e6306b211 */ /* 0x084fe200078810ff */
[----:B------:R-:W-:Y:S02]  /*2ce70*/  @!P0 IMAD.WIDE R8, R195, 0x4, R14 ;  /* 0x00000004c3088825 */ /* 0x000fe400078e020e */
[-C--:B------:R-:W-:Y:S02]  /*2ce80*/  @!P1 LEA R12, P5, R97, R14.reuse, 0x2 ;  /* 0x0000000e610c9211 */ /* 0x080fe400078a10ff */
[-C--:B------:R-:W-:Y:S01]  /*2ce90*/  @!P3 LEA.HI.X R7, R99, R5.reuse, R100, 0x2, P4 ;  /* 0x000000056307b211 */ /* 0x080fe200020f1464 */
[----:B------:R1:W-:Y:S01]  /*2cea0*/  @!P0 ST.E.64 desc[UR60][R8.64], R118 ;  /* 0x0000007608008985 */ /* 0x0003e2000c101b3c */
[----:B------:R-:W-:Y:S01]  /*2ceb0*/  ISETP.GE.AND P0, PT, R95, UR4, PT ;  /* 0x000000045f007c0c */ /* 0x000fe2000bf06270 */
[----:B------:R-:W-:Y:S01]  /*2cec0*/  @!P3 IMAD.MOV.U32 R87, RZ, RZ, R21 ;  /* 0x000000ffff57b224 */ /* 0x000fe200078e0015 */
[----:B------:R-:W-:Y:S01]  /*2ced0*/  @!P2 LEA R10, P4, R101, R14, 0x2 ;  /* 0x0000000e650aa211 */ /* 0x000fe200078810ff */
[----:B------:R-:W-:Y:S01]  /*2cee0*/  @!P1 IMAD.MOV.U32 R81, RZ, RZ, R91 ;  /* 0x000000ffff519224 */ /* 0x000fe200078e005b */
[----:B------:R-:W-:-:S02]  /*2cef0*/  @!P1 LEA.HI.X R13, R97, R5, R98, 0x2, P5 ;  /* 0x00000005610d9211 */ /* 0x000fc400028f1462 */
[----:B------:R2:W-:Y:S01]  /*2cf00*/  @!P3 ST.E.64 desc[UR60][R6.64], R86 ;  /* 0x000000560600b985 */ /* 0x0005e2000c101b3c */
[----:B------:R-:W-:Y:S02]  /*2cf10*/  @!P2 LEA.HI.X R11, R101, R5, R108, 0x2, P4 ;  /* 0x00000005650ba211 */ /* 0x000fe400020f146c */
[----:B------:R-:W-:-:S03]  /*2cf20*/  ISETP.GE.AND P3, PT, R89, UR4, PT ;  /* 0x0000000459007c0c */ /* 0x000fc6000bf66270 */
[----:B------:R3:W-:Y:S01]  /*2cf30*/  @!P2 ST.E.64 desc[UR60][R10.64], R120 ;  /* 0x000000780a00a985 */ /* 0x0007e2000c101b3c */
[----:B------:R-:W-:Y:S01]  /*2cf40*/  ISETP.GE.AND P2, PT, R85, UR4, PT ;  /* 0x0000000455007c0c */ /* 0x000fe2000bf46270 */
[----:B------:R-:W-:Y:S01]  /*2cf50*/  @!P0 IMAD.MOV.U32 R92, RZ, RZ, R0 ;  /* 0x000000ffff5c8224 */ /* 0x000fe200078e0000 */
[----:B-1----:R-:W-:Y:S01]  /*2cf60*/  @!P0 LEA R8, P4, R95, R14, 0x2 ;  /* 0x0000000e5f088211 */ /* 0x002fe200078810ff */
[----:B------:R1:W-:Y:S01]  /*2cf70*/  @!P1 ST.E.64 desc[UR60][R12.64], R80 ;  /* 0x000000500c009985 */ /* 0x0003e2000c101b3c */
[----:B------:R-:W-:Y:S02]  /*2cf80*/  ISETP.GE.AND P1, PT, R83, UR4, PT ;  /* 0x0000000453007c0c */ /* 0x000fe4000bf26270 */
[----:B------:R-:W-:-:S03]  /*2cf90*/  @!P0 LEA.HI.X R9, R95, R5, R96, 0x2, P4 ;  /* 0x000000055f098211 */ /* 0x000fc600020f1460 */
[-C--:B--2---:R-:W-:Y:S02]  /*2cfa0*/  @!P3 LEA R6, P5, R89, R14.reuse, 0x2 ;  /* 0x0000000e5906b211 */ /* 0x084fe400078a10ff */
[----:B------:R2:W-:Y:S01]  /*2cfb0*/  @!P0 ST.E.64 desc[UR60][R8.64], R92 ;  /* 0x0000005c08008985 */ /* 0x0005e2000c101b3c */
[----:B------:R-:W-:Y:S02]  /*2cfc0*/  ISETP.GE.AND P0, PT, R79, UR4, PT ;  /* 0x000000044f007c0c */ /* 0x000fe4000bf06270 */
[-C--:B------:R-:W-:Y:S02]  /*2cfd0*/  @!P3 LEA.HI.X R7, R89, R5.reuse, R94, 0x2, P5 ;  /* 0x000000055907b211 */ /* 0x080fe400028f145e */
[-C--:B---3--:R-:W-:Y:S02]  /*2cfe0*/  @!P2 LEA R10, P5, R85, R14.reuse, 0x2 ;  /* 0x0000000e550aa211 */ /* 0x088fe400078a10ff */
[----:B-1----:R-:W-:Y:S01]  /*2cff0*/  @!P1 LEA R12, P4, R83, R14, 0x2 ;  /* 0x0000000e530c9211 */ /* 0x002fe200078810ff */
[----:B------:R1:W-:Y:S01]  /*2d000*/  @!P3 ST.E.64 desc[UR60][R6.64], R36 ;  /* 0x000000240600b985 */ /* 0x0003e2000c101b3c */
[----:B------:R-:W-:-:S02]  /*2d010*/  @!P2 LEA.HI.X R11, R85, R5, R90, 0x2, P5 ;  /* 0x00000005550ba211 */ /* 0x000fc400028f145a */
[----:B------:R-:W-:Y:S02]  /*2d020*/  ISETP.GE.AND P3, PT, R59, UR4, PT ;  /* 0x000000043b007c0c */ /* 0x000fe4000bf66270 */
[----:B------:R-:W-:Y:S01]  /*2d030*/  ISETP.GE.AND P5, PT, R35, UR4, PT ;  /* 0x0000000423007c0c */ /* 0x000fe2000bfa6270 */
[----:B------:R3:W-:Y:S01]  /*2d040*/  @!P2 ST.E.64 desc[UR60][R10.64], R38 ;  /* 0x000000260a00a985 */ /* 0x0007e2000c101b3c */
[----:B------:R-:W-:Y:S02]  /*2d050*/  @!P1 LEA.HI.X R13, R83, R5, R88, 0x2, P4 ;  /* 0x00000005530d9211 */ /* 0x000fe400020f1458 */
[----:B--2---:R-:W-:-:S03]  /*2d060*/  @!P0 LEA R8, P2, R79, R14, 0x2 ;  /* 0x0000000e4f088211 */ /* 0x004fc600078410ff */
[----:B------:R-:W-:Y:S01]  /*2d070*/  @!P1 ST.E.64 desc[UR60][R12.64], R40 ;  /* 0x000000280c009985 */ /* 0x000fe2000c101b3c */
[-C--:B------:R-:W-:Y:S02]  /*2d080*/  @!P0 LEA.HI.X R9, R79, R5.reuse, R84, 0x2, P2 ;  /* 0x000000054f098211 */ /* 0x080fe400010f1454 */
[----:B------:R-:W-:Y:S02]  /*2d090*/  ISETP.GE.AND P1, PT, R33, UR4, PT ;  /* 0x0000000421007c0c */ /* 0x000fe4000bf26270 */
[-C--:B-1----:R-:W-:Y:S01]  /*2d0a0*/  @!P3 LEA R6, P4, R59, R14.reuse, 0x2 ;  /* 0x0000000e3b06b211 */ /* 0x082fe200078810ff */
[----:B------:R1:W-:Y:S01]  /*2d0b0*/  @!P0 ST.E.64 desc[UR60][R8.64], R42 ;  /* 0x0000002a08008985 */ /* 0x0003e2000c101b3c */
[----:B------:R-:W-:Y:S02]  /*2d0c0*/  @!P5 LEA R28, P2, R35, R14, 0x2 ;  /* 0x0000000e231cd211 */ /* 0x000fe400078410ff */
[----:B------:R-:W-:Y:S02]  /*2d0d0*/  ISETP.GE.AND P0, PT, R31, UR4, PT ;  /* 0x000000041f007c0c */ /* 0x000fe4000bf06270 */
[----:B------:R-:W-:-:S02]  /*2d0e0*/  @!P3 LEA.HI.X R7, R59, R5, R58, 0x2, P4 ;  /* 0x000000053b07b211 */ /* 0x000fc400020f143a */
[-C--:B------:R-:W-:Y:S02]  /*2d0f0*/  @!P5 LEA.HI.X R29, R35, R5.reuse, R34, 0x2, P2 ;  /* 0x00000005231dd211 */ /* 0x080fe400010f1422 */
[----:B------:R-:W-:Y:S01]  /*2d100*/  ISETP.GE.AND P4, PT, R227, UR4, PT ;  /* 0x00000004e3007c0c */ /* 0x000fe2000bf86270 */
[----:B------:R2:W-:Y:S01]  /*2d110*/  @!P3 ST.E.64 desc[UR60][R6.64], R44 ;  /* 0x0000002c0600b985 */ /* 0x0005e2000c101b3c */
[----:B---3--:R-:W-:Y:S02]  /*2d120*/  @!P1 LEA R10, P2, R33, R14, 0x2 ;  /* 0x0000000e210a9211 */ /* 0x008fe400078410ff */
[----:B------:R-:W-:Y:S01]  /*2d130*/  ISETP.GE.AND P3, PT, R25, UR4, PT ;  /* 0x0000000419007c0c */ /* 0x000fe2000bf66270 */
[----:B------:R-:W-:Y:S01]  /*2d140*/  @!P5 ST.E.64 desc[UR60][R28.64], R46 ;  /* 0x0000002e1c00d985 */ /* 0x000fe2000c101b3c */
[----:B------:R-:W-:Y:S02]  /*2d150*/  ISETP.GE.AND P5, PT, R228, UR4, PT ;  /* 0x00000004e4007c0c */ /* 0x000fe4000bfa6270 */
[----:B------:R-:W-:-:S02]  /*2d160*/  @!P1 LEA.HI.X R11, R33, R5, R26, 0x2, P2 ;  /* 0x00000005210b9211 */ /* 0x000fc400010f141a */
[----:B-1----:R-:W-:-:S04]  /*2d170*/  @!P0 LEA R8, P2, R31, R14, 0x2 ;  /* 0x0000000e1f088211 */ /* 0x002fc800078410ff */
[----:B------:R-:W-:Y:S01]  /*2d180*/  @!P0 LEA.HI.X R9, R31, R5, R32, 0x2, P2 ;  /* 0x000000051f098211 */ /* 0x000fe200010f1420 */
[----:B--2---:R-:W-:Y:S02]  /*2d190*/  @!P1 IMAD.MOV.U32 R6, RZ, RZ, R2 ;  /* 0x000000ffff069224 */ /* 0x004fe400078e0002 */
[----:B------:R-:W-:Y:S02]  /*2d1a0*/  @!P1 IMAD.MOV.U32 R7, RZ, RZ, R49 ;  /* 0x000000ffff079224 */ /* 0x000fe400078e0031 */
[----:B------:R-:W-:-:S03]  /*2d1b0*/  @!P5 IMAD.MOV.U32 R102, RZ, RZ, R82 ;  /* 0x000000ffff66d224 */ /* 0x000fc600078e0052 */
[----:B------:R1:W-:Y:S01]  /*2d1c0*/  @!P1 ST.E.64 desc[UR60][R10.64], R6 ;  /* 0x000000060a009985 */ /* 0x0003e2000c101b3c */
[----:B------:R-:W-:-:S03]  /*2d1d0*/  @!P3 LEA R2, P1, R25, R14, 0x2 ;  /* 0x0000000e1902b211 */ /* 0x000fc600078210ff */
[----:B------:R3:W-:Y:S01]  /*2d1e0*/  @!P0 ST.E.64 desc[UR60][R8.64], R50 ;  /* 0x0000003208008985 */ /* 0x0007e2000c101b3c */
[CC--:B------:R-:W-:Y:S02]  /*2d1f0*/  @!P5 LEA R12, P0, R228.reuse, R14.reuse, 0x2 ;  /* 0x0000000ee40cd211 */ /* 0x0c0fe400078010ff */
[----:B------:R-:W-:Y:S02]  /*2d200*/  @!P4 LEA R14, P2, R227, R14, 0x2 ;  /* 0x0000000ee30ec211 */ /* 0x000fe400078410ff */
[-C--:B------:R-:W-:Y:S02]  /*2d210*/  @!P3 LEA.HI.X R3, R25, R5.reuse, R30, 0x2, P1 ;  /* 0x000000051903b211 */ /* 0x080fe400008f141e */
[-C--:B------:R-:W-:Y:S02]  /*2d220*/  @!P5 LEA.HI.X R13, R228, R5.reuse, R236, 0x2, P0 ;  /* 0x00000005e40dd211 */ /* 0x080fe400000f14ec */
[----:B------:R-:W-:Y:S01]  /*2d230*/  @!P4 LEA.HI.X R15, R227, R5, R235, 0x2, P2 ;  /* 0x00000005e30fc211 */ /* 0x000fe200010f14eb */
[----:B-1----:R-:W-:-:S02]  /*2d240*/  @!P3 IMAD.MOV.U32 R6, RZ, RZ, R106 ;  /* 0x000000ffff06b224 */ /* 0x002fc400078e006a */
[----:B------:R-:W-:-:S05]  /*2d250*/  @!P3 IMAD.MOV.U32 R7, RZ, RZ, R53 ;  /* 0x000000ffff07b224 */ /* 0x000fca00078e0035 */
[----:B------:R3:W-:Y:S04]  /*2d260*/  @!P3 ST.E.64 desc[UR60][R2.64], R6 ;  /* 0x000000060200b985 */ /* 0x0007e8000c101b3c */
[----:B------:R3:W-:Y:S04]  /*2d270*/  @!P5 ST.E.64 desc[UR60][R12.64], R102 ;  /* 0x000000660c00d985 */ /* 0x0007e8000c101b3c */
[----:B------:R3:W-:Y:S02]  /*2d280*/  @!P4 ST.E.64 desc[UR60][R14.64], R104 ;  /* 0x000000680e00c985 */ /* 0x0007e4000c101b3c */
.L_x_1577:
[----:B------:R-:W-:Y:S05]  /*2d290*/  BSYNC B1 ;  /* 0x0000000000017941 */ /* 0x000fea0003800000 */
.L_x_1576:
[----:B------:R-:W-:-:S03]  /*2d2a0*/  UMOV UR4, 0xffffffff ;  /* 0xffffffff00047882 */ /* 0x000fc60000000000 */
[----:B------:R-:W-:Y:S05]  /*2d2b0*/  BRA.DIV UR4, `(.L_x_1578) ;  /* 0x000000be048c7947 */ /* 0x000fea000b800000 */
[----:B---3--:R3:W4:Y:S04]  /*2d2c0*/  SHFL.IDX PT, R3, R24, 0x1, 0x1c1f ;  /* 0x003c1f0018037f89 */ /* 0x00872800000e0000 */
[----:B--2---:R3:W2:Y:S02]  /*2d2d0*/  SHFL.IDX PT, R14, R4, 0x1, 0x1c1f ;  /* 0x003c1f00040e7f89 */ /* 0x0046a400000e0000 */
.L_x_1854:
[----:B------:R-:W-:-:S13]  /*2d2e0*/  ISETP.GE.AND P0, PT, R27, R78, PT ;  /* 0x0000004e1b00720c */ /* 0x000fda0003f06270 */
[----:B------:R-:W-:Y:S05]  /*2d2f0*/  @P0 BRA `(.L_x_1574) ;  /* 0x00000010003c0947 */ /* 0x000fea0003800000 */
[----:B------:R-:W-:Y:S02]  /*2d300*/  ULDC UR4, c[0x0][0xac8] ;  /* 0x0002b20000047ab9 */ /* 0x000fe40000000800 */
[----:B------:R-:W-:Y:S02]  /*2d310*/  ISETP.GE.AND P0, PT, R99, UR4, PT ;  /* 0x0000000463007c0c */ /* 0x000fe4000bf06270 */
[----:B------:R-:W-:Y:S02]  /*2d320*/  ISETP.GE.AND P2, PT, R195, UR4, PT ;  /* 0x00000004c3007c0c */ /* 0x000fe4000bf46270 */
[----:B------:R-:W-:Y:S02]  /*2d330*/  ISETP.GE.AND P1, PT, R101, UR4, PT ;  /* 0x0000000465007c0c */ /* 0x000fe4000bf26270 */
[----:B------:R-:W-:-:S07]  /*2d340*/  ISETP.GE.AND P3, PT, R97, UR4, PT ;  /* 0x0000000461007c0c */ /* 0x000fce000bf66270 */
[CC--:B--2---:R-:W-:Y:S01]  /*2d350*/  @!P0 LEA R6, P4, R99.reuse, R14.reuse, 0x2 ;  /* 0x0000000e63068211 */ /* 0x0c4fe200078810ff */
[----:B------:R-:W-:Y:S02]  /*2d360*/  @!P0 IMAD.MOV.U32 R49, RZ, RZ, R109 ;  /* 0x000000ffff318224 */ /* 0x000fe400078e006d */
[----:B------:R-:W-:Y:S01]  /*2d370*/  @!P2 IMAD.MOV.U32 R2, RZ, RZ, R14 ;  /* 0x000000ffff02a224 */ /* 0x000fe200078e000e */
[----:B----4-:R-:W-:Y:S01]  /*2d380*/  @!P0 LEA.HI.X R7, R99, R3, R100, 0x2, P4 ;  /* 0x0000000363078211 */ /* 0x010fe200020f1464 */
[----:B------:R-:W-:Y:S01]  /*2d390*/  @!P2 IMAD.MOV.U32 R21, RZ, RZ, R107 ;  /* 0x000000ffff15a224 */ /* 0x000fe200078e006b */
[----:B------:R-:W-:Y:S01]  /*2d3a0*/  ISETP.GE.AND P4, PT, R95, UR4, PT ;  /* 0x000000045f007c0c */ /* 0x000fe2000bf86270 */
[----:B------:R-:W-:Y:S01]  /*2d3b0*/  @!P2 IMAD.WIDE R8, R195, 0x4, R2 ;  /* 0x00000004c308a825 */ /* 0x000fe200078e0202 */
[----:B0--3--:R-:W-:-:S04]  /*2d3c0*/  @!P1 LEA R4, P5, R101, R14, 0x2 ;  /* 0x0000000e65049211 */ /* 0x009fc800078a10ff */
[----:B------:R0:W-:Y:S01]  /*2d3d0*/  @!P2 ST.E.64 desc[UR60][R8.64], R20 ;  /* 0x000000140800a985 */ /* 0x0001e2000c101b3c */
[----:B------:R-:W-:Y:S02]  /*2d3e0*/  ISETP.GE.AND P2, PT, R89, UR4, PT ;  /* 0x0000000459007c0c */ /* 0x000fe4000bf46270 */
[-C--:B-1----:R-:W-:Y:S01]  /*2d3f0*/  @!P1 LEA.HI.X R5, R101, R3.reuse, R108, 0x2, P5 ;  /* 0x0000000365059211 */ /* 0x082fe200028f146c */
[----:B------:R1:W-:Y:S01]  /*2d400*/  @!P0 ST.E.64 desc[UR60][R6.64], R48 ;  /* 0x0000003006008985 */ /* 0x0003e2000c101b3c */
[-C--:B------:R-:W-:Y:S02]  /*2d410*/  @!P3 LEA R10, P5, R97, R14.reuse, 0x2 ;  /* 0x0000000e610ab211 */ /* 0x080fe400078a10ff */
[----:B------:R-:W-:Y:S01]  /*2d420*/  ISETP.GE.AND P0, PT, R85, UR4, PT ;  /* 0x0000000455007c0c */ /* 0x000fe2000bf06270 */
[----:B------:R2:W-:Y:S01]  /*2d430*/  @!P1 ST.E.64 desc[UR60][R4.64], R54 ;  /* 0x0000003604009985 */ /* 0x0005e2000c101b3c */
[----:B------:R-:W-:Y:S01]  /*2d440*/  @!P3 LEA.HI.X R11, R97, R3, R98, 0x2, P5 ;  /* 0x00000003610bb211 */ /* 0x000fe200028f1462 */
[----:B------:R-:W-:Y:S01]  /*2d450*/  @!P4 IMAD.MOV.U32 R53, RZ, RZ, R61 ;  /* 0x000000ffff35c224 */ /* 0x000fe200078e003d */
[----:B------:R-:W-:-:S02]  /*2d460*/  @!P4 LEA R12, P5, R95, R14, 0x2 ;  /* 0x0000000e5f0cc211 */ /* 0x000fc400078a10ff */
[----:B------:R-:W-:Y:S01]  /*2d470*/  ISETP.GE.AND P1, PT, R83, UR4, PT ;  /* 0x0000000453007c0c */ /* 0x000fe2000bf26270 */
[----:B------:R3:W-:Y:S01]  /*2d480*/  @!P3 ST.E.64 desc[UR60][R10.64], R56 ;  /* 0x000000380a00b985 */ /* 0x0007e2000c101b3c */
[-C--:B------:R-:W-:Y:S02]  /*2d490*/  @!P4 LEA.HI.X R13, R95, R3.reuse, R96, 0x2, P5 ;  /* 0x000000035f0dc211 */ /* 0x080fe400028f1460 */
[-C--:B------:R-:W-:Y:S02]  /*2d4a0*/  @!P2 LEA R28, P5, R89, R14.reuse, 0x2 ;  /* 0x0000000e591ca211 */ /* 0x080fe400078a10ff */
[----:B------:R-:W-:Y:S01]  /*2d4b0*/  ISETP.GE.AND P3, PT, R79, UR4, PT ;  /* 0x000000044f007c0c */ /* 0x000fe2000bf66270 */
[----:B------:R4:W-:Y:S01]  /*2d4c0*/  @!P4 ST.E.64 desc[UR60][R12.64], R52 ;  /* 0x000000340c00c985 */ /* 0x0009e2000c101b3c */
[----:B------:R-:W-:Y:S02]  /*2d4d0*/  @!P2 LEA.HI.X R29, R89, R3, R94, 0x2, P5 ;  /* 0x00000003591da211 */ /* 0x000fe400028f145e */
[----:B0-----:R-:W-:-:S02]  /*2d4e0*/  @!P0 LEA R8, P5, R85, R14, 0x2 ;  /* 0x0000000e55088211 */ /* 0x001fc400078a10ff */
[----:B------:R-:W-:Y:S01]  /*2d4f0*/  ISETP.GE.AND P4, PT, R59, UR4, PT ;  /* 0x000000043b007c0c */ /* 0x000fe2000bf86270 */
[----:B------:R-:W-:Y:S01]  /*2d500*/  @!P2 ST.E.64 desc[UR60][R28.64], R62 ;  /* 0x0000003e1c00a985 */ /* 0x000fe2000c101b3c */
[-C--:B------:R-:W-:Y:S02]  /*2d510*/  @!P0 LEA.HI.X R9, R85, R3.reuse, R90, 0x2, P5 ;  /* 0x0000000355098211 */ /* 0x080fe400028f145a */
[-C--:B-1----:R-:W-:Y:S02]  /*2d520*/  @!P1 LEA R6, P5, R83, R14.reuse, 0x2 ;  /* 0x0000000e53069211 */ /* 0x082fe400078a10ff */
[----:B------:R-:W-:Y:S01]  /*2d530*/  ISETP.GE.AND P2, PT, R35, UR4, PT ;  /* 0x0000000423007c0c */ /* 0x000fe2000bf46270 */
[----:B------:R0:W-:Y:S01]  /*2d540*/  @!P0 ST.E.64 desc[UR60][R8.64], R64 ;  /* 0x0000004008008985 */ /* 0x0001e2000c101b3c */
[----:B------:R-:W-:Y:S01]  /*2d550*/  @!P1 LEA.HI.X R7, R83, R3, R88, 0x2, P5 ;  /* 0x0000000353079211 */ /* 0x000fe200028f1458 */
[----:B------:R-:W-:Y:S01]  /*2d560*/  @!P3 IMAD.MOV.U32 R61, RZ, RZ, R73 ;  /* 0x000000ffff3db224 */ /* 0x000fe200078e0049 */
[----:B--2---:R-:W-:-:S02]  /*2d570*/  @!P3 LEA R4, P5, R79, R14, 0x2 ;  /* 0x0000000e4f04b211 */ /* 0x004fc400078a10ff */
[----:B------:R-:W-:Y:S01]  /*2d580*/  ISETP.GE.AND P0, PT, R33, UR4, PT ;  /* 0x0000000421007c0c */ /* 0x000fe2000bf06270 */
[----:B------:R-:W-:Y:S01]  /*2d590*/  @!P1 ST.E.64 desc[UR60][R6.64], R66 ;  /* 0x0000004206009985 */ /* 0x000fe2000c101b3c */
[-C--:B------:R-:W-:Y:S01]  /*2d5a0*/  @!P3 LEA.HI.X R5, R79, R3.reuse, R84, 0x2, P5 ;  /* 0x000000034f05b211 */ /* 0x080fe200028f1454 */
[----:B------:R-:W-:Y:S01]  /*2d5b0*/  @!P4 IMAD.MOV.U32 R73, RZ, RZ, R75 ;  /* 0x000000ffff49c224 */ /* 0x000fe200078e004b */
[-C--:B---3--:R-:W-:Y:S02]  /*2d5c0*/  @!P4 LEA R10, P5, R59, R14.reuse, 0x2 ;  /* 0x0000000e3b0ac211 */ /* 0x088fe400078a10ff */
[----:B------:R-:W-:Y:S01]  /*2d5d0*/  ISETP.GE.AND P1, PT, R31, UR4, PT ;  /* 0x000000041f007c0c */ /* 0x000fe2000bf26270 */
[----:B------:R1:W-:Y:S01]  /*2d5e0*/  @!P3 ST.E.64 desc[UR60][R4.64], R60 ;  /* 0x0000003c0400b985 */ /* 0x0003e2000c101b3c */
[----:B------:R-:W-:Y:S02]  /*2d5f0*/  @!P4 LEA.HI.X R11, R59, R3, R58, 0x2, P5 ;  /* 0x000000033b0bc211 */ /* 0x000fe400028f143a */
[----:B----4-:R-:W-:-:S02]  /*2d600*/  @!P2 LEA R12, P5, R35, R14, 0x2 ;  /* 0x0000000e230ca211 */ /* 0x010fc400078a10ff */
[----:B------:R-:W-:Y:S01]  /*2d610*/  ISETP.GE.AND P3, PT, R25, UR4, PT ;  /* 0x0000000419007c0c */ /* 0x000fe2000bf66270 */
[----:B------:R2:W-:Y:S01]  /*2d620*/  @!P4 ST.E.64 desc[UR60][R10.64], R72 ;  /* 0x000000480a00c985 */ /* 0x0005e2000c101b3c */
[----:B------:R-:W-:Y:S02]  /*2d630*/  ISETP.GE.AND P4, PT, R228, UR4, PT ;  /* 0x00000004e4007c0c */ /* 0x000fe4000bf86270 */
[----:B------:R-:W-:Y:S02]  /*2d640*/  @!P2 LEA.HI.X R13, R35, R3, R34, 0x2, P5 ;  /* 0x00000003230da211 */ /* 0x000fe400028f1422 */
[----:B------:R-:W-:-:S03]  /*2d650*/  @!P0 LEA R20, P5, R33, R14, 0x2 ;  /* 0x0000000e21148211 */ /* 0x000fc600078a10ff */
[----:B------:R2:W-:Y:S01]  /*2d660*/  @!P2 ST.E.64 desc[UR60][R12.64], R76 ;  /* 0x0000004c0c00a985 */ /* 0x0005e2000c101b3c */
[-C--:B------:R-:W-:Y:S02]  /*2d670*/  @!P0 LEA.HI.X R21, R33, R3.reuse, R26, 0x2, P5 ;  /* 0x0000000321158211 */ /* 0x080fe400028f141a */
[CC--:B0-----:R-:W-:Y:S01]  /*2d680*/  @!P1 LEA R8, P5, R31.reuse, R14.reuse, 0x2 ;  /* 0x0000000e1f089211 */ /* 0x0c1fe200078a10ff */
[----:B------:R-:W-:Y:S02]  /*2d690*/  @!P3 IMAD.MOV.U32 R75, RZ, RZ, R117 ;  /* 0x000000ffff4bb224 */ /* 0x000fe400078e0075 */
[-C--:B-1----:R-:W-:Y:S01]  /*2d6a0*/  @!P4 LEA R4, P2, R228, R14.reuse, 0x2 ;  /* 0x0000000ee404c211 */ /* 0x082fe200078410ff */
[----:B------:R2:W-:Y:S01]  /*2d6b0*/  @!P0 ST.E.64 desc[UR60][R20.64], R112 ;  /* 0x0000007014008985 */ /* 0x0005e2000c101b3c */
[----:B------:R-:W-:Y:S02]  /*2d6c0*/  @!P1 LEA.HI.X R9, R31, R3, R32, 0x2, P5 ;  /* 0x000000031f099211 */ /* 0x000fe400028f1420 */
[----:B------:R-:W-:-:S02]  /*2d6d0*/  @!P3 LEA R6, P5, R25, R14, 0x2 ;  /* 0x0000000e1906b211 */ /* 0x000fc400078a10ff */
[-C--:B------:R-:W-:Y:S01]  /*2d6e0*/  @!P4 LEA.HI.X R5, R228, R3.reuse, R236, 0x2, P2 ;  /* 0x00000003e405c211 */ /* 0x080fe200010f14ec */
[----:B------:R2:W-:Y:S01]  /*2d6f0*/  @!P1 ST.E.64 desc[UR60][R8.64], R114 ;  /* 0x0000007208009985 */ /* 0x0005e2000c101b3c */
[----:B------:R-:W-:Y:S02]  /*2d700*/  @!P3 LEA.HI.X R7, R25, R3, R30, 0x2, P5 ;  /* 0x000000031907b211 */ /* 0x000fe400028f141e */
[----:B------:R-:W-:-:S03]  /*2d710*/  ISETP.GE.AND P0, PT, R227, UR4, PT ;  /* 0x00000004e3007c0c */ /* 0x000fc6000bf06270 */
[----:B------:R2:W-:Y:S04]  /*2d720*/  @!P3 ST.E.64 desc[UR60][R6.64], R74 ;  /* 0x0000004a0600b985 */ /* 0x0005e8000c101b3c */
[----:B------:R2:W-:Y:S06]  /*2d730*/  @!P4 ST.E.64 desc[UR60][R4.64], R68 ;  /* 0x000000440400c985 */ /* 0x0005ec000c101b3c */
[----:B------:R-:W-:Y:S05]  /*2d740*/  @P0 BRA `(.L_x_1574) ;  /* 0x0000000c00280947 */ /* 0x000fea0003800000 */
[----:B------:R-:W-:-:S04]  /*2d750*/  LEA R14, P0, R227, R14, 0x2 ;  /* 0x0000000ee30e7211 */ /* 0x000fc800078010ff */
[----:B------:R-:W-:-:S05]  /*2d760*/  LEA.HI.X R15, R227, R3, R235, 0x2, P0 ;  /* 0x00000003e30f7211 */ /* 0x000fca00000f14eb */
[----:B------:R0:W-:Y:S01]  /*2d770*/  ST.E.64 desc[UR60][R14.64], R70 ;  /* 0x000000460e007985 */ /* 0x0001e2000c101b3c */
[----:B------:R-:W-:Y:S05]  /*2d780*/  BRA `(.L_x_1574) ;  /* 0x0000000c00187947 */ /* 0x000fea0003800000 */
.L_x_1560:
[----:B------:R-:W-:Y:S01]  /*2d790*/  ULDC.64 UR4, c[0x0][0xc08] ;  /* 0x0003020000047ab9 */ /* 0x000fe20000000a00 */
[----:B------:R-:W3:Y:S01]  /*2d7a0*/  LDC.64 R2, c[0x0][0xc00] ;  /* 0x00030000ff027b82 */ /* 0x000ee20000000a00 */
[----:B------:R-:W-:Y:S01]  /*2d7b0*/  ISETP.NE.U32.AND P0, PT, RZ, UR4, PT ;  /* 0x00000004ff007c0c */ /* 0x000fe2000bf05070 */
[----:B------:R-:W-:-:S03]  /*2d7c0*/  IMAD.MOV.U32 R13, RZ, RZ, RZ ;  /* 0x000000ffff0d7224 */ /* 0x000fc600078e00ff */
[----:B------:R-:W-:Y:S01]  /*2d7d0*/  ISETP.NE.AND.EX P1, PT, RZ, UR5, PT, P0 ;  /* 0x00000005ff007c0c */ /* 0x000fe2000bf25300 */
[----:B------:R-:W-:Y:S02]  /*2d7e0*/  ULDC.64 UR4, c[0x0][0xc00] ;  /* 0x0003000000047ab9 */ /* 0x000fe40000000a00 */
[----:B------:R-:W-:-:S04]  /*2d7f0*/  ISETP.NE.U32.AND P0, PT, RZ, UR4, PT ;  /* 0x00000004ff007c0c */ /* 0x000fc8000bf05070 */
[----:B------:R-:W-:-:S06]  /*2d800*/  ISETP.NE.AND.EX P0, PT, RZ, UR5, PT, P0 ;  /* 0x00000005ff007c0c */ /* 0x000fcc000bf05300 */
[----:B------:R-:W0:Y:S01]  /*2d810*/  @P1 LDC.64 R4, c[0x0][0xc08] ;  /* 0x00030200ff041b82 */ /* 0x000e220000000a00 */
[----:B------:R-:W-:Y:S02]  /*2d820*/  ULDC UR4, c[0x0][0xa88] ;  /* 0x0002a20000047ab9 */ /* 0x000fe40000000800 */
[----:B------:R-:W-:Y:S02]  /*2d830*/  IMAD.U32 R20, RZ, RZ, UR4 ;  /* 0x00000004ff147e24 */ /* 0x000fe4000f8e00ff */
[----:B---3--:R-:W-:-:S05]  /*2d840*/  IMAD.WIDE R2, R223, 0x4, R2 ;  /* 0x00000004df027825 */ /* 0x008fca00078e0202 */
[----:B------:R3:W5:Y:S01]  /*2d850*/  @P0 LDG.E R13, desc[UR60][R2.64] ;  /* 0x0000003c020d0981 */ /* 0x000762000c1e1900 */
[----:B------:R-:W4:Y:S01]  /*2d860*/  S2R R6, SR_TID.X ;  /* 0x0000000000067919 */ /* 0x000f220000002100 */
[----:B0-----:R-:W-:-:S05]  /*2d870*/  @P1 IMAD.WIDE R4, R223, 0x4, R4 ;  /* 0x00000004df041825 */ /* 0x001fca00078e0204 */
[----:B------:R3:W5:Y:S01]  /*2d880*/  @P1 LDG.E R20, desc[UR60][R4.64] ;  /* 0x0000003c04141981 */ /* 0x000762000c1e1900 */
[----:B-1----:R-:W-:Y:S02]  /*2d890*/  ISETP.GT.AND P2, PT, R222, 0x1, PT ;  /* 0x00000001de00780c */ /* 0x002fe40003f44270 */
[----:B------:R-:W-:Y:S01]  /*2d8a0*/  SHF.R.S32.HI R14, RZ, 0x1f, R223 ;  /* 0x0000001fff0e7819 */ /* 0x000fe200000114df */
[----:B----4-:R-:W-:-:S05]  /*2d8b0*/  VIADD R0, R6, 0xffffff80 ;  /* 0xffffff8006007836 */ /* 0x010fca0000000000 */
[----:B------:R-:W-:Y:S01]  /*2d8c0*/  ISETP.GT.AND P3, PT, R0, 0x7f, PT ;  /* 0x0000007f0000780c */ /* 0x000fe20003f64270 */
[----:B---3--:R-:W-:-:S12]  /*2d8d0*/  @P1 BRA `(.L_x_1579) ;  /* 0x0000000000101947 */ /* 0x008fd80003800000 */
[----:B------:R-:W-:Y:S05]  /*2d8e0*/  @!P0 BRA `(.L_x_1579) ;  /* 0x00000000000c8947 */ /* 0x000fea0003800000 */
[----:B------:R-:W3:Y:S04]  /*2d8f0*/  LDG.E R5, desc[UR60][R2.64] ;  /* 0x0000003c02057981 */ /* 0x000ee8000c1e1900 */
[----:B-----5:R-:W3:Y:S02]  /*2d900*/  LDG.E R20, desc[UR60][R2.64+0x4] ;  /* 0x0000043c02147981 */ /* 0x020ee4000c1e1900 */
[----:B---3--:R-:W-:-:S07]  /*2d910*/  IMAD.IADD R20, R20, 0x1, -R5 ;  /* 0x0000000114147824 */ /* 0x008fce00078e0a05 */
.L_x_1579:
[----:B------:R-:W-:Y:S01]  /*2d920*/  BSSY B1, `(.L_x_1580) ;  /* 0x0000035000017945 */ /* 0x000fe20003800000 */
[----:B------:R-:W-:Y:S02]  /*2d930*/  SEL R21, R223, RZ, !P0 ;  /* 0x000000ffdf157207 */ /* 0x000fe40004000000 */
[----:B------:R-:W-:Y:S02]  /*2d940*/  SEL R14, R14, RZ, !P0 ;  /* 0x000000ff0e0e7207 */ /* 0x000fe40004000000 */
[----:B-----5:R-:W-:Y:S01]  /*2d950*/  SHF.R.S32.HI R12, RZ, 0x1f, R13 ;  /* 0x0000001fff0c7819 */ /* 0x020fe2000001140d */
[----:B------:R-:W-:Y:S06]  /*2d960*/  @P3 BRA `(.L_x_1581) ;  /* 0x0000000000c03947 */ /* 0x000fec0003800000 */
[----:B------:R-:W0:Y:S01]  /*2d970*/  LDC R27, c[0x0][0xbe8] ;  /* 0x0002fa00ff1b7b82 */ /* 0x000e220000000800 */
[----:B------:R-:W-:Y:S01]  /*2d980*/  IADD3 R25, R203, -0x80, R6 ;  /* 0xffffff80cb197810 */ /* 0x000fe20007ffe006 */
[----:B0-----:R-:W-:-:S05]  /*2d990*/  IMAD R0, R20, R27, RZ ;  /* 0x0000001b14007224 */ /* 0x001fca00078e02ff */
[----:B------:R-:W-:-:S13]  /*2d9a0*/  ISETP.GE.AND P0, PT, R25, R0, PT ;  /* 0x000000001900720c */ /* 0x000fda0003f06270 */
[----:B------:R-:W-:Y:S05]  /*2d9b0*/  @P0 BRA `(.L_x_1581) ;  /* 0x0000000000ac0947 */ /* 0x000fea0003800000 */
[----:B------:R-:W-:Y:S01]  /*2d9c0*/  IMAD.MOV.U32 R0, RZ, RZ, 0x9b8 ;  /* 0x000009b8ff007424 */ /* 0x000fe200078e00ff */
[----:B------:R-:W-:Y:S01]  /*2d9d0*/  ISETP.GT.AND P3, PT, R222, 0x1, PT ;  /* 0x00000001de00780c */ /* 0x000fe20003f64270 */
[----:B------:R-:W0:Y:S01]  /*2d9e0*/  LDC.64 R28, c[0x0][0xba8] ;  /* 0x0002ea00ff1c7b82 */ /* 0x000e220000000a00 */
[----:B------:R-:W-:Y:S01]  /*2d9f0*/  ISETP.NE.AND P0, PT, R27, 0x1, PT ;  /* 0x000000011b00780c */ /* 0x000fe20003f05270 */
[----:B------:R-:W-:Y:S01]  /*2da00*/  IMAD.MOV.U32 R15, RZ, RZ, R25 ;  /* 0x000000ffff0f7224 */ /* 0x000fe200078e0019 */
[----:B------:R-:W-:Y:S02]  /*2da10*/  SEL R24, R0, 0x978, P3 ;  /* 0x0000097800187807 */ /* 0x000fe40001800000 */
[----:B------:R-:W-:-:S03]  /*2da20*/  SEL R225, R225, RZ, P3 ;  /* 0x000000ffe1e17207 */ /* 0x000fc60001800000 */
[----:B------:R-:W1:Y:S08]  /*2da30*/  LDC.64 R6, c[0x0][R24+0x220] ;  /* 0x0000880018067b82 */ /* 0x000e700000000a00 */
[----:B------:R-:W3:Y:S08]  /*2da40*/  LDC.64 R2, c[0x0][R24+0x218] ;  /* 0x0000860018027b82 */ /* 0x000ef00000000a00 */
[----:B------:R-:W4:Y:S08]  /*2da50*/  LDC.64 R8, c[0x0][R24+0x228] ;  /* 0x00008a0018087b82 */ /* 0x000f300000000a00 */
[----:B------:R-:W5:Y:S08]  /*2da60*/  LDC.64 R4, c[0x0][R24+0x210] ;  /* 0x0000840018047b82 */ /* 0x000f700000000a00 */
[----:B------:R-:W2:Y:S08]  /*2da70*/  @P0 LDC R0, c[0x0][0xbec] ;  /* 0x0002fb00ff000b82 */ /* 0x000eb00000000800 */
[----:B------:R-:W4:Y:S01]  /*2da80*/  @P0 LDC R33, c[0x0][0xbf0] ;  /* 0x0002fc00ff210b82 */ /* 0x000f220000000800 */
[----:B-1----:R-:W-:-:S07]  /*2da90*/  IMAD R7, R7, R21, RZ ;  /* 0x0000001507077224 */ /* 0x002fce00078e02ff */
[----:B0-----:R-:W0:Y:S01]  /*2daa0*/  @!P3 LDC R28, c[0x0][0xb50] ;  /* 0x0002d400ff1cbb82 */ /* 0x001e220000000800 */
[----:B------:R-:W-:Y:S02]  /*2dab0*/  IMAD R7, R6, R14, R7 ;  /* 0x0000000e06077224 */ /* 0x000fe400078e0207 */
[----:B--2---:R-:W-:-:S05]  /*2dac0*/  @P0 IMAD.HI.U32 R0, R25, R0, RZ ;  /* 0x0000000019000227 */ /* 0x004fca00078e00ff */
[----:B------:R-:W1:Y:S01]  /*2dad0*/  @!P3 LDC R29, c[0x0][0xb54] ;  /* 0x0002d500ff1dbb82 */ /* 0x000e620000000800 */
[-C--:B---3--:R-:W-:Y:S02]  /*2dae0*/  IMAD R31, R3, R216.reuse, RZ ;  /* 0x000000d8031f7224 */ /* 0x088fe400078e02ff */
[----:B------:R-:W-:Y:S01]  /*2daf0*/  IMAD.WIDE.U32 R10, R2, R216, RZ ;  /* 0x000000d8020a7225 */ /* 0x000fe200078e00ff */
[----:B----4-:R-:W-:-:S03]  /*2db00*/  @P0 SHF.R.U32.HI R15, RZ, R33, R0 ;  /* 0x00000021ff0f0219 */ /* 0x010fc60000011600 */
[----:B------:R-:W-:-:S04]  /*2db10*/  IMAD.WIDE.U32 R2, R6, R21, RZ ;  /* 0x0000001506027225 */ /* 0x000fc800078e00ff */
[----:B------:R-:W-:Y:S01]  /*2db20*/  IMAD.IADD R11, R31, 0x1, R11 ;  /* 0x000000011f0b7824 */ /* 0x000fe200078e020b */
[----:B------:R-:W-:Y:S01]  /*2db30*/  IADD3 R10, P0, P1, R2, R10, R13 ;  /* 0x0000000a020a7210 */ /* 0x000fe2000791e00d */
[----:B------:R-:W-:Y:S02]  /*2db40*/  IMAD.MOV R0, RZ, RZ, -R15 ;  /* 0x000000ffff007224 */ /* 0x000fe400078e0a0f */
[----:B------:R-:W-:Y:S02]  /*2db50*/  IMAD.IADD R6, R3, 0x1, R7 ;  /* 0x0000000103067824 */ /* 0x000fe400078e0207 */
        /* <DEDUP_REMOVED lines=9> */
[----:B-----5:R-:W-:-:S04]  /*2dbf0*/  IMAD R0, R5, R7, RZ ;  /* 0x0000000705007224 */ /* 0x020fc800078e02ff */
[C---:B------:R-:W-:Y:S02]  /*2dc00*/  IMAD R9, R4.reuse, R9, R0 ;  /* 0x0000000904097224 */ /* 0x040fe400078e0200 */
[----:B------:R-:W-:-:S04]  /*2dc10*/  IMAD.WIDE.U32 R2, R4, R7, R2 ;  /* 0x0000000704027225 */ /* 0x000fc800078e0002 */
[----:B------:R-:W-:Y:S01]  /*2dc20*/  IMAD.IADD R0, R3, 0x1, R9 ;  /* 0x0000000103007824 */ /* 0x000fe200078e0209 */
[----:B0-----:R-:W-:Y:S01]  /*2dc30*/  LEA R4, P0, R2, R28, 0x2 ;  /* 0x0000001c02047211 */ /* 0x001fe200078010ff */
[----:B------:R-:W-:-:S03]  /*2dc40*/  IMAD.MOV.U32 R3, RZ, RZ, -0x800000 ;  /* 0xff800000ff037424 */ /* 0x000fc600078e00ff */
[----:B-1----:R-:W-:-:S05]  /*2dc50*/  LEA.HI.X R5, R2, R29, R0, 0x2, P0 ;  /* 0x0000001d02057211 */ /* 0x002fca00000f1400 */
[----:B------:R0:W-:Y:S04]  /*2dc60*/  STG.E desc[UR60][R4.64], R3 ;  /* 0x0000000304007986 */ /* 0x0001e8000c10193c */
.L_x_1581:
[----:B------:R-:W-:Y:S05]  /*2dc70*/  BSYNC B1 ;  /* 0x0000000000017941 */ /* 0x000fea0003800000 */
.L_x_1580:
[----:B------:R-:W-:Y:S05]  /*2dc80*/  @P2 BRA `(.L_x_1574) ;  /* 0x0000000400d82947 */ /* 0x000fea0003800000 */
[----:B------:R-:W1:Y:S01]  /*2dc90*/  LDC R25, c[0x0][0xbe8] ;  /* 0x0002fa00ff197b82 */ /* 0x000e620000000800 */
[----:B------:R-:W-:Y:S01]  /*2dca0*/  ULDC.64 UR4, c[0x0][0xaa0] ;  /* 0x0002a80000047ab9 */ /* 0x000fe20000000a00 */
[----:B------:R-:W-:Y:S01]  /*2dcb0*/  ULDC.64 UR6, c[0x0][0xaf0] ;  /* 0x0002bc0000067ab9 */ /* 0x000fe20000000a00 */
[----:B------:R-:W-:Y:S02]  /*2dcc0*/  IMAD R0, R12, UR4, RZ ;  /* 0x000000040c007c24 */ /* 0x000fe4000f8e02ff */
[----:B0-----:R-:W-:-:S04]  /*2dcd0*/  IMAD.WIDE.U32 R2, R13, UR4, RZ ;  /* 0x000000040d027c25 */ /* 0x001fc8000f8e00ff */
[----:B------:R-:W-:Y:S01]  /*2dce0*/  IMAD R5, R13, UR5, R0 ;  /* 0x000000050d057c24 */ /* 0x000fe2000f8e0200 */
[----:B------:R-:W-:Y:S01]  /*2dcf0*/  ULDC.64 UR4, c[0x0][0xae8] ;  /* 0x0002ba0000047ab9 */ /* 0x000fe20000000a00 */
[----:B------:R-:W-:Y:S02]  /*2dd00*/  IMAD R0, R221, 0x20, R230 ;  /* 0x00000020dd007824 */ /* 0x000fe400078e02e6 */
[----:B------:R-:W-:Y:S02]  /*2dd10*/  IMAD.IADD R3, R3, 0x1, R5 ;  /* 0x0000000103037824 */ /* 0x000fe400078e0205 */
[----:B------:R-:W-:Y:S02]  /*2dd20*/  IMAD.IADD R9, R203, 0x1, R0 ;  /* 0x00000001cb097824 */ /* 0x000fe400078e0200 */
[----:B------:R-:W-:-:S04]  /*2dd30*/  IMAD.WIDE.U32 R2, R216, UR4, R2 ;  /* 0x00000004d8027c25 */ /* 0x000fc8000f8e0002 */
[----:B------:R-:W-:Y:S02]  /*2dd40*/  IMAD.MOV.U32 R5, RZ, RZ, R9 ;  /* 0x000000ffff057224 */ /* 0x000fe400078e0009 */
[----:B------:R-:W-:Y:S01]  /*2dd50*/  IMAD R3, R216, UR5, R3 ;  /* 0x00000005d8037c24 */ /* 0x000fe2000f8e0203 */
[----:B-1----:R-:W-:Y:S01]  /*2dd60*/  ISETP.NE.AND P0, PT, R25, 0x1, PT ;  /* 0x000000011900780c */ /* 0x002fe20003f05270 */
[----:B------:R-:W-:Y:S01]  /*2dd70*/  ULDC.64 UR4, c[0x0][0xae0] ;  /* 0x0002b80000047ab9 */ /* 0x000fe20000000a00 */
[----:B------:R-:W-:-:S11]  /*2dd80*/  IMAD.WIDE.U32 R2, R21, UR6, R2 ;  /* 0x0000000615027c25 */ /* 0x000fd6000f8e0002 */
[----:B------:R-:W0:Y:S08]  /*2dd90*/  @P0 LDC R4, c[0x0][0xbec] ;  /* 0x0002fb00ff040b82 */ /* 0x000e300000000800 */
[----:B------:R-:W1:Y:S01]  /*2dda0*/  @P0 LDC R7, c[0x0][0xbf0] ;  /* 0x0002fc00ff070b82 */ /* 0x000e620000000800 */
[----:B0-----:R-:W-:-:S04]  /*2ddb0*/  @P0 IMAD.HI.U32 R0, R9, R4, RZ ;  /* 0x0000000409000227 */ /* 0x001fc800078e00ff */
[----:B------:R-:W-:Y:S01]  /*2ddc0*/  IMAD R4, R14, UR6, RZ ;  /* 0x000000060e047c24 */ /* 0x000fe2000f8e02ff */
[----:B-1----:R-:W-:-:S03]  /*2ddd0*/  @P0 SHF.R.U32.HI R5, RZ, R7, R0 ;  /* 0x00000007ff050219 */ /* 0x002fc60000011600 */
        /* <DEDUP_REMOVED lines=20> */
[----:B------:R0:W1:Y:S04]  /*2df20*/  SHFL.IDX PT, R0, R3, RZ, 0x181f ;  /* 0x00181fff03007589 */ /* 0x00006800000e0000 */
[----:B------:R0:W3:Y:S02]  /*2df30*/  SHFL.IDX PT, R14, R2, RZ, 0x181f ;  /* 0x00181fff020e7589 */ /* 0x0000e400000e0000 */
.L_x_1857:
[----:B------:R-:W-:Y:S01]  /*2df40*/  IMAD R25, R20, R25, RZ ;  /* 0x0000001914197224 */ /* 0x000fe200078e02ff */
[----:B------:R-:W-:Y:S01]  /*2df50*/  BSSY B1, `(.L_x_1583) ;  /* 0x000000f000017945 */ /* 0x000fe20003800000 */
[----:B------:R-:W-:-:S05]  /*2df60*/  IMAD.IADD R6, R230, 0x1, R203 ;  /* 0x00000001e6067824 */ /* 0x000fca00078e02cb */
[----:B------:R-:W-:-:S13]  /*2df70*/  ISETP.GE.AND P0, PT, R6, R25, PT ;  /* 0x000000190600720c */ /* 0x000fda0003f06270 */
[----:B------:R-:W-:Y:S05]  /*2df80*/  @P0 BRA `(.L_x_1584) ;  /* 0x00000000002c0947 */ /* 0x000fea0003800000 */
[----:B------:R-:W-:Y:S01]  /*2df90*/  ULDC UR4, c[0x0][0xac8] ;  /* 0x0002b20000047ab9 */ /* 0x000fe20000000800 */
[----:B------:R-:W-:Y:S02]  /*2dfa0*/  SHF.R.S32.HI R8, RZ, 0x1f, R211 ;  /* 0x0000001fff087819 */ /* 0x000fe400000114d3 */
[----:B------:R-:W-:Y:S02]  /*2dfb0*/  ISETP.GE.AND P2, PT, R211, UR4, PT ;  /* 0x00000004d3007c0c */ /* 0x000fe4000bf46270 */
[----:B------:R-:W-:Y:S02]  /*2dfc0*/  ISETP.GE.AND P3, PT, R220, UR4, PT ;  /* 0x00000004dc007c0c */ /* 0x000fe4000bf66270 */
[----:B------:R-:W-:-:S09]  /*2dfd0*/  SHF.R.S32.HI R7, RZ, 0x1f, R220 ;  /* 0x0000001fff077819 */ /* 0x000fd200000114dc */
[CC--:B---3--:R-:W-:Y:S02]  /*2dfe0*/  @!P2 LEA R4, P0, R211.reuse, R14.reuse, 0x1 ;  /* 0x0000000ed304a211 */ /* 0x0c8fe400078008ff */
[C---:B------:R-:W-:Y:S02]  /*2dff0*/  @!P3 LEA R14, P1, R220.reuse, R14, 0x1 ;  /* 0x0000000edc0eb211 */ /* 0x040fe400078208ff */
[-C--:B-1----:R-:W-:Y:S02]  /*2e000*/  @!P2 LEA.HI.X R5, R211, R0.reuse, R8, 0x1, P0 ;  /* 0x00000000d305a211 */ /* 0x082fe400000f0c08 */
[----:B------:R-:W-:-:S03]  /*2e010*/  @!P3 LEA.HI.X R15, R220, R0, R7, 0x1, P1 ;  /* 0x00000000dc0fb211 */ /* 0x000fc600008f0c07 */
[----:B------:R4:W-:Y:S04]  /*2e020*/  @!P2 ST.E.128 desc[UR60][R4.64], RZ ;  /* 0x000000ff0400a985 */ /* 0x0009e8000c101d3c */
[----:B------:R4:W-:Y:S02]  /*2e030*/  @!P3 ST.E.128 desc[UR60][R14.64], RZ ;  /* 0x000000ff0e00b985 */ /* 0x0009e4000c101d3c */
.L_x_1584:
[----:B------:R-:W-:Y:S05]  /*2e040*/  BSYNC B1 ;  /* 0x0000000000017941 */ /* 0x000fea0003800000 */
.L_x_1583:
[----:B------:R-:W-:-:S03]  /*2e050*/  UMOV UR4, 0xffffffff ;  /* 0xffffffff00047882 */ /* 0x000fc60000000000 */
[----:B------:R-:W-:Y:S05]  /*2e060*/  BRA.DIV UR4, `(.L_x_1585) ;  /* 0x000000b2049c7947 */ /* 0x000fea000b800000 */
[----:B-1----:R1:W0:Y:S04]  /*2e070*/  SHFL.IDX PT, R0, R3, 0x1, 0x181f ;  /* 0x00381f0003007f89 */ /* 0x00222800000e0000 */
[----:B---34-:R1:W3:Y:S02]  /*2e080*/  SHFL.IDX PT, R14, R2, 0x1, 0x181f ;  /* 0x00381f00020e7f89 */ /* 0x0182e400000e0000 */
.L_x_1861:
        /* <DEDUP_REMOVED lines=11> */
[-C--:B0-----:R-:W-:Y:S02]  /*2e140*/  @!P2 LEA.HI.X R5, R211, R0.reuse, R8, 0x1, P0 ;  /* 0x00000000d305a211 */ /* 0x081fe400000f0c08 */
[----:B------:R-:W-:-:S03]  /*2e150*/  @!P3 LEA.HI.X R15, R220, R0, R7, 0x1, P1 ;  /* 0x00000000dc0fb211 */ /* 0x000fc600008f0c07 */
[----:B------:R4:W-:Y:S04]  /*2e160*/  @!P2 ST.E.128 desc[UR60][R4.64], RZ ;  /* 0x000000ff0400a985 */ /* 0x0009e8000c101d3c */
[----:B------:R4:W-:Y:S02]  /*2e170*/  @!P3 ST.E.128 desc[UR60][R14.64], RZ ;  /* 0x000000ff0e00b985 */ /* 0x0009e4000c101d3c */
.L_x_1587:
[----:B------:R-:W-:Y:S05]  /*2e180*/  BSYNC B1 ;  /* 0x0000000000017941 */ /* 0x000fea0003800000 */
.L_x_1586:
[----:B------:R-:W-:-:S03]  /*2e190*/  UMOV UR4, 0xffffffff ;  /* 0xffffffff00047882 */ /* 0x000fc60000000000 */
[----:B------:R-:W-:Y:S05]  /*2e1a0*/  BRA.DIV UR4, `(.L_x_1588) ;  /* 0x000000b204947947 */ /* 0x000fea000b800000 */
[----:B0-----:R0:W0:Y:S04]  /*2e1b0*/  SHFL.IDX PT, R0, R3, 0x2, 0x181f ;  /* 0x00581f0003007f89 */ /* 0x00102800000e0000 */
[----:B---34-:R3:W4:Y:S02]  /*2e1c0*/  SHFL.IDX PT, R14, R2, 0x2, 0x181f ;  /* 0x00581f00020e7f89 */ /* 0x01872400000e0000 */
.L_x_1865:
        /* <DEDUP_REMOVED lines=9> */
[CC--:B----4-:R-:W-:Y:S02]  /*2e260*/  @!P2 LEA R4, P0, R211.reuse, R14.reuse, 0x1 ;  /* 0x0000000ed304a211 */ /* 0x0d0fe400078008ff */
[C---:B------:R-:W-:Y:S02]  /*2e270*/  @!P3 LEA R14, P1, R220.reuse, R14, 0x1 ;  /* 0x0000000edc0eb211 */ /* 0x040fe400078208ff */
[-C--:B0-----:R-:W-:Y:S02]  /*2e280*/  @!P2 LEA.HI.X R5, R211, R0.reuse, R8, 0x1, P0 ;  /* 0x00000000d305a211 */ /* 0x081fe400000f0c08 */
[----:B------:R-:W-:-:S03]  /*2e290*/  @!P3 LEA.HI.X R15, R220, R0, R7, 0x1, P1 ;  /* 0x00000000dc0fb211 */ /* 0x000fc600008f0c07 */
[----:B------:R0:W-:Y:S04]  /*2e2a0*/  @!P2 ST.E.128 desc[UR60][R4.64], RZ ;  /* 0x000000ff0400a985 */ /* 0x0001e8000c101d3c */
[----:B------:R0:W-:Y:S02]  /*2e2b0*/  @!P3 ST.E.128 desc[UR60][R14.64], RZ ;  /* 0x000000ff0e00b985 */ /* 0x0001e4000c101d3c */
.L_x_1590:
[----:B------:R-:W-:Y:S05]  /*2e2c0*/  BSYNC B1 ;  /* 0x0000000000017941 */ /* 0x000fea0003800000 */
.L_x_1589:
[----:B------:R-:W-:-:S03]  /*2e2d0*/  UMOV UR4, 0xffffffff ;  /* 0xffffffff00047882 */ /* 0x000fc60000000000 */
[----:B------:R-:W-:Y:S05]  /*2e2e0*/  BRA.DIV UR4, `(.L_x_1591) ;  /* 0x000000b2048c7947 */ /* 0x000fea000b800000 */
[----:B0-----:R0:W0:Y:S04]  /*2e2f0*/  SHFL.IDX PT, R0, R3, 0x3, 0x181f ;  /* 0x00781f0003007f89 */ /* 0x00102800000e0000 */
[----:B----4-:R4:W0:Y:S02]  /*2e300*/  SHFL.IDX PT, R14, R2, 0x3, 0x181f ;  /* 0x00781f00020e7f89 */ /* 0x01082400000e0000 */
.L_x_1869:
[----:B-1-34-:R-:W-:-:S05]  /*2e310*/  VIADD R2, R6, 0x60 ;  /* 0x0000006006027836 */ /* 0x01afca0000000000 */
[----:B------:R-:W-:-:S13]  /*2e320*/  ISETP.GE.AND P0, PT, R2, R25, PT ;  /* 0x000000190200720c */ /* 0x000fda0003f06270 */
[----:B------:R-:W-:Y:S05]  /*2e330*/  @P0 BRA `(.L_x_1574) ;  /* 0x00000000002c0947 */ /* 0x000fea0003800000 */
[----:B------:R-:W-:Y:S01]  /*2e340*/  ULDC UR4, c[0x0][0xac8] ;  /* 0x0002b20000047ab9 */ /* 0x000fe20000000800 */
[----:B------:R-:W-:Y:S02]  /*2e350*/  SHF.R.S32.HI R5, RZ, 0x1f, R211 ;  /* 0x0000001fff057819 */ /* 0x000fe400000114d3 */
[----:B------:R-:W-:Y:S02]  /*2e360*/  ISETP.GE.AND P2, PT, R211, UR4, PT ;  /* 0x00000004d3007c0c */ /* 0x000fe4000bf46270 */
[----:B------:R-:W-:Y:S02]  /*2e370*/  ISETP.GE.AND P3, PT, R220, UR4, PT ;  /* 0x00000004dc007c0c */ /* 0x000fe4000bf66270 */
[----:B------:R-:W-:-:S09]  /*2e380*/  SHF.R.S32.HI R4, RZ, 0x1f, R220 ;  /* 0x0000001fff047819 */ /* 0x000fd200000114dc */
[CC--:B0-----:R-:W-:Y:S02]  /*2e390*/  @!P2 LEA R2, P0, R211.reuse, R14.reuse, 0x1 ;  /* 0x0000000ed302a211 */ /* 0x0c1fe400078008ff */
[C---:B------:R-:W-:Y:S02]  /*2e3a0*/  @!P3 LEA R14, P1, R220.reuse, R14, 0x1 ;  /* 0x0000000edc0eb211 */ /* 0x040fe400078208ff */
[-C--:B------:R-:W-:Y:S02]  /*2e3b0*/  @!P2 LEA.HI.X R3, R211, R0.reuse, R5, 0x1, P0 ;  /* 0x00000000d303a211 */ /* 0x080fe400000f0c05 */
[----:B------:R-:W-:-:S03]  /*2e3c0*/  @!P3 LEA.HI.X R15, R220, R0, R4, 0x1, P1 ;  /* 0x00000000dc0fb211 */ /* 0x000fc600008f0c04 */
[----:B------:R1:W-:Y:S04]  /*2e3d0*/  @!P2 ST.E.128 desc[UR60][R2.64], RZ ;  /* 0x000000ff0200a985 */ /* 0x0003e8000c101d3c */
[----:B------:R1:W-:Y:S02]  /*2e3e0*/  @!P3 ST.E.128 desc[UR60][R14.64], RZ ;  /* 0x000000ff0e00b985 */ /* 0x0003e4000c101d3c */
.L_x_1574:
[----:B------:R-:W-:Y:S05]  /*2e3f0*/  BSYNC B0 ;  /* 0x0000000000007941 */ /* 0x000fea0003800000 */
.L_x_1559:
[----:B------:R-:W-:Y:S02]  /*2e400*/  ULDC UR4, c[0x0][0xc3c] ;  /* 0x00030f0000047ab9 */ /* 0x000fe40000000800 */
[----:B--2---:R-:W-:-:S13]  /*2e410*/  ISETP.GE.AND P0, PT, R215, UR4, PT ;  /* 0x00000004d7007c0c */ /* 0x004fda000bf06270 */
[----:B------:R-:W-:Y:S05]  /*2e420*/  @!P0 BRA `(.L_x_1592) ;  /* 0xfffffd30000c8947 */ /* 0x000fea000383ffff */
[----:B------:R-:W-:Y:S05]  /*2e430*/  BRA `(.L_x_1316) ;  /* 0x0000008000407947 */ /* 0x000fea0003800000 */
.L_x_1314:
        /* <DEDUP_REMOVED lines=14> */
[----:B0-----:R3:W-:Y:S04]  /*2e520*/  STL.64 [R1], R4 ;  /* 0x0000000401007387 */ /* 0x0017e80000100a00 */
[----:B------:R3:W-:Y:S01]  /*2e530*/  STL.64 [R1+0x8], R6 ;  /* 0x0000080601007387 */ /* 0x0007e20000100a00 */
[----:B------:R-:W-:Y:S06]  /*2e540*/  BAR.ARV 0x4, 0x180 ;  /* 0x0106000000007b1d */ /* 0x000fec0000002000 */
[----:B------:R-:W-:Y:S05]  /*2e550*/  BRA `(.L_x_1594) ;  /* 0x0000000c00b47947 */ /* 0x000fea0003800000 */
.L_x_1593:
[----:B------:R-:W0:Y:S01]  /*2e560*/  S2R R0, SR_TID.X ;  /* 0x0000000000007919 */ /* 0x000e220000002100 */
[----:B------:R-:W-:Y:S01]  /*2e570*/  ULDC UR4, c[0x0][0xc3c] ;  /* 0x00030f0000047ab9 */ /* 0x000fe20000000800 */
[----:B------:R-:W1:Y:S01]  /*2e580*/  S2UR UR6, SR_CTAID.X ;  /* 0x00000000000679c3 */ /* 0x000e620000002500 */
[----:B------:R-:W-:Y:S01]  /*2e590*/  ULDC UR5, c[0x0][0xc38] ;  /* 0x00030e0000057ab9 */ /* 0x000fe20000000800 */
[----:B0-----:R-:W-:-:S04]  /*2e5a0*/  LOP3.LUT R0, R0, 0x1f, RZ, 0xc0, !PT ;  /* 0x0000001f00007812 */ /* 0x001fc800078ec0ff */
[----:B------:R-:W-:-:S04]  /*2e5b0*/  ISETP.NE.AND P0, PT, R0, 0x1f, PT ;  /* 0x0000001f0000780c */ /* 0x000fc80003f05270 */
[----:B------:R-:W-:-:S13]  /*2e5c0*/  ISETP.GE.OR P1, PT, R0, UR4, !P0 ;  /* 0x0000000400007c0c */ /* 0x000fda000c726670 */
[----:B------:R-:W0:Y:S08]  /*2e5d0*/  @!P1 LDC.64 R2, c[0x0][0xc80] ;  /* 0x00032000ff029b82 */ /* 0x000e300000000a00 */
[----:B------:R-:W2:Y:S01]  /*2e5e0*/  @!P1 LDC.64 R4, c[0x0][0xc78] ;  /* 0x00031e00ff049b82 */ /* 0x000ea20000000a00 */
[----:B0-----:R-:W-:-:S05]  /*2e5f0*/  @!P1 IMAD.WIDE.U32 R2, R0, 0x4, R2 ;  /* 0x0000000400029825 */ /* 0x001fca00078e0002 */
[----:B------:R2:W3:Y:S02]  /*2e600*/  @!P1 LDG.E R6, desc[UR60][R2.64] ;  /* 0x0000003c02069981 */ /* 0x0004e4000c1e1900 */
[----:B--2---:R-:W-:-:S04]  /*2e610*/  @!P1 IMAD.WIDE.U32 R2, R0, 0x4, R4 ;  /* 0x0000000400029825 */ /* 0x004fc800078e0004 */
[----:B------:R-:W-:-:S06]  /*2e620*/  IMAD.MOV.U32 R5, RZ, RZ, RZ ;  /* 0x000000ffff057224 */ /* 0x000fcc00078e00ff */
        /* <DEDUP_REMOVED lines=26> */
[----:B-1----:R-:W-:-:S13]  /*2e7d0*/  ISETP.GT.AND P6, PT, R7, UR6, PT ;  /* 0x0000000607007c0c */ /* 0x002fda000bfc4270 */
[----:B------:R-:W-:Y:S05]  /*2e7e0*/  @P6 BRA `(.L_x_1595) ;  /* 0x0000000000a86947 */ /* 0x000fea0003800000 */
[----:B------:R-:W-:Y:S01]  /*2e7f0*/  IMAD.MOV.U32 R7, RZ, RZ, R4 ;  /* 0x000000ffff077224 */ /* 0x000fe200078e0004 */
[----:B------:R-:W-:Y:S01]  /*2e800*/  UMOV UR4, URZ ;  /* 0x0000003f00047c82 */ /* 0x000fe20008000000 */
[----:B------:R-:W-:-:S05]  /*2e810*/  ULDC UR5, c[0x0][0xc38] ;  /* 0x00030e0000057ab9 */ /* 0x000fca0000000800 */
.L_x_1597:
[----:B------:R-:W0:Y:S01]  /*2e820*/  LDC R2, c[0x0][0xc3c] ;  /* 0x00030f00ff027b82 */ /* 0x000e220000000800 */
[----:B------:R-:W-:Y:S01]  /*2e830*/  ULDC UR7, c[0x0][0xc3c] ;  /* 0x00030f0000077ab9 */ /* 0x000fe20000000800 */
[----:B------:R-:W-:Y:S01]  /*2e840*/  UIADD3 UR4, UR4, 0x1f, URZ ;  /* 0x0000001f04047890 */ /* 0x000fe2000fffe03f */
[----:B------:R-:W-:-:S05]  /*2e850*/  IMAD.U32 R3, RZ, RZ, UR7 ;  /* 0x00000007ff037e24 */ /* 0x000fca000f8e00ff */
        /* <DEDUP_REMOVED lines=34> */
[----:B------:R-:W-:-:S07]  /*2ea80*/  IMAD.MOV.U32 R3, RZ, RZ, R2 ;  /* 0x000000ffff037224 */ /* 0x000fce00078e0002 */
.L_x_1595:
[----:B------:R-:W-:Y:S02]  /*2ea90*/  IMAD.IADD R9, R7, 0x1, -R4 ;  /* 0x0000000107097824 */ /* 0x000fe400078e0a04 */
[----:B------:R-:W-:Y:S02]  /*2eaa0*/  IMAD.MOV.U32 R8, RZ, RZ, RZ ;  /* 0x000000ffff087224 */ /* 0x000fe400078e00ff */
[----:B------:R-:W-:-:S05]  /*2eab0*/  IMAD R2, R3, UR5, R9 ;  /* 0x0000000503027c24 */ /* 0x000fca000f8e0209 */
[----:B------:R-:W-:-:S13]  /*2eac0*/  ISETP.GT.AND P0, PT, R2, UR6, PT ;  /* 0x0000000602007c0c */ /* 0x000fda000bf04270 */
[----:B------:R-:W-:-:S04]  /*2ead0*/  VOTE.ANY R2, PT, !P0 ;  /* 0x0000000000027806 */ /* 0x000fc800040e0100 */
[----:B------:R-:W0:Y:S01]  /*2eae0*/  POPC R10, R2 ;  /* 0x00000002000a7309 */ /* 0x000e220000000000 */
[----:B------:R-:W-:Y:S01]  /*2eaf0*/  ISETP.NE.AND P0, PT, R2, RZ, PT ;  /* 0x000000ff0200720c */ /* 0x000fe20003f05270 */
[----:B0-----:R0:W1:Y:S04]  /*2eb00*/  SHFL.IDX PT, R7, R5, R10, 0x1f ;  /* 0x00001f0a05077589 */ /* 0x00106800000e0000 */
[----:B------:R0:W2:Y:S08]  /*2eb10*/  SHFL.IDX PT, R4, R6, R10, 0x1f ;  /* 0x00001f0a06047589 */ /* 0x0000b000000e0000 */
[----:B------:R-:W-:Y:S05]  /*2eb20*/  @!P0 BRA `(.L_x_1598) ;  /* 0x0000000000088947 */ /* 0x000fea0003800000 */
[----:B------:R-:W-:-:S06]  /*2eb30*/  VIADD R8, R10, 0xffffffff ;  /* 0xffffffff0a087836 */ /* 0x000fcc0000000000 */
[----:B------:R3:W4:Y:S02]  /*2eb40*/  SHFL.IDX PT, R8, R3, R8, 0x1f ;  /* 0x00001f0803087589 */ /* 0x00072400000e0000 */
.L_x_1598:
[----:B----4-:R-:W-:Y:S01]  /*2eb50*/  IMAD R2, R8, UR5, R9 ;  /* 0x0000000508027c24 */ /* 0x010fe2000f8e0209 */
[----:B-1----:R-:W-:Y:S01]  /*2eb60*/  ISETP.NE.AND P0, PT, R7, 0x1, PT ;  /* 0x000000010700780c */ /* 0x002fe20003f05270 */
[----:B------:R-:W-:-:S03]  /*2eb70*/  VIADD R12, R10, UR4 ;  /* 0x000000040a0c7c36 */ /* 0x000fc60008000000 */
[----:B------:R1:W-:Y:S01]  /*2eb80*/  STL [R1], R2 ;  /* 0x0000000201007387 */ /* 0x0003e20000100800 */
[----:B0-----:R-:W-:-:S03]  /*2eb90*/  IADD3 R5, -R2, UR6, RZ ;  /* 0x0000000602057c10 */ /* 0x001fc6000fffe1ff */
[----:B------:R1:W-:Y:S05]  /*2eba0*/  STL [R1+0xc], R12 ;  /* 0x00000c0c01007387 */ /* 0x0003ea0000100800 */
[----:B------:R-:W-:Y:S05]  /*2ebb0*/  @!P0 BRA `(.L_x_1599) ;  /* 0x0000000000e08947 */ /* 0x000fea0003800000 */
[-C--:B--2---:R-:W-:Y:S02]  /*2ebc0*/  IABS R6, R4.reuse ;  /* 0x0000000400067213 */ /* 0x084fe40000000000 */
[----:B------:R-:W-:Y:S02]  /*2ebd0*/  IABS R8, R7 ;  /* 0x0000000700087213 */ /* 0x000fe40000000000 */
[----:B------:R-:W0:Y:S08]  /*2ebe0*/  I2F.RP R9, R6 ;  /* 0x0000000600097306 */ /* 0x000e300000209400 */
[----:B------:R-:W2:Y:S08]  /*2ebf0*/  I2F.RP R10, R8 ;  /* 0x00000008000a7306 */ /* 0x000eb00000209400 */
[----:B0-----:R-:W1:Y:S08]  /*2ec00*/  MUFU.RCP R9, R9 ;  /* 0x0000000900097308 */ /* 0x001e700000001000 */
[----:B--2---:R-:W-:Y:S01]  /*2ec10*/  MUFU.RCP R10, R10 ;  /* 0x0000000a000a7308 */ /* 0x004fe20000001000 */
[----:B-1----:R-:W-:Y:S01]  /*2ec20*/  VIADD R2, R9, 0xffffffe ;  /* 0x0ffffffe09027836 */ /* 0x002fe20000000000 */
[----:B------:R-:W-:-:S06]  /*2ec30*/  IABS R9, R4 ;  /* 0x0000000400097213 */ /* 0x000fcc0000000000 */
[----:B---3--:R0:W1:Y:S02]  /*2ec40*/  F2I.FTZ.U32.TRUNC.NTZ R3, R2 ;  /* 0x0000000200037305 */ /* 0x008064000021f000 */
[----:B0-----:R-:W-:Y:S02]  /*2ec50*/  IMAD.MOV.U32 R2, RZ, RZ, RZ ;  /* 0x000000ffff027224 */ /* 0x001fe400078e00ff */
[----:B-1----:R-:W-:-:S04]  /*2ec60*/  IMAD.MOV R11, RZ, RZ, -R3 ;  /* 0x000000ffff0b7224 */ /* 0x002fc800078e0a03 */
[----:B------:R-:W-:-:S04]  /*2ec70*/  IMAD R11, R11, R6, RZ ;  /* 0x000000060b0b7224 */ /* 0x000fc800078e02ff */
[----:B------:R-:W-:Y:S01]  /*2ec80*/  IMAD.HI.U32 R3, R3, R11, R2 ;  /* 0x0000000b03037227 */ /* 0x000fe200078e0002 */
[----:B------:R-:W-:-:S03]  /*2ec90*/  IABS R2, R5 ;  /* 0x0000000500027213 */ /* 0x000fc60000000000 */
[----:B------:R-:W-:Y:S02]  /*2eca0*/  IMAD.MOV R11, RZ, RZ, -R9 ;  /* 0x000000ffff0b7224 */ /* 0x000fe400078e0a09 */
[----:B------:R-:W-:-:S04]  /*2ecb0*/  IMAD.HI.U32 R9, R3, R2, RZ ;  /* 0x0000000203097227 */ /* 0x000fc800078e00ff */
[----:B------:R-:W-:Y:S02]  /*2ecc0*/  IMAD R11, R9, R11, R2 ;  /* 0x0000000b090b7224 */ /* 0x000fe400078e0202 */
[----:B------:R-:W-:Y:S02]  /*2ecd0*/  VIADD R3, R10, 0xffffffe ;  /* 0x0ffffffe0a037836 */ /* 0x000fe40000000000 */
[----:B------:R-:W-:Y:S01]  /*2ece0*/  IMAD.MOV.U32 R2, RZ, RZ, RZ ;  /* 0x000000ffff027224 */ /* 0x000fe200078e00ff */
[----:B------:R-:W-:-:S03]  /*2ecf0*/  ISETP.GT.U32.AND P1, PT, R6, R11, PT ;  /* 0x0000000b0600720c */ /* 0x000fc60003f24070 */
[----:B------:R-:W0:Y:S10]  /*2ed00*/  F2I.FTZ.U32.TRUNC.NTZ R3, R3 ;  /* 0x0000000300037305 */ /* 0x000e34000021f000 */
[----:B------:R-:W-:-:S02]  /*2ed10*/  @!P1 IMAD.IADD R11, R11, 0x1, -R6 ;  /* 0x000000010b0b9824 */ /* 0x000fc400078e0a06 */
[----:B------:R-:W-:Y:S01]  /*2ed20*/  @!P1 VIADD R9, R9, 0x1 ;  /* 0x0000000109099836 */ /* 0x000fe20000000000 */
[----:B------:R-:W-:Y:S02]  /*2ed30*/  ISETP.NE.AND P1, PT, R4, RZ, PT ;  /* 0x000000ff0400720c */ /* 0x000fe40003f25270 */
[----:B------:R-:W-:Y:S01]  /*2ed40*/  ISETP.GE.U32.AND P0, PT, R11, R6, PT ;  /* 0x000000060b00720c */ /* 0x000fe20003f06070 */
[----:B0-----:R-:W-:-:S04]  /*2ed50*/  IMAD.MOV R11, RZ, RZ, -R3 ;  /* 0x000000ffff0b7224 */ /* 0x001fc800078e0a03 */
[----:B------:R-:W-:-:S04]  /*2ed60*/  IMAD R11, R11, R8, RZ ;  /* 0x000000080b0b7224 */ /* 0x000fc800078e02ff */
        /* <DEDUP_REMOVED lines=8> */
[----:B------:R-:W-:-:S05]  /*2edf0*/  IABS R3, R9 ;  /* 0x0000000900037213 */ /* 0x000fca0000000000 */
        /* <DEDUP_REMOVED lines=20> */
.L_x_1599:
[----:B-1-3--:R-:W0:Y:S02]  /*2ef40*/  LDC.64 R2, c[0x0][0xc90] ;  /* 0x00032400ff027b82 */ /* 0x00ae240000000a00 */
[----:B0-----:R-:W-:-:S05]  /*2ef50*/  IMAD.WIDE R2, R12, 0x4, R2 ;  /* 0x000000040c027825 */ /* 0x001fca00078e0202 */
        /* <DEDUP_REMOVED lines=30> */
[----:B------:R-:W-:-:S04]  /*2f140*/  VIADDMNMX R7, R10, UR5, R7, PT ;  /* 0x000000050a077c46 */ /* 0x000fc8000b800107 */
        /* <DEDUP_REMOVED lines=28> */
.L_x_1600:
[----:B01----:R-:W-:-:S05]  /*2f310*/  LOP3.LUT R3, RZ, R2, RZ, 0x33, !PT ;  /* 0x00000002ff037212 */ /* 0x003fca00078e33ff */
[----:B------:R-:W-:-:S05]  /*2f320*/  IMAD.IADD R2, R4, 0x1, R3 ;  /* 0x0000000104027824 */ /* 0x000fca00078e0203 */
[----:B------:R1:W-:Y:S01]  /*2f330*/  STL [R1+0x4], R2 ;  /* 0x0000040201007387 */ /* 0x0003e20000100800 */
[----:B------:R-:W-:Y:S05]  /*2f340*/  BRA `(.L_x_1601) ;  /* 0x0000000000107947 */ /* 0x000fea0003800000 */
.L_x_1596:
[----:B------:R-:W-:Y:S01]  /*2f350*/  IMAD.U32 R2, RZ, RZ, UR6 ;  /* 0x00000006ff027e24 */ /* 0x000fe2000f8e00ff */
[----:B------:R0:W-:Y:S04]  /*2f360*/  STL [R1+0x4], RZ ;  /* 0x000004ff01007387 */ /* 0x0001e80000100800 */
[----:B------:R0:W-:Y:S04]  /*2f370*/  STL [R1+0x8], RZ ;  /* 0x000008ff01007387 */ /* 0x0001e80000100800 */
[----:B------:R0:W-:Y:S02]  /*2f380*/  STL [R1], R2 ;  /* 0x0000000201007387 */ /* 0x0001e40000100800 */
.L_x_1601:
[----:B------:R-:W2:Y:S04]  /*2f390*/  LDL R4, [R1] ;  /* 0x0000000001047983 */ /* 0x000ea80000100800 */
[----:B------:R-:W2:Y:S04]  /*2f3a0*/  LDL R5, [R1+0x4] ;  /* 0x0000040001057983 */ /* 0x000ea80000100800 */
[----:B------:R-:W2:Y:S04]  /*2f3b0*/  LDL R6, [R1+0x8] ;  /* 0x0000080001067983 */ /* 0x000ea80000100800 */
[----:B------:R-:W2:Y:S01]  /*2f3c0*/  LDL R7, [R1+0xc] ;  /* 0x00000c0001077983 */ /* 0x000ea20000100800 */
[----:B------:R-:W-:-:S13]  /*2f3d0*/  ISETP.NE.AND P0, PT, R0, RZ, PT ;  /* 0x000000ff0000720c */ /* 0x000fda0003f05270 */
[----:B------:R-:W3:Y:S01]  /*2f3e0*/  @!P0 S2R R3, SR_CgaCtaId ;  /* 0x0000000000038919 */ /* 0x000ee20000008800 */
[----:B------:R-:W-:-:S04]  /*2f3f0*/  @!P0 MOV R0, 0x400 ;  /* 0x0000040000008802 */ /* 0x000fc80000000f00 */
[----:B---3--:R-:W-:-:S05]  /*2f400*/  @!P0 LEA R0, R3, R0, 0x18 ;  /* 0x0000000003008211 */ /* 0x008fca00078ec0ff */
[----:B--2---:R2:W-:Y:S01]  /*2f410*/  @!P0 STS.128 [R0+0x298d0], R4 ;  /* 0x0298d00400008388 */ /* 0x0045e20000000c00 */
[----:B------:R-:W-:Y:S06]  /*2f420*/  BAR.ARV 0x5, 0x180 ;  /* 0x0146000000007b1d */ /* 0x000fec0000002000 */
.L_x_1594:
[----:B--2---:R-:W2:Y:S01]  /*2f430*/  LDL R0, [R1+0xc] ;  /* 0x00000c0001007983 */ /* 0x004ea20000100800 */
[----:B------:R-:W-:-:S03]  /*2f440*/  ULDC UR4, c[0x0][0xc3c] ;  /* 0x00030f0000047ab9 */ /* 0x000fc60000000800 */
[----:B------:R4:W-:Y:S01]  /*2f450*/  STL [R1+0x10], RZ ;  /* 0x000010ff01007387 */ /* 0x0009e20000100800 */
[----:B--2---:R-:W-:Y:S01]  /*2f460*/  ISETP.GE.AND P0, PT, R0, UR4, PT ;  /* 0x0000000400007c0c */ /* 0x004fe2000bf06270 */
[----:B------:R-:W-:-:S05]  /*2f470*/  IMAD.MOV.U32 R0, RZ, RZ, 0x1 ;  /* 0x00000001ff007424 */ /* 0x000fca00078e00ff */
[----:B------:R4:W-:Y:S04]  /*2f480*/  STL [R1+0x18], R0 ;  /* 0x0000180001007387 */ /* 0x0009e80000100800 */
[----:B------:R4:W-:Y:S03]  /*2f490*/  STL [R1+0x50], RZ ;  /* 0x000050ff01007387 */ /* 0x0009e60000100800 */
[----:B------:R-:W-:Y:S05]  /*2f4a0*/  @P0 BRA `(.L_x_1602) ;  /* 0x0000006c00200947 */ /* 0x000fea0003800000 */
[----:B------:R-:W2:Y:S01]  /*2f4b0*/  S2R R11, SR_TID.X ;  /* 0x00000000000b7919 */ /* 0x000ea20000002100 */
[----:B------:R-:W5:Y:S01]  /*2f4c0*/  S2UR UR5, SR_CgaCtaId ;  /* 0x00000000000579c3 */ /* 0x000f620000008800 */
[----:B------:R-:W-:Y:S01]  /*2f4d0*/  UMOV UR4, 0x400 ;  /* 0x0000040000047882 */ /* 0x000fe20000000000 */
[----:B------:R-:W-:Y:S01]  /*2f4e0*/  BSSY B7, `(.L_x_1602) ;  /* 0x00006c4000077945 */ /* 0x000fe20003800000 */
[----:B------:R-:W-:Y:S01]  /*2f4f0*/  ULDC.64 UR40, c[0x0][0x198] ;  /* 0x0000660000287ab9 */ /* 0x000fe20000000a00 */
[----:B------:R-:W-:Y:S02]  /*2f500*/  ULOP3.LUT UR37, UR36, 0x1, URZ, 0xfc, !UPT ;  /* 0x0000000124257892 */ /* 0x000fe4000f8efc3f */
[----:B------:R-:W-:Y:S01]  /*2f510*/  ULOP3.LUT UR39, UR36, 0x2, URZ, 0xfc, !UPT ;  /* 0x0000000224277892 */ /* 0x000fe2000f8efc3f */
[----:B------:R-:W-:Y:S01]  /*2f520*/  ULDC UR38, c[0x0][0xc] ;  /* 0x0000030000267ab9 */ /* 0x000fe20000000800 */
[----:B-----5:R-:W-:-:S06]  /*2f530*/  ULEA UR4, UR5, UR4, 0x18 ;  /* 0x0000000405047291 */ /* 0x020fcc000f8ec03f */
[----:B------:R-:W-:Y:S01]  /*2f540*/  IMAD.U32 R19, RZ, RZ, UR4 ;  /* 0x00000004ff137e24 */ /* 0x000fe2000f8e00ff */
[C---:B--2---:R-:W-:Y:S01]  /*2f550*/  LOP3.LUT R10, R11.reuse, 0x7f, RZ, 0xc0, !PT ;  /* 0x0000007f0b0a7812 */ /* 0x044fe200078ec0ff */
[C---:B---3--:R-:W-:Y:S01]  /*2f560*/  IMAD.SHL.U32 R4, R11.reuse, 0x80, RZ ;  /* 0x000000800b047824 */ /* 0x048fe200078e00ff */
[----:B------:R-:W-:Y:S01]  /*2f570*/  SHF.R.U32.HI R3, RZ, 0x1, R11 ;  /* 0x00000001ff037819 */ /* 0x000fe2000001160b */
[C---:B------:R-:W-:Y:S01]  /*2f580*/  IMAD.SHL.U32 R5, R11.reuse, 0x2, RZ ;  /* 0x000000020b057824 */ /* 0x040fe200078e00ff */
[C---:B------:R-:W-:Y:S01]  /*2f590*/  LOP3.LUT P0, RZ, R11.reuse, 0x4, RZ, 0xc0, !PT ;  /* 0x000000040bff7812 */ /* 0x040fe2000780c0ff */
[----:B----4-:R-:W-:Y:S01]  /*2f5a0*/  IMAD.SHL.U32 R0, R10, 0x10, RZ ;  /* 0x000000100a007824 */ /* 0x010fe200078e00ff */
[----:B------:R-:W-:Y:S01]  /*2f5b0*/  LOP3.LUT R6, R4, 0x380, RZ, 0xc0, !PT ;  /* 0x0000038004067812 */ /* 0x000fe200078ec0ff */
[C---:B01----:R-:W-:Y:S02]  /*2f5c0*/  IMAD.SHL.U32 R2, R11.reuse, 0x20, RZ ;  /* 0x000000200b027824 */ /* 0x043fe400078e00ff */
[C---:B------:R-:W-:Y:S01]  /*2f5d0*/  IMAD.SHL.U32 R8, R11.reuse, 0x4, RZ ;  /* 0x000000040b087824 */ /* 0x040fe200078e00ff */
[----:B------:R-:W-:Y:S01]  /*2f5e0*/  LOP3.LUT R6, R6, 0x30, R3, 0xf8, !PT ;  /* 0x0000003006067812 */ /* 0x000fe200078ef803 */
[----:B------:R-:W-:Y:S01]  /*2f5f0*/  IMAD.SHL.U32 R3, R11, 0x10, RZ ;  /* 0x000000100b037824 */ /* 0x000fe200078e00ff */
[----:B------:R-:W-:-:S04]  /*2f600*/  LOP3.LUT R7, R0, 0x600, RZ, 0xc0, !PT ;  /* 0x0000060000077812 */ /* 0x000fc800078ec0ff */
[----:B------:R-:W-:Y:S02]  /*2f610*/  LOP3.LUT R0, R3, 0x1b0, RZ, 0xc0, !PT ;  /* 0x000001b003007812 */ /* 0x000fe400078ec0ff */
[C---:B------:R-:W-:Y:S02]  /*2f620*/  LOP3.LUT R9, R7.reuse, 0x60, R2, 0xf8, !PT ;  /* 0x0000006007097812 */ /* 0x040fe400078ef802 */
        /* <DEDUP_REMOVED lines=18> */
[----:B------:R-:W-:Y:S02]  /*2f750*/  IMAD.MOV.U32 R0, RZ, RZ, 0x1 ;  /* 0x00000001ff007424 */ /* 0x000fe400078e00ff */
[----:B------:R-:W-:Y:S01]  /*2f760*/  IMAD.MOV.U32 R3, RZ, RZ, 0x1 ;  /* 0x00000001ff037424 */ /* 0x000fe200078e00ff */
[----:B------:R0:W-:Y:S04]  /*2f770*/  STL [R1+0x34], R2 ;  /* 0x0000340201007387 */ /* 0x0001e80000100800 */
[----:B------:R-:W-:Y:S04]  /*2f780*/  STL [R1+0x50], RZ ;  /* 0x000050ff01007387 */ /* 0x000fe80000100800 */
[----:B------:R1:W-:Y:S01]  /*2f790*/  STL [R1+0x1c], R0 ;  /* 0x00001c0001007387 */ /* 0x0003e20000100800 */
[----:B0-----:R-:W-:-:S03]  /*2f7a0*/  LOP3.LUT R2, R4, 0x40, RZ, 0xfc, !PT ;  /* 0x0000004004027812 */ /* 0x001fc600078efcff */
[----:B------:R0:W-:Y:S04]  /*2f7b0*/  STL [R1+0x14], RZ ;  /* 0x000014ff01007387 */ /* 0x0001e80000100800 */
[----:B------:R0:W-:Y:S01]  /*2f7c0*/  STL [R1+0x10], RZ ;  /* 0x000010ff01007387 */ /* 0x0001e20000100800 */
[----:B-1----:R-:W-:-:S03]  /*2f7d0*/  LOP3.LUT R0, R4, 0x80, RZ, 0xfc, !PT ;  /* 0x0000008004007812 */ /* 0x002fc600078efcff */
[----:B------:R0:W-:Y:S04]  /*2f7e0*/  STL [R1+0x18], R3 ;  /* 0x0000180301007387 */ /* 0x0001e80000100800 */
.L_x_1732:
[----:B------:R-:W2:Y:S01]  /*2f7f0*/  LDL R14, [R1+0xc] ;  /* 0x00000c00010e7983 */ /* 0x000ea20000100800 */
[----:B------:R-:W-:Y:S05]  /*2f800*/  YIELD ;  /* 0x0000000000007946 */ /* 0x000fea0003800000 */
[----:B------:R-:W-:Y:S01]  /*2f810*/  ULDC.64 UR4, c[0x0][0xa28] ;  /* 0x00028a0000047ab9 */ /* 0x000fe20000000a00 */
[----:B-1-3--:R-:W-:Y:S02]  /*2f820*/  CS2R R6, SRZ ;  /* 0x0000000000067805 */ /* 0x00afe4000001ff00 */
[----:B------:R-:W-:Y:S01]  /*2f830*/  ISETP.NE.U32.AND P0, PT, RZ, UR4, PT ;  /* 0x00000004ff007c0c */ /* 0x000fe2000bf05070 */
[----:B------:R-:W1:Y:S01]  /*2f840*/  LDC.64 R12, c[0x0][0xa00] ;  /* 0x00028000ff0c7b82 */ /* 0x000e620000000a00 */
[----:B------:R-:W-:Y:S01]  /*2f850*/  ULDC.64 UR6, c[0x0][0xa08] ;  /* 0x0002820000067ab9 */ /* 0x000fe20000000a00 */
[----:B------:R-:W-:Y:S01]  /*2f860*/  ULDC.64 UR8, c[0x0][0xa10] ;  /* 0x0002840000087ab9 */ /* 0x000fe20000000a00 */
[----:B------:R-:W-:Y:S01]  /*2f870*/  ISETP.NE.AND.EX P0, PT, RZ, UR5, PT, P0 ;  /* 0x00000005ff007c0c */ /* 0x000fe2000bf05300 */
[----:B------:R-:W-:-:S04]  /*2f880*/  ULDC.64 UR4, c[0x0][0xa18] ;  /* 0x0002860000047ab9 */ /* 0x000fc80000000a00 */
[----:B------:R-:W3:Y:S08]  /*2f890*/  LDC.64 R4, c[0x0][0xa08] ;  /* 0x00028200ff047b82 */ /* 0x000ef00000000a00 */
[----:B0-----:R-:W2:Y:S02]  /*2f8a0*/  @P0 LDC.64 R2, c[0x0][0xa28] ;  /* 0x00028a00ff020b82 */ /* 0x001ea40000000a00 */
[----:B--2---:R-:W-:-:S05]  /*2f8b0*/  @P0 IMAD.WIDE R2, R14, 0x4, R2 ;  /* 0x000000040e020825 */ /* 0x004fca00078e0202 */
[----:B------:R0:W5:Y:S01]  /*2f8c0*/  @P0 LDG.E R6, desc[UR60][R2.64] ;  /* 0x0000003c02060981 */ /* 0x000162000c1e1900 */
[----:B------:R-:W-:Y:S01]  /*2f8d0*/  ISETP.NE.U32.AND P0, PT, RZ, UR4, PT ;  /* 0x00000004ff007c0c */ /* 0x000fe2000bf05070 */
[----:B-1----:R-:W-:Y:S01]  /*2f8e0*/  IMAD.WIDE R12, R14, 0x4, R12 ;  /* 0x000000040e0c7825 */ /* 0x002fe200078e020c */
[----:B------:R-:W-:Y:S02]  /*2f8f0*/  ISETP.NE.U32.AND P2, PT, RZ, UR6, PT ;  /* 0x00000006ff007c0c */ /* 0x000fe4000bf45070 */
[----:B------:R-:W-:Y:S01]  /*2f900*/  ISETP.NE.AND.EX P0, PT, RZ, UR5, PT, P0 ;  /* 0x00000005ff007c0c */ /* 0x000fe2000bf05300 */
[----:B------:R-:W-:Y:S01]  /*2f910*/  ULDC.64 UR4, c[0x0][0xa00] ;  /* 0x0002800000047ab9 */ /* 0x000fe20000000a00 */
[----:B------:R-:W-:Y:S01]  /*2f920*/  ISETP.NE.U32.AND P4, PT, RZ, UR8, PT ;  /* 0x00000008ff007c0c */ /* 0x000fe2000bf85070 */
[----:B------:R-:W-:Y:S01]  /*2f930*/  IMAD.MOV.U32 R8, RZ, RZ, RZ ;  /* 0x000000ffff087224 */ /* 0x000fe200078e00ff */
[----:B------:R-:W-:Y:S01]  /*2f940*/  ISETP.NE.U32.AND P1, PT, RZ, UR4, PT ;  /* 0x00000004ff007c0c */ /* 0x000fe2000bf25070 */
[----:B0-----:R-:W0:Y:S01]  /*2f950*/  LDC.64 R2, c[0x0][0xa10] ;  /* 0x00028400ff027b82 */ /* 0x001e220000000a00 */
[----:B------:R-:W-:-:S02]  /*2f960*/  IMAD.MOV.U32 R0, RZ, RZ, RZ ;  /* 0x000000ffff007224 */ /* 0x000fc400078e00ff */
[----:B------:R-:W-:Y:S01]  /*2f970*/  ISETP.NE.AND.EX P3, PT, RZ, UR5, PT, P1 ;  /* 0x00000005ff007c0c */ /* 0x000fe2000bf65310 */
[----:B---3--:R-:W-:-:S04]  /*2f980*/  IMAD.WIDE R4, R14, 0x4, R4 ;  /* 0x000000040e047825 */ /* 0x008fc800078e0204 */
[----:B------:R-:W1:Y:S01]  /*2f990*/  @P0 LDC.64 R10, c[0x0][0xa18] ;  /* 0x00028600ff0a0b82 */ /* 0x000e620000000a00 */
[----:B------:R-:W-:Y:S01]  /*2f9a0*/  ULDC UR4, c[0x0][0x288] ;  /* 0x0000a20000047ab9 */ /* 0x000fe20000000800 */
[----:B------:R-:W-:Y:S02]  /*2f9b0*/  ISETP.NE.AND.EX P1, PT, RZ, UR7, PT, P2 ;  /* 0x00000007ff007c0c */ /* 0x000fe4000bf25320 */
[----:B------:R-:W-:-:S04]  /*2f9c0*/  ISETP.NE.AND.EX P2, PT, RZ, UR9, PT, P4 ;  /* 0x00000009ff007c0c */ /* 0x000fc8000bf45340 */
[----:B------:R-:W2:Y:S07]  /*2f9d0*/  @P3 LDG.E R7, desc[UR60][R12.64] ;  /* 0x0000003c0c073981 */ /* 0x000eae000c1e1900 */
[----:B------:R-:W5:Y:S01]  /*2f9e0*/  @P1 LDG.E R8, desc[UR60][R4.64] ;  /* 0x0000003c04081981 */ /* 0x000f62000c1e1900 */
[----:B0-----:R-:W-:-:S05]  /*2f9f0*/  IMAD.WIDE R2, R14, 0x4, R2 ;  /* 0x000000040e027825 */ /* 0x001fca00078e0202 */
[----:B------:R-:W5:Y:S01]  /*2fa00*/  @P2 LDG.E R0, desc[UR60][R2.64] ;  /* 0x0000003c02002981 */ /* 0x000f62000c1e1900 */
[----:B-1----:R-:W-:-:S03]  /*2fa10*/  @P0 IMAD.WIDE R10, R14, 0x4, R10 ;  /* 0x000000040e0a0825 */ /* 0x002fc600078e020a */
        /* <DEDUP_REMOVED lines=12> */
[----:B--2---:R0:W-:Y:S01]  /*2fae0*/  STL [R1+0x38], R7 ;  /* 0x0000380701007387 */ /* 0x0041e20000100800 */
[----:B------:R-:W-:Y:S02]  /*2faf0*/  IMAD.MOV.U32 R15, RZ, RZ, R7 ;  /* 0x000000ffff0f7224 */ /* 0x000fe400078e0007 */
[----:B0-----:R-:W-:Y:S01]  /*2fb00*/  IMAD.U32 R7, RZ, RZ, UR4 ;  /* 0x00000004ff077e24 */ /* 0x001fe2000f8e00ff */
[----:B------:R-:W-:Y:S06]  /*2fb10*/  @P0 BRA `(.L_x_1603) ;  /* 0x0000000000140947 */ /* 0x000fec0003800000 */
[----:B------:R-:W-:Y:S05]  /*2fb20*/  @!P3 BRA `(.L_x_1603) ;  /* 0x000000000010b947 */ /* 0x000fea0003800000 */
[----:B------:R-:W2:Y:S04]  /*2fb30*/  LDG.E R9, desc[UR60][R12.64] ;  /* 0x0000003c0c097981 */ /* 0x000ea8000c1e1900 */
[----:B------:R-:W2:Y:S02]  /*2fb40*/  LDG.E R12, desc[UR60][R12.64+0x4] ;  /* 0x0000043c0c0c7981 */ /* 0x000ea4000c1e1900 */
[----:B--2---:R-:W-:-:S05]  /*2fb50*/  IMAD.IADD R15, R12, 0x1, -R9 ;  /* 0x000000010c0f7824 */ /* 0x004fca00078e0a09 */
[----:B------:R0:W-:Y:S02]  /*2fb60*/  STL [R1+0x38], R15 ;  /* 0x0000380f01007387 */ /* 0x0001e40000100800 */
.L_x_1603:
[----:B------:R-:W2:Y:S01]  /*2fb70*/  LDL.LU R12, [R1+0x8] ;  /* 0x00000800010c7983 */ /* 0x000ea20000300800 */
[----:B-----5:R-:W-:Y:S01]  /*2fb80*/  IMAD.IADD R8, R8, 0x1, R6 ;  /* 0x0000000108087824 */ /* 0x020fe200078e0206 */
[----:B------:R-:W-:Y:S02]  /*2fb90*/  ULDC.64 UR4, c[0x0][0xa20] ;  /* 0x0002880000047ab9 */ /* 0x000fe40000000a00 */
[----:B------:R-:W-:Y:S02]  /*2fba0*/  ISETP.NE.U32.AND P0, PT, RZ, UR4, PT ;  /* 0x00000004ff007c0c */ /* 0x000fe4000bf05070 */
[----:B------:R1:W-:Y:S02]  /*2fbb0*/  STL [R1+0x24], R8 ;  /* 0x0000240801007387 */ /* 0x0003e40000100800 */
[----:B------:R-:W-:Y:S02]  /*2fbc0*/  ISETP.NE.AND.EX P0, PT, RZ, UR5, PT, P0 ;  /* 0x00000005ff007c0c */ /* 0x000fe4000bf05300 */
[----:B--2---:R-:W-:-:S02]  /*2fbd0*/  LOP3.LUT R11, R12, 0xff000000, RZ, 0xc0, !PT ;  /* 0xff0000000c0b7812 */ /* 0x004fc400078ec0ff */
[C---:B------:R-:W-:Y:S02]  /*2fbe0*/  LOP3.LUT R9, R12.reuse, 0xff0000, RZ, 0xc0, !PT ;  /* 0x00ff00000c097812 */ /* 0x040fe400078ec0ff */
[----:B------:R-:W-:Y:S02]  /*2fbf0*/  SHF.R.U32.HI R11, RZ, 0x8, R11 ;  /* 0x00000008ff0b7819 */ /* 0x000fe4000001160b */
[----:B------:R-:W-:Y:S02]  /*2fc00*/  LOP3.LUT R16, R12, 0xffff, RZ, 0xc0, !PT ;  /* 0x0000ffff0c107812 */ /* 0x000fe400078ec0ff */
[----:B------:R-:W-:-:S03]  /*2fc10*/  LEA.HI R11, R9, R11, RZ, 0x10 ;  /* 0x0000000b090b7211 */ /* 0x000fc600078f80ff */
[----:B-1----:R-:W-:Y:S05]  /*2fc20*/  @!P0 BRA `(.L_x_1604) ;  /* 0x0000000000108947 */ /* 0x002fea0003800000 */
[----:B------:R-:W1:Y:S02]  /*2fc30*/  LDC.64 R4, c[0x0][0xa20] ;  /* 0x00028800ff047b82 */ /* 0x000e640000000a00 */
[----:B-1----:R-:W-:-:S05]  /*2fc40*/  IMAD.WIDE R4, R14, 0x4, R4 ;  /* 0x000000040e047825 */ /* 0x002fca00078e0204 */
[----:B------:R1:W5:Y:S01]  /*2fc50*/  LDG.E R7, desc[UR60][R4.64] ;  /* 0x0000003c04077981 */ /* 0x000362000c1e1900 */
[----:B------:R-:W-:Y:S05]  /*2fc60*/  BRA `(.L_x_1605) ;  /* 0x0000000000107947 */ /* 0x000fea0003800000 */
.L_x_1604:
[----:B------:R-:W-:Y:S05]  /*2fc70*/  @!P1 BRA `(.L_x_1605) ;  /* 0x00000000000c9947 */ /* 0x000fea0003800000 */
[----:B------:R-:W2:Y:S04]  /*2fc80*/  LDG.E R7, desc[UR60][R4.64] ;  /* 0x0000003c04077981 */ /* 0x000ea8000c1e1900 */
[----:B------:R-:W2:Y:S02]  /*2fc90*/  LDG.E R4, desc[UR60][R4.64+0x4] ;  /* 0x0000043c04047981 */ /* 0x000ea4000c1e1900 */
[----:B--2---:R-:W-:-:S07]  /*2fca0*/  IMAD.IADD R7, R4, 0x1, -R7 ;  /* 0x0000000104077824 */ /* 0x004fce00078e0a07 */
.L_x_1605:
[----:B------:R-:W2:Y:S04]  /*2fcb0*/  LDL.LU R8, [R1+0x4] ;  /* 0x0000040001087983 */ /* 0x000ea80000300800 */
[----:B-1----:R-:W3:Y:S04]  /*2fcc0*/  @P2 LDG.E R4, desc[UR60][R2.64] ;  /* 0x0000003c02042981 */ /* 0x002ee8000c1e1900 */
[----:B------:R1:W3:Y:S01]  /*2fcd0*/  @P2 LDG.E R2, desc[UR60][R2.64+0x4] ;  /* 0x0000043c02022981 */ /* 0x0002e2000c1e1900 */
[----:B-----5:R-:W-:Y:S01]  /*2fce0*/  IMAD.IADD R9, R7, 0x1, -R6 ;  /* 0x0000000107097824 */ /* 0x020fe200078e0a06 */
[----:B-1----:R-:W1:Y:S02]  /*2fcf0*/  LDC R3, c[0x0][0x448] ;  /* 0x00011200ff037b82 */ /* 0x002e640000000800 */
[----:B-1----:R-:W-:-:S13]  /*2fd00*/  ISETP.NE.AND P1, PT, R3, 0x1, PT ;  /* 0x000000010300780c */ /* 0x002fda0003f25270 */
[----:B------:R-:W1:Y:S08]  /*2fd10*/  @P1 LDC R3, c[0x0][0x44c] ;  /* 0x00011300ff031b82 */ /* 0x000e700000000800 */
[----:B------:R-:W4:Y:S01]  /*2fd20*/  @P1 LDC R5, c[0x0][0x450] ;  /* 0x00011400ff051b82 */ /* 0x000f220000000800 */
[----:B--2---:R-:W-:-:S04]  /*2fd30*/  IMAD.SHL.U32 R12, R8, 0x80, RZ ;  /* 0x00000080080c7824 */ /* 0x004fc800078e00ff */
[----:B------:R-:W-:Y:S01]  /*2fd40*/  VIADD R6, R12, 0x7f ;  /* 0x0000007f0c067836 */ /* 0x000fe20000000000 */
[----:B------:R2:W-:Y:S01]  /*2fd50*/  STL [R1+0x30], R12 ;  /* 0x0000300c01007387 */ /* 0x0005e20000100800 */
[----:B---3--:R-:W-:Y:S02]  /*2fd60*/  @P2 IMAD.IADD R10, R2, 0x1, -R4 ;  /* 0x00000001020a2824 */ /* 0x008fe400078e0a04 */
[----:B-1----:R-:W-:-:S04]  /*2fd70*/  @P1 IMAD.HI.U32 R2, R6, R3, RZ ;  /* 0x0000000306021227 */ /* 0x002fc800078e00ff */
[----:B------:R-:W-:Y:S01]  /*2fd80*/  IMAD.IADD R7, R9, 0x1, R10 ;  /* 0x0000000109077824 */ /* 0x000fe200078e020a */
[----:B----4-:R-:W-:-:S03]  /*2fd90*/  @P1 SHF.R.U32.HI R6, RZ, R5, R2 ;  /* 0x00000005ff061219 */ /* 0x010fc60000011602 */
[C---:B------:R-:W-:Y:S01]  /*2fda0*/  VIADD R2, R7.reuse, 0x9f ;  /* 0x0000009f07027836 */ /* 0x040fe20000000000 */
[----:B------:R-:W-:-:S03]  /*2fdb0*/  IADD3 R18, R7, 0x1, -R15 ;  /* 0x0000000107127810 */ /* 0x000fc60007ffe80f */
[----:B------:R-:W-:-:S04]  /*2fdc0*/  IMAD.HI R2, R2, 0x66666667, RZ ;  /* 0x6666666702027827 */ /* 0x000fc800078e02ff */
[----:B------:R-:W-:Y:S01]  /*2fdd0*/  IMAD.IADD R6, R18, 0x1, R6 ;  /* 0x0000000112067824 */ /* 0x000fe200078e0206 */
[----:B------:R-:W-:-:S04]  /*2fde0*/  SHF.R.U32.HI R21, RZ, 0x1f, R2 ;  /* 0x0000001fff157819 */ /* 0x000fc80000011602 */
[----:B------:R-:W-:Y:S02]  /*2fdf0*/  LEA.HI.SX32 R21, R2, R21, 0x1a ;  /* 0x0000001502157211 */ /* 0x000fe400078fd2ff */
[----:B------:R-:W1:Y:S02]  /*2fe00*/  LDC.64 R2, c[0x0][0x9e0] ;  /* 0x00027800ff027b82 */ /* 0x000e640000000a00 */
[----:B-1----:R-:W-:Y:S01]  /*2fe10*/  ISETP.GE.AND P3, PT, R3, 0x1, PT ;  /* 0x000000010300780c */ /* 0x002fe20003f66270 */
[----:B------:R-:W-:-:S12]  /*2fe20*/  IMAD.IADD R8, R6, 0x1, R2 ;  /* 0x0000000106087824 */ /* 0x000fd800078e0202 */
[----:B--2---:R-:W-:Y:S05]  /*2fe30*/  @!P3 BRA `(.L_x_1606) ;  /* 0x000000000048b947 */ /* 0x004fea0003800000 */
[C---:B------:R-:W-:Y:S01]  /*2fe40*/  ISETP.GT.AND P0, PT, R6.reuse, RZ, PT ;  /* 0x000000ff0600720c */ /* 0x040fe20003f04270 */
[----:B------:R-:W-:Y:S01]  /*2fe50*/  BSSY B0, `(.L_x_1607) ;  /* 0x000000e000007945 */ /* 0x000fe20003800000 */
[----:B------:R-:W-:-:S11]  /*2fe60*/  VIADD R2, R6, 0xffffffff ;  /* 0xffffffff06027836 */ /* 0x000fd60000000000 */
        /* <DEDUP_REMOVED lines=8> */
.L_x_1608:
[----:B------:R-:W-:-:S13]  /*2fef0*/  ISETP.NE.AND P0, PT, R3, 0x1, PT ;  /* 0x000000010300780c */ /* 0x000fda0003f05270 */
[----:B------:R-:W1:Y:S02]  /*2ff00*/  @P0 LDC.64 R4, c[0x0][0x9e8] ;  /* 0x00027a00ff040b82 */ /* 0x000e640000000a00 */
[----:B-1----:R-:W-:-:S05]  /*2ff10*/  @P0 IMAD.HI.U32 R4, R2, R4, RZ ;  /* 0x0000000402040227 */ /* 0x002fca00078e00ff */
[----:B------:R-:W-:-:S07]  /*2ff20*/  @P0 SHF.R.U32.HI R2, RZ, R5, R4 ;  /* 0x00000005ff020219 */ /* 0x000fce0000011604 */
.L_x_1609:
[----:B------:R-:W-:Y:S05]  /*2ff30*/  BSYNC B0 ;  /* 0x0000000000007941 */ /* 0x000fea0003800000 */
.L_x_1607:
[----:B------:R-:W-:-:S05]  /*2ff40*/  IMAD R2, R2, R3, R3 ;  /* 0x0000000302027224 */ /* 0x000fca00078e0203 */
[----:B------:R-:W-:-:S07]  /*2ff50*/  VIMNMX R8, R8, R2, PT ;  /* 0x0000000208087248 */ /* 0x000fce0003fe0100 */
.L_x_1606:
[----:B------:R-:W1:Y:S01]  /*2ff60*/  @P1 LDC R4, c[0x0][0x44c] ;  /* 0x00011300ff041b82 */ /* 0x000e620000000800 */
[----:B------:R-:W-:Y:S01]  /*2ff70*/  VIADD R8, R8, 0x9f ;  /* 0x0000009f08087836 */ /* 0x000fe20000000000 */
[----:B------:R-:W-:Y:S01]  /*2ff80*/  ULDC UR4, c[0x0][0x9dc] ;  /* 0x0002770000047ab9 */ /* 0x000fe20000000800 */
[----:B------:R-:W-:Y:S02]  /*2ff90*/  IMAD.MOV.U32 R2, RZ, RZ, R12 ;  /* 0x000000ffff027224 */ /* 0x000fe400078e000c */
[----:B------:R-:W-:-:S03]  /*2ffa0*/  IMAD.HI R8, R8, 0x66666667, RZ ;  /* 0x6666666708087827 */ /* 0x000fc600078e02ff */
[----:B------:R-:W2:Y:S01]  /*2ffb0*/  @P1 LDC R5, c[0x0][0x450] ;  /* 0x00011400ff051b82 */ /* 0x000ea20000000800 */
[----:B------:R-:W-:Y:S02]  /*2ffc0*/  IMAD.IADD R20, R7, 0x1, -R15 ;  /* 0x0000000107147824 */ /* 0x000fe400078e0a0f */
[----:B-1----:R-:W-:-:S05]  /*2ffd0*/  @P1 IMAD.HI.U32 R4, R12, R4, RZ ;  /* 0x000000040c041227 */ /* 0x002fca00078e00ff */
[----:B--2---:R-:W-:Y:S02]  /*2ffe0*/  @P1 SHF.R.U32.HI R2, RZ, R5, R4 ;  /* 0x00000005ff021219 */ /* 0x004fe40000011604 */
[----:B------:R-:W-:-:S03]  /*2fff0*/  SHF.R.U32.HI R4, RZ, 0x1f, R8 ;  /* 0x0000001fff047819 */ /* 0x000fc60000011608 */
[----:B------:R-:W-:Y:S01]  /*30000*/  IMAD.IADD R2, R20, 0x1, R2 ;  /* 0x0000000114027824 */ /* 0x000fe200078e0202 */
[----:B------:R-:W-:-:S03]  /*30010*/  LEA.HI.SX32 R8, R8, R4, 0x1a ;  /* 0x0000000408087211 */ /* 0x000fc600078fd2ff */
[----:B------:R-:W-:Y:S01]  /*30020*/  VIADD R6, R2, -UR4 ;  /* 0x8000000402067c36 */ /* 0x000fe20008000000 */
[----:B------:R-:W-:Y:S01]  /*30030*/  VIMNMX R8, R21, R8, PT ;  /* 0x0000000815087248 */ /* 0x000fe20003fe0100 */
[----:B------:R-:W-:Y:S06]  /*30040*/  @!P3 BRA `(.L_x_1610) ;  /* 0x000000000044b947 */ /* 0x000fec0003800000 */
[----:B------:R-:W-:Y:S01]  /*30050*/  ISETP.GT.AND P0, PT, R2, -0x1, PT ;  /* 0xffffffff0200780c */ /* 0x000fe20003f04270 */
[----:B------:R-:W-:-:S12]  /*30060*/  BSSY B0, `(.L_x_1611) ;  /* 0x000000d000007945 */ /* 0x000fd80003800000 */
        /* <DEDUP_REMOVED lines=8> */
.L_x_1612:
[----:B------:R-:W-:-:S13]  /*300f0*/  ISETP.NE.AND P0, PT, R3, 0x1, PT ;  /* 0x000000010300780c */ /* 0x000fda0003f05270 */
[----:B------:R-:W1:Y:S02]  /*30100*/  @P0 LDC.64 R4, c[0x0][0x9e8] ;  /* 0x00027a00ff040b82 */ /* 0x000e640000000a00 */
[----:B-1----:R-:W-:-:S05]  /*30110*/  @P0 IMAD.HI.U32 R4, R2, R4, RZ ;  /* 0x0000000402040227 */ /* 0x002fca00078e00ff */
[----:B------:R-:W-:-:S07]  /*30120*/  @P0 SHF.R.U32.HI R2, RZ, R5, R4 ;  /* 0x00000005ff020219 */ /* 0x000fce0000011604 */
.L_x_1613:
[----:B------:R-:W-:Y:S05]  /*30130*/  BSYNC B0 ;  /* 0x0000000000007941 */ /* 0x000fea0003800000 */
.L_x_1611:
[----:B------:R-:W-:-:S05]  /*30140*/  IMAD R2, R2, R3, RZ ;  /* 0x0000000302027224 */ /* 0x000fca00078e02ff */
[----:B------:R-:W-:-:S07]  /*30150*/  VIMNMX R6, R6, R2, !PT ;  /* 0x0000000206067248 */ /* 0x000fce0007fe0100 */
.L_x_1610:
[----:B------:R-:W-:Y:S01]  /*30160*/  IMAD.HI R6, R6, 0x66666667, RZ ;  /* 0x6666666706067827 */ /* 0x000fe200078e02ff */
[----:B------:R-:W-:Y:S01]  /*30170*/  LOP3.LUT R13, R11, 0xff, RZ, 0xc0, !PT ;  /* 0x000000ff0b0d7812 */ /* 0x000fe200078ec0ff */
[----:B------:R-:W-:Y:S01]  /*30180*/  BSSY B0, `(.L_x_1614) ;  /* 0x0000027000007945 */ /* 0x000fe20003800000 */
[----:B------:R-:W-:Y:S01]  /*30190*/  SHF.R.U32.HI R4, RZ, 0x10, R11 ;  /* 0x00000010ff047819 */ /* 0x000fe2000001160b */
[----:B------:R-:W-:Y:S01]  /*301a0*/  IMAD.MOV.U32 R2, RZ, RZ, RZ ;  /* 0x000000ffff027224 */ /* 0x000fe200078e00ff */
[----:B------:R-:W-:Y:S01]  /*301b0*/  SHF.R.U32.HI R7, RZ, 0x1f, R6 ;  /* 0x0000001fff077819 */ /* 0x000fe20000011606 */
[----:B------:R1:W-:Y:S03]  /*301c0*/  STL [R1+0x4], R13 ;  /* 0x0000040d01007387 */ /* 0x0003e60000100800 */
[----:B------:R-:W-:-:S04]  /*301d0*/  LEA.HI.SX32 R7, R6, R7, 0x1a ;  /* 0x0000000706077211 */ /* 0x000fc800078fd2ff */
[----:B------:R-:W-:-:S04]  /*301e0*/  VIMNMX R7, RZ, R7, !PT ;  /* 0x00000007ff077248 */ /* 0x000fc80007fe0100 */
[----:B------:R-:W-:-:S13]  /*301f0*/  ISETP.GT.AND P0, PT, R8, R7, PT ;  /* 0x000000070800720c */ /* 0x000fda0003f04270 */
[----:B-1----:R-:W-:Y:S05]  /*30200*/  @!P0 BRA `(.L_x_1615) ;  /* 0x0000000000788947 */ /* 0x002fea0003800000 */
[----:B------:R-:W-:Y:S01]  /*30210*/  ISETP.NE.AND P0, PT, R4, RZ, PT ;  /* 0x000000ff0400720c */ /* 0x000fe20003f05270 */
[----:B------:R-:W-:-:S03]  /*30220*/  ULDC UR4, c[0x0][0x9f0] ;  /* 0x00027c0000047ab9 */ /* 0x000fc60000000800 */
[----:B------:R-:W-:-:S04]  /*30230*/  SEL R5, R4, UR4, P0 ;  /* 0x0000000404057c07 */ /* 0x000fc80008000000 */
[----:B------:R-:W-:Y:S02]  /*30240*/  IABS R6, R5 ;  /* 0x0000000500067213 */ /* 0x000fe40000000000 */
[----:B------:R-:W-:Y:S02]  /*30250*/  IADD3 R11, R5, -0x1, R8 ;  /* 0xffffffff050b7810 */ /* 0x000fe40007ffe008 */
[----:B------:R-:W1:Y:S03]  /*30260*/  I2F.RP R2, R6 ;  /* 0x0000000600027306 */ /* 0x000e660000209400 */
[----:B------:R-:W-:-:S05]  /*30270*/  IMAD.IADD R11, R11, 0x1, -R7 ;  /* 0x000000010b0b7824 */ /* 0x000fca00078e0a07 */
[----:B-1----:R-:W1:Y:S02]  /*30280*/  MUFU.RCP R2, R2 ;  /* 0x0000000200027308 */ /* 0x002e640000001000 */
[----:B-1----:R-:W-:-:S06]  /*30290*/  VIADD R2, R2, 0xffffffe ;  /* 0x0ffffffe02027836 */ /* 0x002fcc0000000000 */
[----:B------:R1:W2:Y:S02]  /*302a0*/  F2I.FTZ.U32.TRUNC.NTZ R3, R2 ;  /* 0x0000000200037305 */ /* 0x0002a4000021f000 */
[----:B-1----:R-:W-:-:S04]  /*302b0*/  LOP3.LUT R2, R11, R5, RZ, 0x3c, !PT ;  /* 0x000000050b027212 */ /* 0x002fc800078e3cff */
[----:B------:R-:W-:Y:S01]  /*302c0*/  ISETP.GE.AND P3, PT, R2, RZ, PT ;  /* 0x000000ff0200720c */ /* 0x000fe20003f66270 */
[----:B--2---:R-:W-:-:S04]  /*302d0*/  IMAD.MOV R2, RZ, RZ, -R3 ;  /* 0x000000ffff027224 */ /* 0x004fc800078e0a03 */
[----:B------:R-:W-:Y:S02]  /*302e0*/  IMAD R12, R2, R6, RZ ;  /* 0x00000006020c7224 */ /* 0x000fe400078e02ff */
[----:B------:R-:W-:-:S04]  /*302f0*/  IMAD.MOV.U32 R2, RZ, RZ, RZ ;  /* 0x000000ffff027224 */ /* 0x000fc800078e00ff */
[----:B------:R-:W-:Y:S01]  /*30300*/  IMAD.HI.U32 R12, R3, R12, R2 ;  /* 0x0000000c030c7227 */ /* 0x000fe200078e0002 */
[----:B------:R-:W-:Y:S02]  /*30310*/  IABS R2, R5 ;  /* 0x0000000500027213 */ /* 0x000fe40000000000 */
[----:B------:R-:W-:-:S03]  /*30320*/  IABS R3, R11 ;  /* 0x0000000b00037213 */ /* 0x000fc60000000000 */
[----:B------:R-:W-:-:S04]  /*30330*/  IMAD.MOV R2, RZ, RZ, -R2 ;  /* 0x000000ffff027224 */ /* 0x000fc800078e0a02 */
        /* <DEDUP_REMOVED lines=10> */
[----:B------:R-:W-:-:S07]  /*303e0*/  @!P1 LOP3.LUT R2, RZ, R5, RZ, 0x33, !PT ;  /* 0x00000005ff029212 */ /* 0x000fce00078e33ff */
.L_x_1615:
[----:B------:R-:W-:Y:S05]  /*303f0*/  BSYNC B0 ;  /* 0x0000000000007941 */ /* 0x000fea0003800000 */
.L_x_1614:
[-C--:B------:R-:W-:Y:S01]  /*30400*/  IMAD R7, R13, R2.reuse, R7 ;  /* 0x000000020d077224 */ /* 0x080fe200078e0207 */
[----:B------:R-:W-:Y:S04]  /*30410*/  BSSY B0, `(.L_x_1616) ;  /* 0x0000123000007945 */ /* 0x000fe80003800000 */
        /* <DEDUP_REMOVED lines=19> */
[----:B------:R-:W1:Y:S02]  /*30550*/  S2R R5, SR_TID.X ;  /* 0x0000000000057919 */ /* 0x000e640000002100 */
[----:B-1----:R-:W-:-:S04]  /*30560*/  SHF.R.U32.HI R5, RZ, 0x5, R5 ;  /* 0x00000005ff057819 */ /* 0x002fc80000011605 */
[----:B------:R-:W-:-:S05]  /*30570*/  LOP3.LUT R5, R5, 0x3, RZ, 0xc0, !PT ;  /* 0x0000000305057812 */ /* 0x000fca00078ec0ff */
[----:B------:R1:W2:Y:S02]  /*30580*/  SHFL.IDX PT, R14, R5, RZ, 0x1f ;  /* 0x00001fff050e7589 */ /* 0x0002a400000e0000 */
.L_x_1872:
[----:B--2---:R-:W-:Y:S02]  /*30590*/  ISETP.NE.AND P0, PT, R14, RZ, PT ;  /* 0x000000ff0e00720c */ /* 0x004fe40003f05270 */
[----:B------:R-:W-:-:S11]  /*305a0*/  PLOP3.LUT P6, PT, PT, PT, PT, 0x8, 0x0 ;  /* 0x000000000000781c */ /* 0x000fd60003fce170 */
[----:B------:R-:W-:Y:S05]  /*305b0*/  @P0 BRA `(.L_x_1619) ;  /* 0x00000000000c0947 */ /* 0x000fea0003800000 */
[----:B------:R-:W-:-:S03]  /*305c0*/  UMOV UR4, 0xffffffff ;  /* 0xffffffff00047882 */ /* 0x000fc60000000000 */
[----:B------:R-:W-:Y:S05]  /*305d0*/  BRA.DIV UR4, `(.L_x_1620) ;  /* 0x00000092044c7947 */ /* 0x000fea000b800000 */
[----:B------:R-:W-:-:S13]  /*305e0*/  ELECT P6, URZ, PT ;  /* 0x00000000003f782f */ /* 0x000fda00038c0000 */
.L_x_1619:
[----:B-1----:R-:W2:Y:S01]  /*305f0*/  LDL R5, [R1+0x50] ;  /* 0x0000500001057983 */ /* 0x002ea20000100800 */
[----:B------:R-:W-:Y:S01]  /*30600*/  BSSY B1, `(.L_x_1621) ;  /* 0x0000008000017945 */ /* 0x000fe20003800000 */
[----:B--2---:R-:W-:-:S05]  /*30610*/  VIADD R5, R5, 0x1 ;  /* 0x0000000105057836 */ /* 0x004fca0000000000 */
[----:B------:R-:W-:-:S04]  /*30620*/  LEA.HI R6, R5, R5, RZ, 0x1 ;  /* 0x0000000505067211 */ /* 0x000fc800078f08ff */
[----:B------:R-:W-:-:S05]  /*30630*/  LOP3.LUT R6, R6, 0xfffffffe, RZ, 0xc0, !PT ;  /* 0xfffffffe06067812 */ /* 0x000fca00078ec0ff */
[----:B------:R-:W-:-:S05]  /*30640*/  IMAD.IADD R5, R5, 0x1, -R6 ;  /* 0x0000000105057824 */ /* 0x000fca00078e0a06 */
[----:B------:R-:W-:-:S04]  /*30650*/  SHF.L.U32 R5, R5, 0x1f, RZ ;  /* 0x0000001f05057819 */ /* 0x000fc800000006ff */
[----:B------:R-:W1:Y:S02]  /*30660*/  SYNCS.PHASECHK.TRANS64.TRYWAIT P0, [R19+URZ+0x29820], R5 ;  /* 0x02982005130075a7 */ /* 0x000e64000800017f */
[----:B-1----:R-:W-:Y:S05]  /*30670*/  @!P0 BRA `(.L_x_1622) ;  /* 0x0000009000448947 */ /* 0x002fea0003800000 */
.L_x_1875:
[----:B------:R-:W-:Y:S05]  /*30680*/  BSYNC B1 ;  /* 0x0000000000017941 */ /* 0x000fea0003800000 */
.L_x_1621:
[----:B------:R-:W-:Y:S04]  /*30690*/  BSSY B1, `(.L_x_1623) ;  /* 0x0000070000017945 */ /* 0x000fe80003800000 */
[----:B------:R-:W-:Y:S05]  /*306a0*/  @!P6 BRA `(.L_x_1624) ;  /* 0x0000000400b8e947 */ /* 0x000fea0003800000 */
[----:B------:R-:W2:Y:S04]  /*306b0*/  LDL R8, [R1+0x14] ;  /* 0x0000140001087983 */ /* 0x000ea80000100800 */
[----:B------:R-:W3:Y:S01]  /*306c0*/  LDL R7, [R1+0x1c] ;  /* 0x00001c0001077983 */ /* 0x000ee20000100800 */
[----:B------:R-:W4:Y:S01]  /*306d0*/  S2R R6, SR_TID.X ;  /* 0x0000000000067919 */ /* 0x000f220000002100 */
[----:B------:R-:W-:Y:S01]  /*306e0*/  BSSY B2, `(.L_x_1625) ;  /* 0x0000007000027945 */ /* 0x000fe20003800000 */
[----:B----4-:R-:W-:-:S04]  /*306f0*/  LOP3.LUT R6, R6, 0x7f, RZ, 0xc0, !PT ;  /* 0x0000007f06067812 */ /* 0x010fc800078ec0ff */
[----:B------:R-:W-:Y:S01]  /*30700*/  ISETP.NE.AND P1, PT, R6, RZ, PT ;  /* 0x000000ff0600720c */ /* 0x000fe20003f25270 */
[----:B--2---:R-:W-:Y:S01]  /*30710*/  IMAD R8, R8, 0x8, R19 ;  /* 0x0000000808087824 */ /* 0x004fe200078e0213 */
[----:B---3--:R-:W-:-:S04]  /*30720*/  SHF.L.U32 R11, R7, 0x1f, RZ ;  /* 0x0000001f070b7819 */ /* 0x008fc800000006ff */
[----:B------:R-:W2:Y:S02]  /*30730*/  SYNCS.PHASECHK.TRANS64.TRYWAIT P0, [R8+URZ+0x298a0], R11 ;  /* 0x0298a00b080075a7 */ /* 0x000ea4000800017f */
[----:B--2---:R-:W-:Y:S05]  /*30740*/  @!P0 BRA `(.L_x_1626) ;  /* 0x0000009000248947 */ /* 0x004fea0003800000 */
.L_x_1876:
[----:B------:R-:W-:Y:S05]  /*30750*/  BSYNC B2 ;  /* 0x0000000000027941 */ /* 0x000fea0003800000 */
.L_x_1625:
[----:B------:R-:W-:Y:S04]  /*30760*/  BSSY B2, `(.L_x_1627) ;  /* 0x0000009000027945 */ /* 0x000fe80003800000 */
[----:B------:R-:W-:Y:S05]  /*30770*/  @P1 BRA `(.L_x_1628) ;  /* 0x00000000001c1947 */ /* 0x000fea0003800000 */
[----:B-1----:R-:W1:Y:S02]  /*30780*/  S2R R5, SR_TID.X ;  /* 0x0000000000057919 */ /* 0x002e640000002100 */
[----:B-1----:R-:W-:Y:S01]  /*30790*/  LOP3.LUT R6, R5, 0x1f, RZ, 0xc0, !PT ;  /* 0x0000001f05067812 */ /* 0x002fe200078ec0ff */
[----:B------:R-:W-:-:S03]  /*307a0*/  IMAD.MOV.U32 R5, RZ, RZ, 0x7800 ;  /* 0x00007800ff057424 */ /* 0x000fc600078e00ff */
[----:B------:R-:W-:Y:S01]  /*307b0*/  ISETP.NE.AND P0, PT, R6, RZ, PT ;  /* 0x000000ff0600720c */ /* 0x000fe20003f05270 */
[----:B------:R3:W-:-:S12]  /*307c0*/  SYNCS.ARRIVE.TRANS64 RZ, [R8+URZ+0x29890], R5 ;  /* 0x0298900508ff79a7 */ /* 0x0007d8000800003f */
[----:B---3--:R-:W-:Y:S05]  /*307d0*/  @!P0 BRA `(.L_x_1628) ;  /* 0x0000000000048947 */ /* 0x008fea0003800000 */
[----:B------:R-:W-:Y:S01]  /*307e0*/  BPT.TRAP 0x1 ;  /* 0x000000040000795c */ /* 0x000fe20000300000 */
.L_x_1628:
[----:B------:R-:W-:Y:S05]  /*307f0*/  BSYNC B2 ;  /* 0x0000000000027941 */ /* 0x000fea0003800000 */
.L_x_1627:
[----:B-1----:R-:W3:Y:S01]  /*30800*/  LDL R5, [R1+0x14] ;  /* 0x0000140001057983 */ /* 0x002ee20000100800 */
        /* <DEDUP_REMOVED lines=10> */
[----:B------:R-:W-:Y:S02]  /*308b0*/  VIADD R5, R8, 0x29890 ;  /* 0x0002989008057836 */ /* 0x000fe40000000000 */
[----:B------:R-:W-:-:S07]  /*308c0*/  VIADD R7, R10, 0x1a400 ;  /* 0x0001a4000a077836 */ /* 0x000fce0000000000 */
.L_x_1629:
        /* <DEDUP_REMOVED lines=15> */
.L_x_1630:
        /* <DEDUP_REMOVED lines=15> */
.L_x_1631:
        /* <DEDUP_REMOVED lines=13> */
.L_x_1877:
[----:B------:R-:W-:Y:S05]  /*30b80*/  BSYNC B2 ;  /* 0x0000000000027941 */ /* 0x000fea0003800000 */
.L_x_1632:
[----:B------:R-:W-:Y:S01]  /*30b90*/  BSSY B2, `(.L_x_1634) ;  /* 0x000000b000027945 */ /* 0x000fe20003800000 */
[----:B------:R-:W-:Y:S02]  /*30ba0*/  IMAD.MOV.U32 R10, RZ, RZ, 0x0 ;  /* 0x00000000ff0a7424 */ /* 0x000fe400078e00ff */
[----:B-12---:R-:W-:Y:S01]  /*30bb0*/  IMAD.MOV.U32 R11, RZ, RZ, 0x12f00000 ;  /* 0x12f00000ff0b7424 */ /* 0x006fe200078e00ff */
[----:B------:R-:W-:Y:S06]  /*30bc0*/  @P1 BRA `(.L_x_1635) ;  /* 0x00000000001c1947 */ /* 0x000fec0003800000 */
[----:B------:R-:W1:Y:S02]  /*30bd0*/  S2R R5, SR_TID.X ;  /* 0x0000000000057919 */ /* 0x000e640000002100 */
[----:B-1----:R-:W-:Y:S01]  /*30be0*/  LOP3.LUT R7, R5, 0x1f, RZ, 0xc0, !PT ;  /* 0x0000001f05077812 */ /* 0x002fe200078ec0ff */
[----:B------:R-:W-:-:S03]  /*30bf0*/  IMAD.MOV.U32 R5, RZ, RZ, 0x5000 ;  /* 0x00005000ff057424 */ /* 0x000fc600078e00ff */
[----:B------:R-:W-:Y:S01]  /*30c00*/  ISETP.NE.AND P0, PT, R7, RZ, PT ;  /* 0x000000ff0700720c */ /* 0x000fe20003f05270 */
[----:B------:R1:W-:-:S12]  /*30c10*/  SYNCS.ARRIVE.TRANS64 RZ, [R8+URZ+0x298b0], R5 ;  /* 0x0298b00508ff79a7 */ /* 0x0003d8000800003f */
[----:B-1----:R-:W-:Y:S05]  /*30c20*/  @!P0 BRA `(.L_x_1635) ;  /* 0x0000000000048947 */ /* 0x002fea0003800000 */
[----:B------:R-:W-:Y:S01]  /*30c30*/  BPT.TRAP 0x1 ;  /* 0x000000040000795c */ /* 0x000fe20000300000 */
.L_x_1635:
[----:B------:R-:W-:Y:S05]  /*30c40*/  BSYNC B2 ;  /* 0x0000000000027941 */ /* 0x000fea0003800000 */
.L_x_1634:
        /* <DEDUP_REMOVED lines=10> */
.L_x_1636:
        /* <DEDUP_REMOVED lines=10> */
.L_x_1624:
[----:B------:R-:W-:Y:S05]  /*30d90*/  BSYNC B1 ;  /* 0x0000000000017941 */ /* 0x000fea0003800000 */
.L_x_1623:
[----:B------:R-:W1:Y:S04]  /*30da0*/  LDL.LU R10, [R1+0x14] ;  /* 0x00001400010a7983 */ /* 0x000e680000300800 */
[----:B------:R-:W2:Y:S01]  /*30db0*/  LDL.LU R7, [R1+0x1c] ;  /* 0x00001c0001077983 */ /* 0x000ea20000300800 */
[----:B------:R-:W-:Y:S01]  /*30dc0*/  PLOP3.LUT P0, PT, PT, PT, PT, 0x8, 0x0 ;  /* 0x000000000000781c */ /* 0x000fe20003f0e170 */
[----:B-1----:R-:W-:Y:S02]  /*30dd0*/  VIADD R5, R10, 0x1 ;  /* 0x000000010a057836 */ /* 0x002fe40000000000 */
[----:B------:R-:W-:-:S03]  /*30de0*/  VIADD R10, R9, 0xfffffffe ;  /* 0xfffffffe090a7836 */ /* 0x000fc60000000000 */
[C---:B------:R-:W-:Y:S02]  /*30df0*/  ISETP.NE.AND P1, PT, R5.reuse, 0x2, PT ;  /* 0x000000020500780c */ /* 0x040fe40003f25270 */
[----:B------:R-:W-:Y:S02]  /*30e00*/  ISETP.GE.AND P2, PT, R10, R3, PT ;  /* 0x000000030a00720c */ /* 0x000fe40003f46270 */
[----:B------:R-:W-:Y:S02]  /*30e10*/  SEL R6, RZ, 0x1, P1 ;  /* 0x00000001ff067807 */ /* 0x000fe40000800000 */
[----:B------:R-:W-:Y:S02]  /*30e20*/  SEL R5, R5, RZ, P1 ;  /* 0x000000ff05057207 */ /* 0x000fe40000800000 */
[----:B--2---:R-:W-:-:S03]  /*30e30*/  LOP3.LUT R7, R7, R6, RZ, 0x3c, !PT ;  /* 0x0000000607077212 */ /* 0x004fc600078e3cff */
[----:B------:R1:W-:Y:S04]  /*30e40*/  STL [R1+0x14], R5 ;  /* 0x0000140501007387 */ /* 0x0003e80000100800 */
[----:B------:R1:W-:Y:S01]  /*30e50*/  STL [R1+0x1c], R7 ;  /* 0x00001c0701007387 */ /* 0x0003e20000100800 */
[----:B------:R-:W-:Y:S05]  /*30e60*/  @!P2 BRA `(.L_x_1617) ;  /* 0x0000000400f4a947 */ /* 0x000fea0003800000 */
.L_x_1651:
[----:B------:R-:W-:Y:S05]  /*30e70*/  YIELD ;  /* 0x0000000000007946 */ /* 0x000fea0003800000 */
[----:B------:R-:W-:Y:S04]  /*30e80*/  BSSY B1, `(.L_x_1637) ;  /* 0x000006f000017945 */ /* 0x000fe80003800000 */
[----:B--2---:R-:W-:Y:S05]  /*30e90*/  @!P6 BRA `(.L_x_1638) ;  /* 0x0000000400b4e947 */ /* 0x004fea0003800000 */
[----:B-1----:R-:W2:Y:S04]  /*30ea0*/  LDL R7, [R1+0x14] ;  /* 0x0000140001077983 */ /* 0x002ea80000100800 */
        /* <DEDUP_REMOVED lines=9> */
.L_x_1878:
[----:B------:R-:W-:Y:S05]  /*30f40*/  BSYNC B2 ;  /* 0x0000000000027941 */ /* 0x000fea0003800000 */
.L_x_1639:
[----:B------:R-:W-:Y:S04]  /*30f50*/  BSSY B2, `(.L_x_1641) ;  /* 0x0000009000027945 */ /* 0x000fe80003800000 */
        /* <DEDUP_REMOVED lines=8> */
.L_x_1642:
[----:B------:R-:W-:Y:S05]  /*30fe0*/  BSYNC B2 ;  /* 0x0000000000027941 */ /* 0x000fea0003800000 */
.L_x_1641:
        /* <DEDUP_REMOVED lines=9> */
[----:B--2---:R-:W-:Y:S02]  /*31080*/  IMAD R7, R5, 0x7800, R19 ;  /* 0x0000780005077824 */ /* 0x004fe400078e0213 */
[----:B------:R-:W-:-:S02]  /*31090*/  VIADD R5, R9, 0x29890 ;  /* 0x0002989009057836 */ /* 0x000fc40000000000 */
[----:B------:R-:W-:-:S08]  /*310a0*/  VIADD R11, R7, 0x1a400 ;  /* 0x0001a400070b7836 */ /* 0x000fd00000000000 */
.L_x_1643:
        /* <DEDUP_REMOVED lines=10> */
[----:B------:R-:W-:Y:S01]  /*31150*/  PLOP3.LUT P1, PT, PT, PT, PT, 0x80, 0x0 ;  /* 0x000000000000781c */ /* 0x000fe20003f2f070 */
[----:B------:R-:W-:Y:S01]  /*31160*/  VIADD R11, R7, 0x1cc00 ;  /* 0x0001cc00070b7836 */ /* 0x000fe20000000000 */
[----:B------:R-:W-:Y:S01]  /*31170*/  UMOV UR6, 0x0 ;  /* 0x0000000000067882 */ /* 0x000fe20000000000 */
[----:B------:R-:W-:Y:S01]  /*31180*/  UMOV UR7, 0x12f00000 ;  /* 0x12f0000000077882 */ /* 0x000fe20000000000 */
[----:B------:R-:W-:-:S09]  /*31190*/  UMOV UR10, 0x40 ;  /* 0x00000040000a7882 */ /* 0x000fd20000000000 */
.L_x_1644:
        /* <DEDUP_REMOVED lines=15> */
.L_x_1645:
        /* <DEDUP_REMOVED lines=10> */
[----:B------:R-:W2:Y:S01]  /*31330*/  SYNCS.PHASECHK.TRANS64.TRYWAIT P1, [R9+URZ+0x298c0], R8 ;  /* 0x0298c008090075a7 */ /* 0x000ea2000802017f */
[----:B------:R-:W-:Y:S04]  /*31340*/  BSSY B2, `(.L_x_1646) ;  /* 0x0000002000027945 */ /* 0x000fe80003800000 */
[----:B--2---:R-:W-:Y:S05]  /*31350*/  @!P1 BRA `(.L_x_1647) ;  /* 0x00000084005c9947 */ /* 0x004fea0003800000 */
.L_x_1879:
[----:B------:R-:W-:Y:S05]  /*31360*/  BSYNC B2 ;  /* 0x0000000000027941 */ /* 0x000fea0003800000 */
.L_x_1646:
[----:B------:R-:W-:Y:S01]  /*31370*/  BSSY B2, `(.L_x_1648) ;  /* 0x000000b000027945 */ /* 0x000fe20003800000 */
[----:B------:R-:W-:Y:S02]  /*31380*/  IMAD.MOV.U32 R14, RZ, RZ, 0x0 ;  /* 0x00000000ff0e7424 */ /* 0x000fe400078e00ff */
[----:B0-----:R-:W-:Y:S01]  /*31390*/  IMAD.MOV.U32 R15, RZ, RZ, 0x12f00000 ;  /* 0x12f00000ff0f7424 */ /* 0x001fe200078e00ff */
        /* <DEDUP_REMOVED lines=8> */
.L_x_1649:
[----:B------:R-:W-:Y:S05]  /*31420*/  BSYNC B2 ;  /* 0x0000000000027941 */ /* 0x000fea0003800000 */
.L_x_1648:
[----:B------:R-:W3:Y:S01]  /*31430*/  LDL R5, [R1+0x14] ;  /* 0x0000140001057983 */ /* 0x000ee20000100800 */
[----:B------:R-:W-:Y:S01]  /*31440*/  R2UR UR10, R12 ;  /* 0x000000000c0a72ca */ /* 0x000fe200000e0000 */
[----:B------:R-:W-:Y:S01]  /*31450*/  UIADD3 UR4, UP0, UR40, 0x670, URZ ;  /* 0x0000067028047890 */ /* 0x000fe2000ff1e03f */
[----:B------:R-:W-:Y:S01]  /*31460*/  R2UR UR6, R14 ;  /* 0x000000000e0672ca */ /* 0x000fe200000e0000 */
[----:B-12---:R-:W-:Y:S01]  /*31470*/  VIADD R9, R9, 0x298b0 ;  /* 0x000298b009097836 */ /* 0x006fe20000000000 */
[----:B------:R-:W-:Y:S01]  /*31480*/  R2UR UR7, R15 ;  /* 0x000000000f0772ca */ /* 0x000fe200000e0000 */
[----:B------:R-:W-:Y:S01]  /*31490*/  UIADD3.X UR5, URZ, UR41, URZ, UP0, !UPT ;  /* 0x000000293f057290 */ /* 0x000fe200087fe43f */
[----:B------:R-:W-:Y:S01]  /*314a0*/  PLOP3.LUT P1, PT, PT, PT, PT, 0x80, 0x0 ;  /* 0x000000000000781c */ /* 0x000fe20003f2f070 */
[----:B---3--:R-:W-:-:S04]  /*314b0*/  IMAD R5, R5, 0x5000, R19 ;  /* 0x0000500005057824 */ /* 0x008fc800078e0213 */
[----:B------:R-:W-:-:S08]  /*314c0*/  VIADD R5, R5, 0xa400 ;  /* 0x0000a40005057836 */ /* 0x000fd00000000000 */
.L_x_1650:
        /* <DEDUP_REMOVED lines=10> */
.L_x_1638:
[----:B------:R-:W-:Y:S05]  /*31570*/  BSYNC B1 ;  /* 0x0000000000017941 */ /* 0x000fea0003800000 */
.L_x_1637:
[----:B------:R-:W2:Y:S04]  /*31580*/  LDL.LU R8, [R1+0x14] ;  /* 0x0000140001087983 */ /* 0x000ea80000300800 */
[----:B-1----:R-:W3:Y:S01]  /*31590*/  LDL.LU R7, [R1+0x1c] ;  /* 0x00001c0001077983 */ /* 0x002ee20000300800 */
[C---:B------:R-:W-:Y:S01]  /*315a0*/  ISETP.GT.AND P2, PT, R10.reuse, R3, PT ;  /* 0x000000030a00720c */ /* 0x040fe20003f44270 */
[----:B------:R-:W-:Y:S02]  /*315b0*/  VIADD R10, R10, 0xffffffff ;  /* 0xffffffff0a0a7836 */ /* 0x000fe40000000000 */
        /* <DEDUP_REMOVED lines=8> */
.L_x_1617:
[----:B------:R-:W-:Y:S05]  /*31640*/  BSYNC B0 ;  /* 0x0000000000007941 */ /* 0x000fea0003800000 */
.L_x_1616:
[----:B------:R-:W3:Y:S01]  /*31650*/  LDL R8, [R1+0x30] ;  /* 0x0000300001087983 */ /* 0x000ee20000100800 */
[----:B------:R-:W4:Y:S01]  /*31660*/  LDC R0, c[0x0][0x448] ;  /* 0x00011200ff007b82 */ /* 0x000f220000000800 */
[----:B------:R-:W-:Y:S07]  /*31670*/  @!P0 WARPSYNC.ALL ;  /* 0x0000000000008948 */ /* 0x000fee0003800000 */
[----:B------:R-:W-:Y:S01]  /*31680*/  @!P0 BAR.SYNC.DEFER_BLOCKING 0xc, 0x180 ;  /* 0x0306000000008b1d */ /* 0x000fe20000010000 */
[----:B----4-:R-:W-:-:S13]  /*31690*/  ISETP.NE.AND P1, PT, R0, 0x1, PT ;  /* 0x000000010000780c */ /* 0x010fda0003f25270 */
[----:B------:R-:W4:Y:S08]  /*316a0*/  @P1 LDC R2, c[0x0][0x44c] ;  /* 0x00011300ff021b82 */ /* 0x000f300000000800 */
[----:B------:R-:W5:Y:S01]  /*316b0*/  @P1 LDC R3, c[0x0][0x450] ;  /* 0x00011400ff031b82 */ /* 0x000f620000000800 */
[----:B---3--:R-:W-:-:S04]  /*316c0*/  VIADD R0, R8, 0x7f ;  /* 0x0000007f08007836 */ /* 0x008fc80000000000 */
[----:B----4-:R-:W-:-:S05]  /*316d0*/  @P1 IMAD.HI.U32 R2, R0, R2, RZ ;  /* 0x0000000200021227 */ /* 0x010fca00078e00ff */
[----:B-----5:R-:W-:Y:S02]  /*316e0*/  @P1 SHF.R.U32.HI R0, RZ, R3, R2 ;  /* 0x00000003ff001219 */ /* 0x020fe40000011602 */
[----:B------:R-:W3:Y:S03]  /*316f0*/  LDC.64 R2, c[0x0][0x9e0] ;  /* 0x00027800ff027b82 */ /* 0x000ee60000000a00 */
[----:B------:R-:W-:Y:S01]  /*31700*/  IMAD.IADD R0, R18, 0x1, R0 ;  /* 0x0000000112007824 */ /* 0x000fe200078e0200 */
[----:B---3--:R-:W-:-:S03]  /*31710*/  ISETP.GE.AND P2, PT, R3, 0x1, PT ;  /* 0x000000010300780c */ /* 0x008fc60003f46270 */
[----:B-12---:R-:W-:-:S10]  /*31720*/  IMAD.IADD R5, R0, 0x1, R2 ;  /* 0x0000000100057824 */ /* 0x006fd400078e0202 */
[----:B------:R-:W-:Y:S05]  /*31730*/  @!P2 BRA `(.L_x_1652) ;  /* 0x000000000048a947 */ /* 0x000fea0003800000 */
        /* <DEDUP_REMOVED lines=11> */
.L_x_1654:
[----:B------:R-:W-:-:S13]  /*317f0*/  ISETP.NE.AND P0, PT, R3, 0x1, PT ;  /* 0x000000010300780c */ /* 0x000fda0003f05270 */
[----:B------:R-:W1:Y:S02]  /*31800*/  @P0 LDC.64 R6, c[0x0][0x9e8] ;  /* 0x00027a00ff060b82 */ /* 0x000e640000000a00 */
[----:B-1----:R-:W-:-:S05]  /*31810*/  @P0 IMAD.HI.U32 R6, R2, R6, RZ ;  /* 0x0000000602060227 */ /* 0x002fca00078e00ff */
[----:B------:R-:W-:-:S07]  /*31820*/  @P0 SHF.R.U32.HI R2, RZ, R7, R6 ;  /* 0x00000007ff020219 */ /* 0x000fce0000011606 */
.L_x_1655:
[----:B------:R-:W-:Y:S05]  /*31830*/  BSYNC B0 ;  /* 0x0000000000007941 */ /* 0x000fea0003800000 */
.L_x_1653:
[----:B------:R-:W-:-:S05]  /*31840*/  IMAD R2, R2, R3, R3 ;  /* 0x0000000302027224 */ /* 0x000fca00078e0203 */
[----:B------:R-:W-:-:S07]  /*31850*/  VIMNMX R5, R5, R2, PT ;  /* 0x0000000205057248 */ /* 0x000fce0003fe0100 */
.L_x_1652:
[----:B------:R-:W1:Y:S01]  /*31860*/  @P1 LDC R2, c[0x0][0x44c] ;  /* 0x00011300ff021b82 */ /* 0x000e620000000800 */
[----:B------:R-:W-:Y:S01]  /*31870*/  VIADD R5, R5, 0x9f ;  /* 0x0000009f05057836 */ /* 0x000fe20000000000 */
[----:B------:R-:W-:-:S03]  /*31880*/  ULDC UR4, c[0x0][0x9dc] ;  /* 0x0002770000047ab9 */ /* 0x000fc60000000800 */
[----:B------:R-:W-:-:S03]  /*31890*/  IMAD.HI R5, R5, 0x66666667, RZ ;  /* 0x6666666705057827 */ /* 0x000fc600078e02ff */
[----:B------:R-:W2:Y:S02]  /*318a0*/  @P1 LDC R6, c[0x0][0x450] ;  /* 0x00011400ff061b82 */ /* 0x000ea40000000800 */
[----:B------:R-:W-:-:S04]  /*318b0*/  SHF.R.U32.HI R0, RZ, 0x1f, R5 ;  /* 0x0000001fff007819 */ /* 0x000fc80000011605 */
[----:B------:R-:W-:Y:S01]  /*318c0*/  LEA.HI.SX32 R5, R5, R0, 0x1a ;  /* 0x0000000005057211 */ /* 0x000fe200078fd2ff */
[----:B------:R-:W-:-:S03]  /*318d0*/  IMAD.MOV.U32 R0, RZ, RZ, R8 ;  /* 0x000000ffff007224 */ /* 0x000fc600078e0008 */
[----:B------:R-:W-:Y:S01]  /*318e0*/  VIMNMX R5, R21, R5, PT ;  /* 0x0000000515057248 */ /* 0x000fe20003fe0100 */
[----:B-1----:R-:W-:-:S05]  /*318f0*/  @P1 IMAD.HI.U32 R2, R8, R2, RZ ;  /* 0x0000000208021227 */ /* 0x002fca00078e00ff */
[----:B--2---:R-:W-:-:S05]  /*31900*/  @P1 SHF.R.U32.HI R0, RZ, R6, R2 ;  /* 0x00000006ff001219 */ /* 0x004fca0000011602 */
        /* <DEDUP_REMOVED lines=13> */
.L_x_1658:
[----:B------:R-:W-:-:S13]  /*319e0*/  ISETP.NE.AND P0, PT, R3, 0x1, PT ;  /* 0x000000010300780c */ /* 0x000fda0003f05270 */
[----:B------:R-:W1:Y:S02]  /*319f0*/  @P0 LDC.64 R6, c[0x0][0x9e8] ;  /* 0x00027a00ff060b82 */ /* 0x000e640000000a00 */
[----:B-1----:R-:W-:-:S05]  /*31a00*/  @P0 IMAD.HI.U32 R6, R0, R6, RZ ;  /* 0x0000000600060227 */ /* 0x002fca00078e00ff */
[----:B------:R-:W-:-:S07]  /*31a10*/  @P0 SHF.R.U32.HI R0, RZ, R7, R6 ;  /* 0x00000007ff000219 */ /* 0x000fce0000011606 */
.L_x_1659:
[----:B------:R-:W-:Y:S05]  /*31a20*/  BSYNC B0 ;  /* 0x0000000000007941 */ /* 0x000fea0003800000 */
.L_x_1657:
[----:B------:R-:W-:-:S05]  /*31a30*/  IMAD R0, R0, R3, RZ ;  /* 0x0000000300007224 */ /* 0x000fca00078e02ff */
[----:B------:R-:W-:-:S07]  /*31a40*/  VIMNMX R2, R2, R0, !PT ;  /* 0x0000000002027248 */ /* 0x000fce0007fe0100 */
.L_x_1656:
[----:B------:R-:W-:Y:S01]  /*31a50*/  ISETP.NE.AND P1, PT, R4, RZ, PT ;  /* 0x000000ff0400720c */ /* 0x000fe20003f25270 */
[----:B------:R-:W-:Y:S01]  /*31a60*/  IMAD.HI R2, R2, 0x66666667, RZ ;  /* 0x6666666702027827 */ /* 0x000fe200078e02ff */
[----:B------:R-:W-:Y:S04]  /*31a70*/  BSSY B0, `(.L_x_1660) ;  /* 0x0000023000007945 */ /* 0x000fe80003800000 */
[----:B------:R-:W-:-:S04]  /*31a80*/  SHF.R.U32.HI R0, RZ, 0x1f, R2 ;  /* 0x0000001fff007819 */ /* 0x000fc80000011602 */
[----:B------:R-:W-:Y:S01]  /*31a90*/  LEA.HI.SX32 R0, R2, R0, 0x1a ;  /* 0x0000000002007211 */ /* 0x000fe200078fd2ff */
[----:B------:R-:W-:Y:S02]  /*31aa0*/  IMAD.MOV.U32 R2, RZ, RZ, RZ ;  /* 0x000000ffff027224 */ /* 0x000fe400078e00ff */
[----:B------:R-:W1:Y:S01]  /*31ab0*/  @!P1 LDC R4, c[0x0][0x9f0] ;  /* 0x00027c00ff049b82 */ /* 0x000e620000000800 */
[----:B------:R-:W-:-:S04]  /*31ac0*/  VIMNMX R0, RZ, R0, !PT ;  /* 0x00000000ff007248 */ /* 0x000fc80007fe0100 */
[----:B------:R-:W-:-:S13]  /*31ad0*/  ISETP.GT.AND P0, PT, R5, R0, PT ;  /* 0x000000000500720c */ /* 0x000fda0003f04270 */
[----:B------:R-:W-:Y:S05]  /*31ae0*/  @!P0 BRA `(.L_x_1661) ;  /* 0x00000000006c8947 */ /* 0x000fea0003800000 */
[----:B-1----:R-:W-:-:S04]  /*31af0*/  IABS R6, R4 ;  /* 0x0000000400067213 */ /* 0x002fc80000000000 */
[----:B------:R-:W1:Y:S08]  /*31b00*/  I2F.RP R2, R6 ;  /* 0x0000000600027306 */ /* 0x000e700000209400 */
[----:B-1----:R-:W1:Y:S02]  /*31b10*/  MUFU.RCP R2, R2 ;  /* 0x0000000200027308 */ /* 0x002e640000001000 */
[----:B-1----:R-:W-:-:S06]  /*31b20*/  VIADD R2, R2, 0xffffffe ;  /* 0x0ffffffe02027836 */ /* 0x002fcc0000000000 */
[----:B------:R-:W1:Y:S02]  /*31b30*/  F2I.FTZ.U32.TRUNC.NTZ R3, R2 ;  /* 0x0000000200037305 */ /* 0x000e64000021f000 */
[----:B-1----:R-:W-:-:S04]  /*31b40*/  IMAD.MOV R2, RZ, RZ, -R3 ;  /* 0x000000ffff027224 */ /* 0x002fc800078e0a03 */
[----:B------:R-:W-:Y:S02]  /*31b50*/  IMAD R7, R2, R6, RZ ;  /* 0x0000000602077224 */ /* 0x000fe400078e02ff */
[----:B------:R-:W-:-:S04]  /*31b60*/  IMAD.MOV.U32 R2, RZ, RZ, RZ ;  /* 0x000000ffff027224 */ /* 0x000fc800078e00ff */
[----:B------:R-:W-:Y:S01]  /*31b70*/  IMAD.HI.U32 R9, R3, R7, R2 ;  /* 0x0000000703097227 */ /* 0x000fe200078e0002 */
[----:B------:R-:W-:Y:S02]  /*31b80*/  IADD3 R7, R4, -0x1, R5 ;  /* 0xffffffff04077810 */ /* 0x000fe40007ffe005 */
[----:B------:R-:W-:-:S03]  /*31b90*/  IABS R2, R4 ;  /* 0x0000000400027213 */ /* 0x000fc60000000000 */
[----:B------:R-:W-:Y:S02]  /*31ba0*/  IMAD.IADD R7, R7, 0x1, -R0 ;  /* 0x0000000107077824 */ /* 0x000fe400078e0a00 */
[----:B------:R-:W-:-:S03]  /*31bb0*/  IMAD.MOV R2, RZ, RZ, -R2 ;  /* 0x000000ffff027224 */ /* 0x000fc600078e0a02 */
[----:B------:R-:W-:Y:S01]  /*31bc0*/  IABS R3, R7 ;  /* 0x0000000700037213 */ /* 0x000fe20000000000 */
[----:B------:R-:W-:Y:S01]  /*31bd0*/  IMAD.MOV.U32 R8, RZ, RZ, R2 ;  /* 0x000000ffff087224 */ /* 0x000fe200078e0002 */
        /* <DEDUP_REMOVED lines=12> */
.L_x_1661:
[----:B------:R-:W-:Y:S05]  /*31ca0*/  BSYNC B0 ;  /* 0x0000000000007941 */ /* 0x000fea0003800000 */
.L_x_1660:
[----:B------:R-:W2:Y:S02]  /*31cb0*/  LDL.LU R3, [R1+0x4] ;  /* 0x0000040001037983 */ /* 0x000ea40000300800 */
[----:B--2---:R-:W-:-:S05]  /*31cc0*/  IMAD R0, R3, R2, R0 ;  /* 0x0000000203007224 */ /* 0x004fca00078e0200 */
        /* <DEDUP_REMOVED lines=11> */
[----:B-1----:R-:W1:Y:S01]  /*31d80*/  LDC.64 R4, c[0x0][0xc60] ;  /* 0x00031800ff047b82 */ /* 0x002e620000000a00 */
[----:B------:R-:W2:Y:S02]  /*31d90*/  FLO.U32 R0, UR4 ;  /* 0x0000000400007d00 */ /* 0x000ea400080e0000 */
[----:B--2---:R-:W-:-:S06]  /*31da0*/  ISETP.EQ.U32.AND P0, PT, R0, R2, PT ;  /* 0x000000020000720c */ /* 0x004fcc0003f02070 */
[----:B------:R-:W1:Y:S07]  /*31db0*/  POPC R2, UR4 ;  /* 0x0000000400027d09 */ /* 0x000e6e0008000000 */
[----:B-1----:R-:W2:Y:S04]  /*31dc0*/  @P0 ATOMG.E.ADD.STRONG.GPU PT, R2, desc[UR60][R4.64], R2 ;  /* 0x00000002040209a8 */ /* 0x002ea800081ee1fc */
[----:B--2---:R1:W2:Y:S02]  /*31dd0*/  SHFL.IDX PT, R2, R2, R0, 0x1f ;  /* 0x00001f0002027589 */ /* 0x0042a400000e0000 */
[----:B-1----:R-:W1:Y:S02]  /*31de0*/  S2R R0, SR_LTMASK ;  /* 0x0000000000007919 */ /* 0x002e640000003900 */
[----:B-1----:R-:W-:-:S06]  /*31df0*/  LOP3.LUT R0, R0, UR4, RZ, 0xc0, !PT ;  /* 0x0000000400007c12 */ /* 0x002fcc000f8ec0ff */
[----:B------:R-:W2:Y:S02]  /*31e00*/  POPC R0, R0 ;  /* 0x0000000000007309 */ /* 0x000ea40000000000 */
[----:B--2---:R-:W-:-:S05]  /*31e10*/  IADD3 R0, R2, UR38, R0 ;  /* 0x0000002602007c10 */ /* 0x004fca000fffe000 */
[----:B------:R2:W-:Y:S01]  /*31e20*/  STL [R1], R0 ;  /* 0x0000000001007387 */ /* 0x0005e20000100800 */
[----:B------:R-:W-:Y:S05]  /*31e30*/  BRA `(.L_x_1663) ;  /* 0x0000003000387947 */ /* 0x000fea0003800000 */
.L_x_1662:
        /* <DEDUP_REMOVED lines=8> */
[----:B-1----:R-:W-:Y:S02]  /*31ec0*/  IMAD.U32 R4, RZ, RZ, UR6 ;  /* 0x00000006ff047e24 */ /* 0x002fe4000f8e00ff */
        /* <DEDUP_REMOVED lines=11> */
.L_x_1665:
[----:B------:R-:W-:Y:S05]  /*31f80*/  BSYNC B6 ;  /* 0x0000000000067941 */ /* 0x000fea0003800000 */
.L_x_1664:
        /* <DEDUP_REMOVED lines=22> */
.L_x_1667:
[----:B------:R-:W-:Y:S05]  /*320f0*/  BSYNC B6 ;  /* 0x0000000000067941 */ /* 0x000fea0003800000 */
.L_x_1666:
        /* <DEDUP_REMOVED lines=20> */
.L_x_1669:
[----:B------:R-:W-:Y:S05]  /*32240*/  BSYNC B6 ;  /* 0x0000000000067941 */ /* 0x000fea0003800000 */
.L_x_1668:
[----:B------:R-:W-:Y:S01]  /*32250*/  LOP3.LUT P6, RZ, R17, 0x1, RZ, 0xc0, !PT ;  /* 0x0000000111ff7812 */ /* 0x000fe200078cc0ff */
[----:B------:R-:W-:-:S12]  /*32260*/  BSSY B6, `(.L_x_1670) ;  /* 0x0000012000067945 */ /* 0x000fd80003800000 */
        /* <DEDUP_REMOVED lines=17> */
.L_x_1671:
[----:B------:R-:W-:Y:S05]  /*32380*/  BSYNC B6 ;  /* 0x0000000000067941 */ /* 0x000fea0003800000 */
.L_x_1670:
[----:B------:R-:W2:Y:S01]  /*32390*/  LDL R18, [R1+0xc] ;  /* 0x00000c0001127983 */ /* 0x000ea20000100800 */
[----:B------:R-:W-:Y:S02]  /*323a0*/  ULDC.64 UR4, c[0x0][0x9f8] ;  /* 0x00027e0000047ab9 */ /* 0x000fe40000000a00 */
[----:B------:R-:W-:-:S04]  /*323b0*/  ISETP.NE.U32.AND P0, PT, RZ, UR4, PT ;  /* 0x00000004ff007c0c */ /* 0x000fc8000bf05070 */
[----:B------:R-:W-:Y:S01]  /*323c0*/  ISETP.NE.AND.EX P0, PT, RZ, UR5, PT, P0 ;  /* 0x00000005ff007c0c */ /* 0x000fe2000bf05300 */
[----:B------:R-:W-:-:S12]  /*323d0*/  ULDC.64 UR4, c[0x0][0xa08] ;  /* 0x0002820000047ab9 */ /* 0x000fd80000000a00 */
[----:B------:R-:W3:Y:S01]  /*323e0*/  @P0 LDC.64 R2, c[0x0][0x9f8] ;  /* 0x00027e00ff020b82 */ /* 0x000ee20000000a00 */
[----:B--2---:R-:W-:Y:S02]  /*323f0*/  IMAD.MOV.U32 R8, RZ, RZ, R18 ;  /* 0x000000ffff087224 */ /* 0x004fe400078e0012 */
[----:B---3--:R-:W-:-:S05]  /*32400*/  @P0 IMAD.WIDE R2, R18, 0x4, R2 ;  /* 0x0000000412020825 */ /* 0x008fca00078e0202 */
[----:B------:R2:W3:Y:S02]  /*32410*/  @P0 LDG.E R8, desc[UR60][R2.64] ;  /* 0x0000003c02080981 */ /* 0x0004e4000c1e1900 */
[----:B--2---:R-:W2:Y:S02]  /*32420*/  LDC.64 R2, c[0x0][0x418] ;  /* 0x00010600ff027b82 */ /* 0x004ea40000000a00 */
[----:B--2---:R-:W-:Y:S01]  /*32430*/  LOP3.LUT P0, RZ, R2, UR4, RZ, 0xfc, !PT ;  /* 0x0000000402ff7c12 */ /* 0x004fe2000f80fcff */
[----:B------:R-:W-:-:S03]  /*32440*/  UMOV UR4, 0xffffffff ;  /* 0xffffffff00047882 */ /* 0x000fc60000000000 */
[----:B------:R-:W-:Y:S02]  /*32450*/  LOP3.LUT P0, RZ, R3, UR5, RZ, 0xfc, P0 ;  /* 0x0000000503ff7c12 */ /* 0x000fe4000800fcff */
[----:B---3--:R-:W-:Y:S01]  /*32460*/  SHF.R.S32.HI R9, RZ, 0x1f, R8 ;  /* 0x0000001fff097819 */ /* 0x008fe20000011408 */
[----:B------:R2:W-:Y:S01]  /*32470*/  STL [R1+0x4], R8 ;  /* 0x0000040801007387 */ /* 0x0005e20000100800 */
[----:B------:R-:W-:-:S03]  /*32480*/  SEL R18, R8, RZ, !P0 ;  /* 0x000000ff08127207 */ /* 0x000fc60004000000 */
[----:B------:R2:W-:Y:S01]  /*32490*/  STL [R1+0x20], R9 ;  /* 0x0000200901007387 */ /* 0x0005e20000100800 */
[----:B------:R-:W-:Y:S05]  /*324a0*/  BRA.DIV UR4, `(.L_x_1672) ;  /* 0x00000076041c7947 */ /* 0x000fea000b800000 */
[----:B------:R-:W3:Y:S02]  /*324b0*/  S2R R0, SR_TID.X ;  /* 0x0000000000007919 */ /* 0x000ee40000002100 */
[----:B---3--:R-:W-:-:S04]  /*324c0*/  SHF.R.U32.HI R0, RZ, 0x5, R0 ;  /* 0x00000005ff007819 */ /* 0x008fc80000011600 */
[----:B------:R-:W-:-:S05]  /*324d0*/  LOP3.LUT R0, R0, 0x3, RZ, 0xc0, !PT ;  /* 0x0000000300007812 */ /* 0x000fca00078ec0ff */
[----:B------:R3:W4:Y:S02]  /*324e0*/  SHFL.IDX PT, R14, R0, RZ, 0x1f ;  /* 0x00001fff000e7589 */ /* 0x00072400000e0000 */
.L_x_1882:
[----:B----4-:R-:W-:Y:S02]  /*324f0*/  ISETP.NE.AND P0, PT, R14, RZ, PT ;  /* 0x000000ff0e00720c */ /* 0x010fe40003f05270 */
[----:B------:R-:W-:Y:S02]  /*32500*/  PLOP3.LUT P1, PT, PT, PT, PT, 0x8, 0x0 ;  /* 0x000000000000781c */ /* 0x000fe40003f2e170 */
[----:B------:R-:W-:-:S11]  /*32510*/  LOP3.LUT R17, R17, 0xfffffffe, RZ, 0xc0, !PT ;  /* 0xfffffffe11117812 */ /* 0x000fd600078ec0ff */
[----:B------:R-:W-:Y:S01]  /*32520*/  @P1 LOP3.LUT R17, R17, 0x1, RZ, 0xfc, !PT ;  /* 0x0000000111111812 */ /* 0x000fe200078efcff */
[----:B------:R-:W-:Y:S06]  /*32530*/  @P0 BRA `(.L_x_1673) ;  /* 0x0000000400900947 */ /* 0x000fec0003800000 */
[----:B------:R-:W-:-:S03]  /*32540*/  UMOV UR4, 0xffffffff ;  /* 0xffffffff00047882 */ /* 0x000fc60000000000 */
[----:B------:R-:W-:Y:S05]  /*32550*/  BRA.DIV UR4, `(.L_x_1674) ;  /* 0x0000007604247947 */ /* 0x000fea000b800000 */
[----:B------:R-:W-:-:S13]  /*32560*/  ELECT P6, URZ, PT ;  /* 0x00000000003f782f */ /* 0x000fda00038c0000 */
.L_x_1885:
[----:B------:R-:W-:Y:S05]  /*32570*/  @!P6 BRA `(.L_x_1673) ;  /* 0x000000040080e947 */ /* 0x000fea0003800000 */
[----:B---3--:R-:W3:Y:S01]  /*32580*/  LDL R0, [R1+0x40] ;  /* 0x0000400001007983 */ /* 0x008ee20000100800 */
[----:B------:R-:W-:-:S04]  /*32590*/  ISETP.NE.U32.AND P0, PT, R2, RZ, PT ;  /* 0x000000ff0200720c */ /* 0x000fc80003f05070 */
[----:B------:R-:W-:Y:S01]  /*325a0*/  ISETP.NE.AND.EX P0, PT, R3, RZ, PT, P0 ;  /* 0x000000ff0300720c */ /* 0x000fe20003f05300 */
[----:B---3--:R-:W-:-:S12]  /*325b0*/  VIADD R0, R0, 0xffffffff ;  /* 0xffffffff00007836 */ /* 0x008fd80000000000 */
[----:B------:R-:W-:Y:S05]  /*325c0*/  @!P0 BRA `(.L_x_1675) ;  /* 0x0000000000448947 */ /* 0x000fea0003800000 */
[----:B------:R-:W3:Y:S01]  /*325d0*/  LDC R7, c[0x0][0x43c] ;  /* 0x00010f00ff077b82 */ /* 0x000ee20000000800 */
[----:B------:R-:W-:Y:S01]  /*325e0*/  ULDC.64 UR4, c[0x0][0x428] ;  /* 0x00010a0000047ab9 */ /* 0x000fe20000000a00 */
[----:B---3--:R-:W-:-:S13]  /*325f0*/  ISETP.NE.AND P0, PT, R7, 0x1, PT ;  /* 0x000000010700780c */ /* 0x008fda0003f05270 */
        /* <DEDUP_REMOVED lines=14> */
.L_x_1675:
[----:B---3--:R-:W3:Y:S04]  /*326e0*/  LDL R2, [R1+0x10] ;  /* 0x0000100001027983 */ /* 0x008ee80000100800 */
[----:B------:R-:W4:Y:S01]  /*326f0*/  LDL R3, [R1+0x18] ;  /* 0x0000180001037983 */ /* 0x000f220000100800 */
[----:B--2---:R-:W2:Y:S02]  /*32700*/  S2R R8, SR_TID.X ;  /* 0x0000000000087919 */ /* 0x004ea40000002100 */
[----:B--2---:R-:W-:-:S04]  /*32710*/  LOP3.LUT R8, R8, 0x7f, RZ, 0xc0, !PT ;  /* 0x0000007f08087812 */ /* 0x004fc800078ec0ff */
[----:B------:R-:W-:Y:S01]  /*32720*/  ISETP.NE.AND P1, PT, R8, RZ, PT ;  /* 0x000000ff0800720c */ /* 0x000fe20003f25270 */
[----:B---3--:R-:W-:Y:S01]  /*32730*/  IMAD R2, R2, 0x8, R19 ;  /* 0x0000000802027824 */ /* 0x008fe200078e0213 */
[----:B----4-:R-:W-:-:S04]  /*32740*/  SHF.L.U32 R3, R3, 0x1f, RZ ;  /* 0x0000001f03037819 */ /* 0x010fc800000006ff */
[----:B------:R-:W2:Y:S02]  /*32750*/  SYNCS.PHASECHK.TRANS64.TRYWAIT P0, [R2+URZ+0x29880], R3 ;  /* 0x02988003020075a7 */ /* 0x000ea4000800017f */
[----:B--2---:R-:W-:Y:S05]  /*32760*/  @!P0 BRA `(.L_x_1676) ;  /* 0x0000007000c08947 */ /* 0x004fea0003800000 */
.L_x_1886:
        /* <DEDUP_REMOVED lines=8> */
.L_x_1677:
[----:B-1----:R-:W3:Y:S04]  /*327f0*/  LDL R4, [R1+0x10] ;  /* 0x0000100001047983 */ /* 0x002ee80000100800 */
[----:B------:R-:W4:Y:S01]  /*32800*/  LDL R5, [R1+0x24] ;  /* 0x0000240001057983 */ /* 0x000f220000100800 */
[----:B------:R-:W-:Y:S01]  /*32810*/  R2UR UR9, R2 ;  /* 0x00000000020972ca */ /* 0x000fe200000e0000 */
[----:B------:R-:W-:Y:S01]  /*32820*/  UIADD3 UR4, UP0, UR40, 0x470, URZ ;  /* 0x0000047028047890 */ /* 0x000fe2000ff1e03f */
[----:B------:R-:W-:Y:S01]  /*32830*/  R2UR UR12, R16 ;  /* 0x00000000100c72ca */ /* 0x000fe200000e0000 */
[----:B------:R-:W-:Y:S01]  /*32840*/  UMOV UR6, 0x0 ;  /* 0x0000000000067882 */ /* 0x000fe20000000000 */
[----:B-----5:R-:W-:Y:S01]  /*32850*/  R2UR UR13, R18 ;  /* 0x00000000120d72ca */ /* 0x020fe200000e0000 */
[----:B------:R-:W-:Y:S01]  /*32860*/  UIADD3.X UR5, URZ, UR41, URZ, UP0, !UPT ;  /* 0x000000293f057290 */ /* 0x000fe200087fe43f */
[----:B------:R-:W-:Y:S01]  /*32870*/  UMOV UR7, 0x14f00000 ;  /* 0x14f0000000077882 */ /* 0x000fe20000000000 */
[----:B------:R-:W-:-:S06]  /*32880*/  UMOV UR10, URZ ;  /* 0x0000003f000a7c82 */ /* 0x000fcc0008000000 */
[----:B------:R-:W-:Y:S01]  /*32890*/  UIADD3 UR9, UR9, 0x29870, URZ ;  /* 0x0002987009097890 */ /* 0x000fe2000fffe03f */
[----:B---3--:R-:W-:Y:S02]  /*328a0*/  IMAD R4, R4, 0x5000, R19 ;  /* 0x0000500004047824 */ /* 0x008fe400078e0213 */
[----:B----4-:R-:W-:-:S03]  /*328b0*/  IMAD R0, R0, 0xa0, R5 ;  /* 0x000000a000007824 */ /* 0x010fc600078e0205 */
[----:B------:R-:W-:Y:S02]  /*328c0*/  R2UR UR8, R4 ;  /* 0x00000000040872ca */ /* 0x000fe400000e0000 */
[----:B------:R-:W-:-:S11]  /*328d0*/  R2UR UR11, R0 ;  /* 0x00000000000b72ca */ /* 0x000fd600000e0000 */
[----:B------:R-:W-:-:S09]  /*328e0*/  UIADD3 UR8, UR8, 0xa400, URZ ;  /* 0x0000a40008087890 */ /* 0x000fd2000fffe03f */
[----:B------:R1:W-:Y:S01]  /*328f0*/  UTMALDG.4D [UR8], [UR4], desc[UR6] ;  /* 0x00000608040075b4 */ /* 0x0003e20008019000 */
[----:B------:R-:W3:Y:S02]  /*32900*/  SYNCS.PHASECHK.TRANS64.TRYWAIT P0, [R2+URZ+0x29840], R3 ;  /* 0x02984003020075a7 */ /* 0x000ee4000800017f */
[----:B-1-3--:R-:W-:Y:S05]  /*32910*/  @!P0 BRA `(.L_x_1678) ;  /* 0x0000007000688947 */ /* 0x00afea0003800000 */
.L_x_1887:
[----:B------:R-:W-:Y:S05]  /*32920*/  @P1 BRA `(.L_x_1679) ;  /* 0x00000000001c1947 */ /* 0x000fea0003800000 */
[----:B------:R-:W3:Y:S01]  /*32930*/  S2R R4, SR_TID.X ;  /* 0x0000000000047919 */ /* 0x000ee20000002100 */
[----:B-12---:R-:W-:-:S04]  /*32940*/  IMAD.MOV.U32 R3, RZ, RZ, 0x7800 ;  /* 0x00007800ff037424 */ /* 0x006fc800078e00ff */
[----:B------:R4:W-:Y:S01]  /*32950*/  SYNCS.ARRIVE.TRANS64 RZ, [R2+URZ+0x29830], R3 ;  /* 0x0298300302ff79a7 */ /* 0x0009e2000800003f */
[----:B---3--:R-:W-:-:S04]  /*32960*/  LOP3.LUT R4, R4, 0x1f, RZ, 0xc0, !PT ;  /* 0x0000001f04047812 */ /* 0x008fc800078ec0ff */
[----:B------:R-:W-:-:S13]  /*32970*/  ISETP.NE.AND P0, PT, R4, RZ, PT ;  /* 0x000000ff0400720c */ /* 0x000fda0003f05270 */
[----:B----4-:R-:W-:Y:S05]  /*32980*/  @!P0 BRA `(.L_x_1679) ;  /* 0x0000000000048947 */ /* 0x010fea0003800000 */
[----:B------:R-:W-:Y:S01]  /*32990*/  BPT.TRAP 0x1 ;  /* 0x000000040000795c */ /* 0x000fe20000300000 */
.L_x_1679:
[----:B-12---:R-:W2:Y:S01]  /*329a0*/  LDL R3, [R1+0x10] ;  /* 0x0000100001037983 */ /* 0x006ea20000100800 */
        /* <DEDUP_REMOVED lines=8> */
[----:B------:R-:W-:Y:S01]  /*32a30*/  UMOV UR7, 0x14f00000 ;  /* 0x14f0000000077882 */ /* 0x000fe20000000000 */
[----:B------:R-:W-:Y:S01]  /*32a40*/  UMOV UR17, 0x40 ;  /* 0x0000004000117882 */ /* 0x000fe20000000000 */
[----:B------:R-:W-:-:S02]  /*32a50*/  PLOP3.LUT P0, PT, PT, PT, PT, 0x80, 0x0 ;  /* 0x000000000000781c */ /* 0x000fc40003f0f070 */
[----:B------:R-:W-:-:S03]  /*32a60*/  LOP3.LUT R17, R17, 0xfffffffe, RZ, 0xc0, !PT ;  /* 0xfffffffe11117812 */ /* 0x000fc600078ec0ff */
[----:B------:R-:W-:-:S08]  /*32a70*/  UIADD3 UR9, UR9, 0x29830, URZ ;  /* 0x0002983009097890 */ /* 0x000fd0000fffe03f */
[----:B------:R-:W-:Y:S01]  /*32a80*/  @P0 LOP3.LUT R17, R17, 0x1, RZ, 0xfc, !PT ;  /* 0x0000000111110812 */ /* 0x000fe200078efcff */
[----:B--2---:R-:W-:-:S05]  /*32a90*/  IMAD R0, R3, 0x7800, R19 ;  /* 0x0000780003007824 */ /* 0x004fca00078e0213 */
[----:B------:R-:W-:-:S13]  /*32aa0*/  R2UR UR8, R0 ;  /* 0x00000000000872ca */ /* 0x000fda00000e0000 */
[----:B------:R-:W-:Y:S02]  /*32ab0*/  UIADD3 UR14, UR8, 0x1a400, URZ ;  /* 0x0001a400080e7890 */ /* 0x000fe4000fffe03f */
[----:B------:R-:W-:Y:S02]  /*32ac0*/  UIADD3 UR15, UR8, 0x1cc00, URZ ;  /* 0x0001cc00080f7890 */ /* 0x000fe4000fffe03f */
[----:B------:R-:W-:-:S03]  /*32ad0*/  UIADD3 UR16, UR8, 0x1f400, URZ ;  /* 0x0001f40008107890 */ /* 0x000fc6000fffe03f */
[----:B------:R-:W-:Y:S01]  /*32ae0*/  UMOV UR8, UR14 ;  /* 0x0000000e00087c82 */ /* 0x000fe20008000000 */
[----:B------:R-:W-:Y:S01]  /*32af0*/  UMOV UR14, 0x80 ;  /* 0x00000080000e7882 */ /* 0x000fe20000000000 */
[----:B------:R1:W-:Y:S02]  /*32b00*/  UTMALDG.4D [UR8], [UR4], desc[UR6] ;  /* 0x00000608040075b4 */ /* 0x0003e40008019000 */
[----:B-1----:R-:W-:Y:S01]  /*32b10*/  UMOV UR8, UR15 ;  /* 0x0000000f00087c82 */ /* 0x002fe20008000000 */
[----:B------:R-:W-:Y:S02]  /*32b20*/  UMOV UR10, UR17 ;  /* 0x00000011000a7c82 */ /* 0x000fe40008000000 */
[----:B------:R1:W-:Y:S02]  /*32b30*/  UTMALDG.4D [UR8], [UR4], desc[UR6] ;  /* 0x00000608040075b4 */ /* 0x0003e40008019000 */
[----:B-1----:R-:W-:Y:S01]  /*32b40*/  UMOV UR8, UR16 ;  /* 0x0000001000087c82 */ /* 0x002fe20008000000 */
[----:B------:R-:W-:-:S02]  /*32b50*/  UMOV UR10, UR14 ;  /* 0x0000000e000a7c82 */ /* 0x000fc40008000000 */
[----:B------:R4:W-:Y:S02]  /*32b60*/  UTMALDG.4D [UR8], [UR4], desc[UR6] ;  /* 0x00000608040075b4 */ /* 0x0009e40008019000 */
[----:B----4-:R-:W-:Y:S01]  /*32b70*/  NOP ;  /* 0x0000000000007918 */ /* 0x010fe20000000000 */
.L_x_1673:
[----:B------:R-:W3:Y:S01]  /*32b80*/  LDL.LU R3, [R1+0x3c] ;  /* 0x00003c0001037983 */ /* 0x000ee20000300800 */
[----:B------:R-:W-:Y:S05]  /*32b90*/  WARPSYNC.ALL ;  /* 0x0000000000007948 */ /* 0x000fea0003800000 */
[----:B------:R-:W-:Y:S01]  /*32ba0*/  ULDC.64 UR4, c[0x0][0x298] ;  /* 0x0000a60000047ab9 */ /* 0x000fe20000000a00 */
[----:B------:R-:W-:Y:S01]  /*32bb0*/  BSSY B6, `(.L_x_1680) ;  /* 0x000001c000067945 */ /* 0x000fe20003800000 */
[----:B------:R-:W-:Y:S01]  /*32bc0*/  BAR.SYNC.DEFER_BLOCKING 0x8, 0x180 ;  /* 0x0206000000007b1d */ /* 0x000fe20000010000 */
[----:B---3--:R-:W-:Y:S01]  /*32bd0*/  SHF.R.S32.HI R0, RZ, 0x1f, R3 ;  /* 0x0000001fff007819 */ /* 0x008fe20000011403 */
[----:B-1----:R-:W-:-:S04]  /*32be0*/  IMAD.WIDE.U32 R4, R3, UR4, RZ ;  /* 0x0000000403047c25 */ /* 0x002fc8000f8e00ff */
[----:B------:R-:W-:Y:S01]  /*32bf0*/  IMAD R2, R0, UR4, RZ ;  /* 0x0000000400027c24 */ /* 0x000fe2000f8e02ff */
[----:B------:R1:W-:Y:S01]  /*32c00*/  STL.64 [R1+0x48], R4 ;  /* 0x0000480401007387 */ /* 0x0003e20000100a00 */
[----:B------:R-:W-:Y:S02]  /*32c10*/  VIADD R0, R19, 0x14400 ;  /* 0x0001440013007836 */ /* 0x000fe40000000000 */
[----:B------:R-:W-:-:S03]  /*32c20*/  IMAD R2, R3, UR5, R2 ;  /* 0x0000000503027c24 */ /* 0x000fc6000f8e0202 */
[----:B------:R-:W-:Y:S01]  /*32c30*/  LOP3.LUT P0, RZ, R0, 0x1bf, RZ, 0xc0, !PT ;  /* 0x000001bf00ff7812 */ /* 0x000fe2000780c0ff */
[----:B------:R-:W-:-:S05]  /*32c40*/  IMAD.IADD R0, R5, 0x1, R2 ;  /* 0x0000000105007824 */ /* 0x000fca00078e0202 */
[----:B------:R1:W-:Y:S07]  /*32c50*/  STL [R1+0x3c], R0 ;  /* 0x00003c0001007387 */ /* 0x0003ee0000100800 */
        /* <DEDUP_REMOVED lines=16> */
[----:B01----:R-:W-:Y:S05]  /*32d60*/  CALL.ABS.NOINC R2 ;  /* 0x0000000002007343 */ /* 0x003fea0003c00000 */
.L_x_1681:
[----:B------:R-:W-:Y:S05]  /*32d70*/  BSYNC B6 ;  /* 0x0000000000067941 */ /* 0x000fea0003800000 */
.L_x_1680:
[----:B-1----:R-:W3:Y:S01]  /*32d80*/  LDL.LU R0, [R1+0x3c] ;  /* 0x00003c0001007983 */ /* 0x002ee20000300800 */
[----:B------:R-:W-:Y:S01]  /*32d90*/  ULDC.64 UR6, c[0x0][0xa00] ;  /* 0x0002800000067ab9 */ /* 0x000fe20000000a00 */
[----:B------:R-:W1:Y:S01]  /*32da0*/  LDC R7, c[0x0][0x448] ;  /* 0x00011200ff077b82 */ /* 0x000e620000000800 */
[----:B------:R-:W-:Y:S01]  /*32db0*/  ULDC.64 UR4, c[0x0][0x2d8] ;  /* 0x0000b60000047ab9 */ /* 0x000fe20000000a00 */
[----:B------:R-:W3:Y:S04]  /*32dc0*/  LDL.LU.64 R2, [R1+0x48] ;  /* 0x0000480001027983 */ /* 0x000ee80000300a00 */
[----:B------:R-:W4:Y:S04]  /*32dd0*/  LDL R6, [R1+0xc] ;  /* 0x00000c0001067983 */ /* 0x000f280000100800 */
[----:B------:R-:W2:Y:S01]  /*32de0*/  LDL R12, [R1+0x30] ;  /* 0x00003000010c7983 */ /* 0x000ea20000100800 */
[----:B------:R-:W-:-:S04]  /*32df0*/  ISETP.NE.U32.AND P0, PT, RZ, UR6, PT ;  /* 0x00000006ff007c0c */ /* 0x000fc8000bf05070 */
[----:B------:R-:W-:Y:S01]  /*32e00*/  ISETP.NE.AND.EX P0, PT, RZ, UR7, PT, P0 ;  /* 0x00000007ff007c0c */ /* 0x000fe2000bf05300 */
[----:B------:R-:W0:Y:S01]  /*32e10*/  S2R R5, SR_TID.X ;  /* 0x0000000000057919 */ /* 0x000e220000002100 */
[----:B------:R-:W-:Y:S01]  /*32e20*/  ULDC.64 UR6, c[0x0][0x280] ;  /* 0x0000a00000067ab9 */ /* 0x000fe20000000a00 */
[----:B------:R-:W1:Y:S01]  /*32e30*/  S2R R10, SR_TID.X ;  /* 0x00000000000a7919 */ /* 0x000e620000002100 */
[----:B0-----:R-:W-:-:S04]  /*32e40*/  LOP3.LUT R5, R5, 0x7f, RZ, 0xc0, !PT ;  /* 0x0000007f05057812 */ /* 0x001fc800078ec0ff */
[----:B------:R-:W-:Y:S01]  /*32e50*/  SHF.R.U32.HI R5, RZ, 0x2, R5 ;  /* 0x00000002ff057819 */ /* 0x000fe20000011605 */
[----:B-1----:R-:W-:-:S05]  /*32e60*/  IMAD.SHL.U32 R10, R10, 0x10, RZ ;  /* 0x000000100a0a7824 */ /* 0x002fca00078e00ff */
[----:B------:R-:W-:-:S04]  /*32e70*/  LOP3.LUT R10, R10, 0x30, RZ, 0xc0, !PT ;  /* 0x000000300a0a7812 */ /* 0x000fc800078ec0ff */
[C---:B------:R-:W-:Y:S02]  /*32e80*/  LOP3.LUT R11, R10.reuse, 0x40, RZ, 0xfc, !PT ;  /* 0x000000400a0b7812 */ /* 0x040fe400078efcff */
[----:B------:R-:W-:Y:S01]  /*32e90*/  LOP3.LUT R10, R10, 0x80, RZ, 0xfc, !PT ;  /* 0x000000800a0a7812 */ /* 0x000fe200078efcff */
[----:B---3--:R-:W-:Y:S01]  /*32ea0*/  IMAD.MOV.U32 R3, RZ, RZ, R0 ;  /* 0x000000ffff037224 */ /* 0x008fe200078e0000 */
[----:B----4-:R-:W-:-:S04]  /*32eb0*/  SHF.R.S32.HI R0, RZ, 0x1f, R6 ;  /* 0x0000001fff007819 */ /* 0x010fc80000011406 */
[----:B------:R-:W-:Y:S02]  /*32ec0*/  SEL R4, R0, RZ, !P0 ;  /* 0x000000ff00047207 */ /* 0x000fe40004000000 */
[----:B------:R-:W-:Y:S02]  /*32ed0*/  SEL R0, R6, RZ, !P0 ;  /* 0x000000ff06007207 */ /* 0x000fe40004000000 */
[----:B------:R-:W2:Y:S01]  /*32ee0*/  S2R R6, SR_TID.X ;  /* 0x0000000000067919 */ /* 0x000ea20000002100 */
[----:B------:R-:W-:Y:S01]  /*32ef0*/  ISETP.NE.AND P0, PT, R7, 0x1, PT ;  /* 0x000000010700780c */ /* 0x000fe20003f05270 */
[----:B------:R-:W-:-:S04]  /*32f00*/  IMAD.WIDE.U32 R2, R16, UR4, R2 ;  /* 0x0000000410027c25 */ /* 0x000fc8000f8e0002 */
[----:B------:R-:W-:Y:S01]  /*32f10*/  IMAD R3, R16, UR5, R3 ;  /* 0x0000000510037c24 */ /* 0x000fe2000f8e0203 */
[----:B------:R-:W-:Y:S02]  /*32f20*/  ULDC.64 UR4, c[0x0][0x2e0] ;  /* 0x0000b80000047ab9 */ /* 0x000fe40000000a00 */
[----:B------:R-:W-:Y:S02]  /*32f30*/  IMAD R4, R4, UR4, RZ ;  /* 0x0000000404047c24 */ /* 0x000fe4000f8e02ff */
[----:B--2---:R-:W-:-:S03]  /*32f40*/  IMAD.SHL.U32 R8, R6, 0x20, RZ ;  /* 0x0000002006087824 */ /* 0x004fc600078e00ff */
[----:B------:R-:W0:Y:S02]  /*32f50*/  @P0 LDC R6, c[0x0][0x450] ;  /* 0x00011400ff060b82 */ /* 0x000e240000000800 */
[----:B------:R-:W-:-:S06]  /*32f60*/  LOP3.LUT R8, R5, 0x60, R8, 0xf8, !PT ;  /* 0x0000006005087812 */ /* 0x000fcc00078ef808 */
[----:B------:R-:W1:Y:S01]  /*32f70*/  @P0 LDC R5, c[0x0][0x44c] ;  /* 0x00011300ff050b82 */ /* 0x000e620000000800 */
[----:B------:R-:W-:-:S04]  /*32f80*/  IMAD.WIDE.U32 R2, R0, UR4, R2 ;  /* 0x0000000400027c25 */ /* 0x000fc8000f8e0002 */
[----:B------:R-:W-:Y:S01]  /*32f90*/  IMAD R0, R0, UR5, R4 ;  /* 0x0000000500007c24 */ /* 0x000fe2000f8e0204 */
[----:B------:R-:W-:Y:S01]  /*32fa0*/  ULDC.64 UR4, c[0x0][0x2d0] ;  /* 0x0000b40000047ab9 */ /* 0x000fe20000000a00 */
[----:B------:R-:W-:Y:S02]  /*32fb0*/  IMAD.IADD R4, R8, 0x1, R12 ;  /* 0x0000000108047824 */ /* 0x000fe400078e020c */
[----:B------:R-:W-:Y:S02]  /*32fc0*/  IMAD.IADD R3, R3, 0x1, R0 ;  /* 0x0000000103037824 */ /* 0x000fe400078e0200 */
[----:B------:R-:W-:Y:S01]  /*32fd0*/  IMAD.MOV.U32 R0, RZ, RZ, R4 ;  /* 0x000000ffff007224 */ /* 0x000fe200078e0004 */
[----:B------:R-:W2:Y:S01]  /*32fe0*/  S2R R8, SR_TID.X ;  /* 0x0000000000087919 */ /* 0x000ea20000002100 */
[----:B-1----:R-:W-:-:S05]  /*32ff0*/  @P0 IMAD.HI.U32 R5, R4, R5, RZ ;  /* 0x0000000504050227 */ /* 0x002fca00078e00ff */
[----:B0-----:R-:W-:-:S05]  /*33000*/  @P0 SHF.R.U32.HI R0, RZ, R6, R5 ;  /* 0x00000006ff000219 */ /* 0x001fca0000011605 */
        /* <DEDUP_REMOVED lines=11> */
[----:B------:R-:W-:Y:S01]  /*330c0*/  ULDC UR4, c[0x0][0x2b8] ;  /* 0x0000ae0000047ab9 */ /* 0x000fe20000000800 */
[----:B--2---:R-:W-:Y:S01]  /*330d0*/  IMAD.SHL.U32 R9, R8, 0x10, RZ ;  /* 0x0000001008097824 */ /* 0x004fe200078e00ff */
[----:B------:R-:W-:Y:S02]  /*330e0*/  ISETP.GE.AND P2, PT, R10, UR4, PT ;  /* 0x000000040a007c0c */ /* 0x000fe4000bf46270 */
[----:B------:R-:W-:Y:S02]  /*330f0*/  LOP3.LUT R10, R8, 0x7f, RZ, 0xc0, !PT ;  /* 0x0000007f080a7812 */ /* 0x000fe400078ec0ff */
[----:B------:R0:W5:Y:S01]  /*33100*/  LDL R8, [R1+0x34] ;  /* 0x0000340001087983 */ /* 0x0001620000100800 */
[----:B------:R-:W-:Y:S01]  /*33110*/  LOP3.LUT R9, R9, 0x30, RZ, 0xc0, !PT ;  /* 0x0000003009097812 */ /* 0x000fe200078ec0ff */
[----:B------:R-:W-:Y:S01]  /*33120*/  IMAD R0, R4, UR5, R0 ;  /* 0x0000000504007c24 */ /* 0x000fe2000f8e0200 */
[----:B------:R-:W-:-:S02]  /*33130*/  IADD3 R4, P3, R2, UR6, RZ ;  /* 0x0000000602047c10 */ /* 0x000fc4000ff7e0ff */
[----:B------:R-:W-:Y:S02]  /*33140*/  ISETP.GE.AND P0, PT, R9, UR4, PT ;  /* 0x0000000409007c0c */ /* 0x000fe4000bf06270 */
[----:B------:R-:W-:Y:S01]  /*33150*/  ISETP.GE.AND P1, PT, R11, UR4, PT ;  /* 0x000000040b007c0c */ /* 0x000fe2000bf26270 */
[----:B------:R-:W-:Y:S01]  /*33160*/  UMOV UR4, 0xffffffff ;  /* 0xffffffff00047882 */ /* 0x000fe20000000000 */
[----:B------:R-:W-:Y:S02]  /*33170*/  IADD3.X R3, R3, UR7, R0, P3, !PT ;  /* 0x0000000703037c10 */ /* 0x000fe40009ffe400 */
[----:B------:R-:W-:Y:S01]  /*33180*/  SHF.R.U32.HI R10, RZ, 0x2, R10 ;  /* 0x00000002ff0a7819 */ /* 0x000fe2000001160a */
[----:B0-----:R-:W-:Y:S08]  /*33190*/  BRA.DIV UR4, `(.L_x_1682) ;  /* 0x0000006a045c7947 */ /* 0x001ff0000b800000 */
[----:B------:R-:W2:Y:S04]  /*331a0*/  LDL.LU R6, [R1+0x38] ;  /* 0x0000380001067983 */ /* 0x000ea80000300800 */
[----:B------:R-:W3:Y:S01]  /*331b0*/  LDL.LU R11, [R1+0x30] ;  /* 0x00003000010b7983 */ /* 0x000ee20000300800 */
[----:B--2---:R-:W-:-:S03]  /*331c0*/  IMAD R2, R6, R7, RZ ;  /* 0x0000000706027224 */ /* 0x004fc600078e02ff */
[----:B------:R-:W0:Y:S01]  /*331d0*/  SHFL.IDX PT, R7, R4, RZ, 0x1c1f ;  /* 0x001c1fff04077589 */ /* 0x000e2200000e0000 */
[----:B---3--:R-:W-:-:S03]  /*331e0*/  IMAD.IADD R0, R10, 0x1, R11 ;  /* 0x000000010a007824 */ /* 0x008fc600078e020b */
[----:B------:R-:W1:Y:S01]  /*331f0*/  SHFL.IDX PT, R6, R3, RZ, 0x1c1f ;  /* 0x001c1fff03067589 */ /* 0x000e6200000e0000 */
[C---:B------:R-:W-:Y:S01]  /*33200*/  VIADD R5, R0.reuse, 0x20 ;  /* 0x0000002000057836 */ /* 0x040fe20000000000 */
        /* <DEDUP_REMOVED lines=13> */
[----:B0-----:R-:W-:-:S04]  /*332e0*/  @!P3 IMAD.X R6, RZ, RZ, R6, P4 ;  /* 0x000000ffff06b224 */ /* 0x001fc800020e0606 */
        /* <DEDUP_REMOVED lines=10> */
[----:B0-----:R-:W-:-:S04]  /*33390*/  @!P3 IMAD.X R6, RZ, RZ, R6, P4 ;  /* 0x000000ffff06b224 */ /* 0x001fc800020e0606 */
[----:B------:R-:W-:Y:S02]  /*333a0*/  @!P3 IMAD.MOV.U32 R7, RZ, RZ, R6 ;  /* 0x000000ffff07b224 */ /* 0x000fe400078e0006 */
[----:B------:R-:W-:Y:S02]  /*333b0*/  @!P3 IMAD.MOV.U32 R6, RZ, RZ, R5 ;  /* 0x000000ffff06b224 */ /* 0x000fe400078e0005 */
[----:B------:R1:W2:Y:S04]  /*333c0*/  SHFL.IDX PT, R5, R3, 0x3, 0x1c1f ;  /* 0x007c1f0003057f89 */ /* 0x0002a800000e0000 */
[----:B------:R1:W-:Y:S04]  /*333d0*/  @!P3 LDGSTS.E.BYPASS.LTC128B.128 [R8+0x15400], desc[UR60][R6.64], !P0 ;  /* 0x154000000608bfae */ /* 0x0003e8000c101d7c */
[----:B------:R1:W-:Y:S04]  /*333e0*/  @!P3 LDGSTS.E.BYPASS.LTC128B.128 [R8+0x17400], desc[UR60][R6.64+0x40], !P1 ;  /* 0x174000400608bfae */ /* 0x0003e8000c901d7c */
[----:B------:R1:W-:Y:S04]  /*333f0*/  @!P3 LDGSTS.E.BYPASS.LTC128B.128 [R8+0x19400], desc[UR60][R6.64+0x80], !P2 ;  /* 0x194000800608bfae */ /* 0x0003e8000d101d7c */
[----:B------:R1:W3:Y:S02]  /*33400*/  SHFL.IDX PT, R3, R4, 0x3, 0x1c1f ;  /* 0x007c1f0004037f89 */ /* 0x0002e400000e0000 */
.L_x_1896:
        /* <DEDUP_REMOVED lines=12> */
.L_x_1684:
[----:B------:R-:W-:Y:S05]  /*334d0*/  BSYNC B0 ;  /* 0x0000000000007941 */ /* 0x000fea0003800000 */
.L_x_1683:
[----:B------:R-:W-:Y:S01]  /*334e0*/  NOP ;  /* 0x0000000000007918 */ /* 0x000fe20000000000 */
[----:B------:R-:W-:-:S13]  /*334f0*/  PLOP3.LUT P0, PT, PT, PT, PT, 0x80, 0x0 ;  /* 0x000000000000781c */ /* 0x000fda0003f0f070 */
.L_x_1685:
        /* <DEDUP_REMOVED lines=16> */
[----:B------:R-:W5:Y:S03]  /*33600*/  SYNCS.PHASECHK.TRANS64.TRYWAIT P0, [R19+URZ+0x29820], R0 ;  /* 0x02982000130075a7 */ /* 0x000f66000800017f */
[----:B----45:R-:W-:Y:S05]  /*33610*/  @!P0 BRA `(.L_x_1687) ;  /* 0x0000006800a48947 */ /* 0x030fea0003800000 */
.L_x_1897:
[----:B------:R-:W-:Y:S05]  /*33620*/  BSYNC B0 ;  /* 0x0000000000007941 */ /* 0x000fea0003800000 */
.L_x_1686:
[----:B------:R-:W5:Y:S04]  /*33630*/  LDL.LU R2, [R1+0x40] ;  /* 0x0000400001027983 */ /* 0x000f680000300800 */
[----:B-1-3--:R-:W3:Y:S01]  /*33640*/  LDL R3, [R1+0x8] ;  /* 0x0000080001037983 */ /* 0x00aee20000100800 */
[----:B-----5:R-:W-:-:S05]  /*33650*/  VIADD R2, R2, 0xfffffffe ;  /* 0xfffffffe02027836 */ /* 0x020fca0000000000 */
[----:B---3--:R-:W-:-:S13]  /*33660*/  ISETP.GE.AND P0, PT, R2, R3, PT ;  /* 0x000000030200720c */ /* 0x008fda0003f06270 */
[----:B------:R-:W-:Y:S05]  /*33670*/  @!P0 BRA `(.L_x_1688) ;  /* 0x00000010000c8947 */ /* 0x000fea0003800000 */
[----:B----4-:R1:W5:Y:S04]  /*33680*/  LDL.LU R0, [R1+0x10] ;  /* 0x0000100001007983 */ /* 0x0103680000300800 */
[----:B------:R1:W5:Y:S02]  /*33690*/  LDL.LU R3, [R1+0x18] ;  /* 0x0000180001037983 */ /* 0x0003640000300800 */
.L_x_1710:
[----:B--2--5:R-:W-:Y:S01]  /*336a0*/  VIADD R5, R0, 0x1 ;  /* 0x0000000100057836 */ /* 0x024fe20000000000 */
[----:B------:R-:W-:Y:S01]  /*336b0*/  LOP3.LUT P1, RZ, R17, 0x1, RZ, 0xc0, !PT ;  /* 0x0000000111ff7812 */ /* 0x000fe2000782c0ff */
[----:B------:R-:W-:Y:S05]  /*336c0*/  YIELD ;  /* 0x0000000000007946 */ /* 0x000fea0003800000 */
[----:B------:R-:W-:Y:S01]  /*336d0*/  ISETP.NE.AND P0, PT, R5, 0x2, PT ;  /* 0x000000020500780c */ /* 0x000fe20003f05270 */
[----:B------:R-:W-:Y:S03]  /*336e0*/  BSSY B0, `(.L_x_1689) ;  /* 0x000008b000007945 */ /* 0x000fe60003800000 */
[----:B------:R-:W-:-:S02]  /*336f0*/  SEL R4, RZ, 0x1, P0 ;  /* 0x00000001ff047807 */ /* 0x000fc40000000000 */
[----:B------:R-:W-:Y:S02]  /*33700*/  SEL R10, R5, RZ, P0 ;  /* 0x000000ff050a7207 */ /* 0x000fe40000000000 */
[----:B------:R-:W-:-:S05]  /*33710*/  LOP3.LUT R9, R3, R4, RZ, 0x3c, !PT ;  /* 0x0000000403097212 */ /* 0x000fca00078e3cff */
[----:B------:R2:W-:Y:S04]  /*33720*/  STL [R1+0x18], R9 ;  /* 0x0000180901007387 */ /* 0x0005e80000100800 */
[----:B------:R2:W-:Y:S01]  /*33730*/  STL [R1+0x10], R10 ;  /* 0x0000100a01007387 */ /* 0x0005e20000100800 */
[----:B------:R-:W-:Y:S05]  /*33740*/  @!P1 BRA `(.L_x_1690) ;  /* 0x0000000800109947 */ /* 0x000fea0003800000 */
[----:B------:R-:W-:Y:S01]  /*33750*/  ULDC.64 UR4, c[0x0][0x418] ;  /* 0x0001060000047ab9 */ /* 0x000fe20000000a00 */
[----:B0-----:R-:W-:Y:S01]  /*33760*/  IMAD.MOV.U32 R8, RZ, RZ, R2 ;  /* 0x000000ffff087224 */ /* 0x001fe200078e0002 */
[----:B------:R-:W-:-:S04]  /*33770*/  ISETP.NE.U32.AND P0, PT, RZ, UR4, PT ;  /* 0x00000004ff007c0c */ /* 0x000fc8000bf05070 */
[----:B------:R-:W-:-:S13]  /*33780*/  ISETP.NE.AND.EX P0, PT, RZ, UR5, PT, P0 ;  /* 0x00000005ff007c0c */ /* 0x000fda000bf05300 */
[----:B------:R-:W-:Y:S05]  /*33790*/  @!P0 BRA `(.L_x_1691) ;  /* 0x00000000004c8947 */ /* 0x000fea0003800000 */
[----:B------:R-:W3:Y:S01]  /*337a0*/  LDL R12, [R1+0x20] ;  /* 0x00002000010c7983 */ /* 0x000ee20000100800 */
[----:B------:R-:W0:Y:S01]  /*337b0*/  LDC R7, c[0x0][0x43c] ;  /* 0x00010f00ff077b82 */ /* 0x000e220000000800 */
[----:B------:R-:W-:Y:S02]  /*337c0*/  ULDC.64 UR6, c[0x0][0x428] ;  /* 0x00010a0000067ab9 */ /* 0x000fe40000000a00 */
[----:B------:R-:W4:Y:S01]  /*337d0*/  LDL R11, [R1+0x4] ;  /* 0x00000400010b7983 */ /* 0x000f220000100800 */
        /* <DEDUP_REMOVED lines=8> */
[----:B---3--:R-:W-:-:S04]  /*33860*/  IMAD R6, R12, UR6, RZ ;  /* 0x000000060c067c24 */ /* 0x008fc8000f8e02ff */
[C---:B----4-:R-:W-:Y:S02]  /*33870*/  IMAD R6, R11.reuse, UR7, R6 ;  /* 0x000000070b067c24 */ /* 0x050fe4000f8e0206 */
[----:B------:R-:W-:-:S04]  /*33880*/  IMAD.WIDE.U32 R4, R11, UR6, R4 ;  /* 0x000000060b047c25 */ /* 0x000fc8000f8e0004 */
[----:B------:R-:W-:Y:S01]  /*33890*/  IMAD.IADD R5, R6, 0x1, R5 ;  /* 0x0000000106057824 */ /* 0x000fe200078e0205 */
[----:B------:R-:W-:-:S04]  /*338a0*/  LEA R6, P0, R4, UR4, 0x2 ;  /* 0x0000000404067c11 */ /* 0x000fc8000f8010ff */
[----:B------:R-:W-:-:S05]  /*338b0*/  LEA.HI.X R7, R4, UR5, R5, 0x2, P0 ;  /* 0x0000000504077c11 */ /* 0x000fca00080f1405 */
[----:B------:R0:W5:Y:S04]  /*338c0*/  LDG.E R18, desc[UR60][R6.64] ;  /* 0x0000003c06127981 */ /* 0x000168000c1e1900 */
.L_x_1691:
[----:B------:R-:W0:Y:S01]  /*338d0*/  S2R R4, SR_TID.X ;  /* 0x0000000000047919 */ /* 0x000e220000002100 */
[----:B------:R-:W-:Y:S01]  /*338e0*/  IMAD R5, R10, 0x8, R19 ;  /* 0x000000080a057824 */ /* 0x000fe200078e0213 */
[----:B------:R-:W-:Y:S01]  /*338f0*/  BSSY B1, `(.L_x_1692) ;  /* 0x0000006000017945 */ /* 0x000fe20003800000 */
[----:B0-----:R-:W-:Y:S02]  /*33900*/  LOP3.LUT R6, R4, 0x7f, RZ, 0xc0, !PT ;  /* 0x0000007f04067812 */ /* 0x001fe400078ec0ff */
[----:B------:R-:W-:Y:S02]  /*33910*/  SHF.L.U32 R4, R9, 0x1f, RZ ;  /* 0x0000001f09047819 */ /* 0x000fe400000006ff */
[----:B------:R-:W-:Y:S02]  /*33920*/  ISETP.NE.AND P1, PT, R6, RZ, PT ;  /* 0x000000ff0600720c */ /* 0x000fe40003f25270 */
[----:B------:R-:W0:Y:S02]  /*33930*/  SYNCS.PHASECHK.TRANS64.TRYWAIT P0, [R5+URZ+0x29880], R4 ;  /* 0x02988004050075a7 */ /* 0x000e24000800017f */
[----:B0-----:R-:W-:Y:S09]  /*33940*/  @!P0 BRA `(.L_x_1693) ;  /* 0x0000006400ec8947 */ /* 0x001ff20003800000 */
.L_x_1898:
[----:B------:R-:W-:Y:S05]  /*33950*/  BSYNC B1 ;  /* 0x0000000000017941 */ /* 0x000fea0003800000 */
.L_x_1692:
        /* <DEDUP_REMOVED lines=9> */
.L_x_1695:
[----:B------:R-:W-:Y:S05]  /*339f0*/  BSYNC B1 ;  /* 0x0000000000017941 */ /* 0x000fea0003800000 */
.L_x_1694:
[----:B------:R-:W3:Y:S04]  /*33a00*/  LDL R7, [R1+0x10] ;  /* 0x0000100001077983 */ /* 0x000ee80000100800 */
[----:B------:R-:W4:Y:S01]  /*33a10*/  LDL R6, [R1+0x24] ;  /* 0x0000240001067983 */ /* 0x000f220000100800 */
[----:B--2---:R-:W-:Y:S01]  /*33a20*/  IMAD.MOV.U32 R10, RZ, RZ, RZ ;  /* 0x000000ffff0a7224 */ /* 0x004fe200078e00ff */
[----:B------:R-:W-:Y:S01]  /*33a30*/  UIADD3 UR4, UP0, UR40, 0x470, URZ ;  /* 0x0000047028047890 */ /* 0x000fe2000ff1e03f */
[----:B------:R-:W-:Y:S01]  /*33a40*/  PLOP3.LUT P0, PT, PT, PT, PT, 0x80, 0x0 ;  /* 0x000000000000781c */ /* 0x000fe20003f0f070 */
[----:B------:R-:W-:Y:S01]  /*33a50*/  UMOV UR6, 0x0 ;  /* 0x0000000000067882 */ /* 0x000fe20000000000 */
[----:B------:R-:W-:Y:S01]  /*33a60*/  UMOV UR7, 0x14f00000 ;  /* 0x14f0000000077882 */ /* 0x000fe20000000000 */
[----:B------:R-:W-:Y:S01]  /*33a70*/  R2UR UR10, R10 ;  /* 0x000000000a0a72ca */ /* 0x000fe200000e0000 */
[----:B------:R-:W-:Y:S01]  /*33a80*/  UIADD3.X UR5, URZ, UR41, URZ, UP0, !UPT ;  /* 0x000000293f057290 */ /* 0x000fe200087fe43f */
[----:B---3--:R-:W-:-:S02]  /*33a90*/  IMAD R7, R7, 0x5000, R19 ;  /* 0x0000500007077824 */ /* 0x008fc400078e0213 */
[----:B----4-:R-:W-:Y:S02]  /*33aa0*/  IMAD R6, R8, 0xa0, R6 ;  /* 0x000000a008067824 */ /* 0x010fe400078e0206 */
[----:B------:R-:W-:Y:S02]  /*33ab0*/  VIADD R7, R7, 0xa400 ;  /* 0x0000a40007077836 */ /* 0x000fe40000000000 */
[----:B------:R-:W-:-:S07]  /*33ac0*/  VIADD R8, R5, 0x29870 ;  /* 0x0002987005087836 */ /* 0x000fce0000000000 */
.L_x_1696:
        /* <DEDUP_REMOVED lines=13> */
.L_x_1899:
[----:B------:R-:W-:Y:S05]  /*33ba0*/  BSYNC B1 ;  /* 0x0000000000017941 */ /* 0x000fea0003800000 */
.L_x_1697:
[----:B------:R-:W-:Y:S01]  /*33bb0*/  BSSY B1, `(.L_x_1699) ;  /* 0x000000b000017945 */ /* 0x000fe20003800000 */
[----:B------:R-:W-:Y:S02]  /*33bc0*/  IMAD.MOV.U32 R8, RZ, RZ, 0x0 ;  /* 0x00000000ff087424 */ /* 0x000fe400078e00ff */
[----:B------:R-:W-:Y:S01]  /*33bd0*/  IMAD.MOV.U32 R9, RZ, RZ, 0x14f00000 ;  /* 0x14f00000ff097424 */ /* 0x000fe200078e00ff */
[----:B------:R-:W-:Y:S06]  /*33be0*/  @P1 BRA `(.L_x_1700) ;  /* 0x00000000001c1947 */ /* 0x000fec0003800000 */
[----:B------:R-:W3:Y:S01]  /*33bf0*/  S2R R7, SR_TID.X ;  /* 0x0000000000077919 */ /* 0x000ee20000002100 */
[----:B0-2---:R-:W-:-:S04]  /*33c00*/  IMAD.MOV.U32 R4, RZ, RZ, 0x7800 ;  /* 0x00007800ff047424 */ /* 0x005fc800078e00ff */
[----:B------:R4:W-:Y:S01]  /*33c10*/  SYNCS.ARRIVE.TRANS64 RZ, [R5+URZ+0x29830], R4 ;  /* 0x0298300405ff79a7 */ /* 0x0009e2000800003f */
[----:B---3--:R-:W-:-:S04]  /*33c20*/  LOP3.LUT R7, R7, 0x1f, RZ, 0xc0, !PT ;  /* 0x0000001f07077812 */ /* 0x008fc800078ec0ff */
[----:B------:R-:W-:-:S13]  /*33c30*/  ISETP.NE.AND P0, PT, R7, RZ, PT ;  /* 0x000000ff0700720c */ /* 0x000fda0003f05270 */
[----:B----4-:R-:W-:Y:S05]  /*33c40*/  @!P0 BRA `(.L_x_1700) ;  /* 0x0000000000048947 */ /* 0x010fea0003800000 */
[----:B------:R-:W-:Y:S01]  /*33c50*/  BPT.TRAP 0x1 ;  /* 0x000000040000795c */ /* 0x000fe20000300000 */
.L_x_1700:
[----:B------:R-:W-:Y:S05]  /*33c60*/  BSYNC B1 ;  /* 0x0000000000017941 */ /* 0x000fea0003800000 */
.L_x_1699:
[----:B0-2---:R-:W2:Y:S01]  /*33c70*/  LDL R4, [R1+0x10] ;  /* 0x0000100001047983 */ /* 0x005ea20000100800 */
        /* <DEDUP_REMOVED lines=9> */
.L_x_1701:
        /* <DEDUP_REMOVED lines=15> */
.L_x_1702:
        /* <DEDUP_REMOVED lines=15> */
.L_x_1703:
        /* <DEDUP_REMOVED lines=10> */
.L_x_1690:
[----:B------:R-:W-:Y:S05]  /*33f90*/  BSYNC B0 ;  /* 0x0000000000007941 */ /* 0x000fea0003800000 */
.L_x_1689:
[----:B------:R-:W-:-:S06]  /*33fa0*/  UISETP.NE.AND UP0, UPT, UR37, 0x3, UPT ;  /* 0x000000032500788c */ /* 0x000fcc000bf05270 */
[----:B------:R-:W-:-:S13]  /*33fb0*/  PLOP3.LUT P0, PT, PT, PT, UP0, 0x80, 0x0 ;  /* 0x000000000000781c */ /* 0x000fda0003f0f008 */
[----:B------:R-:W-:Y:S05]  /*33fc0*/  @!P0 BRA `(.L_x_1704) ;  /* 0x0000000000048947 */ /* 0x000fea0003800000 */
[----:B------:R-:W-:Y:S01]  /*33fd0*/  BPT.TRAP 0x1 ;  /* 0x000000040000795c */ /* 0x000fe20000300000 */
.L_x_1704:
[----:B------:R-:W-:Y:S01]  /*33fe0*/  IMAD.U32 R4, RZ, RZ, UR39 ;  /* 0x00000027ff047e24 */ /* 0x000fe2000f8e00ff */
[----:B------:R-:W-:Y:S01]  /*33ff0*/  BSSY B0, `(.L_x_1705) ;  /* 0x0000007000007945 */ /* 0x000fe20003800000 */
[----:B------:R-:W-:-:S03]  /*34000*/  IMAD R20, R0, 0x8, R19 ;  /* 0x0000000800147824 */ /* 0x000fc600078e0213 */
[----:B------:R-:W-:Y:S02]  /*34010*/  ISETP.NE.AND P1, PT, R4, 0x3, PT ;  /* 0x000000030400780c */ /* 0x000fe40003f25270 */
[----:B------:R-:W-:-:S04]  /*34020*/  LOP3.LUT R4, R3, 0x1, RZ, 0x3c, !PT ;  /* 0x0000000103047812 */ /* 0x000fc800078e3cff */
[----:B------:R-:W-:-:S04]  /*34030*/  SHF.L.U32 R4, R4, 0x1f, RZ ;  /* 0x0000001f04047819 */ /* 0x000fc800000006ff */
[----:B------:R-:W3:Y:S02]  /*34040*/  SYNCS.PHASECHK.TRANS64.TRYWAIT P0, [R20+URZ+0x29870], R4 ;  /* 0x02987004140075a7 */ /* 0x000ee4000800017f */
[----:B---3--:R-:W-:Y:S05]  /*34050*/  @!P0 BRA `(.L_x_1706) ;  /* 0x0000006000508947 */ /* 0x008fea0003800000 */
.L_x_1900:
[----:B------:R-:W-:Y:S05]  /*34060*/  BSYNC B0 ;  /* 0x0000000000007941 */ /* 0x000fea0003800000 */
.L_x_1705:
[----:B------:R-:W-:Y:S05]  /*34070*/  @!P1 BRA `(.L_x_1707) ;  /* 0x0000000000049947 */ /* 0x000fea0003800000 */
[----:B------:R-:W-:Y:S01]  /*34080*/  BPT.TRAP 0x1 ;  /* 0x000000040000795c */ /* 0x000fe20000300000 */
.L_x_1707:
[----:B------:R-:W-:Y:S01]  /*34090*/  SHF.L.U32 R3, R3, 0x1f, RZ ;  /* 0x0000001f03037819 */ /* 0x000fe200000006ff */
[----:B------:R-:W-:-:S03]  /*340a0*/  IMAD R12, R0, 0x5000, RZ ;  /* 0x00005000000c7824 */ /* 0x000fc600078e02ff */
[----:B------:R-:W4:Y:S02]  /*340b0*/  SYNCS.PHASECHK.TRANS64.TRYWAIT P0, [R20+URZ+0x29860], R3 ;  /* 0x02986003140075a7 */ /* 0x000f24000800017f */
[----:B----4-:R-:W-:Y:S05]  /*340c0*/  @!P0 BRA `(.L_x_1708) ;  /* 0x0000006000488947 */ /* 0x010fea0003800000 */
.L_x_1901:
[----:B------:R-:W5:Y:S04]  /*340d0*/  LDL R0, [R1+0x2c] ;  /* 0x00002c0001007983 */ /* 0x000f680000100800 */
[----:B------:R-:W3:Y:S01]  /*340e0*/  LDL R13, [R1+0x28] ;  /* 0x00002800010d7983 */ /* 0x000ee20000100800 */
[----:B------:R-:W-:Y:S05]  /*340f0*/  WARPSYNC.ALL ;  /* 0x0000000000007948 */ /* 0x000fea0003800000 */
[----:B--2---:R-:W2:Y:S01]  /*34100*/  S2R R9, SR_TID.X ;  /* 0x0000000000097919 */ /* 0x004ea20000002100 */
[----:B------:R-:W-:Y:S01]  /*34110*/  IMAD.MOV.U32 R14, RZ, RZ, 0x40 ;  /* 0x00000040ff0e7424 */ /* 0x000fe200078e00ff */
[----:B--2---:R-:W-:-:S04]  /*34120*/  LOP3.LUT P0, RZ, R9, 0x4, RZ, 0xc0, !PT ;  /* 0x0000000409ff7812 */ /* 0x004fc8000780c0ff */
[----:B------:R-:W-:Y:S02]  /*34130*/  SEL R14, R14, 0xffffffc0, !P0 ;  /* 0xffffffc00e0e7807 */ /* 0x000fe40004000000 */
[C---:B-----5:R-:W-:Y:S02]  /*34140*/  LOP3.LUT R0, R12.reuse, R0, RZ, 0xfc, !PT ;  /* 0x000000000c007212 */ /* 0x060fe400078efcff */
[----:B---3--:R-:W-:-:S03]  /*34150*/  LOP3.LUT R21, R12, R13, RZ, 0xfc, !PT ;  /* 0x0000000d0c157212 */ /* 0x008fc600078efcff */
[----:B------:R-:W-:-:S04]  /*34160*/  IMAD.IADD R0, R19, 0x1, R0 ;  /* 0x0000000113007824 */ /* 0x000fc800078e0200 */
[----:B----4-:R-:W-:Y:S01]  /*34170*/  IMAD.IADD R3, R14, 0x1, R0 ;  /* 0x000000010e037824 */ /* 0x010fe200078e0200 */
[----:B0-----:R-:W0:Y:S01]  /*34180*/  LDSM.16.MT88.4 R4, [R0+0xa400] ;  /* 0x00a400000004783b */ /* 0x001e220000004200 */
        /* <DEDUP_REMOVED lines=68> */
.L_x_1709:
[----:B------:R-:W3:Y:S01]  /*345d0*/  S2R R0, SR_TID.X ;  /* 0x0000000000007919 */ /* 0x000ee20000002100 */
[----:B0-----:R0:W-:Y:S01]  /*345e0*/  SYNCS.ARRIVE.TRANS64.A1T0 RZ, [R20+URZ+0x29850], RZ ;  /* 0x029850ff14ff79a7 */ /* 0x0011e2000810003f */
[----:B---3--:R-:W-:Y:S02]  /*345f0*/  LOP3.LUT R3, R0, 0x7f, RZ, 0xc0, !PT ;  /* 0x0000007f00037812 */ /* 0x008fe400078ec0ff */
[----:B------:R-:W3:Y:S01]  /*34600*/  LDL R0, [R1+0x8] ;  /* 0x0000080001007983 */ /* 0x000ee20000100800 */
[----:B------:R-:W-:Y:S01]  /*34610*/  BAR.SYNC.DEFER_BLOCKING 0x2, 0x80 ;  /* 0x0082000000007b1d */ /* 0x000fe20000010000 */
[----:B------:R-:W-:-:S05]  /*34620*/  ISETP.NE.AND P0, PT, R3, RZ, PT ;  /* 0x000000ff0300720c */ /* 0x000fca0003f05270 */
[----:B------:R4:W5:Y:S08]  /*34630*/  LDL R3, [R1+0x18] ;  /* 0x0000180001037983 */ /* 0x0009700000100800 */
[----:B0-----:R-:W-:-:S05]  /*34640*/  @!P0 VIADD R20, R20, 0x29880 ;  /* 0x0002988014148836 */ /* 0x001fca0000000000 */
[----:B------:R-:W-:-:S04]  /*34650*/  @!P0 PRMT R20, RZ, 0x654, R20 ;  /* 0x00000654ff148816 */ /* 0x000fc80000000014 */
[----:B------:R4:W-:Y:S01]  /*34660*/  @!P0 SYNCS.ARRIVE.TRANS64.RED.A1T0 RZ, [R20+URZ], RZ ;  /* 0x000000ff14ff89a7 */ /* 0x0009e2000810043f */
[C---:B---3--:R-:W-:Y:S01]  /*34670*/  ISETP.GT.AND P0, PT, R2.reuse, R0, PT ;  /* 0x000000000200720c */ /* 0x048fe20003f04270 */
[----:B------:R-:W-:Y:S01]  /*34680*/  VIADD R2, R2, 0xffffffff ;  /* 0xffffffff02027836 */ /* 0x000fe20000000000 */
[----:B------:R4:W5:Y:S11]  /*34690*/  LDL R0, [R1+0x10] ;  /* 0x0000100001007983 */ /* 0x0009760000100800 */
[----:B----4-:R-:W-:Y:S05]  /*346a0*/  @P0 BRA `(.L_x_1710) ;  /* 0xffffffec00fc0947 */ /* 0x010fea000383ffff */
.L_x_1688:
        /* <DEDUP_REMOVED lines=8> */
[----:B----45:R-:W3:Y:S02]  /*34730*/  FLO.U32 R0, UR4 ;  /* 0x0000000400007d00 */ /* 0x030ee400080e0000 */
        /* <DEDUP_REMOVED lines=9> */
.L_x_1712:
[----:B------:R-:W-:Y:S05]  /*347d0*/  BSYNC B0 ;  /* 0x0000000000007941 */ /* 0x000fea0003800000 */
.L_x_1711:
[----:B------:R-:W-:-:S06]  /*347e0*/  UISETP.NE.AND UP0, UPT, UR37, 0x3, UPT ;  /* 0x000000032500788c */ /* 0x000fcc000bf05270 */
[----:B------:R-:W-:-:S13]  /*347f0*/  PLOP3.LUT P1, PT, PT, PT, UP0, 0x80, 0x0 ;  /* 0x000000000000781c */ /* 0x000fda0003f2f008 */
[----:B------:R-:W-:Y:S05]  /*34800*/  @!P1 BRA `(.L_x_1713) ;  /* 0x0000000000049947 */ /* 0x000fea0003800000 */
[----:B------:R-:W-:Y:S01]  /*34810*/  BPT.TRAP 0x1 ;  /* 0x000000040000795c */ /* 0x000fe20000300000 */
.L_x_1713:
[----:B-----5:R-:W2:Y:S04]  /*34820*/  LDL R3, [R1+0x18] ;  /* 0x0000180001037983 */ /* 0x020ea80000100800 */
[----:B------:R-:W2:Y:S01]  /*34830*/  LDL R2, [R1+0x10] ;  /* 0x0000100001027983 */ /* 0x000ea20000100800 */
[----:B---34-:R-:W-:Y:S01]  /*34840*/  IMAD.U32 R0, RZ, RZ, UR39 ;  /* 0x00000027ff007e24 */ /* 0x018fe2000f8e00ff */
[----:B------:R-:W-:Y:S04]  /*34850*/  BSSY B0, `(.L_x_1714) ;  /* 0x0000007000007945 */ /* 0x000fe80003800000 */
[----:B------:R-:W-:-:S02]  /*34860*/  ISETP.NE.AND P2, PT, R0, 0x3, PT ;  /* 0x000000030000780c */ /* 0x000fc40003f45270 */
[----:B--2---:R-:W-:-:S04]  /*34870*/  LOP3.LUT R0, R3, 0x1, RZ, 0x3c, !PT ;  /* 0x0000000103007812 */ /* 0x004fc800078e3cff */
[----:B------:R-:W-:Y:S01]  /*34880*/  SHF.L.U32 R0, R0, 0x1f, RZ ;  /* 0x0000001f00007819 */ /* 0x000fe200000006ff */
[----:B------:R-:W-:-:S04]  /*34890*/  IMAD R16, R2, 0x8, R19 ;  /* 0x0000000802107824 */ /* 0x000fc800078e0213 */
[----:B------:R-:W2:Y:S02]  /*348a0*/  SYNCS.PHASECHK.TRANS64.TRYWAIT P1, [R16+URZ+0x29870], R0 ;  /* 0x02987000100075a7 */ /* 0x000ea4000802017f */
[----:B--2---:R-:W-:Y:S05]  /*348b0*/  @!P1 BRA `(.L_x_1715) ;  /* 0x0000005800609947 */ /* 0x004fea0003800000 */
.L_x_1902:
[----:B------:R-:W-:Y:S05]  /*348c0*/  BSYNC B0 ;  /* 0x0000000000007941 */ /* 0x000fea0003800000 */
.L_x_1714:
[----:B------:R-:W-:Y:S05]  /*348d0*/  @!P2 BRA `(.L_x_1716) ;  /* 0x000000000004a947 */ /* 0x000fea0003800000 */
[----:B------:R-:W-:Y:S01]  /*348e0*/  BPT.TRAP 0x1 ;  /* 0x000000040000795c */ /* 0x000fe20000300000 */
.L_x_1716:
[----:B--2---:R-:W2:Y:S02]  /*348f0*/  LDL R0, [R1+0x18] ;  /* 0x0000180001007983 */ /* 0x004ea40000100800 */
[----:B--2---:R-:W-:-:S04]  /*34900*/  SHF.L.U32 R0, R0, 0x1f, RZ ;  /* 0x0000001f00007819 */ /* 0x004fc800000006ff */
[----:B------:R-:W2:Y:S02]  /*34910*/  SYNCS.PHASECHK.TRANS64.TRYWAIT P1, [R16+URZ+0x29860], R0 ;  /* 0x02986000100075a7 */ /* 0x000ea4000802017f */
[----:B--2---:R-:W-:Y:S05]  /*34920*/  @!P1 BRA `(.L_x_1717) ;  /* 0x0000005800589947 */ /* 0x004fea0003800000 */
.L_x_1903:
[----:B------:R-:W2:Y:S04]  /*34930*/  LDL R18, [R1+0x10] ;  /* 0x0000100001127983 */ /* 0x000ea80000100800 */
[----:B------:R-:W3:Y:S04]  /*34940*/  LDL R2, [R1+0x2c] ;  /* 0x00002c0001027983 */ /* 0x000ee80000100800 */
[----:B------:R-:W4:Y:S01]  /*34950*/  LDL R12, [R1+0x28] ;  /* 0x00002800010c7983 */ /* 0x000f220000100800 */
[----:B------:R-:W5:Y:S01]  /*34960*/  S2R R3, SR_TID.X ;  /* 0x0000000000037919 */ /* 0x000f620000002100 */
[----:B------:R-:W-:Y:S05]  /*34970*/  WARPSYNC.ALL ;  /* 0x0000000000007948 */ /* 0x000fea0003800000 */
[----:B-----5:R-:W-:Y:S01]  /*34980*/  LOP3.LUT P1, RZ, R3, 0x4, RZ, 0xc0, !PT ;  /* 0x0000000403ff7812 */ /* 0x020fe2000782c0ff */
[----:B------:R-:W-:-:S05]  /*34990*/  IMAD.MOV.U32 R3, RZ, RZ, 0x40 ;  /* 0x00000040ff037424 */ /* 0x000fca00078e00ff */
[----:B------:R-:W-:Y:S01]  /*349a0*/  SEL R3, R3, 0xffffffc0, !P1 ;  /* 0xffffffc003037807 */ /* 0x000fe20004800000 */
[----:B--2---:R-:W-:-:S05]  /*349b0*/  IMAD R0, R18, 0x5000, RZ ;  /* 0x0000500012007824 */ /* 0x004fca00078e02ff */
[----:B---3--:R-:W-:-:S05]  /*349c0*/  LOP3.LUT R2, R0, R2, RZ, 0xfc, !PT ;  /* 0x0000000200027212 */ /* 0x008fca00078efcff */
[----:B------:R-:W-:-:S05]  /*349d0*/  IMAD.IADD R2, R19, 0x1, R2 ;  /* 0x0000000113027824 */ /* 0x000fca00078e0202 */
[----:B0-----:R-:W0:Y:S01]  /*349e0*/  LDSM.16.MT88.4 R4, [R2+0xa400] ;  /* 0x00a400000204783b */ /* 0x001e220000004200 */
[----:B------:R-:W-:Y:S01]  /*349f0*/  IMAD.IADD R3, R3, 0x1, R2 ;  /* 0x0000000103037824 */ /* 0x000fe200078e0202 */
[----:B----4-:R-:W-:Y:S02]  /*34a00*/  LOP3.LUT R0, R0, R12, RZ, 0xfc, !PT ;  /* 0x0000000c00007212 */ /* 0x010fe400078efcff */
[C-C-:B0-----:R-:W-:Y:S02]  /*34a10*/  PRMT R8, R4.reuse, 0x6420, R5.reuse ;  /* 0x0000642004087816 */ /* 0x141fe40000000005 */
[----:B------:R-:W-:Y:S02]  /*34a20*/  PRMT R9, R4, 0x7531, R5 ;  /* 0x0000753104097816 */ /* 0x000fe40000000005 */
[C-C-:B------:R-:W-:Y:S02]  /*34a30*/  PRMT R10, R6.reuse, 0x6420, R7.reuse ;  /* 0x00006420060a7816 */ /* 0x140fe40000000007 */
[----:B------:R-:W-:-:S02]  /*34a40*/  PRMT R11, R6, 0x7531, R7 ;  /* 0x00007531060b7816 */ /* 0x000fc40000000007 */
[----:B------:R-:W0:Y:S01]  /*34a50*/  LDSM.16.MT88.4 R4, [R3+0xa400] ;  /* 0x00a400000304783b */ /* 0x000e220000004200 */
[----:B------:R-:W-:-:S05]  /*34a60*/  IMAD.IADD R0, R19, 0x1, R0 ;  /* 0x0000000113007824 */ /* 0x000fca00078e0200 */
[----:B------:R0:W-:Y:S02]  /*34a70*/  STSM.16.M88.4 [R0+0x400], R8 ;  /* 0x0004000800007844 */ /* 0x0001e40000000200 */
[C-C-:B0-----:R-:W-:Y:S02]  /*34a80*/  PRMT R8, R4.reuse, 0x6420, R5.reuse ;  /* 0x0000642004087816 */ /* 0x141fe40000000005 */
        /* <DEDUP_REMOVED lines=60> */
.L_x_1718:
[----:B------:R-:W3:Y:S01]  /*34e50*/  LDL.LU R3, [R1+0x18] ;  /* 0x0000180001037983 */ /* 0x000ee20000300800 */
[----:B0-----:R0:W-:Y:S01]  /*34e60*/  SYNCS.ARRIVE.TRANS64.A1T0 RZ, [R16+URZ+0x29850], RZ ;  /* 0x029850ff10ff79a7 */ /* 0x0011e2000810003f */
[----:B--2---:R-:W-:Y:S02]  /*34e70*/  VIADD R0, R18, 0x1 ;  /* 0x0000000112007836 */ /* 0x004fe40000000000 */
[----:B0-----:R-:W-:-:S05]  /*34e80*/  @!P0 VIADD R16, R16, 0x29880 ;  /* 0x0002988010108836 */ /* 0x001fca0000000000 */
[----:B------:R-:W-:Y:S01]  /*34e90*/  @!P0 PRMT R16, RZ, 0x654, R16 ;  /* 0x00000654ff108816 */ /* 0x000fe20000000010 */
[----:B------:R-:W-:Y:S06]  /*34ea0*/  BAR.SYNC.DEFER_BLOCKING 0x2, 0x80 ;  /* 0x0082000000007b1d */ /* 0x000fec0000010000 */
[----:B------:R4:W-:Y:S01]  /*34eb0*/  @!P0 SYNCS.ARRIVE.TRANS64.RED.A1T0 RZ, [R16+URZ], RZ ;  /* 0x000000ff10ff89a7 */ /* 0x0009e2000810043f */
[----:B------:R-:W-:-:S04]  /*34ec0*/  ISETP.NE.AND P0, PT, R0, 0x2, PT ;  /* 0x000000020000780c */ /* 0x000fc80003f05270 */
[----:B------:R-:W-:Y:S02]  /*34ed0*/  SEL R2, RZ, 0x1, P0 ;  /* 0x00000001ff027807 */ /* 0x000fe40000000000 */
[----:B------:R-:W-:-:S05]  /*34ee0*/  SEL R0, R0, RZ, P0 ;  /* 0x000000ff00007207 */ /* 0x000fca0000000000 */
[----:B------:R4:W-:Y:S01]  /*34ef0*/  STL [R1+0x10], R0 ;  /* 0x0000100001007387 */ /* 0x0009e20000100800 */
[----:B---3--:R-:W-:-:S05]  /*34f00*/  LOP3.LUT R3, R3, R2, RZ, 0x3c, !PT ;  /* 0x0000000203037212 */ /* 0x008fca00078e3cff */
[----:B------:R4:W-:Y:S02]  /*34f10*/  STL [R1+0x18], R3 ;  /* 0x0000180301007387 */ /* 0x0009e40000100800 */
.L_x_1663:
[----:B------:R-:W-:-:S13]  /*34f20*/  LOP3.LUT P0, RZ, R17, 0x2, RZ, 0xc0, !PT ;  /* 0x0000000211ff7812 */ /* 0x000fda000780c0ff */
[----:B------:R-:W-:Y:S05]  /*34f30*/  @!P0 BRA `(.L_x_1719) ;  /* 0x00000000002c8947 */ /* 0x000fea0003800000 */
[----:B------:R-:W-:Y:S05]  /*34f40*/  WARPSYNC.ALL ;  /* 0x0000000000007948 */ /* 0x000fea0003800000 */
[----:B------:R-:W3:Y:S08]  /*34f50*/  S2UR UR5, SR_CgaCtaId ;  /* 0x00000000000579c3 */ /* 0x000ef00000008800 */
[----:B------:R-:W-:Y:S06]  /*34f60*/  BAR.SYNC.DEFER_BLOCKING 0x5, 0x180 ;  /* 0x0146000000007b1d */ /* 0x000fec0000010000 */
[----:B------:R-:W-:-:S02]  /*34f70*/  UMOV UR4, 0x400 ;  /* 0x0000040000047882 */ /* 0x000fc40000000000 */
[----:B---3--:R-:W-:-:S06]  /*34f80*/  ULEA UR4, UR5, UR4, 0x18 ;  /* 0x0000000405047291 */ /* 0x008fcc000f8ec03f */
[----:B------:R-:W-:-:S05]  /*34f90*/  IMAD.U32 R19, RZ, RZ, UR4 ;  /* 0x00000004ff137e24 */ /* 0x000fca000f8e00ff */
[----:B-1----:R-:W1:Y:S04]  /*34fa0*/  LDS.128 R4, [R19+0x298d0] ;  /* 0x0298d00013047984 */ /* 0x002e680000000c00 */
[----:B-1----:R3:W-:Y:S04]  /*34fb0*/  STL.64 [R1], R4 ;  /* 0x0000000401007387 */ /* 0x0027e80000100a00 */
[----:B------:R3:W-:Y:S01]  /*34fc0*/  STL.64 [R1+0x8], R6 ;  /* 0x0000080601007387 */ /* 0x0007e20000100a00 */
[----:B------:R-:W-:Y:S06]  /*34fd0*/  BAR.ARV 0x4, 0x180 ;  /* 0x0106000000007b1d */ /* 0x000fec0000002000 */
[----:B------:R-:W-:Y:S05]  /*34fe0*/  BRA `(.L_x_1720) ;  /* 0x00000010003c7947 */ /* 0x000fea0003800000 */
.L_x_1719:
[----:B--2-4-:R-:W2:Y:S01]  /*34ff0*/  S2R R0, SR_TID.X ;  /* 0x0000000000007919 */ /* 0x014ea20000002100 */
[----:B------:R-:W-:Y:S01]  /*35000*/  UMOV UR4, 0xffffffff ;  /* 0xffffffff00047882 */ /* 0x000fe20000000000 */
[----:B--2---:R-:W-:-:S04]  /*35010*/  LOP3.LUT R16, R0, 0x1f, RZ, 0xc0, !PT ;  /* 0x0000001f00107812 */ /* 0x004fc800078ec0ff */
        /* <DEDUP_REMOVED lines=8> */
[----:B------:R-:W2:Y:S08]  /*350a0*/  @!P1 LDC.64 R2, c[0x0][0xc80] ;  /* 0x00032000ff029b82 */ /* 0x000eb00000000a00 */
[----:B------:R-:W3:Y:S01]  /*350b0*/  @!P1 LDC.64 R6, c[0x0][0xc78] ;  /* 0x00031e00ff069b82 */ /* 0x000ee20000000a00 */
[----:B--2---:R-:W-:-:S05]  /*350c0*/  @!P1 IMAD.WIDE R2, R0, 0x4, R2 ;  /* 0x0000000400029825 */ /* 0x004fca00078e0202 */
[----:B------:R3:W2:Y:S02]  /*350d0*/  @!P1 LDG.E R8, desc[UR60][R2.64] ;  /* 0x0000003c02089981 */ /* 0x0006a4000c1e1900 */
[----:B---3--:R-:W-:-:S06]  /*350e0*/  @!P1 IMAD.WIDE R2, R0, 0x4, R6 ;  /* 0x0000000400029825 */ /* 0x008fcc00078e0206 */
[----:B------:R-:W3:Y:S01]  /*350f0*/  @!P1 LDG.E R2, desc[UR60][R2.64] ;  /* 0x0000003c02029981 */ /* 0x000ee2000c1e1900 */
[----:B-1----:R-:W-:Y:S01]  /*35100*/  IMAD.MOV.U32 R4, RZ, RZ, RZ ;  /* 0x000000ffff047224 */ /* 0x002fe200078e00ff */
[C---:B------:R-:W-:Y:S01]  /*35110*/  ISETP.GE.U32.AND P2, PT, R16.reuse, 0x2, PT ;  /* 0x000000021000780c */ /* 0x040fe20003f46070 */
[----:B------:R-:W-:Y:S01]  /*35120*/  IMAD.MOV.U32 R6, RZ, RZ, RZ ;  /* 0x000000ffff067224 */ /* 0x000fe200078e00ff */
[C---:B------:R-:W-:Y:S01]  /*35130*/  ISETP.GE.U32.AND P3, PT, R16.reuse, 0x4, PT ;  /* 0x000000041000780c */ /* 0x040fe20003f66070 */
[----:B------:R-:W-:Y:S01]  /*35140*/  SHFL.IDX PT, R5, R10, RZ, 0x1f ;  /* 0x00001fff0a057589 */ /* 0x000fe200000e0000 */
[C---:B------:R-:W-:Y:S02]  /*35150*/  ISETP.GE.U32.AND P4, PT, R16.reuse, 0x8, PT ;  /* 0x000000081000780c */ /* 0x040fe40003f86070 */
[----:B------:R-:W-:Y:S01]  /*35160*/  ISETP.GE.U32.AND P5, PT, R16, 0x10, PT ;  /* 0x000000101000780c */ /* 0x000fe20003fa6070 */
[----:B------:R-:W-:Y:S01]  /*35170*/  SHFL.IDX PT, R0, R10, 0x1, 0x1f ;  /* 0x00201f000a007f89 */ /* 0x000fe200000e0000 */
[----:B--2---:R-:W-:-:S02]  /*35180*/  @!P1 IMAD.MOV.U32 R4, RZ, RZ, R8 ;  /* 0x000000ffff049224 */ /* 0x004fc400078e0008 */
[----:B------:R-:W-:Y:S02]  /*35190*/  IMAD.MOV.U32 R8, RZ, RZ, RZ ;  /* 0x000000ffff087224 */ /* 0x000fe400078e00ff */
[----:B---3--:R-:W-:Y:S01]  /*351a0*/  @!P1 IMAD.MOV.U32 R6, RZ, RZ, R2 ;  /* 0x000000ffff069224 */ /* 0x008fe200078e0002 */
[----:B------:R-:W-:-:S03]  /*351b0*/  ISETP.NE.AND P1, PT, R16, RZ, PT ;  /* 0x000000ff1000720c */ /* 0x000fc60003f25270 */
[----:B------:R-:W-:-:S05]  /*351c0*/  IMAD R2, R6, R4, RZ ;  /* 0x0000000406027224 */ /* 0x000fca00078e02ff */
        /* <DEDUP_REMOVED lines=15> */
[----:B------:R1:W2:Y:S02]  /*352c0*/  SHFL.IDX PT, R9, R3, 0x1f, 0x1f ;  /* 0x03e01f0003097f89 */ /* 0x0002a400000e0000 */
.L_x_1913:
[----:B------:R-:W-:Y:S01]  /*352d0*/  ULDC UR4, c[0x0][0xc38] ;  /* 0x00030e0000047ab9 */ /* 0x000fe20000000800 */
[----:B------:R-:W-:Y:S02]  /*352e0*/  IMAD.MOV.U32 R7, RZ, RZ, R3 ;  /* 0x000000ffff077224 */ /* 0x000fe400078e0003 */
[----:B------:R-:W-:-:S04]  /*352f0*/  IMAD.U32 R2, RZ, RZ, UR4 ;  /* 0x00000004ff027e24 */ /* 0x000fc8000f8e00ff */
[----:B--2---:R-:W-:-:S04]  /*35300*/  IMAD R9, R9, R2, RZ ;  /* 0x0000000209097224 */ /* 0x004fc800078e02ff */
[----:B------:R-:W-:-:S05]  /*35310*/  IMAD.IADD R0, R0, 0x1, R9 ;  /* 0x0000000100007824 */ /* 0x000fca00078e0209 */
[----:B------:R-:W-:-:S13]  /*35320*/  ISETP.GT.AND P6, PT, R0, R5, PT ;  /* 0x000000050000720c */ /* 0x000fda0003fc4270 */
[----:B------:R-:W-:Y:S05]  /*35330*/  @P6 BRA `(.L_x_1722) ;  /* 0x0000000000ac6947 */ /* 0x000fea0003800000 */
.L_x_1725:
[----:B-1----:R-:W2:Y:S01]  /*35340*/  LDL.LU R3, [R1+0xc] ;  /* 0x00000c0001037983 */ /* 0x002ea20000300800 */
[----:B------:R-:W1:Y:S01]  /*35350*/  LDC R2, c[0x0][0xc3c] ;  /* 0x00030f00ff027b82 */ /* 0x000e620000000800 */
[----:B--2---:R-:W-:-:S05]  /*35360*/  VIADD R3, R3, 0x1f ;  /* 0x0000001f03037836 */ /* 0x004fca0000000000 */
[----:B-1----:R-:W-:-:S13]  /*35370*/  ISETP.GE.AND P6, PT, R3, R2, PT ;  /* 0x000000020300720c */ /* 0x002fda0003fc6270 */
[----:B------:R-:W-:Y:S05]  /*35380*/  @P6 BRA `(.L_x_1723) ;  /* 0x0000000800ec6947 */ /* 0x000fea0003800000 */
[----:B------:R-:W1:Y:S01]  /*35390*/  S2R R4, SR_TID.X ;  /* 0x0000000000047919 */ /* 0x000e620000002100 */
[----:B------:R2:W-:Y:S01]  /*353a0*/  STL [R1+0xc], R3 ;  /* 0x00000c0301007387 */ /* 0x0005e20000100800 */
[----:B-1----:R-:W-:-:S05]  /*353b0*/  LOP3.LUT R4, R4, 0x1f, RZ, 0xc0, !PT ;  /* 0x0000001f04047812 */ /* 0x002fca00078ec0ff */
[----:B------:R-:W-:Y:S02]  /*353c0*/  IMAD.IADD R6, R3, 0x1, R4 ;  /* 0x0000000103067824 */ /* 0x000fe400078e0204 */
[----:B------:R-:W-:-:S03]  /*353d0*/  IMAD.MOV.U32 R4, RZ, RZ, RZ ;  /* 0x000000ffff047224 */ /* 0x000fc600078e00ff */
[----:B------:R-:W-:-:S13]  /*353e0*/  ISETP.GE.OR P6, PT, R6, R2, !P0 ;  /* 0x000000020600720c */ /* 0x000fda00047c6670 */
[----:B--2---:R-:W1:Y:S02]  /*353f0*/  @!P6 LDC.64 R2, c[0x0][0xc80] ;  /* 0x00032000ff02eb82 */ /* 0x004e640000000a00 */
[----:B-1----:R-:W-:-:S05]  /*35400*/  @!P6 IMAD.WIDE R2, R6, 0x4, R2 ;  /* 0x000000040602e825 */ /* 0x002fca00078e0202 */
[----:B------:R1:W2:Y:S02]  /*35410*/  @!P6 LDG.E R4, desc[UR60][R2.64] ;  /* 0x0000003c0204e981 */ /* 0x0002a4000c1e1900 */
[----:B-1----:R-:W1:Y:S02]  /*35420*/  @!P6 LDC.64 R2, c[0x0][0xc78] ;  /* 0x00031e00ff02eb82 */ /* 0x002e640000000a00 */
[----:B-1----:R-:W-:-:S04]  /*35430*/  @!P6 IMAD.WIDE R2, R6, 0x4, R2 ;  /* 0x000000040602e825 */ /* 0x002fc800078e0202 */
[----:B------:R-:W-:-:S06]  /*35440*/  IMAD.MOV.U32 R6, RZ, RZ, RZ ;  /* 0x000000ffff067224 */ /* 0x000fcc00078e00ff */
[----:B------:R-:W2:Y:S01]  /*35450*/  @!P6 LDG.E R6, desc[UR60][R2.64] ;  /* 0x0000003c0206e981 */ /* 0x000ea2000c1e1900 */
[----:B------:R-:W-:Y:S01]  /*35460*/  UMOV UR4, 0xffffffff ;  /* 0xffffffff00047882 */ /* 0x000fe20000000000 */
[----:B--2---:R-:W-:Y:S02]  /*35470*/  IMAD R2, R6, R4, RZ ;  /* 0x0000000406027224 */ /* 0x004fe400078e02ff */
[----:B------:R-:W-:Y:S05]  /*35480*/  BRA.DIV UR4, `(.L_x_1724) ;  /* 0x0000005204f47947 */ /* 0x000fea000b800000 */
        /* <DEDUP_REMOVED lines=16> */
.L_x_1921:
[----:B------:R-:W-:Y:S02]  /*35590*/  ULDC UR4, c[0x0][0xc38] ;  /* 0x00030e0000047ab9 */ /* 0x000fe40000000800 */
[----:B------:R-:W-:-:S04]  /*355a0*/  IMAD.U32 R2, RZ, RZ, UR4 ;  /* 0x00000004ff027e24 */ /* 0x000fc8000f8e00ff */
[----:B--2---:R-:W-:-:S04]  /*355b0*/  IMAD R9, R9, R2, RZ ;  /* 0x0000000209097224 */ /* 0x004fc800078e02ff */
[----:B------:R-:W-:-:S05]  /*355c0*/  IMAD.IADD R0, R9, 0x1, R0 ;  /* 0x0000000109007824 */ /* 0x000fca00078e0200 */
[----:B------:R-:W-:-:S13]  /*355d0*/  ISETP.GT.AND P6, PT, R0, R5, PT ;  /* 0x000000050000720c */ /* 0x000fda0003fc4270 */
[----:B------:R-:W-:Y:S05]  /*355e0*/  @!P6 BRA `(.L_x_1725) ;  /* 0xfffffffc0054e947 */ /* 0x000fea000383ffff */
.L_x_1722:
[----:B------:R-:W-:Y:S01]  /*355f0*/  IMAD.IADD R9, R0, 0x1, -R9 ;  /* 0x0000000100097824 */ /* 0x000fe200078e0a09 */
[----:B------:R-:W-:-:S03]  /*35600*/  UMOV UR4, 0xffffffff ;  /* 0xffffffff00047882 */ /* 0x000fc60000000000 */
[----:B------:R-:W-:-:S05]  /*35610*/  IMAD R0, R7, R2, R9 ;  /* 0x0000000207007224 */ /* 0x000fca00078e0209 */
[----:B------:R-:W-:Y:S01]  /*35620*/  ISETP.GT.AND P6, PT, R0, R5, PT ;  /* 0x000000050000720c */ /* 0x000fe20003fc4270 */
[----:B------:R-:W-:-:S12]  /*35630*/  BRA.DIV UR4, `(.L_x_1726) ;  /* 0x0000005604607947 */ /* 0x000fd8000b800000 */
[----:B------:R-:W2:Y:S01]  /*35640*/  LDL.LU R10, [R1+0xc] ;  /* 0x00000c00010a7983 */ /* 0x000ea20000300800 */
[----:B-1----:R-:W-:-:S04]  /*35650*/  VOTE.ANY R3, PT, !P6 ;  /* 0x0000000000037806 */ /* 0x002fc800070e0100 */
[----:B------:R-:W1:Y:S02]  /*35660*/  POPC R0, R3 ;  /* 0x0000000300007309 */ /* 0x000e640000000000 */
[----:B-1----:R1:W3:Y:S04]  /*35670*/  SHFL.IDX PT, R4, R4, R0, 0x1f ;  /* 0x00001f0004047589 */ /* 0x0022e800000e0000 */
[----:B------:R1:W4:Y:S01]  /*35680*/  SHFL.IDX PT, R6, R6, R0, 0x1f ;  /* 0x00001f0006067589 */ /* 0x00032200000e0000 */
[----:B--2---:R-:W-:-:S05]  /*35690*/  IMAD.IADD R10, R0, 0x1, R10 ;  /* 0x00000001000a7824 */ /* 0x004fca00078e020a */
[----:B---34-:R1:W-:Y:S02]  /*356a0*/  STL [R1+0xc], R10 ;  /* 0x00000c0a01007387 */ /* 0x0183e40000100800 */
.L_x_1926:
[----:B------:R-:W-:-:S13]  /*356b0*/  ISETP.NE.AND P0, PT, R3, RZ, PT ;  /* 0x000000ff0300720c */ /* 0x000fda0003f05270 */
[----:B------:R-:W-:Y:S05]  /*356c0*/  @!P0 BRA `(.L_x_1727) ;  /* 0x0000000000148947 */ /* 0x000fea0003800000 */
[----:B------:R-:W-:Y:S01]  /*356d0*/  UMOV UR4, 0xffffffff ;  /* 0xffffffff00047882 */ /* 0x000fe20000000000 */
[----:B-1----:R-:W-:Y:S02]  /*356e0*/  VIADD R0, R0, 0xffffffff ;  /* 0xffffffff00007836 */ /* 0x002fe40000000000 */
[----:B------:R-:W-:Y:S05]  /*356f0*/  BRA.DIV UR4, `(.L_x_1728) ;  /* 0x0000005604987947 */ /* 0x000fea000b800000 */
[----:B------:R1:W3:Y:S02]  /*35700*/  SHFL.IDX PT, R0, R7, R0, 0x1f ;  /* 0x00001f0007007589 */ /* 0x0002e400000e0000 */
.L_x_1929:
[----:B---3--:R-:W-:-:S07]  /*35710*/  IMAD.MOV.U32 R8, RZ, RZ, R0 ;  /* 0x000000ffff087224 */ /* 0x008fce00078e0000 */
.L_x_1727:
[----:B------:R-:W-:Y:S01]  /*35720*/  ISETP.NE.AND P0, PT, R6, 0x1, PT ;  /* 0x000000010600780c */ /* 0x000fe20003f05270 */
[----:B-1----:R-:W-:-:S05]  /*35730*/  IMAD R0, R8, R2, R9 ;  /* 0x0000000208007224 */ /* 0x002fca00078e0209 */
[----:B------:R1:W-:Y:S02]  /*35740*/  STL [R1], R0 ;  /* 0x0000000001007387 */ /* 0x0003e40000100800 */
[----:B-1----:R-:W-:-:S05]  /*35750*/  IMAD.IADD R0, R5, 0x1, -R0 ;  /* 0x0000000105007824 */ /* 0x002fca00078e0a00 */
[----:B------:R-:W-:Y:S05]  /*35760*/  @!P0 BRA `(.L_x_1729) ;  /* 0x0000000000e48947 */ /* 0x000fea0003800000 */
[----:B------:R-:W-:-:S04]  /*35770*/  IABS R5, R4 ;  /* 0x0000000400057213 */ /* 0x000fc80000000000 */
        /* <DEDUP_REMOVED lines=19> */
[----:B------:R-:W1:Y:S07]  /*358b0*/  I2F.RP R2, R5 ;  /* 0x0000000500027306 */ /* 0x000e6e0000209400 */
[----:B------:R-:W-:Y:S01]  /*358c0*/  @P0 VIADD R8, R8, 0x1 ;  /* 0x0000000108080836 */ /* 0x000fe20000000000 */
[----:B-1----:R-:W1:Y:S02]  /*358d0*/  MUFU.RCP R2, R2 ;  /* 0x0000000200027308 */ /* 0x002e640000001000 */
[----:B-1----:R-:W-:-:S06]  /*358e0*/  VIADD R2, R2, 0xffffffe ;  /* 0x0ffffffe02027836 */ /* 0x002fcc0000000000 */
[----:B------:R-:W1:Y:S02]  /*358f0*/  F2I.FTZ.U32.TRUNC.NTZ R3, R2 ;  /* 0x0000000200037305 */ /* 0x000e64000021f000 */
[----:B-1----:R-:W-:-:S04]  /*35900*/  IMAD.MOV R2, RZ, RZ, -R3 ;  /* 0x000000ffff027224 */ /* 0x002fc800078e0a03 */
        /* <DEDUP_REMOVED lines=25> */
[----:B------:R-:W-:-:S04]  /*35aa0*/  IMAD.MOV R2, RZ, RZ, -R7 ;  /* 0x000000ffff027224 */ /* 0x000fc800078e0a07 */
[C---:B------:R-:W-:Y:S02]  /*35ab0*/  IMAD R2, R6.reuse, R2, R3 ;  /* 0x0000000206027224 */ /* 0x040fe400078e0203 */
[----:B------:R-:W-:-:S04]  /*35ac0*/  IMAD R6, R6, 0x1000000, R7 ;  /* 0x0100000006067824 */ /* 0x000fc800078e0207 */
[----:B------:R-:W-:-:S05]  /*35ad0*/  IMAD R2, R2, 0x10000, R6 ;  /* 0x0001000002027824 */ /* 0x000fca00078e0206 */
[----:B------:R3:W-:Y:S01]  /*35ae0*/  STL [R1+0x8], R2 ;  /* 0x0000080201007387 */ /* 0x0007e20000100800 */
[----:B------:R-:W-:Y:S05]  /*35af0*/  BRA `(.L_x_1730) ;  /* 0x0000000400007947 */ /* 0x000fea0003800000 */
.L_x_1729:
[----:B------:R-:W3:Y:S01]  /*35b00*/  LDL R3, [R1+0xc] ;  /* 0x00000c0001037983 */ /* 0x000ee20000100800 */
[----:B------:R-:W3:Y:S02]  /*35b10*/  LDC.64 R6, c[0x0][0xc90] ;  /* 0x00032400ff067b82 */ /* 0x000ee40000000a00 */
[----:B---3--:R-:W-:-:S05]  /*35b20*/  IMAD.WIDE R6, R3, 0x4, R6 ;  /* 0x0000000403067825 */ /* 0x008fca00078e0206 */
[----:B------:R-:W3:Y:S02]  /*35b30*/  LDG.E R3, desc[UR60][R6.64] ;  /* 0x0000003c06037981 */ /* 0x000ee4000c1e1900 */
[----:B---3--:R-:W-:-:S05]  /*35b40*/  IMAD R5, R4, R3, RZ ;  /* 0x0000000304057224 */ /* 0x008fca00078e02ff */
        /* <DEDUP_REMOVED lines=21> */
[----:B------:R-:W-:-:S04]  /*35ca0*/  @P0 VIADD R7, R7, 0x1 ;  /* 0x0000000107070836 */ /* 0x000fc80000000000 */
[----:B------:R-:W-:-:S04]  /*35cb0*/  IMAD.MOV.U32 R6, RZ, RZ, R7 ;  /* 0x000000ffff067224 */ /* 0x000fc800078e0007 */
        /* <DEDUP_REMOVED lines=8> */
[----:B------:R-:W1:Y:S08]  /*35d40*/  I2F.RP R2, R9 ;  /* 0x0000000900027306 */ /* 0x000e700000209400 */
[----:B-1----:R-:W1:Y:S02]  /*35d50*/  MUFU.RCP R2, R2 ;  /* 0x0000000200027308 */ /* 0x002e640000001000 */
[----:B-1----:R-:W-:-:S06]  /*35d60*/  VIADD R2, R2, 0xffffffe ;  /* 0x0ffffffe02027836 */ /* 0x002fcc0000000000 */
[----:B------:R1:W3:Y:S02]  /*35d70*/  F2I.FTZ.U32.TRUNC.NTZ R3, R2 ;  /* 0x0000000200037305 */ /* 0x0002e4000021f000 */
[----:B-1----:R-:W-:Y:S02]  /*35d80*/  IMAD.MOV.U32 R2, RZ, RZ, RZ ;  /* 0x000000ffff027224 */ /* 0x002fe400078e00ff */
[----:B---3--:R-:W-:-:S04]  /*35d90*/  IMAD.MOV R0, RZ, RZ, -R3 ;  /* 0x000000ffff007224 */ /* 0x008fc800078e0a03 */
        /* <DEDUP_REMOVED lines=15> */
[----:B------:R-:W-:-:S04]  /*35e90*/  @P0 VIADD R2, R2, 0x1 ;  /* 0x0000000102020836 */ /* 0x000fc80000000000 */
[----:B------:R-:W-:-:S04]  /*35ea0*/  IMAD.MOV.U32 R0, RZ, RZ, R2 ;  /* 0x000000ffff007224 */ /* 0x000fc800078e0002 */
[----:B------:R-:W-:Y:S01]  /*35eb0*/  @!P2 IMAD.MOV R0, RZ, RZ, -R0 ;  /* 0x000000ffff00a224 */ /* 0x000fe200078e0a00 */
[----:B------:R-:W-:Y:S01]  /*35ec0*/  @!P1 LOP3.LUT R0, RZ, R8, RZ, 0x33, !PT ;  /* 0x00000008ff009212 */ /* 0x000fe200078e33ff */
[----:B------:R-:W-:-:S04]  /*35ed0*/  IMAD.MOV R8, RZ, RZ, -R8 ;  /* 0x000000ffff087224 */ /* 0x000fc800078e0a08 */
[----:B------:R-:W-:-:S05]  /*35ee0*/  IMAD R2, R0, R8, R6 ;  /* 0x0000000800027224 */ /* 0x000fca00078e0206 */
[----:B------:R1:W-:Y:S02]  /*35ef0*/  STL [R1+0x8], R2 ;  /* 0x0000080201007387 */ /* 0x0003e40000100800 */
.L_x_1730:
[----:B------:R-:W-:-:S05]  /*35f00*/  LOP3.LUT R0, RZ, R0, RZ, 0x33, !PT ;  /* 0x00000000ff007212 */ /* 0x000fca00078e33ff */
[----:B------:R-:W-:-:S05]  /*35f10*/  IMAD.IADD R0, R4, 0x1, R0 ;  /* 0x0000000104007824 */ /* 0x000fca00078e0200 */
[----:B------:R4:W-:Y:S01]  /*35f20*/  STL [R1+0x4], R0 ;  /* 0x0000040001007387 */ /* 0x0009e20000100800 */
[----:B------:R-:W-:Y:S05]  /*35f30*/  BRA `(.L_x_1731) ;  /* 0x0000000000287947 */ /* 0x000fea0003800000 */
.L_x_1723:
        /* <DEDUP_REMOVED lines=10> */
.L_x_1731:
[----:B-1-3--:R-:W3:Y:S04]  /*35fe0*/  LDL R2, [R1+0xc] ;  /* 0x00000c0001027983 */ /* 0x00aee80000100800 */
[----:B------:R-:W5:Y:S04]  /*35ff0*/  LDL R3, [R1+0x8] ;  /* 0x0000080001037983 */ /* 0x000f680000100800 */
[----:B------:R-:W2:Y:S04]  /*36000*/  LDL R4, [R1] ;  /* 0x0000000001047983 */ /* 0x000ea80000100800 */
[----:B------:R-:W2:Y:S01]  /*36010*/  LDL R5, [R1+0x4] ;  /* 0x0000040001057983 */ /* 0x000ea20000100800 */
[----:B----4-:R-:W1:Y:S01]  /*36020*/  S2R R0, SR_TID.X ;  /* 0x0000000000007919 */ /* 0x010e620000002100 */
[----:B------:R-:W-:Y:S05]  /*36030*/  WARPSYNC.ALL ;  /* 0x0000000000007948 */ /* 0x000fea0003800000 */
[----:B-1----:R-:W-:Y:S01]  /*36040*/  LOP3.LUT R0, R0, 0x1f, RZ, 0xc0, !PT ;  /* 0x0000001f00007812 */ /* 0x002fe200078ec0ff */
[----:B------:R-:W-:Y:S03]  /*36050*/  BAR.SYNC.DEFER_BLOCKING 0x4, 0x180 ;  /* 0x0106000000007b1d */ /* 0x000fe60000010000 */
[----:B------:R-:W-:-:S13]  /*36060*/  ISETP.NE.AND P0, PT, R0, RZ, PT ;  /* 0x000000ff0000720c */ /* 0x000fda0003f05270 */
[----:B------:R-:W1:Y:S01]  /*36070*/  @!P0 S2R R0, SR_CgaCtaId ;  /* 0x0000000000008919 */ /* 0x000e620000008800 */
[----:B---3--:R-:W-:Y:S01]  /*36080*/  IMAD.MOV.U32 R7, RZ, RZ, R2 ;  /* 0x000000ffff077224 */ /* 0x008fe200078e0002 */
[----:B------:R-:W-:Y:S01]  /*36090*/  @!P0 MOV R2, 0x400 ;  /* 0x0000040000028802 */ /* 0x000fe20000000f00 */
[----:B-----5:R-:W-:-:S03]  /*360a0*/  IMAD.MOV.U32 R6, RZ, RZ, R3 ;  /* 0x000000ffff067224 */ /* 0x020fc600078e0003 */
[----:B-1----:R-:W-:-:S05]  /*360b0*/  @!P0 LEA R19, R0, R2, 0x18 ;  /* 0x0000000200138211 */ /* 0x002fca00078ec0ff */
[----:B--2---:R1:W-:Y:S01]  /*360c0*/  @!P0 STS.128 [R19+0x298d0], R4 ;  /* 0x0298d00413008388 */ /* 0x0043e20000000c00 */
[----:B------:R-:W-:Y:S06]  /*360d0*/  BAR.ARV 0x5, 0x180 ;  /* 0x0146000000007b1d */ /* 0x000fec0000002000 */
.L_x_1720:
[----:B--2-4-:R-:W2:Y:S01]  /*360e0*/  LDL R0, [R1+0xc] ;  /* 0x00000c0001007983 */ /* 0x014ea20000100800 */
[----:B------:R-:W-:Y:S02]  /*360f0*/  ULDC UR4, c[0x0][0xc3c] ;  /* 0x00030f0000047ab9 */ /* 0x000fe40000000800 */
[----:B--2---:R-:W-:-:S13]  /*36100*/  ISETP.GE.AND P0, PT, R0, UR4, PT ;  /* 0x0000000400007c0c */ /* 0x004fda000bf06270 */
[----:B------:R-:W-:Y:S05]  /*36110*/  @!P0 BRA `(.L_x_1732) ;  /* 0xffffff9400b48947 */ /* 0x000fea000383ffff */
[----:B------:R-:W-:Y:S05]  /*36120*/  BSYNC B7 ;  /* 0x0000000000077941 */ /* 0x000fea0003800000 */
.L_x_1602:
[----:B----4-:R-:W2:Y:S01]  /*36130*/  LDL.LU R0, [R1+0x50] ;  /* 0x0000500001007983 */ /* 0x010ea20000300800 */
[----:B------:R-:W-:Y:S01]  /*36140*/  BSSY B0, `(.L_x_1733) ;  /* 0x000000b000007945 */ /* 0x000fe20003800000 */
[----:B-1-3--:R-:W1:Y:S01]  /*36150*/  S2R R5, SR_CgaCtaId ;  /* 0x0000000000057919 */ /* 0x00ae620000008800 */
[----:B--2---:R-:W-:-:S05]  /*36160*/  VIADD R0, R0, 0x1 ;  /* 0x0000000100007836 */ /* 0x004fca0000000000 */
        /* <DEDUP_REMOVED lines=8> */
.L_x_1930:
[----:B------:R-:W-:Y:S05]  /*361f0*/  BSYNC B0 ;  /* 0x0000000000007941 */ /* 0x000fea0003800000 */
.L_x_1733:
[----:B------:R-:W-:-:S03]  /*36200*/  UMOV UR4, 0xffffffff ;  /* 0xffffffff00047882 */ /* 0x000fc60000000000 */
[----:B------:R-:W-:Y:S05]  /*36210*/  BRA.DIV UR4, `(.L_x_1735) ;  /* 0x0000004e04107947 */ /* 0x000fea000b800000 */
[----:B------:R-:W1:Y:S02]  /*36220*/  S2R R2, SR_TID.X ;  /* 0x0000000000027919 */ /* 0x000e640000002100 */
[----:B-1----:R-:W-:-:S04]  /*36230*/  SHF.R.U32.HI R2, RZ, 0x5, R2 ;  /* 0x00000005ff027819 */ /* 0x002fc80000011602 */
[----:B------:R-:W-:-:S05]  /*36240*/  LOP3.LUT R2, R2, 0x3, RZ, 0xc0, !PT ;  /* 0x0000000302027812 */ /* 0x000fca00078ec0ff */
[----:B------:R1:W2:Y:S02]  /*36250*/  SHFL.IDX PT, R14, R2, RZ, 0x1f ;  /* 0x00001fff020e7589 */ /* 0x0002a400000e0000 */
.L_x_1933:
[----:B--2---:R-:W-:-:S13]  /*36260*/  ISETP.NE.AND P0, PT, R14, RZ, PT ;  /* 0x000000ff0e00720c */ /* 0x004fda0003f05270 */
[----:B------:R-:W-:Y:S05]  /*36270*/  @P0 BRA `(.L_x_1316) ;  /* 0x0000000000b00947 */ /* 0x000fea0003800000 */
[----:B------:R-:W-:-:S03]  /*36280*/  UMOV UR4, 0xffffffff ;  /* 0xffffffff00047882 */ /* 0x000fc60000000000 */
[----:B------:R-:W-:Y:S05]  /*36290*/  BRA.DIV UR4, `(.L_x_1736) ;  /* 0x0000004e04247947 */ /* 0x000fea000b800000 */
[----:B------:R-:W-:-:S13]  /*362a0*/  ELECT P6, URZ, PT ;  /* 0x00000000003f782f */ /* 0x000fda00038c0000 */
.L_x_1936:
[----:B------:R-:W-:Y:S05]  /*362b0*/  @!P6 BRA `(.L_x_1316) ;  /* 0x0000000000a0e947 */ /* 0x000fea0003800000 */
[----:B------:R-:W-:-:S06]  /*362c0*/  ULOP3.LUT UR4, UR36, 0x2, URZ, 0xfc, !UPT ;  /* 0x0000000224047892 */ /* 0x000fcc000f8efc3f */
[----:B-1----:R-:W-:-:S05]  /*362d0*/  IMAD.U32 R2, RZ, RZ, UR4 ;  /* 0x00000004ff027e24 */ /* 0x002fca000f8e00ff */
[----:B------:R-:W-:-:S13]  /*362e0*/  ISETP.NE.AND P0, PT, R2, 0x3, PT ;  /* 0x000000030200780c */ /* 0x000fda0003f05270 */
[----:B------:R-:W-:Y:S05]  /*362f0*/  @!P0 BRA `(.L_x_1737) ;  /* 0x0000000000048947 */ /* 0x000fea0003800000 */
[----:B------:R-:W-:Y:S01]  /*36300*/  BPT.TRAP 0x1 ;  /* 0x000000040000795c */ /* 0x000fe20000300000 */
.L_x_1737:
[----:B0-----:R-:W2:Y:S04]  /*36310*/  LDL R3, [R1+0x10] ;  /* 0x0000100001037983 */ /* 0x001ea80000100800 */
[----:B------:R-:W3:Y:S01]  /*36320*/  LDL.LU R7, [R1+0x18] ;  /* 0x0000180001077983 */ /* 0x000ee20000300800 */
[----:B------:R-:W-:-:S04]  /*36330*/  VIADD R2, R0, 0x29840 ;  /* 0x0002984000027836 */ /* 0x000fc80000000000 */
[C---:B--2---:R-:W-:Y:S02]  /*36340*/  IMAD R6, R3.reuse, 0x8, R2 ;  /* 0x0000000803067824 */ /* 0x044fe400078e0202 */
[----:B------:R-:W-:Y:S01]  /*36350*/  VIADD R3, R3, 0x1 ;  /* 0x0000000103037836 */ /* 0x000fe20000000000 */
[----:B---3--:R-:W-:-:S04]  /*36360*/  SHF.L.U32 R5, R7, 0x1f, RZ ;  /* 0x0000001f07057819 */ /* 0x008fc800000006ff */
[C---:B------:R-:W-:Y:S01]  /*36370*/  ISETP.NE.AND P2, PT, R3.reuse, 0x2, PT ;  /* 0x000000020300780c */ /* 0x040fe20003f45270 */
[----:B------:R-:W0:Y:S03]  /*36380*/  SYNCS.PHASECHK.TRANS64.TRYWAIT P1, [R6+URZ], R5 ;  /* 0x00000005060075a7 */ /* 0x000e26000802017f */
[----:B------:R-:W-:Y:S02]  /*36390*/  SEL R4, RZ, 0x1, P2 ;  /* 0x00000001ff047807 */ /* 0x000fe40001000000 */
[----:B------:R-:W-:Y:S02]  /*363a0*/  SEL R3, R3, RZ, P2 ;  /* 0x000000ff03037207 */ /* 0x000fe40001000000 */
[----:B------:R-:W-:-:S03]  /*363b0*/  LOP3.LUT R4, R7, R4, RZ, 0x3c, !PT ;  /* 0x0000000407047212 */ /* 0x000fc600078e3cff */
[----:B------:R-:W-:Y:S01]  /*363c0*/  IMAD R7, R3, 0x8, R2 ;  /* 0x0000000803077824 */ /* 0x000fe200078e0202 */
[----:B------:R-:W-:Y:S01]  /*363d0*/  SHF.L.U32 R2, R4, 0x1f, RZ ;  /* 0x0000001f04027819 */ /* 0x000fe200000006ff */
[----:B0-----:R-:W-:Y:S06]  /*363e0*/  @!P1 BRA `(.L_x_1738) ;  /* 0x0000004800f09947 */ /* 0x001fec0003800000 */
.L_x_1937:
[----:B------:R-:W1:Y:S02]  /*363f0*/  SYNCS.PHASECHK.TRANS64.TRYWAIT P1, [R7+URZ], R2 ;  /* 0x00000002070075a7 */ /* 0x000e64000802017f */
[----:B-1----:R-:W-:Y:S05]  /*36400*/  @!P1 BRA `(.L_x_1739) ;  /* 0x0000004800fc9947 */ /* 0x002fea0003800000 */
.L_x_1938:
[----:B------:R-:W-:Y:S05]  /*36410*/  @!P0 BRA `(.L_x_1740) ;  /* 0x0000000000048947 */ /* 0x000fea0003800000 */
[----:B------:R-:W-:Y:S01]  /*36420*/  BPT.TRAP 0x1 ;  /* 0x000000040000795c */ /* 0x000fe20000300000 */
.L_x_1740:
[----:B------:R-:W2:Y:S02]  /*36430*/  LDL.LU R4, [R1+0x10] ;  /* 0x0000100001047983 */ /* 0x000ea40000300800 */
[----:B--2---:R-:W-:-:S04]  /*36440*/  IMAD R4, R4, 0x8, R0 ;  /* 0x0000000804047824 */ /* 0x004fc800078e0200 */
[----:B------:R-:W2:Y:S02]  /*36450*/  SYNCS.PHASECHK.TRANS64.TRYWAIT P1, [R4+URZ+0x29860], R5 ;  /* 0x02986005040075a7 */ /* 0x000ea4000802017f */
[----:B--2---:R-:W-:Y:S05]  /*36460*/  @!P1 BRA `(.L_x_1741) ;  /* 0x0000004800f89947 */ /* 0x004fea0003800000 */
.L_x_1939:
[----:B------:R-:W-:Y:S05]  /*36470*/  @!P0 BRA `(.L_x_1742) ;  /* 0x0000000000048947 */ /* 0x000fea0003800000 */
[----:B------:R-:W-:Y:S01]  /*36480*/  BPT.TRAP 0x1 ;  /* 0x000000040000795c */ /* 0x000fe20000300000 */
.L_x_1742:
[----:B------:R-:W-:-:S04]  /*36490*/  IMAD R3, R3, 0x8, R0 ;  /* 0x0000000803037824 */ /* 0x000fc800078e0200 */
[----:B------:R-:W3:Y:S02]  /*364a0*/  SYNCS.PHASECHK.TRANS64.TRYWAIT P1, [R3+URZ+0x29860], R2 ;  /* 0x02986002030075a7 */ /* 0x000ee4000802017f */
[----:B---3--:R-:W-:Y:S05]  /*364b0*/  @!P1 BRA `(.L_x_1743) ;  /* 0x0000004800f89947 */ /* 0x008fea0003800000 */
.L_x_1940:
[----:B------:R-:W-:Y:S05]  /*364c0*/  @!P0 BRA `(.L_x_1744) ;  /* 0x0000000000048947 */ /* 0x000fea0003800000 */
[----:B------:R-:W-:Y:S01]  /*364d0*/  BPT.TRAP 0x1 ;  /* 0x000000040000795c */ /* 0x000fe20000300000 */
.L_x_1744:
[----:B------:R-:W4:Y:S02]  /*364e0*/  SYNCS.PHASECHK.TRANS64.TRYWAIT P0, [R4+URZ+0x29880], R5 ;  /* 0x02988005040075a7 */ /* 0x000f24000800017f */
[----:B----4-:R-:W-:Y:S05]  /*364f0*/  @!P0 BRA `(.L_x_1745) ;  /* 0x0000004800fc8947 */ /* 0x010fea0003800000 */
.L_x_1746:
[----:B------:R0:W0:Y:S02]  /*36500*/  SYNCS.PHASECHK.TRANS64.TRYWAIT P0, [R3+URZ+0x29880], R2 ;  /* 0x02988002030075a7 */ /* 0x000024000800017f */
[----:B0-----:R-:W-:Y:S05]  /*36510*/  @!P0 NANOSLEEP.SYNCS 0x989680 ;  /* 0x009896800000895d */ /* 0x001fea0003900000 */
[----:B------:R-:W0:Y:S02]  /*36520*/  @!P0 SYNCS.PHASECHK.TRANS64 P0, [R3+URZ+0x29880], R2 ;  /* 0x02988002030085a7 */ /* 0x000e24000800007f */
[----:B0-----:R-:W-:Y:S05]  /*36530*/  @!P0 BRA `(.L_x_1746) ;  /* 0xfffffffc00f08947 */ /* 0x001fea000383ffff */
.L_x_1316:
[----:B------:R-:W-:Y:S05]  /*36540*/  BSYNC B8 ;  /* 0x0000000000087941 */ /* 0x000fea0003800000 */
.L_x_1313:
[----:B------:R-:W-:Y:S05]  /*36550*/  EXIT ;  /* 0x000000000000794d */ /* 0x000fea0003800000 */
.L_x_1344:
[----:B--2---:R2:W3:Y:S02]  /*36560*/  SYNCS.PHASECHK.TRANS64.TRYWAIT P5, [R97+URZ+0x29890], R98 ;  /* 0x02989062610075a7 */ /* 0x0044e400080a017f */
[----:B---3--:R-:W-:Y:S05]  /*36570*/  @!P5 NANOSLEEP.SYNCS 0x989680 ;  /* 0x009896800000d95d */ /* 0x008fea0003900000 */
[----:B------:R-:W3:Y:S02]  /*36580*/  @!P5 SYNCS.PHASECHK.TRANS64 P5, [R97+URZ+0x29890], R98 ;  /* 0x029890626100d5a7 */ /* 0x000ee400080a007f */
[----:B---3--:R-:W-:Y:S05]  /*36590*/  @!P5 BRA `(.L_x_1344) ;  /* 0xfffffffc00f0d947 */ /* 0x008fea000383ffff */
[----:B------:R-:W-:Y:S05]  /*365a0*/  BRA `(.L_x_1747) ;  /* 0xfffffcd400507947 */ /* 0x000fea000383ffff */
.L_x_1398:
[----:B--2---:R2:W4:Y:S02]  /*365b0*/  SYNCS.PHASECHK.TRANS64.TRYWAIT P5, [R97+URZ+0x29890], R98 ;  /* 0x02989062610075a7 */ /* 0x00452400080a017f */
[----:B----4-:R-:W-:Y:S05]  /*365c0*/  @!P5 NANOSLEEP.SYNCS 0x989680 ;  /* 0x009896800000d95d */ /* 0x010fea0003900000 */
[----:B------:R-:W4:Y:S02]  /*365d0*/  @!P5 SYNCS.PHASECHK.TRANS64 P5, [R97+URZ+0x29890], R98 ;  /* 0x029890626100d5a7 */ /* 0x000f2400080a007f */
[----:B----4-:R-:W-:Y:S05]  /*365e0*/  @!P5 BRA `(.L_x_1398) ;  /* 0xfffffffc00f0d947 */ /* 0x010fea000383ffff */
[----:B------:R-:W-:Y:S05]  /*365f0*/  BRA `(.L_x_1748) ;  /* 0xfffffd3000907947 */ /* 0x000fea000383ffff */
.L_x_1423:
[----:B0-----:R0:W1:Y:S02]  /*36600*/  SYNCS.PHASECHK.TRANS64.TRYWAIT P2, [R97+URZ+0x29890], R98 ;  /* 0x02989062610075a7 */ /* 0x001064000804017f */
[----:B-1----:R-:W-:Y:S05]  /*36610*/  @!P2 NANOSLEEP.SYNCS 0x989680 ;  /* 0x009896800000a95d */ /* 0x002fea0003900000 */
[----:B------:R-:W1:Y:S02]  /*36620*/  @!P2 SYNCS.PHASECHK.TRANS64 P2, [R97+URZ+0x29890], R98 ;  /* 0x029890626100a5a7 */ /* 0x000e64000804007f */
[----:B-1----:R-:W-:Y:S05]  /*36630*/  @!P2 BRA `(.L_x_1423) ;  /* 0xfffffffc00f0a947 */ /* 0x002fea000383ffff */
[----:B------:R-:W-:Y:S05]  /*36640*/  BRA `(.L_x_1749) ;  /* 0xfffffd90003c7947 */ /* 0x000fea000383ffff */
.L_x_1429:
[----:B-1----:R1:W2:Y:S02]  /*36650*/  SYNCS.PHASECHK.TRANS64.TRYWAIT P1, [R97+URZ+0x298b0], R98 ;  /* 0x0298b062610075a7 */ /* 0x0022a4000802017f */
[----:B--2---:R-:W-:Y:S05]  /*36660*/  @!P1 NANOSLEEP.SYNCS 0x989680 ;  /* 0x009896800000995d */ /* 0x004fea0003900000 */
[----:B------:R-:W2:Y:S02]  /*36670*/  @!P1 SYNCS.PHASECHK.TRANS64 P1, [R97+URZ+0x298b0], R98 ;  /* 0x0298b062610095a7 */ /* 0x000ea4000802007f */
[----:B--2---:R-:W-:Y:S05]  /*36680*/  @!P1 BRA `(.L_x_1429) ;  /* 0xfffffffc00f09947 */ /* 0x004fea000383ffff */
[----:B------:R-:W-:Y:S05]  /*36690*/  BRA `(.L_x_1750) ;  /* 0xfffffd94003c7947 */ /* 0x000fea000383ffff */
.L_x_1447:
[----:B------:R-:W0:Y:S01]  /*366a0*/  S2R R4, SR_TID.X ;  /* 0x0000000000047919 */ /* 0x000e220000002100 */
[----:B------:R-:W-:Y:S01]  /*366b0*/  BSSY B0, `(.L_x_1751) ;  /* 0x000000d000007945 */ /* 0x000fe20003800000 */
[----:B------:R-:W-:Y:S02]  /*366c0*/  IMAD.MOV.U32 R12, RZ, RZ, RZ ;  /* 0x000000ffff0c7224 */ /* 0x000fe400078e00ff */
[----:B------:R-:W-:Y:S02]  /*366d0*/  IMAD.MOV.U32 R11, RZ, RZ, 0x1f ;  /* 0x0000001fff0b7424 */ /* 0x000fe400078e00ff */
[----:B------:R-:W-:Y:S02]  /*366e0*/  IMAD.MOV.U32 R15, RZ, RZ, -0x1 ;  /* 0xffffffffff0f7424 */ /* 0x000fe400078e00ff */
[C---:B0-----:R-:W-:Y:S02]  /*366f0*/  VIADD R5, R4.reuse, 0xffffff80 ;  /* 0xffffff8004057836 */ /* 0x041fe40000000000 */
[----:B------:R-:W-:-:S05]  /*36700*/  VIADD R4, R4, 0xffffff80 ;  /* 0xffffff8004047836 */ /* 0x000fca0000000000 */
[----:B------:R-:W-:-:S04]  /*36710*/  SHF.R.S32.HI R4, RZ, 0x1f, R4 ;  /* 0x0000001fff047819 */ /* 0x000fc80000011404 */
[----:B------:R-:W-:-:S04]  /*36720*/  LEA.HI R4, R4, R5, RZ, 0x7 ;  /* 0x0000000504047211 */ /* 0x000fc800078f38ff */
[----:B------:R-:W-:-:S05]  /*36730*/  SHF.R.S32.HI R4, RZ, 0x7, R4 ;  /* 0x00000007ff047819 */ /* 0x000fca0000011404 */
[----:B------:R-:W-:-:S07]  /*36740*/  IMAD.MOV.U32 R13, RZ, RZ, R4 ;  /* 0x000000ffff0d7224 */ /* 0x000fce00078e0004 */
[----:B----45:R-:W-:Y:S05]  /*36750*/  WARPSYNC.COLLECTIVE R15, `(.L_x_1752) ;  /* 0x000000000f087348 */ /* 0x030fea0003c00000 */
[----:B------:R0:W1:Y:S02]  /*36760*/  SHFL.IDX P6, R14, R13, R12, R11 ;  /* 0x0000000c0d0e7389 */ /* 0x00006400000c000b */
[----:B01--45:R-:W-:Y:S01]  /*36770*/  ENDCOLLECTIVE ;  /* 0x000000000000791b */ /* 0x033fe20003800000 */
.L_x_1752:
[----:B------:R-:W-:Y:S05]  /*36780*/  BSYNC B0 ;  /* 0x0000000000007941 */ /* 0x000fea0003800000 */
.L_x_1751:
[----:B------:R-:W-:Y:S01]  /*36790*/  IMAD.MOV.U32 R196, RZ, RZ, R14 ;  /* 0x000000ffffc47224 */ /* 0x000fe200078e000e */
[----:B------:R-:W-:Y:S06]  /*367a0*/  BRA `(.L_x_1753) ;  /* 0xfffffda400407947 */ /* 0x000fec000383ffff */
.L_x_1457:
[----:B------:R-:W-:Y:S01]  /*367b0*/  BSSY B1, `(.L_x_1754) ;  /* 0x0000007000017945 */ /* 0x000fe20003800000 */
[----:B------:R-:W-:Y:S02]  /*367c0*/  IMAD.MOV.U32 R12, RZ, RZ, RZ ;  /* 0x000000ffff0c7224 */ /* 0x000fe400078e00ff */
[----:B------:R-:W-:Y:S02]  /*367d0*/  IMAD.MOV.U32 R11, RZ, RZ, 0x1e1f ;  /* 0x00001e1fff0b7424 */ /* 0x000fe400078e00ff */
[----:B------:R-:W-:-:S07]  /*367e0*/  IMAD.MOV.U32 R15, RZ, RZ, -0x1 ;  /* 0xffffffffff0f7424 */ /* 0x000fce00078e00ff */
[----:B----4-:R-:W-:Y:S05]  /*367f0*/  WARPSYNC.COLLECTIVE R15, `(.L_x_1755) ;  /* 0x000000000f087348 */ /* 0x010fea0003c00000 */
[----:B------:R0:W1:Y:S02]  /*36800*/  SHFL.IDX P6, R14, R13, R12, R11 ;  /* 0x0000000c0d0e7389 */ /* 0x00006400000c000b */
[----:B01--4-:R-:W-:Y:S01]  /*36810*/  ENDCOLLECTIVE ;  /* 0x000000000000791b */ /* 0x013fe20003800000 */
.L_x_1755:
[----:B------:R-:W-:Y:S05]  /*36820*/  BSYNC B1 ;  /* 0x0000000000017941 */ /* 0x000fea0003800000 */
.L_x_1754:
[----:B------:R-:W-:Y:S02]  /*36830*/  IMAD.MOV.U32 R13, RZ, RZ, R3 ;  /* 0x000000ffff0d7224 */ /* 0x000fe400078e0003 */
[----:B------:R-:W-:Y:S02]  /*36840*/  IMAD.MOV.U32 R12, RZ, RZ, RZ ;  /* 0x000000ffff0c7224 */ /* 0x000fe400078e00ff */
[----:B------:R-:W-:Y:S02]  /*36850*/  IMAD.MOV.U32 R11, RZ, RZ, 0x1e1f ;  /* 0x00001e1fff0b7424 */ /* 0x000fe400078e00ff */
[----:B------:R-:W-:Y:S02]  /*36860*/  IMAD.MOV.U32 R15, RZ, RZ, -0x1 ;  /* 0xffffffffff0f7424 */ /* 0x000fe400078e00ff */
[----:B------:R-:W-:-:S07]  /*36870*/  IMAD.MOV.U32 R0, RZ, RZ, R14 ;  /* 0x000000ffff007224 */ /* 0x000fce00078e000e */
[----:B------:R-:W-:Y:S05]  /*36880*/  WARPSYNC.COLLECTIVE R15, `(.L_x_1756) ;  /* 0x000000000f087348 */ /* 0x000fea0003c00000 */
[----:B------:R0:W1:Y:S02]  /*36890*/  SHFL.IDX P6, R14, R13, R12, R11 ;  /* 0x0000000c0d0e7389 */ /* 0x00006400000c000b */
[----:B01----:R-:W-:Y:S01]  /*368a0*/  ENDCOLLECTIVE ;  /* 0x000000000000791b */ /* 0x003fe20003800000 */
.L_x_1756:
[----:B------:R-:W-:Y:S02]  /*368b0*/  IMAD.MOV.U32 R13, RZ, RZ, R4 ;  /* 0x000000ffff0d7224 */ /* 0x000fe400078e0004 */
[----:B------:R-:W-:-:S07]  /*368c0*/  IMAD.MOV.U32 R3, RZ, RZ, R14 ;  /* 0x000000ffff037224 */ /* 0x000fce00078e000e */
[----:B------:R-:W-:Y:S05]  /*368d0*/  WARPSYNC.COLLECTIVE R15, `(.L_x_1757) ;  /* 0x000000000f087348 */ /* 0x000fea0003c00000 */
[----:B------:R0:W1:Y:S02]  /*368e0*/  SHFL.IDX P6, R14, R13, R12, R11 ;  /* 0x0000000c0d0e7389 */ /* 0x00006400000c000b */
[----:B01----:R-:W-:Y:S01]  /*368f0*/  ENDCOLLECTIVE ;  /* 0x000000000000791b */ /* 0x003fe20003800000 */
.L_x_1757:
[----:B------:R-:W-:Y:S02]  /*36900*/  IMAD.MOV.U32 R13, RZ, RZ, R5 ;  /* 0x000000ffff0d7224 */ /* 0x000fe400078e0005 */
[----:B------:R-:W-:-:S07]  /*36910*/  IMAD.MOV.U32 R4, RZ, RZ, R14 ;  /* 0x000000ffff047224 */ /* 0x000fce00078e000e */
[----:B------:R-:W-:Y:S05]  /*36920*/  WARPSYNC.COLLECTIVE R15, `(.L_x_1758) ;  /* 0x000000000f087348 */ /* 0x000fea0003c00000 */
[----:B------:R0:W1:Y:S02]  /*36930*/  SHFL.IDX P6, R14, R13, R12, R11 ;  /* 0x0000000c0d0e7389 */ /* 0x00006400000c000b */
[----:B01----:R-:W-:Y:S01]  /*36940*/  ENDCOLLECTIVE ;  /* 0x000000000000791b */ /* 0x003fe20003800000 */
.L_x_1758:
[----:B------:R-:W-:Y:S05]  /*36950*/  BRA `(.L_x_1759) ;  /* 0xfffffda800907947 */ /* 0x000fea000383ffff */
.L_x_1461:
[----:B--2---:R2:W0:Y:S02]  /*36960*/  SYNCS.PHASECHK.TRANS64.TRYWAIT P0, [R16+URZ+0x29800], R5 ;  /* 0x02980005100075a7 */ /* 0x004424000800017f */
[----:B0-----:R-:W-:Y:S05]  /*36970*/  @!P0 NANOSLEEP.SYNCS 0x989680 ;  /* 0x009896800000895d */ /* 0x001fea0003900000 */
[----:B------:R-:W0:Y:S02]  /*36980*/  @!P0 SYNCS.PHASECHK.TRANS64 P0, [R16+URZ+0x29800], R5 ;  /* 0x02980005100085a7 */ /* 0x000e24000800007f */
[----:B0-----:R-:W-:Y:S05]  /*36990*/  @!P0 BRA `(.L_x_1461) ;  /* 0xfffffffc00f08947 */ /* 0x001fea000383ffff */
[----:B------:R-:W-:Y:S05]  /*369a0*/  BRA `(.L_x_1760) ;  /* 0xfffffdac00dc7947 */ /* 0x000fea000383ffff */
.L_x_1473:
[----:B------:R-:W-:Y:S01]  /*369b0*/  BSSY B1, `(.L_x_1761) ;  /* 0x0000007000017945 */ /* 0x000fe20003800000 */
[----:B------:R-:W-:Y:S02]  /*369c0*/  IMAD.MOV.U32 R12, RZ, RZ, RZ ;  /* 0x000000ffff0c7224 */ /* 0x000fe400078e00ff */
[----:B------:R-:W-:Y:S02]  /*369d0*/  IMAD.MOV.U32 R11, RZ, RZ, 0x1e1f ;  /* 0x00001e1fff0b7424 */ /* 0x000fe400078e00ff */
[----:B------:R-:W-:-:S07]  /*369e0*/  IMAD.MOV.U32 R15, RZ, RZ, -0x1 ;  /* 0xffffffffff0f7424 */ /* 0x000fce00078e00ff */
[----:B----4-:R-:W-:Y:S05]  /*369f0*/  WARPSYNC.COLLECTIVE R15, `(.L_x_1762) ;  /* 0x000000000f087348 */ /* 0x010fea0003c00000 */
[----:B------:R0:W1:Y:S02]  /*36a00*/  SHFL.IDX P6, R14, R13, R12, R11 ;  /* 0x0000000c0d0e7389 */ /* 0x00006400000c000b */
[----:B01--4-:R-:W-:Y:S01]  /*36a10*/  ENDCOLLECTIVE ;  /* 0x000000000000791b */ /* 0x013fe20003800000 */
.L_x_1762:
[----:B------:R-:W-:Y:S05]  /*36a20*/  BSYNC B1 ;  /* 0x0000000000017941 */ /* 0x000fea0003800000 */
.L_x_1761:
        /* <DEDUP_REMOVED lines=8> */
.L_x_1763:
[----:B------:R-:W-:Y:S02]  /*36ab0*/  IMAD.MOV.U32 R13, RZ, RZ, R20 ;  /* 0x000000ffff0d7224 */ /* 0x000fe400078e0014 */
[----:B------:R-:W-:-:S07]  /*36ac0*/  IMAD.MOV.U32 R3, RZ, RZ, R14 ;  /* 0x000000ffff037224 */ /* 0x000fce00078e000e */
[----:B------:R-:W-:Y:S05]  /*36ad0*/  WARPSYNC.COLLECTIVE R15, `(.L_x_1764) ;  /* 0x000000000f087348 */ /* 0x000fea0003c00000 */
[----:B------:R0:W1:Y:S02]  /*36ae0*/  SHFL.IDX P6, R14, R13, R12, R11 ;  /* 0x0000000c0d0e7389 */ /* 0x00006400000c000b */
[----:B01----:R-:W-:Y:S01]  /*36af0*/  ENDCOLLECTIVE ;  /* 0x000000000000791b */ /* 0x003fe20003800000 */
.L_x_1764:
[----:B------:R-:W-:Y:S02]  /*36b00*/  IMAD.MOV.U32 R13, RZ, RZ, R21 ;  /* 0x000000ffff0d7224 */ /* 0x000fe400078e0015 */
[----:B------:R-:W-:-:S07]  /*36b10*/  IMAD.MOV.U32 R20, RZ, RZ, R14 ;  /* 0x000000ffff147224 */ /* 0x000fce00078e000e */
[----:B------:R-:W-:Y:S05]  /*36b20*/  WARPSYNC.COLLECTIVE R15, `(.L_x_1765) ;  /* 0x000000000f087348 */ /* 0x000fea0003c00000 */
[----:B------:R0:W1:Y:S02]  /*36b30*/  SHFL.IDX P6, R14, R13, R12, R11 ;  /* 0x0000000c0d0e7389 */ /* 0x00006400000c000b */
[----:B01----:R-:W-:Y:S01]  /*36b40*/  ENDCOLLECTIVE ;  /* 0x000000000000791b */ /* 0x003fe20003800000 */
.L_x_1765:
[----:B------:R-:W-:Y:S01]  /*36b50*/  IMAD.MOV.U32 R21, RZ, RZ, R14 ;  /* 0x000000ffff157224 */ /* 0x000fe200078e000e */
[----:B------:R-:W-:Y:S06]  /*36b60*/  BRA `(.L_x_1766) ;  /* 0xfffffddc00987947 */ /* 0x000fec000383ffff */
.L_x_1477:
[----:B--2---:R2:W0:Y:S02]  /*36b70*/  SYNCS.PHASECHK.TRANS64.TRYWAIT P0, [R16+URZ+0x29800], R21 ;  /* 0x02980015100075a7 */ /* 0x004424000800017f */
[----:B0-----:R-:W-:Y:S05]  /*36b80*/  @!P0 NANOSLEEP.SYNCS 0x989680 ;  /* 0x009896800000895d */ /* 0x001fea0003900000 */
[----:B------:R-:W0:Y:S02]  /*36b90*/  @!P0 SYNCS.PHASECHK.TRANS64 P0, [R16+URZ+0x29800], R21 ;  /* 0x02980015100085a7 */ /* 0x000e24000800007f */
[----:B0-----:R-:W-:Y:S05]  /*36ba0*/  @!P0 BRA `(.L_x_1477) ;  /* 0xfffffffc00f08947 */ /* 0x001fea000383ffff */
[----:B------:R-:W-:Y:S05]  /*36bb0*/  BRA `(.L_x_1767) ;  /* 0xfffffde000947947 */ /* 0x000fea000383ffff */
.L_x_1485:
[----:B-1----:R1:W2:Y:S02]  /*36bc0*/  SYNCS.PHASECHK.TRANS64.TRYWAIT P1, [R7+URZ+0x29830], R0 ;  /* 0x02983000070075a7 */ /* 0x0022a4000802017f */
[----:B--2---:R-:W-:Y:S05]  /*36bd0*/  @!P1 NANOSLEEP.SYNCS 0x989680 ;  /* 0x009896800000995d */ /* 0x004fea0003900000 */
[----:B------:R-:W2:Y:S02]  /*36be0*/  @!P1 SYNCS.PHASECHK.TRANS64 P1, [R7+URZ+0x29830], R0 ;  /* 0x02983000070095a7 */ /* 0x000ea4000802007f */
[----:B--2---:R-:W-:Y:S05]  /*36bf0*/  @!P1 BRA `(.L_x_1485) ;  /* 0xfffffffc00f09947 */ /* 0x004fea000383ffff */
[----:B------:R-:W-:Y:S05]  /*36c00*/  BRA `(.L_x_1484) ;  /* 0xfffffe1000d47947 */ /* 0x000fea000383ffff */
.L_x_1503:
[----:B-1----:R1:W2:Y:S02]  /*36c10*/  SYNCS.PHASECHK.TRANS64.TRYWAIT P2, [R12+URZ+0x29830], R7 ;  /* 0x029830070c0075a7 */ /* 0x0022a4000804017f */
[----:B--2---:R-:W-:Y:S05]  /*36c20*/  @!P2 NANOSLEEP.SYNCS 0x989680 ;  /* 0x009896800000a95d */ /* 0x004fea0003900000 */
[----:B------:R-:W2:Y:S02]  /*36c30*/  @!P2 SYNCS.PHASECHK.TRANS64 P2, [R12+URZ+0x29830], R7 ;  /* 0x029830070c00a5a7 */ /* 0x000ea4000804007f */
[----:B--2---:R-:W-:Y:S05]  /*36c40*/  @!P2 BRA `(.L_x_1503) ;  /* 0xfffffffc00f0a947 */ /* 0x004fea000383ffff */
[----:B------:R-:W-:Y:S05]  /*36c50*/  BRA `(.L_x_1502) ;  /* 0xfffffe5c00447947 */ /* 0x000fea000383ffff */
.L_x_1507:
[----:B-1----:R1:W2:Y:S02]  /*36c60*/  SYNCS.PHASECHK.TRANS64.TRYWAIT P1, [R12+URZ+0x29850], R7 ;  /* 0x029850070c0075a7 */ /* 0x0022a4000802017f */
[----:B--2---:R-:W-:Y:S05]  /*36c70*/  @!P1 NANOSLEEP.SYNCS 0x989680 ;  /* 0x009896800000995d */ /* 0x004fea0003900000 */
[----:B------:R-:W2:Y:S02]  /*36c80*/  @!P1 SYNCS.PHASECHK.TRANS64 P1, [R12+URZ+0x29850], R7 ;  /* 0x029850070c0095a7 */ /* 0x000ea4000802007f */
[----:B--2---:R-:W-:Y:S05]  /*36c90*/  @!P1 BRA `(.L_x_1507) ;  /* 0xfffffffc00f09947 */ /* 0x004fea000383ffff */
[----:B------:R-:W-:Y:S05]  /*36ca0*/  BRA `(.L_x_1504) ;  /* 0xfffffe6c00787947 */ /* 0x000fea000383ffff */
.L_x_1527:
[----:B-1----:R1:W2:Y:S02]  /*36cb0*/  SYNCS.PHASECHK.TRANS64.TRYWAIT P2, [R3+URZ+0x29830], R0 ;  /* 0x02983000030075a7 */ /* 0x0022a4000804017f */
[----:B--2---:R-:W-:Y:S05]  /*36cc0*/  @!P2 NANOSLEEP.SYNCS 0x989680 ;  /* 0x009896800000a95d */ /* 0x004fea0003900000 */
[----:B------:R-:W2:Y:S02]  /*36cd0*/  @!P2 SYNCS.PHASECHK.TRANS64 P2, [R3+URZ+0x29830], R0 ;  /* 0x029830000300a5a7 */ /* 0x000ea4000804007f */
[----:B--2---:R-:W-:Y:S05]  /*36ce0*/  @!P2 BRA `(.L_x_1527) ;  /* 0xfffffffc00f0a947 */ /* 0x004fea000383ffff */
[----:B------:R-:W-:Y:S05]  /*36cf0*/  BRA `(.L_x_1526) ;  /* 0xfffffeac007c7947 */ /* 0x000fea000383ffff */
.L_x_1531:
[----:B-1----:R1:W2:Y:S02]  /*36d00*/  SYNCS.PHASECHK.TRANS64.TRYWAIT P1, [R3+URZ+0x29850], R0 ;  /* 0x02985000030075a7 */ /* 0x0022a4000802017f */
[----:B--2---:R-:W-:Y:S05]  /*36d10*/  @!P1 NANOSLEEP.SYNCS 0x989680 ;  /* 0x009896800000995d */ /* 0x004fea0003900000 */
[----:B------:R-:W2:Y:S02]  /*36d20*/  @!P1 SYNCS.PHASECHK.TRANS64 P1, [R3+URZ+0x29850], R0 ;  /* 0x02985000030095a7 */ /* 0x000ea4000802007f */
[----:B--2---:R-:W-:Y:S05]  /*36d30*/  @!P1 BRA `(.L_x_1531) ;  /* 0xfffffffc00f09947 */ /* 0x004fea000383ffff */
[----:B------:R-:W-:Y:S05]  /*36d40*/  BRA `(.L_x_1528) ;  /* 0xfffffebc00bc7947 */ /* 0x000fea000383ffff */
.L_x_1539:
[----:B-1----:R1:W2:Y:S02]  /*36d50*/  SYNCS.PHASECHK.TRANS64.TRYWAIT P2, [R3+URZ+0x29830], R0 ;  /* 0x02983000030075a7 */ /* 0x0022a4000804017f */
[----:B--2---:R-:W-:Y:S05]  /*36d60*/  @!P2 NANOSLEEP.SYNCS 0x989680 ;  /* 0x009896800000a95d */ /* 0x004fea0003900000 */
[----:B------:R-:W2:Y:S02]  /*36d70*/  @!P2 SYNCS.PHASECHK.TRANS64 P2, [R3+URZ+0x29830], R0 ;  /* 0x029830000300a5a7 */ /* 0x000ea4000804007f */
[----:B--2---:R-:W-:Y:S05]  /*36d80*/  @!P2 BRA `(.L_x_1539) ;  /* 0xfffffffc00f0a947 */ /* 0x004fea000383ffff */
[----:B------:R-:W-:Y:S05]  /*36d90*/  BRA `(.L_x_1538) ;  /* 0xfffffedc00f07947 */ /* 0x000fea000383ffff */
.L_x_1543:
[----:B-1----:R1:W2:Y:S02]  /*36da0*/  SYNCS.PHASECHK.TRANS64.TRYWAIT P1, [R3+URZ+0x29850], R0 ;  /* 0x02985000030075a7 */ /* 0x0022a4000802017f */
[----:B--2---:R-:W-:Y:S05]  /*36db0*/  @!P1 NANOSLEEP.SYNCS 0x989680 ;  /* 0x009896800000995d */ /* 0x004fea0003900000 */
[----:B------:R-:W2:Y:S02]  /*36dc0*/  @!P1 SYNCS.PHASECHK.TRANS64 P1, [R3+URZ+0x29850], R0 ;  /* 0x02985000030095a7 */ /* 0x000ea4000802007f */
[----:B--2---:R-:W-:Y:S05]  /*36dd0*/  @!P1 BRA `(.L_x_1543) ;  /* 0xfffffffc00f09947 */ /* 0x004fea000383ffff */
[----:B------:R-:W-:Y:S05]  /*36de0*/  BRA `(.L_x_1540) ;  /* 0xfffffef000307947 */ /* 0x000fea000383ffff */
.L_x_1557:
[----:B-1----:R1:W2:Y:S02]  /*36df0*/  SYNCS.PHASECHK.TRANS64.TRYWAIT P0, [R15+URZ+0x29850], R4 ;  /* 0x029850040f0075a7 */ /* 0x0022a4000800017f */
[----:B--2---:R-:W-:Y:S05]  /*36e00*/  @!P0 NANOSLEEP.SYNCS 0x989680 ;  /* 0x009896800000895d */ /* 0x004fea0003900000 */
[----:B------:R-:W2:Y:S02]  /*36e10*/  @!P0 SYNCS.PHASECHK.TRANS64 P0, [R15+URZ+0x29850], R4 ;  /* 0x029850040f0085a7 */ /* 0x000ea4000800007f */
[----:B--2---:R-:W-:Y:S05]  /*36e20*/  @!P0 BRA `(.L_x_1557) ;  /* 0xfffffffc00f08947 */ /* 0x004fea000383ffff */
[----:B------:R-:W-:Y:S05]  /*36e30*/  BRA `(.L_x_1556) ;  /* 0xffffff2c00607947 */ /* 0x000fea000383ffff */
.L_x_1561:
[----:B------:R-:W-:Y:S01]  /*36e40*/  SEL R104, R44, R69, P0 ;  /* 0x000000452c687207 */ /* 0x000fe20000000000 */
[----:B------:R-:W-:Y:S01]  /*36e50*/  IMAD.MOV.U32 R11, RZ, RZ, 0x1c1f ;  /* 0x00001c1fff0b7424 */ /* 0x000fe200078e00ff */
[----:B------:R-:W-:Y:S01]  /*36e60*/  SEL R46, R69, R44, P0 ;  /* 0x0000002c452e7207 */ /* 0x000fe20000000000 */
[----:B------:R-:W-:Y:S01]  /*36e70*/  IMAD.MOV.U32 R15, RZ, RZ, -0x1 ;  /* 0xffffffffff0f7424 */ /* 0x000fe200078e00ff */
[----:B------:R-:W-:Y:S02]  /*36e80*/  SEL R100, R56, R57, P0 ;  /* 0x0000003938647207 */ /* 0x000fe40000000000 */
[----:B------:R-:W-:Y:S02]  /*36e90*/  SEL R38, R57, R56, P0 ;  /* 0x0000003839267207 */ /* 0x000fe40000000000 */
[----:B------:R-:W-:Y:S02]  /*36ea0*/  SEL R106, R72, R73, P0 ;  /* 0x00000049486a7207 */ /* 0x000fe40000000000 */
[----:B------:R-:W-:-:S02]  /*36eb0*/  SEL R44, R73, R72, P0 ;  /* 0x00000048492c7207 */ /* 0x000fc40000000000 */
[----:B------:R-:W-:Y:S02]  /*36ec0*/  SEL R72, R12, R55, P0 ;  /* 0x000000370c487207 */ /* 0x000fe40000000000 */
[----:B------:R-:W-:Y:S01]  /*36ed0*/  SEL R56, R55, R12, P0 ;  /* 0x0000000c37387207 */ /* 0x000fe20000000000 */
[----:B-----5:R-:W-:Y:S01]  /*36ee0*/  IMAD.MOV.U32 R12, RZ, RZ, R7 ;  /* 0x000000ffff0c7224 */ /* 0x020fe200078e0007 */
[----:B------:R-:W-:Y:S02]  /*36ef0*/  LOP3.LUT R5, R7, 0x2, RZ, 0x3c, !PT ;  /* 0x0000000207057812 */ /* 0x000fe400078e3cff */
[----:B------:R-:W-:-:S07]  /*36f00*/  SEL R138, R105, R90, P0 ;  /* 0x0000005a698a7207 */ /* 0x000fce0000000000 */
[----:B-12---:R-:W-:Y:S05]  /*36f10*/  WARPSYNC.COLLECTIVE R15, `(.L_x_1768) ;  /* 0x000000000f087348 */ /* 0x006fea0003c00000 */
[----:B------:R0:W3:Y:S02]  /*36f20*/  SHFL.IDX P6, R14, R13, R12, R11 ;  /* 0x0000000c0d0e7389 */ /* 0x0000e400000c000b */
[----:B0123--:R-:W-:Y:S01]  /*36f30*/  ENDCOLLECTIVE ;  /* 0x000000000000791b */ /* 0x00ffe20003800000 */
.L_x_1768:
        /* <DEDUP_REMOVED lines=18> */
.L_x_1769:
        /* <DEDUP_REMOVED lines=8> */
[----:B------:R-:W-:Y:S01]  /*370e0*/  SEL R128, R41, R108, P0 ;  /* 0x0000006c29807207 */ /* 0x000fe20000000000 */
[----:B------:R-:W-:Y:S01]  /*370f0*/  IMAD.MOV.U32 R12, RZ, RZ, R5 ;  /* 0x000000ffff0c7224 */ /* 0x000fe200078e0005 */
        /* <DEDUP_REMOVED lines=9> */
.L_x_1770:
        /* <DEDUP_REMOVED lines=18> */
.L_x_1771:
        /* <DEDUP_REMOVED lines=19> */
.L_x_1772:
[----:B------:R-:W-:Y:S01]  /*373e0*/  SEL R21, R2, R21, P0 ;  /* 0x0000001502157207 */ /* 0x000fe20000000000 */
[----:B------:R-:W-:Y:S02]  /*373f0*/  IMAD.MOV.U32 R13, RZ, RZ, R136 ;  /* 0x000000ffff0d7224 */ /* 0x000fe400078e0088 */
[----:B------:R-:W-:-:S07]  /*37400*/  IMAD.MOV.U32 R25, RZ, RZ, R14 ;  /* 0x000000ffff197224 */ /* 0x000fce00078e000e */
[----:B------:R-:W-:Y:S05]  /*37410*/  WARPSYNC.COLLECTIVE R15, `(.L_x_1773) ;  /* 0x000000000f087348 */ /* 0x000fea0003c00000 */
[----:B------:R0:W1:Y:S02]  /*37420*/  SHFL.IDX P6, R14, R13, R12, R11 ;  /* 0x0000000c0d0e7389 */ /* 0x00006400000c000b */
[----:B01----:R-:W-:Y:S01]  /*37430*/  ENDCOLLECTIVE ;  /* 0x000000000000791b */ /* 0x003fe20003800000 */
.L_x_1773:
[----:B------:R-:W-:Y:S02]  /*37440*/  IMAD.MOV.U32 R13, RZ, RZ, R90 ;  /* 0x000000ffff0d7224 */ /* 0x000fe400078e005a */
[----:B------:R-:W-:Y:S02]  /*37450*/  IMAD.MOV.U32 R12, RZ, RZ, R5 ;  /* 0x000000ffff0c7224 */ /* 0x000fe400078e0005 */
[----:B------:R-:W-:-:S07]  /*37460*/  IMAD.MOV.U32 R27, RZ, RZ, R14 ;  /* 0x000000ffff1b7224 */ /* 0x000fce00078e000e */
[----:B------:R-:W-:Y:S05]  /*37470*/  WARPSYNC.COLLECTIVE R15, `(.L_x_1774) ;  /* 0x000000000f087348 */ /* 0x000fea0003c00000 */
[----:B------:R0:W1:Y:S02]  /*37480*/  SHFL.IDX P6, R14, R13, R12, R11 ;  /* 0x0000000c0d0e7389 */ /* 0x00006400000c000b */
[----:B01----:R-:W-:Y:S01]  /*37490*/  ENDCOLLECTIVE ;  /* 0x000000000000791b */ /* 0x003fe20003800000 */
.L_x_1774:
[----:B------:R-:W-:Y:S02]  /*374a0*/  IMAD.MOV.U32 R13, RZ, RZ, R80 ;  /* 0x000000ffff0d7224 */ /* 0x000fe400078e0050 */
[----:B------:R-:W-:-:S07]  /*374b0*/  IMAD.MOV.U32 R90, RZ, RZ, R14 ;  /* 0x000000ffff5a7224 */ /* 0x000fce00078e000e */
[----:B------:R-:W-:Y:S05]  /*374c0*/  WARPSYNC.COLLECTIVE R15, `(.L_x_1775) ;  /* 0x000000000f087348 */ /* 0x000fea0003c00000 */
[----:B------:R0:W1:Y:S02]  /*374d0*/  SHFL.IDX P6, R14, R13, R12, R11 ;  /* 0x0000000c0d0e7389 */ /* 0x00006400000c000b */
[----:B01----:R-:W-:Y:S01]  /*374e0*/  ENDCOLLECTIVE ;  /* 0x000000000000791b */ /* 0x003fe20003800000 */
.L_x_1775:
[----:B------:R-:W-:Y:S02]  /*374f0*/  SEL R121, R25, R90, P0 ;  /* 0x0000005a19797207 */ /* 0x000fe40000000000 */
[----:B------:R-:W-:Y:S01]  /*37500*/  SEL R91, R90, R25, P0 ;  /* 0x000000195a5b7207 */ /* 0x000fe20000000000 */
[----:B------:R-:W-:Y:S02]  /*37510*/  IMAD.MOV.U32 R13, RZ, RZ, R134 ;  /* 0x000000ffff0d7224 */ /* 0x000fe400078e0086 */
[----:B------:R-:W-:Y:S02]  /*37520*/  IMAD.MOV.U32 R12, RZ, RZ, R7 ;  /* 0x000000ffff0c7224 */ /* 0x000fe400078e0007 */
[----:B------:R-:W-:-:S07]  /*37530*/  IMAD.MOV.U32 R80, RZ, RZ, R14 ;  /* 0x000000ffff507224 */ /* 0x000fce00078e000e */
[----:B------:R-:W-:Y:S05]  /*37540*/  WARPSYNC.COLLECTIVE R15, `(.L_x_1776) ;  /* 0x000000000f087348 */ /* 0x000fea0003c00000 */
[----:B------:R0:W1:Y:S02]  /*37550*/  SHFL.IDX P6, R14, R13, R12, R11 ;  /* 0x0000000c0d0e7389 */ /* 0x00006400000c000b */
[----:B01----:R-:W-:Y:S01]  /*37560*/  ENDCOLLECTIVE ;  /* 0x000000000000791b */ /* 0x003fe20003800000 */
.L_x_1776:
[----:B------:R-:W-:Y:S01]  /*37570*/  IMAD.MOV.U32 R13, RZ, RZ, R120 ;  /* 0x000000ffff0d7224 */ /* 0x000fe200078e0078 */
[----:B------:R-:W-:Y:S02]  /*37580*/  SEL R120, R27, R80, P0 ;  /* 0x000000501b787207 */ /* 0x000fe40000000000 */
[----:B------:R-:W-:Y:S01]  /*37590*/  SEL R80, R80, R27, P0 ;  /* 0x0000001b50507207 */ /* 0x000fe20000000000 */
[----:B------:R-:W-:-:S07]  /*375a0*/  IMAD.MOV.U32 R37, RZ, RZ, R14 ;  /* 0x000000ffff257224 */ /* 0x000fce00078e000e */
[----:B------:R-:W-:Y:S05]  /*375b0*/  WARPSYNC.COLLECTIVE R15, `(.L_x_1777) ;  /* 0x000000000f087348 */ /* 0x000fea0003c00000 */
[----:B------:R0:W1:Y:S02]  /*375c0*/  SHFL.IDX P6, R14, R13, R12, R11 ;  /* 0x0000000c0d0e7389 */ /* 0x00006400000c000b */
[----:B01----:R-:W-:Y:S01]  /*375d0*/  ENDCOLLECTIVE ;  /* 0x000000000000791b */ /* 0x003fe20003800000 */
.L_x_1777:
[----:B------:R-:W-:Y:S02]  /*375e0*/  IMAD.MOV.U32 R13, RZ, RZ, R92 ;  /* 0x000000ffff0d7224 */ /* 0x000fe400078e005c */
[----:B------:R-:W-:Y:S02]  /*375f0*/  IMAD.MOV.U32 R12, RZ, RZ, R5 ;  /* 0x000000ffff0c7224 */ /* 0x000fe400078e0005 */
[----:B------:R-:W-:-:S07]  /*37600*/  IMAD.MOV.U32 R29, RZ, RZ, R14 ;  /* 0x000000ffff1d7224 */ /* 0x000fce00078e000e */
[----:B------:R-:W-:Y:S05]  /*37610*/  WARPSYNC.COLLECTIVE R15, `(.L_x_1778) ;  /* 0x000000000f087348 */ /* 0x000fea0003c00000 */
[----:B------:R0:W1:Y:S02]  /*37620*/  SHFL.IDX P6, R14, R13, R12, R11 ;  /* 0x0000000c0d0e7389 */ /* 0x00006400000c000b */
[----:B01----:R-:W-:Y:S01]  /*37630*/  ENDCOLLECTIVE ;  /* 0x000000000000791b */ /* 0x003fe20003800000 */
.L_x_1778:
[----:B------:R-:W-:Y:S02]  /*37640*/  IMAD.MOV.U32 R13, RZ, RZ, R94 ;  /* 0x000000ffff0d7224 */ /* 0x000fe400078e005e */
[----:B------:R-:W-:-:S07]  /*37650*/  IMAD.MOV.U32 R92, RZ, RZ, R14 ;  /* 0x000000ffff5c7224 */ /* 0x000fce00078e000e */
[----:B------:R-:W-:Y:S05]  /*37660*/  WARPSYNC.COLLECTIVE R15, `(.L_x_1779) ;  /* 0x000000000f087348 */ /* 0x000fea0003c00000 */
[----:B------:R0:W1:Y:S02]  /*37670*/  SHFL.IDX P6, R14, R13, R12, R11 ;  /* 0x0000000c0d0e7389 */ /* 0x00006400000c000b */
[----:B01----:R-:W-:Y:S01]  /*37680*/  ENDCOLLECTIVE ;  /* 0x000000000000791b */ /* 0x003fe20003800000 */
.L_x_1779:
[----:B------:R-:W-:Y:S02]  /*37690*/  SEL R93, R37, R92, P0 ;  /* 0x0000005c255d7207 */ /* 0x000fe40000000000 */
[----:B------:R-:W-:Y:S01]  /*376a0*/  SEL R37, R92, R37, P0 ;  /* 0x000000255c257207 */ /* 0x000fe20000000000 */
[----:B------:R-:W-:Y:S01]  /*376b0*/  IMAD.MOV.U32 R13, RZ, RZ, R118 ;  /* 0x000000ffff0d7224 */ /* 0x000fe200078e0076 */
[----:B------:R-:W-:Y:S01]  /*376c0*/  SEL R118, R86, R9, P0 ;  /* 0x0000000956767207 */ /* 0x000fe20000000000 */
[----:B------:R-:W-:Y:S01]  /*376d0*/  IMAD.MOV.U32 R12, RZ, RZ, R7 ;  /* 0x000000ffff0c7224 */ /* 0x000fe200078e0007 */
[----:B------:R-:W-:Y:S01]  /*376e0*/  SEL R86, R9, R86, P0 ;  /* 0x0000005609567207 */ /* 0x000fe20000000000 */
[----:B------:R-:W-:-:S07]  /*376f0*/  IMAD.MOV.U32 R94, RZ, RZ, R14 ;  /* 0x000000ffff5e7224 */ /* 0x000fce00078e000e */
[----:B------:R-:W-:Y:S05]  /*37700*/  WARPSYNC.COLLECTIVE R15, `(.L_x_1780) ;  /* 0x000000000f087348 */ /* 0x000fea0003c00000 */
[----:B------:R0:W1:Y:S02]  /*37710*/  SHFL.IDX P6, R14, R13, R12, R11 ;  /* 0x0000000c0d0e7389 */ /* 0x00006400000c000b */
[----:B01----:R-:W-:Y:S01]  /*37720*/  ENDCOLLECTIVE ;  /* 0x000000000000791b */ /* 0x003fe20003800000 */
.L_x_1780:
[----:B------:R-:W-:Y:S01]  /*37730*/  SEL R0, R29, R94, P0 ;  /* 0x0000005e1d007207 */ /* 0x000fe20000000000 */
[----:B------:R-:W-:Y:S02]  /*37740*/  IMAD.MOV.U32 R13, RZ, RZ, R98 ;  /* 0x000000ffff0d7224 */ /* 0x000fe400078e0062 */
[----:B------:R-:W-:-:S07]  /*37750*/  IMAD.MOV.U32 R41, RZ, RZ, R14 ;  /* 0x000000ffff297224 */ /* 0x000fce00078e000e */
[----:B------:R-:W-:Y:S05]  /*37760*/  WARPSYNC.COLLECTIVE R15, `(.L_x_1781) ;  /* 0x000000000f087348 */ /* 0x000fea0003c00000 */
[----:B------:R0:W1:Y:S02]  /*37770*/  SHFL.IDX P6, R14, R13, R12, R11 ;  /* 0x0000000c0d0e7389 */ /* 0x00006400000c000b */
[----:B01----:R-:W-:Y:S01]  /*37780*/  ENDCOLLECTIVE ;  /* 0x000000000000791b */ /* 0x003fe20003800000 */
.L_x_1781:
[----:B------:R-:W-:Y:S02]  /*37790*/  IMAD.MOV.U32 R13, RZ, RZ, R96 ;  /* 0x000000ffff0d7224 */ /* 0x000fe400078e0060 */
[----:B------:R-:W-:Y:S02]  /*377a0*/  IMAD.MOV.U32 R12, RZ, RZ, R5 ;  /* 0x000000ffff0c7224 */ /* 0x000fe400078e0005 */
[----:B------:R-:W-:-:S07]  /*377b0*/  IMAD.MOV.U32 R31, RZ, RZ, R14 ;  /* 0x000000ffff1f7224 */ /* 0x000fce00078e000e */
[----:B------:R-:W-:Y:S05]  /*377c0*/  WARPSYNC.COLLECTIVE R15, `(.L_x_1782) ;  /* 0x000000000f087348 */ /* 0x000fea0003c00000 */
[----:B------:R0:W1:Y:S02]  /*377d0*/  SHFL.IDX P6, R14, R13, R12, R11 ;  /* 0x0000000c0d0e7389 */ /* 0x00006400000c000b */
[----:B01----:R-:W-:Y:S01]  /*377e0*/  ENDCOLLECTIVE ;  /* 0x000000000000791b */ /* 0x003fe20003800000 */
.L_x_1782:
[----:B------:R-:W-:Y:S01]  /*377f0*/  IMAD.MOV.U32 R13, RZ, RZ, R36 ;  /* 0x000000ffff0d7224 */ /* 0x000fe200078e0024 */
[----:B------:R-:W-:Y:S01]  /*37800*/  SEL R36, R94, R29, P0 ;  /* 0x0000001d5e247207 */ /* 0x000fe20000000000 */
[----:B------:R-:W-:-:S07]  /*37810*/  IMAD.MOV.U32 R96, RZ, RZ, R14 ;  /* 0x000000ffff607224 */ /* 0x000fce00078e000e */
[----:B------:R-:W-:Y:S05]  /*37820*/  WARPSYNC.COLLECTIVE R15, `(.L_x_1783) ;  /* 0x000000000f087348 */ /* 0x000fea0003c00000 */
[----:B------:R0:W1:Y:S02]  /*37830*/  SHFL.IDX P6, R14, R13, R12, R11 ;  /* 0x0000000c0d0e7389 */ /* 0x00006400000c000b */
[----:B01----:R-:W-:Y:S01]  /*37840*/  ENDCOLLECTIVE ;  /* 0x000000000000791b */ /* 0x003fe20003800000 */
.L_x_1783:
        /* <DEDUP_REMOVED lines=8> */
.L_x_1784:
[----:B------:R-:W-:Y:S02]  /*378d0*/  IMAD.MOV.U32 R13, RZ, RZ, R100 ;  /* 0x000000ffff0d7224 */ /* 0x000fe400078e0064 */
[----:B------:R-:W-:-:S07]  /*378e0*/  IMAD.MOV.U32 R45, RZ, RZ, R14 ;  /* 0x000000ffff2d7224 */ /* 0x000fce00078e000e */
[----:B------:R-:W-:Y:S05]  /*378f0*/  WARPSYNC.COLLECTIVE R15, `(.L_x_1785) ;  /* 0x000000000f087348 */ /* 0x000fea0003c00000 */
[----:B------:R0:W1:Y:S02]  /*37900*/  SHFL.IDX P6, R14, R13, R12, R11 ;  /* 0x0000000c0d0e7389 */ /* 0x00006400000c000b */
[----:B01----:R-:W-:Y:S01]  /*37910*/  ENDCOLLECTIVE ;  /* 0x000000000000791b */ /* 0x003fe20003800000 */
.L_x_1785:
[----:B------:R-:W-:Y:S02]  /*37920*/  IMAD.MOV.U32 R13, RZ, RZ, R82 ;  /* 0x000000ffff0d7224 */ /* 0x000fe400078e0052 */
[----:B------:R-:W-:Y:S02]  /*37930*/  IMAD.MOV.U32 R12, RZ, RZ, R5 ;  /* 0x000000ffff0c7224 */ /* 0x000fe400078e0005 */
[----:B------:R-:W-:-:S07]  /*37940*/  IMAD.MOV.U32 R33, RZ, RZ, R14 ;  /* 0x000000ffff217224 */ /* 0x000fce00078e000e */
[----:B------:R-:W-:Y:S05]  /*37950*/  WARPSYNC.COLLECTIVE R15, `(.L_x_1786) ;  /* 0x000000000f087348 */ /* 0x000fea0003c00000 */
[----:B------:R0:W1:Y:S02]  /*37960*/  SHFL.IDX P6, R14, R13, R12, R11 ;  /* 0x0000000c0d0e7389 */ /* 0x00006400000c000b */
[----:B01----:R-:W-:Y:S01]  /*37970*/  ENDCOLLECTIVE ;  /* 0x000000000000791b */ /* 0x003fe20003800000 */
.L_x_1786:
[----:B------:R-:W-:Y:S01]  /*37980*/  IMAD.MOV.U32 R13, RZ, RZ, R38 ;  /* 0x000000ffff0d7224 */ /* 0x000fe200078e0026 */
[----:B------:R-:W-:Y:S01]  /*37990*/  SEL R38, R31, R98, P0 ;  /* 0x000000621f267207 */ /* 0x000fe20000000000 */
[----:B------:R-:W-:-:S07]  /*379a0*/  IMAD.MOV.U32 R82, RZ, RZ, R14 ;  /* 0x000000ffff527224 */ /* 0x000fce00078e000e */
[----:B------:R-:W-:Y:S05]  /*379b0*/  WARPSYNC.COLLECTIVE R15, `(.L_x_1787) ;  /* 0x000000000f087348 */ /* 0x000fea0003c00000 */
[----:B------:R0:W1:Y:S02]  /*379c0*/  SHFL.IDX P6, R14, R13, R12, R11 ;  /* 0x0000000c0d0e7389 */ /* 0x00006400000c000b */
[----:B01----:R-:W-:Y:S01]  /*379d0*/  ENDCOLLECTIVE ;  /* 0x000000000000791b */ /* 0x003fe20003800000 */
.L_x_1787:
        /* <DEDUP_REMOVED lines=8> */
.L_x_1788:
[----:B------:R-:W-:Y:S02]  /*37a60*/  IMAD.MOV.U32 R13, RZ, RZ, R102 ;  /* 0x000000ffff0d7224 */ /* 0x000fe400078e0066 */
[----:B------:R-:W-:-:S07]  /*37a70*/  IMAD.MOV.U32 R49, RZ, RZ, R14 ;  /* 0x000000ffff317224 */ /* 0x000fce00078e000e */
[----:B------:R-:W-:Y:S05]  /*37a80*/  WARPSYNC.COLLECTIVE R15, `(.L_x_1789) ;  /* 0x000000000f087348 */ /* 0x000fea0003c00000 */
[----:B------:R0:W1:Y:S02]  /*37a90*/  SHFL.IDX P6, R14, R13, R12, R11 ;  /* 0x0000000c0d0e7389 */ /* 0x00006400000c000b */
[----:B01----:R-:W-:Y:S01]  /*37aa0*/  ENDCOLLECTIVE ;  /* 0x000000000000791b */ /* 0x003fe20003800000 */
.L_x_1789:
[----:B------:R-:W-:Y:S02]  /*37ab0*/  IMAD.MOV.U32 R13, RZ, RZ, R46 ;  /* 0x000000ffff0d7224 */ /* 0x000fe400078e002e */
[----:B------:R-:W-:Y:S02]  /*37ac0*/  IMAD.MOV.U32 R12, RZ, RZ, R5 ;  /* 0x000000ffff0c7224 */ /* 0x000fe400078e0005 */
[----:B------:R-:W-:-:S07]  /*37ad0*/  IMAD.MOV.U32 R35, RZ, RZ, R14 ;  /* 0x000000ffff237224 */ /* 0x000fce00078e000e */
[----:B------:R-:W-:Y:S05]  /*37ae0*/  WARPSYNC.COLLECTIVE R15, `(.L_x_1790) ;  /* 0x000000000f087348 */ /* 0x000fea0003c00000 */
[----:B------:R0:W1:Y:S02]  /*37af0*/  SHFL.IDX P6, R14, R13, R12, R11 ;  /* 0x0000000c0d0e7389 */ /* 0x00006400000c000b */
[----:B01----:R-:W-:Y:S01]  /*37b00*/  ENDCOLLECTIVE ;  /* 0x000000000000791b */ /* 0x003fe20003800000 */
.L_x_1790:
[----:B------:R-:W-:Y:S01]  /*37b10*/  IMAD.MOV.U32 R13, RZ, RZ, R40 ;  /* 0x000000ffff0d7224 */ /* 0x000fe200078e0028 */
[----:B------:R-:W-:Y:S01]  /*37b20*/  SEL R40, R98, R31, P0 ;  /* 0x0000001f62287207 */ /* 0x000fe20000000000 */
[----:B------:R-:W-:-:S07]  /*37b30*/  IMAD.MOV.U32 R102, RZ, RZ, R14 ;  /* 0x000000ffff667224 */ /* 0x000fce00078e000e */
[----:B------:R-:W-:Y:S05]  /*37b40*/  WARPSYNC.COLLECTIVE R15, `(.L_x_1791) ;  /* 0x000000000f087348 */ /* 0x000fea0003c00000 */
[----:B------:R0:W1:Y:S02]  /*37b50*/  SHFL.IDX P6, R14, R13, R12, R11 ;  /* 0x0000000c0d0e7389 */ /* 0x00006400000c000b */
[----:B01----:R-:W-:Y:S01]  /*37b60*/  ENDCOLLECTIVE ;  /* 0x000000000000791b */ /* 0x003fe20003800000 */
.L_x_1791:
        /* <DEDUP_REMOVED lines=8> */
.L_x_1792:
[----:B------:R-:W-:Y:S02]  /*37bf0*/  SEL R46, R35, R104, P0 ;  /* 0x00000068232e7207 */ /* 0x000fe40000000000 */
[----:B------:R-:W-:Y:S01]  /*37c00*/  SEL R2, R104, R35, P0 ;  /* 0x0000002368027207 */ /* 0x000fe20000000000 */
[----:B------:R-:W-:Y:S02]  /*37c10*/  IMAD.MOV.U32 R13, RZ, RZ, R106 ;  /* 0x000000ffff0d7224 */ /* 0x000fe400078e006a */
[----:B------:R-:W-:-:S07]  /*37c20*/  IMAD.MOV.U32 R53, RZ, RZ, R14 ;  /* 0x000000ffff357224 */ /* 0x000fce00078e000e */
[----:B------:R-:W-:Y:S05]  /*37c30*/  WARPSYNC.COLLECTIVE R15, `(.L_x_1793) ;  /* 0x000000000f087348 */ /* 0x000fea0003c00000 */
[----:B------:R0:W1:Y:S02]  /*37c40*/  SHFL.IDX P6, R14, R13, R12, R11 ;  /* 0x0000000c0d0e7389 */ /* 0x00006400000c000b */
[----:B01----:R-:W-:Y:S01]  /*37c50*/  ENDCOLLECTIVE ;  /* 0x000000000000791b */ /* 0x003fe20003800000 */
.L_x_1793:
[----:B------:R-:W-:Y:S02]  /*37c60*/  IMAD.MOV.U32 R13, RZ, RZ, R84 ;  /* 0x000000ffff0d7224 */ /* 0x000fe400078e0054 */
[----:B------:R-:W-:Y:S02]  /*37c70*/  IMAD.MOV.U32 R12, RZ, RZ, R5 ;  /* 0x000000ffff0c7224 */ /* 0x000fe400078e0005 */
[----:B------:R-:W-:-:S07]  /*37c80*/  IMAD.MOV.U32 R55, RZ, RZ, R14 ;  /* 0x000000ffff377224 */ /* 0x000fce00078e000e */
[----:B------:R-:W-:Y:S05]  /*37c90*/  WARPSYNC.COLLECTIVE R15, `(.L_x_1794) ;  /* 0x000000000f087348 */ /* 0x000fea0003c00000 */
[----:B------:R0:W1:Y:S02]  /*37ca0*/  SHFL.IDX P6, R14, R13, R12, R11 ;  /* 0x0000000c0d0e7389 */ /* 0x00006400000c000b */
[----:B01----:R-:W-:Y:S01]  /*37cb0*/  ENDCOLLECTIVE ;  /* 0x000000000000791b */ /* 0x003fe20003800000 */
.L_x_1794:
[----:B------:R-:W-:Y:S01]  /*37cc0*/  IMAD.MOV.U32 R13, RZ, RZ, R44 ;  /* 0x000000ffff0d7224 */ /* 0x000fe200078e002c */
[----:B------:R-:W-:Y:S01]  /*37cd0*/  SEL R44, R100, R33, P0 ;  /* 0x00000021642c7207 */ /* 0x000fe20000000000 */
[----:B------:R-:W-:-:S07]  /*37ce0*/  IMAD.MOV.U32 R84, RZ, RZ, R14 ;  /* 0x000000ffff547224 */ /* 0x000fce00078e000e */
[----:B------:R-:W-:Y:S05]  /*37cf0*/  WARPSYNC.COLLECTIVE R15, `(.L_x_1795) ;  /* 0x000000000f087348 */ /* 0x000fea0003c00000 */
[----:B------:R0:W1:Y:S02]  /*37d00*/  SHFL.IDX P6, R14, R13, R12, R11 ;  /* 0x0000000c0d0e7389 */ /* 0x00006400000c000b */
[----:B01----:R-:W-:Y:S01]  /*37d10*/  ENDCOLLECTIVE ;  /* 0x000000000000791b */ /* 0x003fe20003800000 */
.L_x_1795:
        /* <DEDUP_REMOVED lines=8> */
.L_x_1796:
[----:B------:R-:W-:Y:S02]  /*37da0*/  IMAD.MOV.U32 R13, RZ, RZ, R110 ;  /* 0x000000ffff0d7224 */ /* 0x000fe400078e006e */
[----:B------:R-:W-:-:S07]  /*37db0*/  IMAD.MOV.U32 R57, RZ, RZ, R14 ;  /* 0x000000ffff397224 */ /* 0x000fce00078e000e */
[----:B------:R-:W-:Y:S05]  /*37dc0*/  WARPSYNC.COLLECTIVE R15, `(.L_x_1797) ;  /* 0x000000000f087348 */ /* 0x000fea0003c00000 */
[----:B------:R0:W1:Y:S02]  /*37dd0*/  SHFL.IDX P6, R14, R13, R12, R11 ;  /* 0x0000000c0d0e7389 */ /* 0x00006400000c000b */
[----:B01----:R-:W-:Y:S01]  /*37de0*/  ENDCOLLECTIVE ;  /* 0x000000000000791b */ /* 0x003fe20003800000 */
.L_x_1797:
[----:B------:R-:W-:Y:S02]  /*37df0*/  IMAD.MOV.U32 R13, RZ, RZ, R108 ;  /* 0x000000ffff0d7224 */ /* 0x000fe400078e006c */
[----:B------:R-:W-:Y:S02]  /*37e00*/  IMAD.MOV.U32 R12, RZ, RZ, R5 ;  /* 0x000000ffff0c7224 */ /* 0x000fe400078e0005 */
[----:B------:R-:W-:-:S07]  /*37e10*/  IMAD.MOV.U32 R61, RZ, RZ, R14 ;  /* 0x000000ffff3d7224 */ /* 0x000fce00078e000e */
[----:B------:R-:W-:Y:S05]  /*37e20*/  WARPSYNC.COLLECTIVE R15, `(.L_x_1798) ;  /* 0x000000000f087348 */ /* 0x000fea0003c00000 */
[----:B------:R0:W1:Y:S02]  /*37e30*/  SHFL.IDX P6, R14, R13, R12, R11 ;  /* 0x0000000c0d0e7389 */ /* 0x00006400000c000b */
[----:B01----:R-:W-:Y:S01]  /*37e40*/  ENDCOLLECTIVE ;  /* 0x000000000000791b */ /* 0x003fe20003800000 */
.L_x_1798:
[----:B------:R-:W-:Y:S01]  /*37e50*/  IMAD.MOV.U32 R13, RZ, RZ, R50 ;  /* 0x000000ffff0d7224 */ /* 0x000fe200078e0032 */
[----:B------:R-:W-:Y:S02]  /*37e60*/  SEL R50, R55, R106, P0 ;  /* 0x0000006a37327207 */ /* 0x000fe40000000000 */
[----:B------:R-:W-:Y:S01]  /*37e70*/  SEL R106, R106, R55, P0 ;  /* 0x000000376a6a7207 */ /* 0x000fe20000000000 */
[----:B------:R-:W-:-:S07]  /*37e80*/  IMAD.MOV.U32 R108, RZ, RZ, R14 ;  /* 0x000000ffff6c7224 */ /* 0x000fce00078e000e */
[----:B------:R-:W-:Y:S05]  /*37e90*/  WARPSYNC.COLLECTIVE R15, `(.L_x_1799) ;  /* 0x000000000f087348 */ /* 0x000fea0003c00000 */
[----:B------:R0:W1:Y:S02]  /*37ea0*/  SHFL.IDX P6, R14, R13, R12, R11 ;  /* 0x0000000c0d0e7389 */ /* 0x00006400000c000b */
[----:B01----:R-:W-:Y:S01]  /*37eb0*/  ENDCOLLECTIVE ;  /* 0x000000000000791b */ /* 0x003fe20003800000 */
.L_x_1799:
        /* <DEDUP_REMOVED lines=8> */
.L_x_1800:
[----:B------:R-:W-:Y:S02]  /*37f40*/  SEL R82, R61, R110, P0 ;  /* 0x0000006e3d527207 */ /* 0x000fe40000000000 */
[----:B------:R-:W-:Y:S01]  /*37f50*/  SEL R104, R110, R61, P0 ;  /* 0x0000003d6e687207 */ /* 0x000fe20000000000 */
[----:B------:R-:W-:Y:S02]  /*37f60*/  IMAD.MOV.U32 R13, RZ, RZ, R114 ;  /* 0x000000ffff0d7224 */ /* 0x000fe400078e0072 */
[----:B------:R-:W-:-:S07]  /*37f70*/  IMAD.MOV.U32 R63, RZ, RZ, R14 ;  /* 0x000000ffff3f7224 */ /* 0x000fce00078e000e */
[----:B------:R-:W-:Y:S05]  /*37f80*/  WARPSYNC.COLLECTIVE R15, `(.L_x_1801) ;  /* 0x000000000f087348 */ /* 0x000fea0003c00000 */
[----:B------:R0:W1:Y:S02]  /*37f90*/  SHFL.IDX P6, R14, R13, R12, R11 ;  /* 0x0000000c0d0e7389 */ /* 0x00006400000c000b */
[----:B01----:R-:W-:Y:S01]  /*37fa0*/  ENDCOLLECTIVE ;  /* 0x000000000000791b */ /* 0x003fe20003800000 */
.L_x_1801:
[----:B------:R-:W-:Y:S02]  /*37fb0*/  IMAD.MOV.U32 R13, RZ, RZ, R112 ;  /* 0x000000ffff0d7224 */ /* 0x000fe400078e0070 */
[----:B------:R-:W-:Y:S02]  /*37fc0*/  IMAD.MOV.U32 R12, RZ, RZ, R5 ;  /* 0x000000ffff0c7224 */ /* 0x000fe400078e0005 */
[----:B------:R-:W-:-:S07]  /*37fd0*/  IMAD.MOV.U32 R65, RZ, RZ, R14 ;  /* 0x000000ffff417224 */ /* 0x000fce00078e000e */
[----:B------:R-:W-:Y:S05]  /*37fe0*/  WARPSYNC.COLLECTIVE R15, `(.L_x_1802) ;  /* 0x000000000f087348 */ /* 0x000fea0003c00000 */
[----:B------:R0:W1:Y:S02]  /*37ff0*/  SHFL.IDX P6, R14, R13, R12, R11 ;  /* 0x0000000c0d0e7389 */ /* 0x00006400000c000b */
[----:B01----:R-:W-:Y:S01]  /*38000*/  ENDCOLLECTIVE ;  /* 0x000000000000791b */ /* 0x003fe20003800000 */
.L_x_1802:
[----:B------:R-:W-:Y:S01]  /*38010*/  IMAD.MOV.U32 R13, RZ, RZ, R42 ;  /* 0x000000ffff0d7224 */ /* 0x000fe200078e002a */
[----:B------:R-:W-:Y:S01]  /*38020*/  SEL R42, R33, R100, P0 ;  /* 0x00000064212a7207 */ /* 0x000fe20000000000 */
[----:B------:R-:W-:-:S07]  /*38030*/  IMAD.MOV.U32 R112, RZ, RZ, R14 ;  /* 0x000000ffff707224 */ /* 0x000fce00078e000e */
[----:B------:R-:W-:Y:S05]  /*38040*/  WARPSYNC.COLLECTIVE R15, `(.L_x_1803) ;  /* 0x000000000f087348 */ /* 0x000fea0003c00000 */
[----:B------:R0:W1:Y:S02]  /*38050*/  SHFL.IDX P6, R14, R13, R12, R11 ;  /* 0x0000000c0d0e7389 */ /* 0x00006400000c000b */
[----:B01----:R-:W-:Y:S01]  /*38060*/  ENDCOLLECTIVE ;  /* 0x000000000000791b */ /* 0x003fe20003800000 */
.L_x_1803:
        /* <DEDUP_REMOVED lines=8> */
.L_x_1804:
[----:B------:R-:W-:Y:S02]  /*380f0*/  IMAD.MOV.U32 R13, RZ, RZ, R122 ;  /* 0x000000ffff0d7224 */ /* 0x000fe400078e007a */
[----:B------:R-:W-:-:S07]  /*38100*/  IMAD.MOV.U32 R67, RZ, RZ, R14 ;  /* 0x000000ffff437224 */ /* 0x000fce00078e000e */
[----:B------:R-:W-:Y:S05]  /*38110*/  WARPSYNC.COLLECTIVE R15, `(.L_x_1805) ;  /* 0x000000000f087348 */ /* 0x000fea0003c00000 */
[----:B------:R0:W1:Y:S02]  /*38120*/  SHFL.IDX P6, R14, R13, R12, R11 ;  /* 0x0000000c0d0e7389 */ /* 0x00006400000c000b */
[----:B01----:R-:W-:Y:S01]  /*38130*/  ENDCOLLECTIVE ;  /* 0x000000000000791b */ /* 0x003fe20003800000 */
.L_x_1805:
[----:B------:R-:W-:Y:S02]  /*38140*/  IMAD.MOV.U32 R13, RZ, RZ, R116 ;  /* 0x000000ffff0d7224 */ /* 0x000fe400078e0074 */
[----:B------:R-:W-:Y:S02]  /*38150*/  IMAD.MOV.U32 R12, RZ, RZ, R5 ;  /* 0x000000ffff0c7224 */ /* 0x000fe400078e0005 */
[----:B------:R-:W-:-:S07]  /*38160*/  IMAD.MOV.U32 R69, RZ, RZ, R14 ;  /* 0x000000ffff457224 */ /* 0x000fce00078e000e */
[----:B------:R-:W-:Y:S05]  /*38170*/  WARPSYNC.COLLECTIVE R15, `(.L_x_1806) ;  /* 0x000000000f087348 */ /* 0x000fea0003c00000 */
[----:B------:R0:W1:Y:S02]  /*38180*/  SHFL.IDX P6, R14, R13, R12, R11 ;  /* 0x0000000c0d0e7389 */ /* 0x00006400000c000b */
[----:B01----:R-:W-:Y:S01]  /*38190*/  ENDCOLLECTIVE ;  /* 0x000000000000791b */ /* 0x003fe20003800000 */
.L_x_1806:
[----:B------:R-:W-:Y:S02]  /*381a0*/  IMAD.MOV.U32 R13, RZ, RZ, R70 ;  /* 0x000000ffff0d7224 */ /* 0x000fe400078e0046 */
[----:B------:R-:W-:-:S07]  /*381b0*/  IMAD.MOV.U32 R116, RZ, RZ, R14 ;  /* 0x000000ffff747224 */ /* 0x000fce00078e000e */
[----:B------:R-:W-:Y:S05]  /*381c0*/  WARPSYNC.COLLECTIVE R15, `(.L_x_1807) ;  /* 0x000000000f087348 */ /* 0x000fea0003c00000 */
[----:B------:R0:W1:Y:S02]  /*381d0*/  SHFL.IDX P6, R14, R13, R12, R11 ;  /* 0x0000000c0d0e7389 */ /* 0x00006400000c000b */
[----:B01----:R-:W-:Y:S01]  /*381e0*/  ENDCOLLECTIVE ;  /* 0x000000000000791b */ /* 0x003fe20003800000 */
.L_x_1807:
        /* <DEDUP_REMOVED lines=8> */
.L_x_1808:
[----:B------:R-:W-:Y:S02]  /*38270*/  IMAD.MOV.U32 R13, RZ, RZ, R76 ;  /* 0x000000ffff0d7224 */ /* 0x000fe400078e004c */
[----:B------:R-:W-:-:S07]  /*38280*/  IMAD.MOV.U32 R78, RZ, RZ, R14 ;  /* 0x000000ffff4e7224 */ /* 0x000fce00078e000e */
[----:B------:R-:W-:Y:S05]  /*38290*/  WARPSYNC.COLLECTIVE R15, `(.L_x_1809) ;  /* 0x000000000f087348 */ /* 0x000fea0003c00000 */
[----:B------:R0:W1:Y:S02]  /*382a0*/  SHFL.IDX P6, R14, R13, R12, R11 ;  /* 0x0000000c0d0e7389 */ /* 0x00006400000c000b */
[----:B01----:R-:W-:Y:S01]  /*382b0*/  ENDCOLLECTIVE ;  /* 0x000000000000791b */ /* 0x003fe20003800000 */
.L_x_1809:
[----:B------:R-:W-:Y:S01]  /*382c0*/  IMAD.MOV.U32 R13, RZ, RZ, R20 ;  /* 0x000000ffff0d7224 */ /* 0x000fe200078e0014 */
[----:B------:R-:W-:Y:S01]  /*382d0*/  SEL R20, R65, R114, P0 ;  /* 0x0000007241147207 */ /* 0x000fe20000000000 */
[----:B------:R-:W-:Y:S02]  /*382e0*/  IMAD.MOV.U32 R12, RZ, RZ, R5 ;  /* 0x000000ffff0c7224 */ /* 0x000fe400078e0005 */
[----:B------:R-:W-:-:S07]  /*382f0*/  IMAD.MOV.U32 R76, RZ, RZ, R14 ;  /* 0x000000ffff4c7224 */ /* 0x000fce00078e000e */
[----:B------:R-:W-:Y:S05]  /*38300*/  WARPSYNC.COLLECTIVE R15, `(.L_x_1810) ;  /* 0x000000000f087348 */ /* 0x000fea0003c00000 */
[----:B------:R0:W1:Y:S02]  /*38310*/  SHFL.IDX P6, R14, R13, R12, R11 ;  /* 0x0000000c0d0e7389 */ /* 0x00006400000c000b */
[----:B01----:R-:W-:Y:S01]  /*38320*/  ENDCOLLECTIVE ;  /* 0x000000000000791b */ /* 0x003fe20003800000 */
.L_x_1810:
[----:B------:R-:W-:Y:S01]  /*38330*/  IMAD.MOV.U32 R13, RZ, RZ, R48 ;  /* 0x000000ffff0d7224 */ /* 0x000fe200078e0030 */
[----:B------:R-:W-:Y:S01]  /*38340*/  SEL R48, R114, R65, P0 ;  /* 0x0000004172307207 */ /* 0x000fe20000000000 */
[----:B------:R-:W-:-:S07]  /*38350*/  IMAD.MOV.U32 R71, RZ, RZ, R14 ;  /* 0x000000ffff477224 */ /* 0x000fce00078e000e */
[----:B------:R-:W-:Y:S05]  /*38360*/  WARPSYNC.COLLECTIVE R15, `(.L_x_1811) ;  /* 0x000000000f087348 */ /* 0x000fea0003c00000 */
[----:B------:R0:W1:Y:S02]  /*38370*/  SHFL.IDX P6, R14, R13, R12, R11 ;  /* 0x0000000c0d0e7389 */ /* 0x00006400000c000b */
[----:B01----:R-:W-:Y:S01]  /*38380*/  ENDCOLLECTIVE ;  /* 0x000000000000791b */ /* 0x003fe20003800000 */
.L_x_1811:
        /* <DEDUP_REMOVED lines=8> */
.L_x_1812:
[----:B------:R-:W-:Y:S02]  /*38410*/  IMAD.MOV.U32 R13, RZ, RZ, R72 ;  /* 0x000000ffff0d7224 */ /* 0x000fe400078e0048 */
[----:B------:R-:W-:-:S07]  /*38420*/  IMAD.MOV.U32 R74, RZ, RZ, R14 ;  /* 0x000000ffff4a7224 */ /* 0x000fce00078e000e */
[----:B------:R-:W-:Y:S05]  /*38430*/  WARPSYNC.COLLECTIVE R15, `(.L_x_1813) ;  /* 0x000000000f087348 */ /* 0x000fea0003c00000 */
[----:B------:R0:W1:Y:S02]  /*38440*/  SHFL.IDX P6, R14, R13, R12, R11 ;  /* 0x0000000c0d0e7389 */ /* 0x00006400000c000b */
[----:B01----:R-:W-:Y:S01]  /*38450*/  ENDCOLLECTIVE ;  /* 0x000000000000791b */ /* 0x003fe20003800000 */
.L_x_1813:
[----:B------:R-:W-:Y:S02]  /*38460*/  IMAD.MOV.U32 R13, RZ, RZ, R60 ;  /* 0x000000ffff0d7224 */ /* 0x000fe400078e003c */
[----:B------:R-:W-:Y:S02]  /*38470*/  IMAD.MOV.U32 R12, RZ, RZ, R5 ;  /* 0x000000ffff0c7224 */ /* 0x000fe400078e0005 */
[----:B------:R-:W-:-:S07]  /*38480*/  IMAD.MOV.U32 R72, RZ, RZ, R14 ;  /* 0x000000ffff487224 */ /* 0x000fce00078e000e */
[----:B------:R-:W-:Y:S05]  /*38490*/  WARPSYNC.COLLECTIVE R15, `(.L_x_1814) ;  /* 0x000000000f087348 */ /* 0x000fea0003c00000 */
[----:B------:R0:W1:Y:S02]  /*384a0*/  SHFL.IDX P6, R14, R13, R12, R11 ;  /* 0x0000000c0d0e7389 */ /* 0x00006400000c000b */
[----:B01----:R-:W-:Y:S01]  /*384b0*/  ENDCOLLECTIVE ;  /* 0x000000000000791b */ /* 0x003fe20003800000 */
.L_x_1814:
[----:B------:R-:W-:Y:S01]  /*384c0*/  IMAD.MOV.U32 R13, RZ, RZ, R56 ;  /* 0x000000ffff0d7224 */ /* 0x000fe200078e0038 */
[----:B------:R-:W-:Y:S01]  /*384d0*/  SEL R56, R70, R69, P0 ;  /* 0x0000004546387207 */ /* 0x000fe20000000000 */
[----:B------:R-:W-:-:S07]  /*384e0*/  IMAD.MOV.U32 R75, RZ, RZ, R14 ;  /* 0x000000ffff4b7224 */ /* 0x000fce00078e000e */
[----:B------:R-:W-:Y:S05]  /*384f0*/  WARPSYNC.COLLECTIVE R15, `(.L_x_1815) ;  /* 0x000000000f087348 */ /* 0x000fea0003c00000 */
[----:B------:R0:W1:Y:S02]  /*38500*/  SHFL.IDX P6, R14, R13, R12, R11 ;  /* 0x0000000c0d0e7389 */ /* 0x00006400000c000b */
[----:B01----:R-:W-:Y:S01]  /*38510*/  ENDCOLLECTIVE ;  /* 0x000000000000791b */ /* 0x003fe20003800000 */
.L_x_1815:
        /* <DEDUP_REMOVED lines=8> */
.L_x_1816:
[----:B------:R-:W-:Y:S01]  /*385a0*/  IMAD.MOV.U32 R13, RZ, RZ, R66 ;  /* 0x000000ffff0d7224 */ /* 0x000fe200078e0042 */
[----:B------:R-:W-:Y:S01]  /*385b0*/  SEL R66, R77, R72, P0 ;  /* 0x000000484d427207 */ /* 0x000fe20000000000 */
[----:B------:R-:W-:-:S07]  /*385c0*/  IMAD.MOV.U32 R68, RZ, RZ, R14 ;  /* 0x000000ffff447224 */ /* 0x000fce00078e000e */
[----:B------:R-:W-:Y:S05]  /*385d0*/  WARPSYNC.COLLECTIVE R15, `(.L_x_1817) ;  /* 0x000000000f087348 */ /* 0x000fea0003c00000 */
[----:B------:R0:W1:Y:S02]  /*385e0*/  SHFL.IDX P6, R14, R13, R12, R11 ;  /* 0x0000000c0d0e7389 */ /* 0x00006400000c000b */
[----:B01----:R-:W-:Y:S01]  /*385f0*/  ENDCOLLECTIVE ;  /* 0x000000000000791b */ /* 0x003fe20003800000 */
.L_x_1817:
[----:B------:R-:W-:Y:S01]  /*38600*/  IMAD.MOV.U32 R13, RZ, RZ, R54 ;  /* 0x000000ffff0d7224 */ /* 0x000fe200078e0036 */
[----:B------:R-:W-:Y:S01]  /*38610*/  SEL R54, R69, R70, P0 ;  /* 0x0000004645367207 */ /* 0x000fe20000000000 */
[----:B------:R-:W-:Y:S02]  /*38620*/  IMAD.MOV.U32 R12, RZ, RZ, R5 ;  /* 0x000000ffff0c7224 */ /* 0x000fe400078e0005 */
[----:B------:R-:W-:-:S07]  /*38630*/  IMAD.MOV.U32 R79, RZ, RZ, R14 ;  /* 0x000000ffff4f7224 */ /* 0x000fce00078e000e */
[----:B------:R-:W-:Y:S05]  /*38640*/  WARPSYNC.COLLECTIVE R15, `(.L_x_1818) ;  /* 0x000000000f087348 */ /* 0x000fea0003c00000 */
[----:B------:R0:W1:Y:S02]  /*38650*/  SHFL.IDX P6, R14, R13, R12, R11 ;  /* 0x0000000c0d0e7389 */ /* 0x00006400000c000b */
[----:B01----:R-:W-:Y:S01]  /*38660*/  ENDCOLLECTIVE ;  /* 0x000000000000791b */ /* 0x003fe20003800000 */
.L_x_1818:
[----:B------:R-:W-:Y:S01]  /*38670*/  IMAD.MOV.U32 R13, RZ, RZ, R52 ;  /* 0x000000ffff0d7224 */ /* 0x000fe200078e0034 */
[----:B------:R-:W-:Y:S01]  /*38680*/  SEL R52, R76, R73, P0 ;  /* 0x000000494c347207 */ /* 0x000fe20000000000 */
[----:B------:R-:W-:-:S07]  /*38690*/  IMAD.MOV.U32 R111, RZ, RZ, R14 ;  /* 0x000000ffff6f7224 */ /* 0x000fce00078e000e */
[----:B------:R-:W-:Y:S05]  /*386a0*/  WARPSYNC.COLLECTIVE R15, `(.L_x_1819) ;  /* 0x000000000f087348 */ /* 0x000fea0003c00000 */
[----:B------:R0:W1:Y:S02]  /*386b0*/  SHFL.IDX P6, R14, R13, R12, R11 ;  /* 0x0000000c0d0e7389 */ /* 0x00006400000c000b */
[----:B01----:R-:W-:Y:S01]  /*386c0*/  ENDCOLLECTIVE ;  /* 0x000000000000791b */ /* 0x003fe20003800000 */
.L_x_1819:
[----:B------:R-:W-:Y:S01]  /*386d0*/  SEL R75, R111, R68, P0 ;  /* 0x000000446f4b7207 */ /* 0x000fe20000000000 */
[----:B------:R-:W-:Y:S01]  /*386e0*/  IMAD.MOV.U32 R13, RZ, RZ, R64 ;  /* 0x000000ffff0d7224 */ /* 0x000fe200078e0040 */
[----:B------:R-:W-:Y:S01]  /*386f0*/  SEL R64, R72, R77, P0 ;  /* 0x0000004d48407207 */ /* 0x000fe20000000000 */
[----:B------:R-:W-:Y:S02]  /*38700*/  IMAD.MOV.U32 R12, RZ, RZ, R7 ;  /* 0x000000ffff0c7224 */ /* 0x000fe400078e0007 */
[----:B------:R-:W-:-:S07]  /*38710*/  IMAD.MOV.U32 R122, RZ, RZ, R14 ;  /* 0x000000ffff7a7224 */ /* 0x000fce00078e000e */
[----:B------:R-:W-:Y:S05]  /*38720*/  WARPSYNC.COLLECTIVE R15, `(.L_x_1820) ;  /* 0x000000000f087348 */ /* 0x000fea0003c00000 */
[----:B------:R0:W1:Y:S02]  /*38730*/  SHFL.IDX P6, R14, R13, R12, R11 ;  /* 0x0000000c0d0e7389 */ /* 0x00006400000c000b */
[----:B01----:R-:W-:Y:S01]  /*38740*/  ENDCOLLECTIVE ;  /* 0x000000000000791b */ /* 0x003fe20003800000 */
.L_x_1820:
[----:B------:R-:W-:Y:S02]  /*38750*/  SEL R60, R79, R122, P0 ;  /* 0x0000007a4f3c7207 */ /* 0x000fe40000000000 */
[----:B------:R-:W-:Y:S01]  /*38760*/  SEL R72, R122, R79, P0 ;  /* 0x0000004f7a487207 */ /* 0x000fe20000000000 */
[----:B------:R-:W-:Y:S01]  /*38770*/  IMAD.MOV.U32 R13, RZ, RZ, R62 ;  /* 0x000000ffff0d7224 */ /* 0x000fe200078e003e */
[----:B------:R-:W-:Y:S02]  /*38780*/  SEL R62, R73, R76, P0 ;  /* 0x0000004c493e7207 */ /* 0x000fe40000000000 */
[----:B------:R-:W-:Y:S01]  /*38790*/  SEL R73, R68, R111, P0 ;  /* 0x0000006f44497207 */ /* 0x000fe20000000000 */
[----:B------:R-:W-:Y:S02]  /*387a0*/  IMAD.MOV.U32 R111, RZ, RZ, RZ ;  /* 0x000000ffff6f7224 */ /* 0x000fe400078e00ff */
[----:B------:R-:W-:-:S07]  /*387b0*/  IMAD.MOV.U32 R113, RZ, RZ, R14 ;  /* 0x000000ffff717224 */ /* 0x000fce00078e000e */
[----:B------:R-:W-:Y:S05]  /*387c0*/  WARPSYNC.COLLECTIVE R15, `(.L_x_1821) ;  /* 0x000000000f087348 */ /* 0x000fea0003c00000 */
[----:B------:R0:W1:Y:S02]  /*387d0*/  SHFL.IDX P6, R14, R13, R12, R11 ;  /* 0x0000000c0d0e7389 */ /* 0x00006400000c000b */
[----:B01----:R-:W-:Y:S01]  /*387e0*/  ENDCOLLECTIVE ;  /* 0x000000000000791b */ /* 0x003fe20003800000 */
.L_x_1821:
[----:B------:R-:W-:Y:S02]  /*387f0*/  IMAD.MOV.U32 R13, RZ, RZ, R30 ;  /* 0x000000ffff0d7224 */ /* 0x000fe400078e001e */
[----:B------:R-:W-:Y:S02]  /*38800*/  IMAD.MOV.U32 R12, RZ, RZ, R5 ;  /* 0x000000ffff0c7224 */ /* 0x000fe400078e0005 */
[----:B------:R-:W-:-:S07]  /*38810*/  IMAD.MOV.U32 R115, RZ, RZ, R14 ;  /* 0x000000ffff737224 */ /* 0x000fce00078e000e */
[----:B------:R-:W-:Y:S05]  /*38820*/  WARPSYNC.COLLECTIVE R15, `(.L_x_1822) ;  /* 0x000000000f087348 */ /* 0x000fea0003c00000 */
[----:B------:R0:W1:Y:S02]  /*38830*/  SHFL.IDX P6, R14, R13, R12, R11 ;  /* 0x0000000c0d0e7389 */ /* 0x00006400000c000b */
[----:B01----:R-:W-:Y:S01]  /*38840*/  ENDCOLLECTIVE ;  /* 0x000000000000791b */ /* 0x003fe20003800000 */
.L_x_1822:
[----:B------:R-:W-:Y:S02]  /*38850*/  IMAD.MOV.U32 R13, RZ, RZ, R28 ;  /* 0x000000ffff0d7224 */ /* 0x000fe400078e001c */
[----:B------:R-:W-:-:S07]  /*38860*/  IMAD.MOV.U32 R30, RZ, RZ, R14 ;  /* 0x000000ffff1e7224 */ /* 0x000fce00078e000e */
[----:B------:R-:W-:Y:S05]  /*38870*/  WARPSYNC.COLLECTIVE R15, `(.L_x_1823) ;  /* 0x000000000f087348 */ /* 0x000fea0003c00000 */
[----:B------:R0:W1:Y:S02]  /*38880*/  SHFL.IDX P6, R14, R13, R12, R11 ;  /* 0x0000000c0d0e7389 */ /* 0x00006400000c000b */
[----:B01----:R-:W-:Y:S01]  /*38890*/  ENDCOLLECTIVE ;  /* 0x000000000000791b */ /* 0x003fe20003800000 */
.L_x_1823:
        /* <DEDUP_REMOVED lines=8> */
.L_x_1824:
[----:B------:R-:W-:Y:S02]  /*38920*/  SEL R76, R115, R28, P0 ;  /* 0x0000001c734c7207 */ /* 0x000fe40000000000 */
[----:B------:R-:W-:Y:S01]  /*38930*/  SEL R112, R28, R115, P0 ;  /* 0x000000731c707207 */ /* 0x000fe20000000000 */
[----:B------:R-:W-:Y:S02]  /*38940*/  IMAD.MOV.U32 R13, RZ, RZ, R32 ;  /* 0x000000ffff0d7224 */ /* 0x000fe400078e0020 */
[----:B------:R-:W-:-:S07]  /*38950*/  IMAD.MOV.U32 R34, RZ, RZ, R14 ;  /* 0x000000ffff227224 */ /* 0x000fce00078e000e */
[----:B------:R-:W-:Y:S05]  /*38960*/  WARPSYNC.COLLECTIVE R15, `(.L_x_1825) ;  /* 0x000000000f087348 */ /* 0x000fea0003c00000 */
[----:B------:R0:W1:Y:S02]  /*38970*/  SHFL.IDX P6, R14, R13, R12, R11 ;  /* 0x0000000c0d0e7389 */ /* 0x00006400000c000b */
[----:B01----:R-:W-:Y:S01]  /*38980*/  ENDCOLLECTIVE ;  /* 0x000000000000791b */ /* 0x003fe20003800000 */
.L_x_1825:
[----:B------:R-:W-:Y:S02]  /*38990*/  IMAD.MOV.U32 R13, RZ, RZ, R26 ;  /* 0x000000ffff0d7224 */ /* 0x000fe400078e001a */
[----:B------:R-:W-:Y:S02]  /*389a0*/  IMAD.MOV.U32 R12, RZ, RZ, R5 ;  /* 0x000000ffff0c7224 */ /* 0x000fe400078e0005 */
[----:B------:R-:W-:-:S07]  /*389b0*/  IMAD.MOV.U32 R32, RZ, RZ, R14 ;  /* 0x000000ffff207224 */ /* 0x000fce00078e000e */
[----:B------:R-:W-:Y:S05]  /*389c0*/  WARPSYNC.COLLECTIVE R15, `(.L_x_1826) ;  /* 0x000000000f087348 */ /* 0x000fea0003c00000 */
[----:B------:R0:W1:Y:S02]  /*389d0*/  SHFL.IDX P6, R14, R13, R12, R11 ;  /* 0x0000000c0d0e7389 */ /* 0x00006400000c000b */
[----:B01----:R-:W-:Y:S01]  /*389e0*/  ENDCOLLECTIVE ;  /* 0x000000000000791b */ /* 0x003fe20003800000 */
.L_x_1826:
[----:B------:R-:W-:Y:S02]  /*389f0*/  IMAD.MOV.U32 R13, RZ, RZ, R24 ;  /* 0x000000ffff0d7224 */ /* 0x000fe400078e0018 */
[----:B------:R-:W-:-:S07]  /*38a00*/  IMAD.MOV.U32 R117, RZ, RZ, R14 ;  /* 0x000000ffff757224 */ /* 0x000fce00078e000e */
[----:B------:R-:W-:Y:S05]  /*38a10*/  WARPSYNC.COLLECTIVE R15, `(.L_x_1827) ;  /* 0x000000000f087348 */ /* 0x000fea0003c00000 */
[----:B------:R0:W1:Y:S02]  /*38a20*/  SHFL.IDX P6, R14, R13, R12, R11 ;  /* 0x0000000c0d0e7389 */ /* 0x00006400000c000b */
[----:B01----:R-:W-:Y:S01]  /*38a30*/  ENDCOLLECTIVE ;  /* 0x000000000000791b */ /* 0x003fe20003800000 */
.L_x_1827:
        /* <DEDUP_REMOVED lines=8> */
.L_x_1828:
[----:B------:R-:W-:Y:S02]  /*38ac0*/  SEL R114, R32, R119, P0 ;  /* 0x0000007720727207 */ /* 0x000fe40000000000 */
[----:B------:R-:W-:Y:S01]  /*38ad0*/  SEL R74, R119, R32, P0 ;  /* 0x00000020774a7207 */ /* 0x000fe20000000000 */
[----:B------:R-:W-:Y:S02]  /*38ae0*/  IMAD.MOV.U32 R13, RZ, RZ, R4 ;  /* 0x000000ffff0d7224 */ /* 0x000fe400078e0004 */
[----:B------:R-:W-:-:S07]  /*38af0*/  IMAD.MOV.U32 R10, RZ, RZ, R14 ;  /* 0x000000ffff0a7224 */ /* 0x000fce00078e000e */
[----:B------:R-:W-:Y:S05]  /*38b00*/  WARPSYNC.COLLECTIVE R15, `(.L_x_1829) ;  /* 0x000000000f087348 */ /* 0x000fea0003c00000 */
[----:B------:R0:W1:Y:S02]  /*38b10*/  SHFL.IDX P6, R14, R13, R12, R11 ;  /* 0x0000000c0d0e7389 */ /* 0x00006400000c000b */
[----:B01----:R-:W-:Y:S01]  /*38b20*/  ENDCOLLECTIVE ;  /* 0x000000000000791b */ /* 0x003fe20003800000 */
.L_x_1829:
[----:B------:R-:W-:Y:S02]  /*38b30*/  IMAD.MOV.U32 R13, RZ, RZ, R8 ;  /* 0x000000ffff0d7224 */ /* 0x000fe400078e0008 */
[----:B------:R-:W-:Y:S02]  /*38b40*/  IMAD.MOV.U32 R12, RZ, RZ, R5 ;  /* 0x000000ffff0c7224 */ /* 0x000fe400078e0005 */
[----:B------:R-:W-:-:S07]  /*38b50*/  IMAD.MOV.U32 R4, RZ, RZ, R14 ;  /* 0x000000ffff047224 */ /* 0x000fce00078e000e */
[----:B------:R-:W-:Y:S05]  /*38b60*/  WARPSYNC.COLLECTIVE R15, `(.L_x_1830) ;  /* 0x000000000f087348 */ /* 0x000fea0003c00000 */
[----:B------:R0:W1:Y:S02]  /*38b70*/  SHFL.IDX P6, R14, R13, R12, R11 ;  /* 0x0000000c0d0e7389 */ /* 0x00006400000c000b */
[----:B01----:R-:W-:Y:S01]  /*38b80*/  ENDCOLLECTIVE ;  /* 0x000000000000791b */ /* 0x003fe20003800000 */
.L_x_1830:
[----:B------:R-:W-:Y:S02]  /*38b90*/  IMAD.MOV.U32 R13, RZ, RZ, R6 ;  /* 0x000000ffff0d7224 */ /* 0x000fe400078e0006 */
[----:B------:R-:W-:-:S07]  /*38ba0*/  IMAD.MOV.U32 R7, RZ, RZ, R14 ;  /* 0x000000ffff077224 */ /* 0x000fce00078e000e */
[----:B------:R-:W-:Y:S05]  /*38bb0*/  WARPSYNC.COLLECTIVE R15, `(.L_x_1831) ;  /* 0x000000000f087348 */ /* 0x000fea0003c00000 */
[----:B------:R0:W1:Y:S02]  /*38bc0*/  SHFL.IDX P6, R14, R13, R12, R11 ;  /* 0x0000000c0d0e7389 */ /* 0x00006400000c000b */
[----:B01----:R-:W-:Y:S01]  /*38bd0*/  ENDCOLLECTIVE ;  /* 0x000000000000791b */ /* 0x003fe20003800000 */
.L_x_1831:
[----:B------:R-:W-:Y:S05]  /*38be0*/  BRA `(.L_x_1832) ;  /* 0xffffff2800947947 */ /* 0x000fea000383ffff */
.L_x_1564:
[----:B------:R-:W-:Y:S02]  /*38bf0*/  IMAD.MOV.U32 R13, RZ, RZ, R3 ;  /* 0x000000ffff0d7224 */ /* 0x000fe400078e0003 */
[----:B------:R-:W-:Y:S02]  /*38c00*/  IMAD.MOV.U32 R12, RZ, RZ, RZ ;  /* 0x000000ffff0c7224 */ /* 0x000fe400078e00ff */
[----:B------:R-:W-:Y:S02]  /*38c10*/  IMAD.MOV.U32 R11, RZ, RZ, 0x181f ;  /* 0x0000181fff0b7424 */ /* 0x000fe400078e00ff */
[----:B------:R-:W-:-:S07]  /*38c20*/  IMAD.MOV.U32 R15, RZ, RZ, -0x1 ;  /* 0xffffffffff0f7424 */ /* 0x000fce00078e00ff */
[----:B-----5:R-:W-:Y:S05]  /*38c30*/  WARPSYNC.COLLECTIVE R15, `(.L_x_1833) ;  /* 0x000000000f087348 */ /* 0x020fea0003c00000 */
[----:B------:R0:W1:Y:S02]  /*38c40*/  SHFL.IDX P6, R14, R13, R12, R11 ;  /* 0x0000000c0d0e7389 */ /* 0x00006400000c000b */
[----:B01---5:R-:W-:Y:S01]  /*38c50*/  ENDCOLLECTIVE ;  /* 0x000000000000791b */ /* 0x023fe20003800000 */
.L_x_1833:
[----:B------:R-:W-:Y:S02]  /*38c60*/  IMAD.MOV.U32 R13, RZ, RZ, R2 ;  /* 0x000000ffff0d7224 */ /* 0x000fe400078e0002 */
[----:B------:R-:W-:-:S07]  /*38c70*/  IMAD.MOV.U32 R0, RZ, RZ, R14 ;  /* 0x000000ffff007224 */ /* 0x000fce00078e000e */
[----:B------:R-:W-:Y:S05]  /*38c80*/  WARPSYNC.COLLECTIVE R15, `(.L_x_1834) ;  /* 0x000000000f087348 */ /* 0x000fea0003c00000 */
[----:B------:R0:W1:Y:S02]  /*38c90*/  SHFL.IDX P6, R14, R13, R12, R11 ;  /* 0x0000000c0d0e7389 */ /* 0x00006400000c000b */
[----:B01----:R-:W-:Y:S01]  /*38ca0*/  ENDCOLLECTIVE ;  /* 0x000000000000791b */ /* 0x003fe20003800000 */
.L_x_1834:
[----:B------:R-:W-:Y:S05]  /*38cb0*/  BRA `(.L_x_1835) ;  /* 0xffffff3400f07947 */ /* 0x000fea000383ffff */
.L_x_1567:
        /* <DEDUP_REMOVED lines=8> */
.L_x_1837:
[----:B------:R-:W-:Y:S05]  /*38d40*/  BSYNC B1 ;  /* 0x0000000000017941 */ /* 0x000fea0003800000 */
.L_x_1836:
[----:B------:R-:W-:Y:S02]  /*38d50*/  IMAD.MOV.U32 R13, RZ, RZ, R2 ;  /* 0x000000ffff0d7224 */ /* 0x000fe400078e0002 */
[----:B------:R-:W-:Y:S02]  /*38d60*/  IMAD.MOV.U32 R12, RZ, RZ, 0x1 ;  /* 0x00000001ff0c7424 */ /* 0x000fe400078e00ff */
[----:B------:R-:W-:Y:S02]  /*38d70*/  IMAD.MOV.U32 R11, RZ, RZ, 0x181f ;  /* 0x0000181fff0b7424 */ /* 0x000fe400078e00ff */
[----:B------:R-:W-:Y:S02]  /*38d80*/  IMAD.MOV.U32 R15, RZ, RZ, -0x1 ;  /* 0xffffffffff0f7424 */ /* 0x000fe400078e00ff */
[----:B------:R-:W-:-:S07]  /*38d90*/  IMAD.MOV.U32 R0, RZ, RZ, R14 ;  /* 0x000000ffff007224 */ /* 0x000fce00078e000e */
[----:B------:R-:W-:Y:S05]  /*38da0*/  WARPSYNC.COLLECTIVE R15, `(.L_x_1838) ;  /* 0x000000000f087348 */ /* 0x000fea0003c00000 */
[----:B------:R0:W1:Y:S02]  /*38db0*/  SHFL.IDX P6, R14, R13, R12, R11 ;  /* 0x0000000c0d0e7389 */ /* 0x00006400000c000b */
[----:B01----:R-:W-:Y:S01]  /*38dc0*/  ENDCOLLECTIVE ;  /* 0x000000000000791b */ /* 0x003fe20003800000 */
.L_x_1838:
[----:B------:R-:W-:Y:S05]  /*38dd0*/  BRA `(.L_x_1839) ;  /* 0xffffff3400f87947 */ /* 0x000fea000383ffff */
.L_x_1570:
[----:B------:R-:W-:Y:S01]  /*38de0*/  BSSY B1, `(.L_x_1840) ;  /* 0x0000008000017945 */ /* 0x000fe20003800000 */
[----:B------:R-:W-:Y:S02]  /*38df0*/  IMAD.MOV.U32 R13, RZ, RZ, R3 ;  /* 0x000000ffff0d7224 */ /* 0x000fe400078e0003 */
[----:B------:R-:W-:Y:S02]  /*38e00*/  IMAD.MOV.U32 R12, RZ, RZ, 0x2 ;  /* 0x00000002ff0c7424 */ /* 0x000fe400078e00ff */
[----:B------:R-:W-:Y:S02]  /*38e10*/  IMAD.MOV.U32 R11, RZ, RZ, 0x181f ;  /* 0x0000181fff0b7424 */ /* 0x000fe400078e00ff */
[----:B---3--:R-:W-:-:S07]  /*38e20*/  IMAD.MOV.U32 R15, RZ, RZ, -0x1 ;  /* 0xffffffffff0f7424 */ /* 0x008fce00078e00ff */
[----:B012-4-:R-:W-:Y:S05]  /*38e30*/  WARPSYNC.COLLECTIVE R15, `(.L_x_1841) ;  /* 0x000000000f087348 */ /* 0x017fea0003c00000 */
[----:B--2---:R2:W3:Y:S02]  /*38e40*/  SHFL.IDX P6, R14, R13, R12, R11 ;  /* 0x0000000c0d0e7389 */ /* 0x0044e400000c000b */
[----:B01234-:R-:W-:Y:S01]  /*38e50*/  ENDCOLLECTIVE ;  /* 0x000000000000791b */ /* 0x01ffe20003800000 */
.L_x_1841:
[----:B------:R-:W-:Y:S05]  /*38e60*/  BSYNC B1 ;  /* 0x0000000000017941 */ /* 0x000fea0003800000 */
.L_x_1840:
        /* <DEDUP_REMOVED lines=8> */
.L_x_1842:
[----:B------:R-:W-:Y:S05]  /*38ef0*/  BRA `(.L_x_1843) ;  /* 0xffffff3800007947 */ /* 0x000fea000383ffff */
.L_x_1573:
        /* <DEDUP_REMOVED lines=8> */
.L_x_1845:
[----:B------:R-:W-:Y:S05]  /*38f80*/  BSYNC B1 ;  /* 0x0000000000017941 */ /* 0x000fea0003800000 */
.L_x_1844:
        /* <DEDUP_REMOVED lines=8> */
.L_x_1846:
[----:B------:R-:W-:Y:S05]  /*39010*/  BRA `(.L_x_1847) ;  /* 0xffffff3800087947 */ /* 0x000fea000383ffff */
.L_x_1575:
[----:B------:R-:W-:Y:S02]  /*39020*/  IMAD.MOV.U32 R13, RZ, RZ, R24 ;  /* 0x000000ffff0d7224 */ /* 0x000fe400078e0018 */
[----:B------:R-:W-:Y:S02]  /*39030*/  IMAD.MOV.U32 R12, RZ, RZ, RZ ;  /* 0x000000ffff0c7224 */ /* 0x000fe400078e00ff */
[----:B------:R-:W-:Y:S02]  /*39040*/  IMAD.MOV.U32 R11, RZ, RZ, 0x1c1f ;  /* 0x00001c1fff0b7424 */ /* 0x000fe400078e00ff */
[----:B------:R-:W-:-:S07]  /*39050*/  IMAD.MOV.U32 R15, RZ, RZ, -0x1 ;  /* 0xffffffffff0f7424 */ /* 0x000fce00078e00ff */
[----:B------:R-:W-:Y:S05]  /*39060*/  WARPSYNC.COLLECTIVE R15, `(.L_x_1848) ;  /* 0x000000000f087348 */ /* 0x000fea0003c00000 */
[----:B------:R0:W1:Y:S02]  /*39070*/  SHFL.IDX P6, R14, R13, R12, R11 ;  /* 0x0000000c0d0e7389 */ /* 0x00006400000c000b */
[----:B01----:R-:W-:Y:S01]  /*39080*/  ENDCOLLECTIVE ;  /* 0x000000000000791b */ /* 0x003fe20003800000 */
.L_x_1848:
[----:B------:R-:W-:Y:S02]  /*39090*/  IMAD.MOV.U32 R13, RZ, RZ, R4 ;  /* 0x000000ffff0d7224 */ /* 0x000fe400078e0004 */
[----:B------:R-:W-:-:S07]  /*390a0*/  IMAD.MOV.U32 R5, RZ, RZ, R14 ;  /* 0x000000ffff057224 */ /* 0x000fce00078e000e */
[----:B------:R-:W-:Y:S05]  /*390b0*/  WARPSYNC.COLLECTIVE R15, `(.L_x_1849) ;  /* 0x000000000f087348 */ /* 0x000fea0003c00000 */
[----:B------:R0:W1:Y:S02]  /*390c0*/  SHFL.IDX P6, R14, R13, R12, R11 ;  /* 0x0000000c0d0e7389 */ /* 0x00006400000c000b */
[----:B01----:R-:W-:Y:S01]  /*390d0*/  ENDCOLLECTIVE ;  /* 0x000000000000791b */ /* 0x003fe20003800000 */
.L_x_1849:
[----:B------:R-:W-:Y:S05]  /*390e0*/  BRA `(.L_x_1850) ;  /* 0xffffff3c00347947 */ /* 0x000fea000383ffff */
.L_x_1578:
[----:B------:R-:W-:Y:S01]  /*390f0*/  BSSY B1, `(.L_x_1851) ;  /* 0x0000008000017945 */ /* 0x000fe20003800000 */
[----:B---3--:R-:W-:Y:S02]  /*39100*/  IMAD.MOV.U32 R13, RZ, RZ, R24 ;  /* 0x000000ffff0d7224 */ /* 0x008fe400078e0018 */
[----:B------:R-:W-:Y:S02]  /*39110*/  IMAD.MOV.U32 R12, RZ, RZ, 0x1 ;  /* 0x00000001ff0c7424 */ /* 0x000fe400078e00ff */
[----:B------:R-:W-:Y:S02]  /*39120*/  IMAD.MOV.U32 R11, RZ, RZ, 0x1c1f ;  /* 0x00001c1fff0b7424 */ /* 0x000fe400078e00ff */
[----:B------:R-:W-:-:S07]  /*39130*/  IMAD.MOV.U32 R15, RZ, RZ, -0x1 ;  /* 0xffffffffff0f7424 */ /* 0x000fce00078e00ff */
[----:B012---:R-:W-:Y:S05]  /*39140*/  WARPSYNC.COLLECTIVE R15, `(.L_x_1852) ;  /* 0x000000000f087348 */ /* 0x007fea0003c00000 */
[----:B--2---:R2:W3:Y:S02]  /*39150*/  SHFL.IDX P6, R14, R13, R12, R11 ;  /* 0x0000000c0d0e7389 */ /* 0x0044e400000c000b */
[----:B0123--:R-:W-:Y:S01]  /*39160*/  ENDCOLLECTIVE ;  /* 0x000000000000791b */ /* 0x00ffe20003800000 */
.L_x_1852:
[----:B------:R-:W-:Y:S05]  /*39170*/  BSYNC B1 ;  /* 0x0000000000017941 */ /* 0x000fea0003800000 */
.L_x_1851:
        /* <DEDUP_REMOVED lines=8> */
.L_x_1853:
[----:B------:R-:W-:Y:S05]  /*39200*/  BRA `(.L_x_1854) ;  /* 0xffffff4000347947 */ /* 0x000fea000383ffff */
.L_x_1582:
[----:B------:R-:W-:Y:S02]  /*39210*/  IMAD.MOV.U32 R13, RZ, RZ, R3 ;  /* 0x000000ffff0d7224 */ /* 0x000fe400078e0003 */
[----:B------:R-:W-:Y:S02]  /*39220*/  IMAD.MOV.U32 R12, RZ, RZ, RZ ;  /* 0x000000ffff0c7224 */ /* 0x000fe400078e00ff */
[----:B------:R-:W-:Y:S02]  /*39230*/  IMAD.MOV.U32 R11, RZ, RZ, 0x181f ;  /* 0x0000181fff0b7424 */ /* 0x000fe400078e00ff */
[----:B------:R-:W-:-:S07]  /*39240*/  IMAD.MOV.U32 R15, RZ, RZ, -0x1 ;  /* 0xffffffffff0f7424 */ /* 0x000fce00078e00ff */
[----:B--2---:R-:W-:Y:S05]  /*39250*/  WARPSYNC.COLLECTIVE R15, `(.L_x_1855) ;  /* 0x000000000f087348 */ /* 0x004fea0003c00000 */
[----:B------:R0:W1:Y:S02]  /*39260*/  SHFL.IDX P6, R14, R13, R12, R11 ;  /* 0x0000000c0d0e7389 */ /* 0x00006400000c000b */
[----:B012---:R-:W-:Y:S01]  /*39270*/  ENDCOLLECTIVE ;  /* 0x000000000000791b */ /* 0x007fe20003800000 */
.L_x_1855:
[----:B------:R-:W-:Y:S02]  /*39280*/  IMAD.MOV.U32 R13, RZ, RZ, R2 ;  /* 0x000000ffff0d7224 */ /* 0x000fe400078e0002 */
[----:B------:R-:W-:-:S07]  /*39290*/  IMAD.MOV.U32 R0, RZ, RZ, R14 ;  /* 0x000000ffff007224 */ /* 0x000fce00078e000e */
[----:B------:R-:W-:Y:S05]  /*392a0*/  WARPSYNC.COLLECTIVE R15, `(.L_x_1856) ;  /* 0x000000000f087348 */ /* 0x000fea0003c00000 */
[----:B------:R0:W1:Y:S02]  /*392b0*/  SHFL.IDX P6, R14, R13, R12, R11 ;  /* 0x0000000c0d0e7389 */ /* 0x00006400000c000b */
[----:B01----:R-:W-:Y:S01]  /*392c0*/  ENDCOLLECTIVE ;  /* 0x000000000000791b */ /* 0x003fe20003800000 */
.L_x_1856:
[----:B------:R-:W-:Y:S05]  /*392d0*/  BRA `(.L_x_1857) ;  /* 0xffffff4c00187947 */ /* 0x000fea000383ffff */
.L_x_1585:
[----:B------:R-:W-:Y:S01]  /*392e0*/  BSSY B1, `(.L_x_1858) ;  /* 0x0000008000017945 */ /* 0x000fe20003800000 */
[----:B------:R-:W-:Y:S02]  /*392f0*/  IMAD.MOV.U32 R13, RZ, RZ, R3 ;  /* 0x000000ffff0d7224 */ /* 0x000fe400078e0003 */
[----:B------:R-:W-:Y:S02]  /*39300*/  IMAD.MOV.U32 R12, RZ, RZ, 0x1 ;  /* 0x00000001ff0c7424 */ /* 0x000fe400078e00ff */
[----:B------:R-:W-:Y:S02]  /*39310*/  IMAD.MOV.U32 R11, RZ, RZ, 0x181f ;  /* 0x0000181fff0b7424 */ /* 0x000fe400078e00ff */
[----:B----4-:R-:W-:-:S07]  /*39320*/  IMAD.MOV.U32 R15, RZ, RZ, -0x1 ;  /* 0xffffffffff0f7424 */ /* 0x010fce00078e00ff */
[----:B0123--:R-:W-:Y:S05]  /*39330*/  WARPSYNC.COLLECTIVE R15, `(.L_x_1859) ;  /* 0x000000000f087348 */ /* 0x00ffea0003c00000 */
[----:B---3--:R3:W4:Y:S02]  /*39340*/  SHFL.IDX P6, R14, R13, R12, R11 ;  /* 0x0000000c0d0e7389 */ /* 0x00872400000c000b */
[----:B01234-:R-:W-:Y:S01]  /*39350*/  ENDCOLLECTIVE ;  /* 0x000000000000791b */ /* 0x01ffe20003800000 */
.L_x_1859:
[----:B------:R-:W-:Y:S05]  /*39360*/  BSYNC B1 ;  /* 0x0000000000017941 */ /* 0x000fea0003800000 */
.L_x_1858:
        /* <DEDUP_REMOVED lines=8> */
.L_x_1860:
[----:B------:R-:W-:Y:S05]  /*393f0*/  BRA `(.L_x_1861) ;  /* 0xffffff4c00247947 */ /* 0x000fea000383ffff */
.L_x_1588:
        /* <DEDUP_REMOVED lines=8> */
.L_x_1863:
[----:B------:R-:W-:Y:S05]  /*39480*/  BSYNC B1 ;  /* 0x0000000000017941 */ /* 0x000fea0003800000 */
.L_x_1862:
        /* <DEDUP_REMOVED lines=8> */
.L_x_1864:
[----:B------:R-:W-:Y:S05]  /*39510*/  BRA `(.L_x_1865) ;  /* 0xffffff4c002c7947 */ /* 0x000fea000383ffff */
.L_x_1591:
[----:B------:R-:W-:Y:S01]  /*39520*/  BSSY B1, `(.L_x_1866) ;  /* 0x0000008000017945 */ /* 0x000fe20003800000 */
[----:B------:R-:W-:Y:S02]  /*39530*/  IMAD.MOV.U32 R13, RZ, RZ, R3 ;  /* 0x000000ffff0d7224 */ /* 0x000fe400078e0003 */
[----:B------:R-:W-:Y:S02]  /*39540*/  IMAD.MOV.U32 R12, RZ, RZ, 0x3 ;  /* 0x00000003ff0c7424 */ /* 0x000fe400078e00ff */
[----:B------:R-:W-:Y:S02]  /*39550*/  IMAD.MOV.U32 R11, RZ, RZ, 0x181f ;  /* 0x0000181fff0b7424 */ /* 0x000fe400078e00ff */
[----:B0-----:R-:W-:-:S07]  /*39560*/  IMAD.MOV.U32 R15, RZ, RZ, -0x1 ;  /* 0xffffffffff0f7424 */ /* 0x001fce00078e00ff */
[----:B-1234-:R-:W-:Y:S05]  /*39570*/  WARPSYNC.COLLECTIVE R15, `(.L_x_1867) ;  /* 0x000000000f087348 */ /* 0x01efea0003c00000 */
[----:B----4-:R0:W4:Y:S02]  /*39580*/  SHFL.IDX P6, R14, R13, R12, R11 ;  /* 0x0000000c0d0e7389 */ /* 0x01012400000c000b */
[----:B01234-:R-:W-:Y:S01]  /*39590*/  ENDCOLLECTIVE ;  /* 0x000000000000791b */ /* 0x01ffe20003800000 */
.L_x_1867:
[----:B------:R-:W-:Y:S05]  /*395a0*/  BSYNC B1 ;  /* 0x0000000000017941 */ /* 0x000fea0003800000 */
.L_x_1866:
        /* <DEDUP_REMOVED lines=8> */
.L_x_1868:
[----:B------:R-:W-:Y:S05]  /*39630*/  BRA `(.L_x_1869) ;  /* 0xffffff4c00347947 */ /* 0x000fea000383ffff */
.L_x_1618:
[----:B------:R-:W1:Y:S01]  /*39640*/  S2R R11, SR_TID.X ;  /* 0x00000000000b7919 */ /* 0x000e620000002100 */
[----:B------:R-:W-:Y:S01]  /*39650*/  BSSY B1, `(.L_x_1870) ;  /* 0x000000a000017945 */ /* 0x000fe20003800000 */
[----:B------:R-:W-:Y:S02]  /*39660*/  IMAD.MOV.U32 R12, RZ, RZ, RZ ;  /* 0x000000ffff0c7224 */ /* 0x000fe400078e00ff */
[----:B0-----:R-:W-:Y:S01]  /*39670*/  IMAD.MOV.U32 R15, RZ, RZ, -0x1 ;  /* 0xffffffffff0f7424 */ /* 0x001fe200078e00ff */
[----:B-1----:R-:W-:-:S04]  /*39680*/  SHF.R.U32.HI R11, RZ, 0x5, R11 ;  /* 0x00000005ff0b7819 */ /* 0x002fc8000001160b */
[----:B------:R-:W-:-:S05]  /*39690*/  LOP3.LUT R11, R11, 0x3, RZ, 0xc0, !PT ;  /* 0x000000030b0b7812 */ /* 0x000fca00078ec0ff */
[----:B------:R-:W-:Y:S02]  /*396a0*/  IMAD.MOV.U32 R13, RZ, RZ, R11 ;  /* 0x000000ffff0d7224 */ /* 0x000fe400078e000b */
[----:B------:R-:W-:-:S07]  /*396b0*/  IMAD.MOV.U32 R11, RZ, RZ, 0x1f ;  /* 0x0000001fff0b7424 */ /* 0x000fce00078e00ff */
[----:B------:R-:W-:Y:S05]  /*396c0*/  WARPSYNC.COLLECTIVE R15, `(.L_x_1871) ;  /* 0x000000000f087348 */ /* 0x000fea0003c00000 */
[----:B------:R0:W1:Y:S02]  /*396d0*/  SHFL.IDX P6, R14, R13, R12, R11 ;  /* 0x0000000c0d0e7389 */ /* 0x00006400000c000b */
[----:B01----:R-:W-:Y:S01]  /*396e0*/  ENDCOLLECTIVE ;  /* 0x000000000000791b */ /* 0x003fe20003800000 */
.L_x_1871:
[----:B------:R-:W-:Y:S05]  /*396f0*/  BSYNC B1 ;  /* 0x0000000000017941 */ /* 0x000fea0003800000 */
.L_x_1870:
[----:B------:R-:W-:Y:S05]  /*39700*/  BRA `(.L_x_1872) ;  /* 0xffffff6c00a07947 */ /* 0x000fea000383ffff */
.L_x_1620:
[----:B------:R-:W-:Y:S01]  /*39710*/  BSSY B1, `(.L_x_1873) ;  /* 0x0000006000017945 */ /* 0x000fe20003800000 */
[----:B0-----:R-:W-:-:S07]  /*39720*/  IMAD.MOV.U32 R15, RZ, RZ, -0x1 ;  /* 0xffffffffff0f7424 */ /* 0x001fce00078e00ff */
[----:B-1----:R-:W-:Y:S05]  /*39730*/  WARPSYNC.COLLECTIVE R15, `(.L_x_1874) ;  /* 0x000000000f0c7348 */ /* 0x002fea0003c00000 */
[----:B------:R-:W-:Y:S02]  /*39740*/  ELECT P6, UR62, PT ;  /* 0x00000000003e782f */ /* 0x000fe400038c0000 */
[----:B------:R-:W-:Y:S01]  /*39750*/  MOV R14, UR62 ;  /* 0x0000003e000e7c02 */ /* 0x000fe20008000f00 */
[----:B-1----:R-:W-:Y:S10]  /*39760*/  ENDCOLLECTIVE ;  /* 0x000000000000791b */ /* 0x002ff40003800000 */
.L_x_1874:
[----:B------:R-:W-:Y:S05]  /*39770*/  BSYNC B1 ;  /* 0x0000000000017941 */ /* 0x000fea0003800000 */
.L_x_1873:
[----:B------:R-:W-:Y:S05]  /*39780*/  BRA `(.L_x_1619) ;  /* 0xffffff6c00987947 */ /* 0x000fea000383ffff */
.L_x_1622:
[----:B-1----:R1:W2:Y:S02]  /*39790*/  SYNCS.PHASECHK.TRANS64.TRYWAIT P0, [R19+URZ+0x29820], R5 ;  /* 0x02982005130075a7 */ /* 0x0022a4000800017f */
[----:B--2---:R-:W-:Y:S05]  /*397a0*/  @!P0 NANOSLEEP.SYNCS 0x989680 ;  /* 0x009896800000895d */ /* 0x004fea0003900000 */
[----:B------:R-:W2:Y:S02]  /*397b0*/  @!P0 SYNCS.PHASECHK.TRANS64 P0, [R19+URZ+0x29820], R5 ;  /* 0x02982005130085a7 */ /* 0x000ea4000800007f */
[----:B--2---:R-:W-:Y:S05]  /*397c0*/  @!P0 BRA `(.L_x_1622) ;  /* 0xfffffffc00f08947 */ /* 0x004fea000383ffff */
[----:B------:R-:W-:Y:S05]  /*397d0*/  BRA `(.L_x_1875) ;  /* 0xffffff6c00a87947 */ /* 0x000fea000383ffff */
.L_x_1626:
[----:B--2---:R2:W3:Y:S02]  /*397e0*/  SYNCS.PHASECHK.TRANS64.TRYWAIT P0, [R8+URZ+0x298a0], R11 ;  /* 0x0298a00b080075a7 */ /* 0x0044e4000800017f */
[----:B---3--:R-:W-:Y:S05]  /*397f0*/  @!P0 NANOSLEEP.SYNCS 0x989680 ;  /* 0x009896800000895d */ /* 0x008fea0003900000 */
[----:B------:R-:W3:Y:S02]  /*39800*/  @!P0 SYNCS.PHASECHK.TRANS64 P0, [R8+URZ+0x298a0], R11 ;  /* 0x0298a00b080085a7 */ /* 0x000ee4000800007f */
[----:B---3--:R-:W-:Y:S05]  /*39810*/  @!P0 BRA `(.L_x_1626) ;  /* 0xfffffffc00f08947 */ /* 0x008fea000383ffff */
[----:B------:R-:W-:Y:S05]  /*39820*/  BRA `(.L_x_1876) ;  /* 0xffffff6c00c87947 */ /* 0x000fea000383ffff */
.L_x_1633:
[----:B-1----:R1:W3:Y:S02]  /*39830*/  SYNCS.PHASECHK.TRANS64.TRYWAIT P0, [R8+URZ+0x298c0], R11 ;  /* 0x0298c00b080075a7 */ /* 0x0022e4000800017f */
[----:B---3--:R-:W-:Y:S05]  /*39840*/  @!P0 NANOSLEEP.SYNCS 0x989680 ;  /* 0x009896800000895d */ /* 0x008fea0003900000 */
[----:B------:R-:W3:Y:S02]  /*39850*/  @!P0 SYNCS.PHASECHK.TRANS64 P0, [R8+URZ+0x298c0], R11 ;  /* 0x0298c00b080085a7 */ /* 0x000ee4000800007f */
[----:B---3--:R-:W-:Y:S05]  /*39860*/  @!P0 BRA `(.L_x_1633) ;  /* 0xfffffffc00f08947 */ /* 0x008fea000383ffff */
[----:B------:R-:W-:Y:S05]  /*39870*/  BRA `(.L_x_1877) ;  /* 0xffffff7000c07947 */ /* 0x000fea000383ffff */
.L_x_1640:
[----:B-1----:R1:W2:Y:S02]  /*39880*/  SYNCS.PHASECHK.TRANS64.TRYWAIT P1, [R9+URZ+0x298a0], R8 ;  /* 0x0298a008090075a7 */ /* 0x0022a4000802017f */
[----:B--2---:R-:W-:Y:S05]  /*39890*/  @!P1 NANOSLEEP.SYNCS 0x989680 ;  /* 0x009896800000995d */ /* 0x004fea0003900000 */
[----:B------:R-:W2:Y:S02]  /*398a0*/  @!P1 SYNCS.PHASECHK.TRANS64 P1, [R9+URZ+0x298a0], R8 ;  /* 0x0298a008090095a7 */ /* 0x000ea4000802007f */
[----:B--2---:R-:W-:Y:S05]  /*398b0*/  @!P1 BRA `(.L_x_1640) ;  /* 0xfffffffc00f09947 */ /* 0x004fea000383ffff */
[----:B------:R-:W-:Y:S05]  /*398c0*/  BRA `(.L_x_1878) ;  /* 0xffffff74009c7947 */ /* 0x000fea000383ffff */
.L_x_1647:
[----:B--2---:R2:W3:Y:S02]  /*398d0*/  SYNCS.PHASECHK.TRANS64.TRYWAIT P1, [R9+URZ+0x298c0], R8 ;  /* 0x0298c008090075a7 */ /* 0x0044e4000802017f */
[----:B---3--:R-:W-:Y:S05]  /*398e0*/  @!P1 NANOSLEEP.SYNCS 0x989680 ;  /* 0x009896800000995d */ /* 0x008fea0003900000 */
[----:B------:R-:W3:Y:S02]  /*398f0*/  @!P1 SYNCS.PHASECHK.TRANS64 P1, [R9+URZ+0x298c0], R8 ;  /* 0x0298c008090095a7 */ /* 0x000ee4000802007f */
[----:B---3--:R-:W-:Y:S05]  /*39900*/  @!P1 BRA `(.L_x_1647) ;  /* 0xfffffffc00f09947 */ /* 0x008fea000383ffff */
[----:B------:R-:W-:Y:S05]  /*39910*/  BRA `(.L_x_1879) ;  /* 0xffffff7800907947 */ /* 0x000fea000383ffff */
.L_x_1672:
[----:B------:R-:W3:Y:S01]  /*39920*/  S2R R0, SR_TID.X ;  /* 0x0000000000007919 */ /* 0x000ee20000002100 */
[----:B------:R-:W-:Y:S01]  /*39930*/  BSSY B0, `(.L_x_1880) ;  /* 0x000000a000007945 */ /* 0x000fe20003800000 */
[----:B------:R-:W-:Y:S02]  /*39940*/  IMAD.MOV.U32 R12, RZ, RZ, RZ ;  /* 0x000000ffff0c7224 */ /* 0x000fe400078e00ff */
[----:B------:R-:W-:Y:S02]  /*39950*/  IMAD.MOV.U32 R11, RZ, RZ, 0x1f ;  /* 0x0000001fff0b7424 */ /* 0x000fe400078e00ff */
[----:B0-----:R-:W-:Y:S01]  /*39960*/  IMAD.MOV.U32 R15, RZ, RZ, -0x1 ;  /* 0xffffffffff0f7424 */ /* 0x001fe200078e00ff */
[----:B---3--:R-:W-:-:S04]  /*39970*/  SHF.R.U32.HI R0, RZ, 0x5, R0 ;  /* 0x00000005ff007819 */ /* 0x008fc80000011600 */
[----:B------:R-:W-:-:S05]  /*39980*/  LOP3.LUT R0, R0, 0x3, RZ, 0xc0, !PT ;  /* 0x0000000300007812 */ /* 0x000fca00078ec0ff */
[----:B------:R-:W-:-:S07]  /*39990*/  IMAD.MOV.U32 R13, RZ, RZ, R0 ;  /* 0x000000ffff0d7224 */ /* 0x000fce00078e0000 */
[----:B-12---:R-:W-:Y:S05]  /*399a0*/  WARPSYNC.COLLECTIVE R15, `(.L_x_1881) ;  /* 0x000000000f087348 */ /* 0x006fea0003c00000 */
[----:B------:R0:W3:Y:S02]  /*399b0*/  SHFL.IDX P6, R14, R13, R12, R11 ;  /* 0x0000000c0d0e7389 */ /* 0x0000e400000c000b */
[----:B0123--:R-:W-:Y:S01]  /*399c0*/  ENDCOLLECTIVE ;  /* 0x000000000000791b */ /* 0x00ffe20003800000 */
.L_x_1881:
[----:B------:R-:W-:Y:S05]  /*399d0*/  BSYNC B0 ;  /* 0x0000000000007941 */ /* 0x000fea0003800000 */
.L_x_1880:
[----:B------:R-:W-:Y:S05]  /*399e0*/  BRA `(.L_x_1882) ;  /* 0xffffff8800c07947 */ /* 0x000fea000383ffff */
.L_x_1674:
[----:B------:R-:W-:Y:S01]  /*399f0*/  BSSY B0, `(.L_x_1883) ;  /* 0x0000006000007945 */ /* 0x000fe20003800000 */
[----:B0-----:R-:W-:-:S07]  /*39a00*/  IMAD.MOV.U32 R15, RZ, RZ, -0x1 ;  /* 0xffffffffff0f7424 */ /* 0x001fce00078e00ff */
[----:B-123--:R-:W-:Y:S05]  /*39a10*/  WARPSYNC.COLLECTIVE R15, `(.L_x_1884) ;  /* 0x000000000f0c7348 */ /* 0x00efea0003c00000 */
[----:B------:R-:W-:Y:S02]  /*39a20*/  ELECT P6, UR62, PT ;  /* 0x00000000003e782f */ /* 0x000fe400038c0000 */
[----:B------:R-:W-:Y:S01]  /*39a30*/  MOV R14, UR62 ;  /* 0x0000003e000e7c02 */ /* 0x000fe20008000f00 */
[----:B-123--:R-:W-:Y:S10]  /*39a40*/  ENDCOLLECTIVE ;  /* 0x000000000000791b */ /* 0x00eff40003800000 */
.L_x_1884:
[----:B------:R-:W-:Y:S05]  /*39a50*/  BSYNC B0 ;  /* 0x0000000000007941 */ /* 0x000fea0003800000 */
.L_x_1883:
[----:B------:R-:W-:Y:S05]  /*39a60*/  BRA `(.L_x_1885) ;  /* 0xffffff8800c07947 */ /* 0x000fea000383ffff */
.L_x_1676:
[----:B--2---:R2:W3:Y:S02]  /*39a70*/  SYNCS.PHASECHK.TRANS64.TRYWAIT P0, [R2+URZ+0x29880], R3 ;  /* 0x02988003020075a7 */ /* 0x0044e4000800017f */
[----:B---3--:R-:W-:Y:S05]  /*39a80*/  @!P0 NANOSLEEP.SYNCS 0x989680 ;  /* 0x009896800000895d */ /* 0x008fea0003900000 */
[----:B------:R-:W3:Y:S02]  /*39a90*/  @!P0 SYNCS.PHASECHK.TRANS64 P0, [R2+URZ+0x29880], R3 ;  /* 0x02988003020085a7 */ /* 0x000ee4000800007f */
[----:B---3--:R-:W-:Y:S05]  /*39aa0*/  @!P0 BRA `(.L_x_1676) ;  /* 0xfffffffc00f08947 */ /* 0x008fea000383ffff */
[----:B------:R-:W-:Y:S05]  /*39ab0*/  BRA `(.L_x_1886) ;  /* 0xffffff8c002c7947 */ /* 0x000fea000383ffff */
.L_x_1678:
[----:B-1----:R1:W3:Y:S02]  /*39ac0*/  SYNCS.PHASECHK.TRANS64.TRYWAIT P0, [R2+URZ+0x29840], R3 ;  /* 0x02984003020075a7 */ /* 0x0022e4000800017f */
[----:B---3--:R-:W-:Y:S05]  /*39ad0*/  @!P0 NANOSLEEP.SYNCS 0x989680 ;  /* 0x009896800000895d */ /* 0x008fea0003900000 */
[----:B------:R-:W3:Y:S02]  /*39ae0*/  @!P0 SYNCS.PHASECHK.TRANS64 P0, [R2+URZ+0x29840], R3 ;  /* 0x02984003020085a7 */ /* 0x000ee4000800007f */
[----:B---3--:R-:W-:Y:S05]  /*39af0*/  @!P0 BRA `(.L_x_1678) ;  /* 0xfffffffc00f08947 */ /* 0x008fea000383ffff */
[----:B------:R-:W-:Y:S05]  /*39b00*/  BRA `(.L_x_1887) ;  /* 0xffffff8c00847947 */ /* 0x000fea000383ffff */
.L_x_1682:
[----:B------:R-:W2:Y:S01]  /*39b10*/  LDL.LU R11, [R1+0x38] ;  /* 0x00003800010b7983 */ /* 0x000ea20000300800 */
[----:B------:R-:W-:Y:S02]  /*39b20*/  IMAD.MOV.U32 R5, RZ, RZ, R12 ;  /* 0x000000ffff057224 */ /* 0x000fe400078e000c */
[----:B------:R-:W-:Y:S02]  /*39b30*/  IMAD.MOV.U32 R13, RZ, RZ, R3 ;  /* 0x000000ffff0d7224 */ /* 0x000fe400078e0003 */
[----:B------:R-:W-:Y:S02]  /*39b40*/  IMAD.MOV.U32 R12, RZ, RZ, RZ ;  /* 0x000000ffff0c7224 */ /* 0x000fe400078e00ff */
[----:B------:R-:W-:Y:S02]  /*39b50*/  IMAD.MOV.U32 R15, RZ, RZ, -0x1 ;  /* 0xffffffffff0f7424 */ /* 0x000fe400078e00ff */
[----:B------:R-:W-:-:S04]  /*39b60*/  IMAD.IADD R0, R10, 0x1, R5 ;  /* 0x000000010a007824 */ /* 0x000fc800078e0205 */
[----:B------:R-:W-:Y:S02]  /*39b70*/  VIADD R5, R0, 0x20 ;  /* 0x0000002000057836 */ /* 0x000fe40000000000 */
[----:B--2---:R-:W-:Y:S02]  /*39b80*/  IMAD R2, R11, R7, RZ ;  /* 0x000000070b027224 */ /* 0x004fe400078e02ff */
[----:B------:R-:W-:-:S03]  /*39b90*/  IMAD.MOV.U32 R11, RZ, RZ, 0x1c1f ;  /* 0x00001c1fff0b7424 */ /* 0x000fc600078e00ff */
[----:B------:R-:W-:-:S13]  /*39ba0*/  ISETP.GE.AND P4, PT, R0, R2, PT ;  /* 0x000000020000720c */ /* 0x000fda0003f86270 */
[----:B-----5:R-:W-:Y:S05]  /*39bb0*/  WARPSYNC.COLLECTIVE R15, `(.L_x_1888) ;  /* 0x000000000f087348 */ /* 0x020fea0003c00000 */
[----:B------:R0:W1:Y:S02]  /*39bc0*/  SHFL.IDX P6, R14, R13, R12, R11 ;  /* 0x0000000c0d0e7389 */ /* 0x00006400000c000b */
[----:B01---5:R-:W-:Y:S01]  /*39bd0*/  ENDCOLLECTIVE ;  /* 0x000000000000791b */ /* 0x023fe20003800000 */
.L_x_1888:
[----:B------:R-:W-:Y:S02]  /*39be0*/  IMAD.MOV.U32 R13, RZ, RZ, R4 ;  /* 0x000000ffff0d7224 */ /* 0x000fe400078e0004 */
[----:B------:R-:W-:-:S07]  /*39bf0*/  IMAD.MOV.U32 R6, RZ, RZ, R14 ;  /* 0x000000ffff067224 */ /* 0x000fce00078e000e */
[----:B------:R-:W-:Y:S05]  /*39c00*/  WARPSYNC.COLLECTIVE R15, `(.L_x_1889) ;  /* 0x000000000f087348 */ /* 0x000fea0003c00000 */
[----:B------:R0:W1:Y:S02]  /*39c10*/  SHFL.IDX P6, R14, R13, R12, R11 ;  /* 0x0000000c0d0e7389 */ /* 0x00006400000c000b */
[----:B01----:R-:W-:Y:S01]  /*39c20*/  ENDCOLLECTIVE ;  /* 0x000000000000791b */ /* 0x003fe20003800000 */
.L_x_1889:
[----:B------:R-:W-:Y:S02]  /*39c30*/  IMAD.MOV.U32 R13, RZ, RZ, R3 ;  /* 0x000000ffff0d7224 */ /* 0x000fe400078e0003 */
[----:B------:R-:W-:Y:S02]  /*39c40*/  IMAD.MOV.U32 R12, RZ, RZ, 0x1 ;  /* 0x00000001ff0c7424 */ /* 0x000fe400078e00ff */
[----:B------:R-:W-:-:S07]  /*39c50*/  IMAD.MOV.U32 R7, RZ, RZ, R14 ;  /* 0x000000ffff077224 */ /* 0x000fce00078e000e */
[----:B------:R-:W-:Y:S05]  /*39c60*/  WARPSYNC.COLLECTIVE R15, `(.L_x_1890) ;  /* 0x000000000f087348 */ /* 0x000fea0003c00000 */
[----:B------:R0:W1:Y:S02]  /*39c70*/  SHFL.IDX P6, R14, R13, R12, R11 ;  /* 0x0000000c0d0e7389 */ /* 0x00006400000c000b */
[----:B01----:R-:W-:Y:S01]  /*39c80*/  ENDCOLLECTIVE ;  /* 0x000000000000791b */ /* 0x003fe20003800000 */
.L_x_1890:
        /* <DEDUP_REMOVED lines=17> */
.L_x_1891:
[----:B------:R-:W-:Y:S02]  /*39da0*/  IMAD.MOV.U32 R13, RZ, RZ, R3 ;  /* 0x000000ffff0d7224 */ /* 0x000fe400078e0003 */
[----:B------:R-:W-:Y:S02]  /*39db0*/  IMAD.MOV.U32 R12, RZ, RZ, 0x2 ;  /* 0x00000002ff0c7424 */ /* 0x000fe400078e00ff */
[----:B------:R-:W-:-:S07]  /*39dc0*/  IMAD.MOV.U32 R5, RZ, RZ, R14 ;  /* 0x000000ffff057224 */ /* 0x000fce00078e000e */
[----:B------:R-:W-:Y:S05]  /*39dd0*/  WARPSYNC.COLLECTIVE R15, `(.L_x_1892) ;  /* 0x000000000f087348 */ /* 0x000fea0003c00000 */
[----:B------:R0:W1:Y:S02]  /*39de0*/  SHFL.IDX P6, R14, R13, R12, R11 ;  /* 0x0000000c0d0e7389 */ /* 0x00006400000c000b */
[----:B01----:R-:W-:Y:S01]  /*39df0*/  ENDCOLLECTIVE ;  /* 0x000000000000791b */ /* 0x003fe20003800000 */
.L_x_1892:
        /* <DEDUP_REMOVED lines=17> */
.L_x_1893:
[----:B------:R-:W-:Y:S02]  /*39f10*/  IMAD.MOV.U32 R13, RZ, RZ, R3 ;  /* 0x000000ffff0d7224 */ /* 0x000fe400078e0003 */
[----:B------:R-:W-:Y:S02]  /*39f20*/  IMAD.MOV.U32 R12, RZ, RZ, 0x3 ;  /* 0x00000003ff0c7424 */ /* 0x000fe400078e00ff */
[----:B------:R-:W-:-:S07]  /*39f30*/  IMAD.MOV.U32 R5, RZ, RZ, R14 ;  /* 0x000000ffff057224 */ /* 0x000fce00078e000e */
[----:B------:R-:W-:Y:S05]  /*39f40*/  WARPSYNC.COLLECTIVE R15, `(.L_x_1894) ;  /* 0x000000000f087348 */ /* 0x000fea0003c00000 */
[----:B------:R0:W1:Y:S02]  /*39f50*/  SHFL.IDX P6, R14, R13, R12, R11 ;  /* 0x0000000c0d0e7389 */ /* 0x00006400000c000b */
[----:B01----:R-:W-:Y:S01]  /*39f60*/  ENDCOLLECTIVE ;  /* 0x000000000000791b */ /* 0x003fe20003800000 */
.L_x_1894:
[----:B------:R-:W-:-:S05]  /*39f70*/  @!P3 IADD3 R5, P4, R9, R5, RZ ;  /* 0x000000050905b210 */ /* 0x000fca0007f9e0ff */
[----:B------:R-:W-:-:S04]  /*39f80*/  @!P3 IMAD.X R6, RZ, RZ, R6, P4 ;  /* 0x000000ffff06b224 */ /* 0x000fc800020e0606 */
[----:B------:R-:W-:Y:S02]  /*39f90*/  @!P3 IMAD.MOV.U32 R7, RZ, RZ, R6 ;  /* 0x000000ffff07b224 */ /* 0x000fe400078e0006 */
[----:B------:R-:W-:Y:S02]  /*39fa0*/  IMAD.MOV.U32 R13, RZ, RZ, R4 ;  /* 0x000000ffff0d7224 */ /* 0x000fe400078e0004 */
[----:B------:R-:W-:-:S05]  /*39fb0*/  @!P3 IMAD.MOV.U32 R6, RZ, RZ, R5 ;  /* 0x000000ffff06b224 */ /* 0x000fca00078e0005 */
[----:B------:R-:W-:Y:S01]  /*39fc0*/  @!PT LDS RZ, [RZ] ;  /* 0x00000000fffff984 */ /* 0x000fe20000000800 */
[----:B------:R-:W-:Y:S01]  /*39fd0*/  @!PT LDS RZ, [RZ] ;  /* 0x00000000fffff984 */ /* 0x000fe20000000800 */
[----:B------:R-:W-:Y:S01]  /*39fe0*/  @!PT LDS RZ, [RZ] ;  /* 0x00000000fffff984 */ /* 0x000fe20000000800 */
[----:B------:R0:W-:Y:S01]  /*39ff0*/  @!P3 LDGSTS.E.BYPASS.LTC128B.128 [R8+0x15400], desc[UR60][R6.64], !P0 ;  /* 0x154000000608bfae */ /* 0x0001e2000c101d7c */
[----:B------:R-:W-:-:S03]  /*3a000*/  IMAD.MOV.U32 R5, RZ, RZ, R14 ;  /* 0x000000ffff057224 */ /* 0x000fc600078e000e */
[----:B------:R0:W-:Y:S04]  /*3a010*/  @!P3 LDGSTS.E.BYPASS.LTC128B.128 [R8+0x17400], desc[UR60][R6.64+0x40], !P1 ;  /* 0x174000400608bfae */ /* 0x0001e8000c901d7c */
[----:B0-----:R-:W-:Y:S05]  /*3a020*/  WARPSYNC.COLLECTIVE R15, `(.L_x_1895) ;  /* 0x000000000f087348 */ /* 0x001fea0003c00000 */
[----:B------:R1:W2:Y:S02]  /*3a030*/  SHFL.IDX P6, R14, R13, R12, R11 ;  /* 0x0000000c0d0e7389 */ /* 0x0002a400000c000b */
[----:B012---:R-:W-:Y:S01]  /*3a040*/  ENDCOLLECTIVE ;  /* 0x000000000000791b */ /* 0x007fe20003800000 */
.L_x_1895:
[----:B------:R-:W-:Y:S01]  /*3a050*/  @!PT LDS RZ, [RZ] ;  /* 0x00000000fffff984 */ /* 0x000fe20000000800 */
[----:B------:R-:W-:Y:S01]  /*3a060*/  @!PT LDS RZ, [RZ] ;  /* 0x00000000fffff984 */ /* 0x000fe20000000800 */
[----:B------:R-:W-:Y:S01]  /*3a070*/  @!PT LDS RZ, [RZ] ;  /* 0x00000000fffff984 */ /* 0x000fe20000000800 */
[----:B------:R0:W-:Y:S01]  /*3a080*/  @!P3 LDGSTS.E.BYPASS.LTC128B.128 [R8+0x19400], desc[UR60][R6.64+0x80], !P2 ;  /* 0x194000800608bfae */ /* 0x0001e2000d101d7c */
[----:B------:R-:W-:Y:S01]  /*3a090*/  IMAD.MOV.U32 R3, RZ, RZ, R14 ;  /* 0x000000ffff037224 */ /* 0x000fe200078e000e */
[----:B------:R-:W-:Y:S06]  /*3a0a0*/  BRA `(.L_x_1896) ;  /* 0xffffff9000d87947 */ /* 0x000fec000383ffff */
.L_x_1687:
[----:B----4-:R4:W0:Y:S02]  /*3a0b0*/  SYNCS.PHASECHK.TRANS64.TRYWAIT P0, [R19+URZ+0x29820], R0 ;  /* 0x02982000130075a7 */ /* 0x010824000800017f */
[----:B0-----:R-:W-:Y:S05]  /*3a0c0*/  @!P0 NANOSLEEP.SYNCS 0x989680 ;  /* 0x009896800000895d */ /* 0x001fea0003900000 */
[----:B------:R-:W0:Y:S02]  /*3a0d0*/  @!P0 SYNCS.PHASECHK.TRANS64 P0, [R19+URZ+0x29820], R0 ;  /* 0x02982000130085a7 */ /* 0x000e24000800007f */
[----:B0-----:R-:W-:Y:S05]  /*3a0e0*/  @!P0 BRA `(.L_x_1687) ;  /* 0xfffffffc00f08947 */ /* 0x001fea000383ffff */
[----:B------:R-:W-:Y:S05]  /*3a0f0*/  BRA `(.L_x_1897) ;  /* 0xffffff9400487947 */ /* 0x000fea000383ffff */
.L_x_1693:
[----:B0-----:R0:W3:Y:S02]  /*3a100*/  SYNCS.PHASECHK.TRANS64.TRYWAIT P0, [R5+URZ+0x29880], R4 ;  /* 0x02988004050075a7 */ /* 0x0010e4000800017f */
[----:B---3--:R-:W-:Y:S05]  /*3a110*/  @!P0 NANOSLEEP.SYNCS 0x989680 ;  /* 0x009896800000895d */ /* 0x008fea0003900000 */
[----:B------:R-:W3:Y:S02]  /*3a120*/  @!P0 SYNCS.PHASECHK.TRANS64 P0, [R5+URZ+0x29880], R4 ;  /* 0x02988004050085a7 */ /* 0x000ee4000800007f */
[----:B---3--:R-:W-:Y:S05]  /*3a130*/  @!P0 BRA `(.L_x_1693) ;  /* 0xfffffffc00f08947 */ /* 0x008fea000383ffff */
[----:B------:R-:W-:Y:S05]  /*3a140*/  BRA `(.L_x_1898) ;  /* 0xffffff9800007947 */ /* 0x000fea000383ffff */
.L_x_1698:
[----:B--2---:R2:W3:Y:S02]  /*3a150*/  SYNCS.PHASECHK.TRANS64.TRYWAIT P0, [R5+URZ+0x29840], R4 ;  /* 0x02984004050075a7 */ /* 0x0044e4000800017f */
[----:B---3--:R-:W-:Y:S05]  /*3a160*/  @!P0 NANOSLEEP.SYNCS 0x989680 ;  /* 0x009896800000895d */ /* 0x008fea0003900000 */
[----:B------:R-:W3:Y:S02]  /*3a170*/  @!P0 SYNCS.PHASECHK.TRANS64 P0, [R5+URZ+0x29840], R4 ;  /* 0x02984004050085a7 */ /* 0x000ee4000800007f */
[----:B---3--:R-:W-:Y:S05]  /*3a180*/  @!P0 BRA `(.L_x_1698) ;  /* 0xfffffffc00f08947 */ /* 0x008fea000383ffff */
[----:B------:R-:W-:Y:S05]  /*3a190*/  BRA `(.L_x_1899) ;  /* 0xffffff9800807947 */ /* 0x000fea000383ffff */
.L_x_1706:
[----:B---3--:R3:W4:Y:S02]  /*3a1a0*/  SYNCS.PHASECHK.TRANS64.TRYWAIT P0, [R20+URZ+0x29870], R4 ;  /* 0x02987004140075a7 */ /* 0x008724000800017f */
[----:B----4-:R-:W-:Y:S05]  /*3a1b0*/  @!P0 NANOSLEEP.SYNCS 0x989680 ;  /* 0x009896800000895d */ /* 0x010fea0003900000 */
[----:B------:R-:W4:Y:S02]  /*3a1c0*/  @!P0 SYNCS.PHASECHK.TRANS64 P0, [R20+URZ+0x29870], R4 ;  /* 0x02987004140085a7 */ /* 0x000f24000800007f */
[----:B----4-:R-:W-:Y:S05]  /*3a1d0*/  @!P0 BRA `(.L_x_1706) ;  /* 0xfffffffc00f08947 */ /* 0x010fea000383ffff */
[----:B------:R-:W-:Y:S05]  /*3a1e0*/  BRA `(.L_x_1900) ;  /* 0xffffff9c009c7947 */ /* 0x000fea000383ffff */
.L_x_1708:
[----:B----4-:R4:W0:Y:S02]  /*3a1f0*/  SYNCS.PHASECHK.TRANS64.TRYWAIT P0, [R20+URZ+0x29860], R3 ;  /* 0x02986003140075a7 */ /* 0x010824000800017f */
[----:B0-----:R-:W-:Y:S05]  /*3a200*/  @!P0 NANOSLEEP.SYNCS 0x989680 ;  /* 0x009896800000895d */ /* 0x001fea0003900000 */
[----:B------:R-:W0:Y:S02]  /*3a210*/  @!P0 SYNCS.PHASECHK.TRANS64 P0, [R20+URZ+0x29860], R3 ;  /* 0x02986003140085a7 */ /* 0x000e24000800007f */
[----:B0-----:R-:W-:Y:S05]  /*3a220*/  @!P0 BRA `(.L_x_1708) ;  /* 0xfffffffc00f08947 */ /* 0x001fea000383ffff */
[----:B------:R-:W-:Y:S05]  /*3a230*/  BRA `(.L_x_1901) ;  /* 0xffffff9c00a47947 */ /* 0x000fea000383ffff */
.L_x_1715:
[----:B--2---:R2:W3:Y:S02]  /*3a240*/  SYNCS.PHASECHK.TRANS64.TRYWAIT P1, [R16+URZ+0x29870], R0 ;  /* 0x02987000100075a7 */ /* 0x0044e4000802017f */
[----:B---3--:R-:W-:Y:S05]  /*3a250*/  @!P1 NANOSLEEP.SYNCS 0x989680 ;  /* 0x009896800000995d */ /* 0x008fea0003900000 */
[----:B------:R-:W3:Y:S02]  /*3a260*/  @!P1 SYNCS.PHASECHK.TRANS64 P1, [R16+URZ+0x29870], R0 ;  /* 0x02987000100095a7 */ /* 0x000ee4000802007f */
[----:B---3--:R-:W-:Y:S05]  /*3a270*/  @!P1 BRA `(.L_x_1715) ;  /* 0xfffffffc00f09947 */ /* 0x008fea000383ffff */
[----:B------:R-:W-:Y:S05]  /*3a280*/  BRA `(.L_x_1902) ;  /* 0xffffffa4008c7947 */ /* 0x000fea000383ffff */
.L_x_1717:
[----:B--2---:R2:W3:Y:S02]  /*3a290*/  SYNCS.PHASECHK.TRANS64.TRYWAIT P1, [R16+URZ+0x29860], R0 ;  /* 0x02986000100075a7 */ /* 0x0044e4000802017f */
[----:B---3--:R-:W-:Y:S05]  /*3a2a0*/  @!P1 NANOSLEEP.SYNCS 0x989680 ;  /* 0x009896800000995d */ /* 0x008fea0003900000 */
[----:B------:R-:W3:Y:S02]  /*3a2b0*/  @!P1 SYNCS.PHASECHK.TRANS64 P1, [R16+URZ+0x29860], R0 ;  /* 0x02986000100095a7 */ /* 0x000ee4000802007f */
[----:B---3--:R-:W-:Y:S05]  /*3a2c0*/  @!P1 BRA `(.L_x_1717) ;  /* 0xfffffffc00f09947 */ /* 0x008fea000383ffff */
[----:B------:R-:W-:Y:S05]  /*3a2d0*/  BRA `(.L_x_1903) ;  /* 0xffffffa400947947 */ /* 0x000fea000383ffff */
.L_x_1721:
[----:B------:R-:W2:Y:S01]  /*3a2e0*/  LDL R0, [R1] ;  /* 0x0000000001007983 */ /* 0x000ea20000100800 */
[----:B------:R-:W-:Y:S01]  /*3a2f0*/  BSSY B0, `(.L_x_1904) ;  /* 0x0000008000007945 */ /* 0x000fe20003800000 */
[----:B------:R-:W-:Y:S02]  /*3a300*/  IMAD.MOV.U32 R12, RZ, RZ, RZ ;  /* 0x000000ffff0c7224 */ /* 0x000fe400078e00ff */
[----:B------:R-:W-:Y:S02]  /*3a310*/  IMAD.MOV.U32 R11, RZ, RZ, 0x1f ;  /* 0x0000001fff0b7424 */ /* 0x000fe400078e00ff */
[----:B0-----:R-:W-:Y:S02]  /*3a320*/  IMAD.MOV.U32 R15, RZ, RZ, -0x1 ;  /* 0xffffffffff0f7424 */ /* 0x001fe400078e00ff */
[----:B--2---:R-:W-:-:S07]  /*3a330*/  IMAD.MOV.U32 R13, RZ, RZ, R0 ;  /* 0x000000ffff0d7224 */ /* 0x004fce00078e0000 */
[----:B-1----:R-:W-:Y:S05]  /*3a340*/  WARPSYNC.COLLECTIVE R15, `(.L_x_1905) ;  /* 0x000000000f087348 */ /* 0x002fea0003c00000 */
[----:B------:R0:W2:Y:S02]  /*3a350*/  SHFL.IDX P6, R14, R13, R12, R11 ;  /* 0x0000000c0d0e7389 */ /* 0x0000a400000c000b */
[----:B012---:R-:W-:Y:S01]  /*3a360*/  ENDCOLLECTIVE ;  /* 0x000000000000791b */ /* 0x007fe20003800000 */
.L_x_1905:
[----:B------:R-:W-:Y:S05]  /*3a370*/  BSYNC B0 ;  /* 0x0000000000007941 */ /* 0x000fea0003800000 */
.L_x_1904:
[----:B------:R0:W5:Y:S01]  /*3a380*/  LDL R2, [R1+0xc] ;  /* 0x00000c0001027983 */ /* 0x0001620000100800 */
[----:B------:R-:W-:Y:S02]  /*3a390*/  IMAD.MOV.U32 R13, RZ, RZ, R0 ;  /* 0x000000ffff0d7224 */ /* 0x000fe400078e0000 */
[----:B------:R-:W-:Y:S02]  /*3a3a0*/  IMAD.MOV.U32 R12, RZ, RZ, 0x1 ;  /* 0x00000001ff0c7424 */ /* 0x000fe400078e00ff */
[----:B------:R-:W-:Y:S02]  /*3a3b0*/  IMAD.MOV.U32 R11, RZ, RZ, 0x1f ;  /* 0x0000001fff0b7424 */ /* 0x000fe400078e00ff */
[----:B------:R-:W-:Y:S02]  /*3a3c0*/  IMAD.MOV.U32 R15, RZ, RZ, -0x1 ;  /* 0xffffffffff0f7424 */ /* 0x000fe400078e00ff */
[----:B0-----:R-:W-:-:S07]  /*3a3d0*/  IMAD.MOV.U32 R5, RZ, RZ, R14 ;  /* 0x000000ffff057224 */ /* 0x001fce00078e000e */
[----:B-----5:R-:W-:Y:S05]  /*3a3e0*/  WARPSYNC.COLLECTIVE R15, `(.L_x_1906) ;  /* 0x000000000f087348 */ /* 0x020fea0003c00000 */
[----:B------:R0:W1:Y:S02]  /*3a3f0*/  SHFL.IDX P6, R14, R13, R12, R11 ;  /* 0x0000000c0d0e7389 */ /* 0x00006400000c000b */
[----:B01---5:R-:W-:Y:S01]  /*3a400*/  ENDCOLLECTIVE ;  /* 0x000000000000791b */ /* 0x023fe20003800000 */
.L_x_1906:
        /* <DEDUP_REMOVED lines=16> */
[----:B------:R-:W-:Y:S01]  /*3a510*/  ISETP.GE.U32.AND P5, PT, R16, 0x10, PT ;  /* 0x000000101000780c */ /* 0x000fe20003fa6070 */
[----:B--2---:R-:W-:Y:S02]  /*3a520*/  @!P1 IMAD.MOV.U32 R4, RZ, RZ, R8 ;  /* 0x000000ffff049224 */ /* 0x004fe400078e0008 */
        /* <DEDUP_REMOVED lines=8> */
.L_x_1907:
        /* <DEDUP_REMOVED lines=8> */
.L_x_1908:
        /* <DEDUP_REMOVED lines=8> */
.L_x_1909:
        /* <DEDUP_REMOVED lines=8> */
.L_x_1910:
        /* <DEDUP_REMOVED lines=8> */
.L_x_1911:
[----:B------:R-:W-:Y:S02]  /*3a7b0*/  IMAD.MOV.U32 R12, RZ, RZ, 0x1f ;  /* 0x0000001fff0c7424 */ /* 0x000fe400078e00ff */
[----:B------:R-:W-:Y:S02]  /*3a7c0*/  IMAD.MOV.U32 R11, RZ, RZ, 0x1f ;  /* 0x0000001fff0b7424 */ /* 0x000fe400078e00ff */
[----:B------:R-:W-:-:S05]  /*3a7d0*/  IMAD.MOV.U32 R3, RZ, RZ, R14 ;  /* 0x000000ffff037224 */ /* 0x000fca00078e000e */
[----:B------:R-:W-:-:S05]  /*3a7e0*/  SEL R3, R3, RZ, P5 ;  /* 0x000000ff03037207 */ /* 0x000fca0002800000 */
[----:B------:R-:W-:-:S04]  /*3a7f0*/  IMAD.IADD R3, R2, 0x1, R3 ;  /* 0x0000000102037824 */ /* 0x000fc800078e0203 */
[----:B------:R-:W-:-:S07]  /*3a800*/  IMAD.MOV.U32 R13, RZ, RZ, R3 ;  /* 0x000000ffff0d7224 */ /* 0x000fce00078e0003 */
[----:B------:R-:W-:Y:S05]  /*3a810*/  WARPSYNC.COLLECTIVE R15, `(.L_x_1912) ;  /* 0x000000000f087348 */ /* 0x000fea0003c00000 */
[----:B------:R0:W1:Y:S02]  /*3a820*/  SHFL.IDX P6, R14, R13, R12, R11 ;  /* 0x0000000c0d0e7389 */ /* 0x00006400000c000b */
[----:B01----:R-:W-:Y:S01]  /*3a830*/  ENDCOLLECTIVE ;  /* 0x000000000000791b */ /* 0x003fe20003800000 */
.L_x_1912:
[----:B------:R-:W-:Y:S01]  /*3a840*/  IMAD.MOV.U32 R9, RZ, RZ, R14 ;  /* 0x000000ffff097224 */ /* 0x000fe200078e000e */
[----:B------:R-:W-:Y:S06]  /*3a850*/  BRA `(.L_x_1913) ;  /* 0xffffffa8009c7947 */ /* 0x000fec000383ffff */
.L_x_1724:
[----:B------:R-:W-:Y:S01]  /*3a860*/  BSSY B0, `(.L_x_1914) ;  /* 0x0000008000007945 */ /* 0x000fe20003800000 */
[----:B------:R-:W-:Y:S02]  /*3a870*/  IMAD.MOV.U32 R13, RZ, RZ, R2 ;  /* 0x000000ffff0d7224 */ /* 0x000fe400078e0002 */
[----:B------:R-:W-:Y:S02]  /*3a880*/  IMAD.MOV.U32 R12, RZ, RZ, 0x1 ;  /* 0x00000001ff0c7424 */ /* 0x000fe400078e00ff */
[----:B------:R-:W-:Y:S02]  /*3a890*/  IMAD.MOV.U32 R11, RZ, RZ, RZ ;  /* 0x000000ffff0b7224 */ /* 0x000fe400078e00ff */
[----:B0-----:R-:W-:-:S07]  /*3a8a0*/  IMAD.MOV.U32 R15, RZ, RZ, -0x1 ;  /* 0xffffffffff0f7424 */ /* 0x001fce00078e00ff */
[----:B------:R-:W-:Y:S05]  /*3a8b0*/  WARPSYNC.COLLECTIVE R15, `(.L_x_1915) ;  /* 0x000000000f087348 */ /* 0x000fea0003c00000 */
[----:B------:R0:W1:Y:S02]  /*3a8c0*/  SHFL.UP P6, R14, R13, R12, R11 ;  /* 0x0400000c0d0e7389 */ /* 0x00006400000c000b */
[----:B01----:R-:W-:Y:S01]  /*3a8d0*/  ENDCOLLECTIVE ;  /* 0x000000000000791b */ /* 0x003fe20003800000 */
.L_x_1915:
[----:B------:R-:W-:Y:S05]  /*3a8e0*/  BSYNC B0 ;  /* 0x0000000000007941 */ /* 0x000fea0003800000 */
.L_x_1914:
[----:B------:R-:W-:Y:S02]  /*3a8f0*/  IMAD.MOV.U32 R3, RZ, RZ, R14 ;  /* 0x000000ffff037224 */ /* 0x000fe400078e000e */
[----:B------:R-:W-:Y:S02]  /*3a900*/  IMAD.MOV.U32 R12, RZ, RZ, 0x2 ;  /* 0x00000002ff0c7424 */ /* 0x000fe400078e00ff */
[----:B------:R-:W-:Y:S01]  /*3a910*/  IMAD.MOV.U32 R11, RZ, RZ, RZ ;  /* 0x000000ffff0b7224 */ /* 0x000fe200078e00ff */
[----:B------:R-:W-:Y:S01]  /*3a920*/  SEL R3, R3, RZ, P1 ;  /* 0x000000ff03037207 */ /* 0x000fe20000800000 */
[----:B------:R-:W-:-:S04]  /*3a930*/  IMAD.MOV.U32 R15, RZ, RZ, -0x1 ;  /* 0xffffffffff0f7424 */ /* 0x000fc800078e00ff */
[----:B------:R-:W-:-:S04]  /*3a940*/  IMAD.IADD R2, R2, 0x1, R3 ;  /* 0x0000000102027824 */ /* 0x000fc800078e0203 */
[----:B------:R-:W-:-:S07]  /*3a950*/  IMAD.MOV.U32 R13, RZ, RZ, R2 ;  /* 0x000000ffff0d7224 */ /* 0x000fce00078e0002 */
[----:B------:R-:W-:Y:S05]  /*3a960*/  WARPSYNC.COLLECTIVE R15, `(.L_x_1916) ;  /* 0x000000000f087348 */ /* 0x000fea0003c00000 */
[----:B------:R0:W1:Y:S02]  /*3a970*/  SHFL.UP P6, R14, R13, R12, R11 ;  /* 0x0400000c0d0e7389 */ /* 0x00006400000c000b */
[----:B01----:R-:W-:Y:S01]  /*3a980*/  ENDCOLLECTIVE ;  /* 0x000000000000791b */ /* 0x003fe20003800000 */
.L_x_1916:
        /* <DEDUP_REMOVED lines=8> */
.L_x_1917:
        /* <DEDUP_REMOVED lines=8> */
.L_x_1918:
        /* <DEDUP_REMOVED lines=8> */
.L_x_1919:
        /* <DEDUP_REMOVED lines=9> */
.L_x_1920:
[----:B------:R-:W-:Y:S01]  /*3aba0*/  IMAD.MOV.U32 R9, RZ, RZ, R14 ;  /* 0x000000ffff097224 */ /* 0x000fe200078e000e */
[----:B------:R-:W-:Y:S06]  /*3abb0*/  BRA `(.L_x_1921) ;  /* 0xffffffa800747947 */ /* 0x000fec000383ffff */
.L_x_1726:
[----:B------:R-:W-:Y:S01]  /*3abc0*/  BSSY B0, `(.L_x_1922) ;  /* 0x0000006000007945 */ /* 0x000fe20003800000 */
[----:B------:R-:W-:Y:S01]  /*3abd0*/  PLOP3.LUT P6, PT, P6, PT, PT, 0x8, 0x0 ;  /* 0x000000000000781c */ /* 0x000fe200037ce170 */
[----:B0-----:R-:W-:-:S12]  /*3abe0*/  IMAD.MOV.U32 R15, RZ, RZ, -0x1 ;  /* 0xffffffffff0f7424 */ /* 0x001fd800078e00ff */
[----:B-1----:R-:W-:Y:S05]  /*3abf0*/  WARPSYNC.COLLECTIVE R15, `(.L_x_1923) ;  /* 0x000000000f087348 */ /* 0x002fea0003c00000 */
[----:B------:R-:W-:Y:S01]  /*3ac00*/  VOTE.ANY R14, PT, P6 ;  /* 0x00000000000e7806 */ /* 0x000fe200030e0100 */
[----:B-1----:R-:W-:Y:S06]  /*3ac10*/  ENDCOLLECTIVE ;  /* 0x000000000000791b */ /* 0x002fec0003800000 */
.L_x_1923:
[----:B------:R-:W-:Y:S05]  /*3ac20*/  BSYNC B0 ;  /* 0x0000000000007941 */ /* 0x000fea0003800000 */
.L_x_1922:
[----:B------:R0:W5:Y:S01]  /*3ac30*/  LDL.LU R10, [R1+0xc] ;  /* 0x00000c00010a7983 */ /* 0x0001620000300800 */
[----:B------:R-:W-:Y:S02]  /*3ac40*/  IMAD.MOV.U32 R3, RZ, RZ, R14 ;  /* 0x000000ffff037224 */ /* 0x000fe400078e000e */
[----:B------:R-:W-:Y:S02]  /*3ac50*/  IMAD.MOV.U32 R13, RZ, RZ, R4 ;  /* 0x000000ffff0d7224 */ /* 0x000fe400078e0004 */
[----:B------:R-:W1:Y:S01]  /*3ac60*/  POPC R0, R3 ;  /* 0x0000000300007309 */ /* 0x000e620000000000 */
[----:B------:R-:W-:Y:S02]  /*3ac70*/  IMAD.MOV.U32 R11, RZ, RZ, 0x1f ;  /* 0x0000001fff0b7424 */ /* 0x000fe400078e00ff */
[----:B------:R-:W-:Y:S02]  /*3ac80*/  IMAD.MOV.U32 R15, RZ, RZ, -0x1 ;  /* 0xffffffffff0f7424 */ /* 0x000fe400078e00ff */
[----:B01----:R-:W-:-:S07]  /*3ac90*/  IMAD.MOV.U32 R12, RZ, RZ, R0 ;  /* 0x000000ffff0c7224 */ /* 0x003fce00078e0000 */
[----:B-----5:R-:W-:Y:S05]  /*3aca0*/  WARPSYNC.COLLECTIVE R15, `(.L_x_1924) ;  /* 0x000000000f087348 */ /* 0x020fea0003c00000 */
[----:B------:R0:W1:Y:S02]  /*3acb0*/  SHFL.IDX P6, R14, R13, R12, R11 ;  /* 0x0000000c0d0e7389 */ /* 0x00006400000c000b */
[----:B01---5:R-:W-:Y:S01]  /*3acc0*/  ENDCOLLECTIVE ;  /* 0x000000000000791b */ /* 0x023fe20003800000 */
.L_x_1924:
[----:B------:R-:W-:Y:S02]  /*3acd0*/  IMAD.MOV.U32 R13, RZ, RZ, R6 ;  /* 0x000000ffff0d7224 */ /* 0x000fe400078e0006 */
[----:B------:R-:W-:-:S07]  /*3ace0*/  IMAD.MOV.U32 R4, RZ, RZ, R14 ;  /* 0x000000ffff047224 */ /* 0x000fce00078e000e */
[----:B------:R-:W-:Y:S05]  /*3acf0*/  WARPSYNC.COLLECTIVE R15, `(.L_x_1925) ;  /* 0x000000000f087348 */ /* 0x000fea0003c00000 */
[----:B------:R0:W1:Y:S02]  /*3ad00*/  SHFL.IDX P6, R14, R13, R12, R11 ;  /* 0x0000000c0d0e7389 */ /* 0x00006400000c000b */
[----:B01----:R-:W-:Y:S01]  /*3ad10*/  ENDCOLLECTIVE ;  /* 0x000000000000791b */ /* 0x003fe20003800000 */
.L_x_1925:
[----:B------:R-:W-:Y:S02]  /*3ad20*/  IMAD.MOV.U32 R6, RZ, RZ, R14 ;  /* 0x000000ffff067224 */ /* 0x000fe400078e000e */
[----:B------:R-:W-:-:S05]  /*3ad30*/  IMAD.IADD R10, R0, 0x1, R10 ;  /* 0x00000001000a7824 */ /* 0x000fca00078e020a */
[----:B------:R2:W-:Y:S01]  /*3ad40*/  STL [R1+0xc], R10 ;  /* 0x00000c0a01007387 */ /* 0x0005e20000100800 */
[----:B------:R-:W-:Y:S05]  /*3ad50*/  BRA `(.L_x_1926) ;  /* 0xffffffa800547947 */ /* 0x000fea000383ffff */
.L_x_1728:
[----:B------:R-:W-:Y:S01]  /*3ad60*/  BSSY B0, `(.L_x_1927) ;  /* 0x0000008000007945 */ /* 0x000fe20003800000 */
[----:B------:R-:W-:Y:S02]  /*3ad70*/  IMAD.MOV.U32 R13, RZ, RZ, R7 ;  /* 0x000000ffff0d7224 */ /* 0x000fe400078e0007 */
[----:B------:R-:W-:Y:S02]  /*3ad80*/  IMAD.MOV.U32 R12, RZ, RZ, R0 ;  /* 0x000000ffff0c7224 */ /* 0x000fe400078e0000 */
[----:B------:R-:W-:Y:S02]  /*3ad90*/  IMAD.MOV.U32 R11, RZ, RZ, 0x1f ;  /* 0x0000001fff0b7424 */ /* 0x000fe400078e00ff */
[----:B0-----:R-:W-:-:S07]  /*3ada0*/  IMAD.MOV.U32 R15, RZ, RZ, -0x1 ;  /* 0xffffffffff0f7424 */ /* 0x001fce00078e00ff */
[----:B--2---:R-:W-:Y:S05]  /*3adb0*/  WARPSYNC.COLLECTIVE R15, `(.L_x_1928) ;  /* 0x000000000f087348 */ /* 0x004fea0003c00000 */
[----:B------:R0:W1:Y:S02]  /*3adc0*/  SHFL.IDX P6, R14, R13, R12, R11 ;  /* 0x0000000c0d0e7389 */ /* 0x00006400000c000b */
[----:B012---:R-:W-:Y:S01]  /*3add0*/  ENDCOLLECTIVE ;  /* 0x000000000000791b */ /* 0x007fe20003800000 */
.L_x_1928:
[----:B------:R-:W-:Y:S05]  /*3ade0*/  BSYNC B0 ;  /* 0x0000000000007941 */ /* 0x000fea0003800000 */
.L_x_1927:
[----:B------:R-:W-:Y:S01]  /*3adf0*/  IMAD.MOV.U32 R0, RZ, RZ, R14 ;  /* 0x000000ffff007224 */ /* 0x000fe200078e000e */
[----:B------:R-:W-:Y:S06]  /*3ae00*/  BRA `(.L_x_1929) ;  /* 0xffffffa800407947 */ /* 0x000fec000383ffff */
.L_x_1734:
[----:B0-----:R0:W1:Y:S02]  /*3ae10*/  SYNCS.PHASECHK.TRANS64.TRYWAIT P0, [R0+URZ+0x29820], R3 ;  /* 0x02982003000075a7 */ /* 0x001064000800017f */
[----:B-1----:R-:W-:Y:S05]  /*3ae20*/  @!P0 NANOSLEEP.SYNCS 0x989680 ;  /* 0x009896800000895d */ /* 0x002fea0003900000 */
[----:B------:R-:W1:Y:S02]  /*3ae30*/  @!P0 SYNCS.PHASECHK.TRANS64 P0, [R0+URZ+0x29820], R3 ;  /* 0x02982003000085a7 */ /* 0x000e64000800007f */
[----:B-1----:R-:W-:Y:S05]  /*3ae40*/  @!P0 BRA `(.L_x_1734) ;  /* 0xfffffffc00f08947 */ /* 0x002fea000383ffff */
[----:B------:R-:W-:Y:S05]  /*3ae50*/  BRA `(.L_x_1930) ;  /* 0xffffffb000e47947 */ /* 0x000fea000383ffff */
.L_x_1735:
        /* <DEDUP_REMOVED lines=11> */
.L_x_1932:
[----:B------:R-:W-:Y:S05]  /*3af10*/  BSYNC B0 ;  /* 0x0000000000007941 */ /* 0x000fea0003800000 */
.L_x_1931:
[----:B------:R-:W-:Y:S05]  /*3af20*/  BRA `(.L_x_1933) ;  /* 0xffffffb000cc7947 */ /* 0x000fea000383ffff */
.L_x_1736:
[----:B------:R-:W-:Y:S01]  /*3af30*/  BSSY B0, `(.L_x_1934) ;  /* 0x0000006000007945 */ /* 0x000fe20003800000 */
[----:B------:R-:W-:-:S07]  /*3af40*/  IMAD.MOV.U32 R15, RZ, RZ, -0x1 ;  /* 0xffffffffff0f7424 */ /* 0x000fce00078e00ff */
[----:B01----:R-:W-:Y:S05]  /*3af50*/  WARPSYNC.COLLECTIVE R15, `(.L_x_1935) ;  /* 0x000000000f0c7348 */ /* 0x003fea0003c00000 */
[----:B------:R-:W-:Y:S02]  /*3af60*/  ELECT P6, UR62, PT ;  /* 0x00000000003e782f */ /* 0x000fe400038c0000 */
[----:B------:R-:W-:Y:S01]  /*3af70*/  MOV R14, UR62 ;  /* 0x0000003e000e7c02 */ /* 0x000fe20008000f00 */
[----:B01----:R-:W-:Y:S10]  /*3af80*/  ENDCOLLECTIVE ;  /* 0x000000000000791b */ /* 0x003ff40003800000 */
.L_x_1935:
[----:B------:R-:W-:Y:S05]  /*3af90*/  BSYNC B0 ;  /* 0x0000000000007941 */ /* 0x000fea0003800000 */
.L_x_1934:
[----:B------:R-:W-:Y:S05]  /*3afa0*/  BRA `(.L_x_1936) ;  /* 0xffffffb000c07947 */ /* 0x000fea000383ffff */
.L_x_1738:
[----:B0-----:R0:W1:Y:S02]  /*3afb0*/  SYNCS.PHASECHK.TRANS64.TRYWAIT P1, [R6+URZ], R5 ;  /* 0x00000005060075a7 */ /* 0x001064000802017f */
[----:B-1----:R-:W-:Y:S05]  /*3afc0*/  @!P1 NANOSLEEP.SYNCS 0x989680 ;  /* 0x009896800000995d */ /* 0x002fea0003900000 */
[----:B------:R-:W1:Y:S02]  /*3afd0*/  @!P1 SYNCS.PHASECHK.TRANS64 P1, [R6+URZ], R5 ;  /* 0x00000005060095a7 */ /* 0x000e64000802007f */
[----:B-1----:R-:W-:Y:S05]  /*3afe0*/  @!P1 BRA `(.L_x_1738) ;  /* 0xfffffffc00f09947 */ /* 0x002fea000383ffff */
[----:B------:R-:W-:Y:S05]  /*3aff0*/  BRA `(.L_x_1937) ;  /* 0xffffffb000fc7947 */ /* 0x000fea000383ffff */
.L_x_1739:
[----:B-1----:R1:W2:Y:S02]  /*3b000*/  SYNCS.PHASECHK.TRANS64.TRYWAIT P1, [R7+URZ], R2 ;  /* 0x00000002070075a7 */ /* 0x0022a4000802017f */
[----:B--2---:R-:W-:Y:S05]  /*3b010*/  @!P1 NANOSLEEP.SYNCS 0x989680 ;  /* 0x009896800000995d */ /* 0x004fea0003900000 */
[----:B------:R-:W2:Y:S02]  /*3b020*/  @!P1 SYNCS.PHASECHK.TRANS64 P1, [R7+URZ], R2 ;  /* 0x00000002070095a7 */ /* 0x000ea4000802007f */
[----:B--2---:R-:W-:Y:S05]  /*3b030*/  @!P1 BRA `(.L_x_1739) ;  /* 0xfffffffc00f09947 */ /* 0x004fea000383ffff */
[----:B------:R-:W-:Y:S05]  /*3b040*/  BRA `(.L_x_1938) ;  /* 0xffffffb000f07947 */ /* 0x000fea000383ffff */
.L_x_1741:
[----:B--2---:R2:W3:Y:S02]  /*3b050*/  SYNCS.PHASECHK.TRANS64.TRYWAIT P1, [R4+URZ+0x29860], R5 ;  /* 0x02986005040075a7 */ /* 0x0044e4000802017f */
[----:B---3--:R-:W-:Y:S05]  /*3b060*/  @!P1 NANOSLEEP.SYNCS 0x989680 ;  /* 0x009896800000995d */ /* 0x008fea0003900000 */
[----:B------:R-:W3:Y:S02]  /*3b070*/  @!P1 SYNCS.PHASECHK.TRANS64 P1, [R4+URZ+0x29860], R5 ;  /* 0x02986005040095a7 */ /* 0x000ee4000802007f */
[----:B---3--:R-:W-:Y:S05]  /*3b080*/  @!P1 BRA `(.L_x_1741) ;  /* 0xfffffffc00f09947 */ /* 0x008fea000383ffff */
[----:B------:R-:W-:Y:S05]  /*3b090*/  BRA `(.L_x_1939) ;  /* 0xffffffb000f47947 */ /* 0x000fea000383ffff */
.L_x_1743:
[----:B---3--:R3:W4:Y:S02]  /*3b0a0*/  SYNCS.PHASECHK.TRANS64.TRYWAIT P1, [R3+URZ+0x29860], R2 ;  /* 0x02986002030075a7 */ /* 0x008724000802017f */
[----:B----4-:R-:W-:Y:S05]  /*3b0b0*/  @!P1 NANOSLEEP.SYNCS 0x989680 ;  /* 0x009896800000995d */ /* 0x010fea0003900000 */
[----:B------:R-:W4:Y:S02]  /*3b0c0*/  @!P1 SYNCS.PHASECHK.TRANS64 P1, [R3+URZ+0x29860], R2 ;  /* 0x02986002030095a7 */ /* 0x000f24000802007f */
[----:B----4-:R-:W-:Y:S05]  /*3b0d0*/  @!P1 BRA `(.L_x_1743) ;  /* 0xfffffffc00f09947 */ /* 0x010fea000383ffff */
[----:B------:R-:W-:Y:S05]  /*3b0e0*/  BRA `(.L_x_1940) ;  /* 0xffffffb000f47947 */ /* 0x000fea000383ffff */
.L_x_1745:
[----:B----4-:R4:W0:Y:S02]  /*3b0f0*/  SYNCS.PHASECHK.TRANS64.TRYWAIT P0, [R4+URZ+0x29880], R5 ;  /* 0x02988005040075a7 */ /* 0x010824000800017f */
[----:B0-----:R-:W-:Y:S05]  /*3b100*/  @!P0 NANOSLEEP.SYNCS 0x989680 ;  /* 0x009896800000895d */ /* 0x001fea0003900000 */
[----:B------:R-:W0:Y:S02]  /*3b110*/  @!P0 SYNCS.PHASECHK.TRANS64 P0, [R4+URZ+0x29880], R5 ;  /* 0x02988005040085a7 */ /* 0x000e24000800007f */
[----:B0-----:R-:W-:Y:S05]  /*3b120*/  @!P0 BRA `(.L_x_1745) ;  /* 0xfffffffc00f08947 */ /* 0x001fea000383ffff */
[----:B------:R-:W-:Y:S05]  /*3b130*/  BRA `(.L_x_1746) ;  /* 0xffffffb000f07947 */ /* 0x000fea000383ffff */
.L_x_1941:
        /* <DEDUP_REMOVED lines=12> */
.L_x_2849:


//--------------------- .text._ZN7cutlass13device_kernelIN5flash11enable_sm90INS1_16FlashAttnFwdSm90INS1_25CollectiveMainloopFwdSm90ILi2EN4cute5tupleIJNS5_1CILi1EEES8_S8_EEENS6_IJNS7_ILi128EEENS7_ILi160EEENS7_ILi192EEEEEELi128ENS_12float_e4m3_tEfNS_4arch4Sm90ELb1ELb0ELb0ELb0ELb0ELb0ELb0ELb1ELb1ELb1ELb1ELb0EEENS1_21CollectiveEpilogueFwdINS6_IJSA_SA_SB_EEES9_NS_10bfloat16_tESG_Li256ELb0ELb1ELb1ELb1EEENS1_19SingleTileSchedulerILb0ELb1ELb1ELi128EEEEEEEEEvNT_6ParamsE --------------------------
	.section	.text._ZN7cutlass13device_kernelIN5flash11enable_sm90INS1_16FlashAttnFwdSm90INS1_25CollectiveMainloopFwdSm90ILi2EN4cute5tupleIJNS5_1CILi1EEES8_S8_EEENS6_IJNS7_ILi128EEENS7_ILi160EEENS7_ILi192EEEEEELi128ENS_12float_e4m3_tEfNS_4arch4Sm90ELb1ELb0ELb0ELb0ELb0ELb0ELb0ELb1ELb1ELb1ELb1ELb0EEENS1_21CollectiveEpilogueFwdINS6_IJSA_SA_SB_EEES9_NS_10bfloat16_tESG_Li256ELb0ELb1ELb1ELb1EEENS1_19SingleTileSchedulerILb0ELb1ELb1ELi128EEEEEEEEEvNT_6ParamsE,"ax",@progbits
	.align	128
.text._ZN7cutlass13device_kernelIN5flash11enable_sm90INS1_16FlashAttnFwdSm90INS1_25CollectiveMainloopFwdSm90ILi2EN4cute5tupleIJNS5_1CILi1EEES8_S8_EEENS6_IJNS7_ILi128EEENS7_ILi160EEENS7_ILi192EEEEEELi128ENS_12float_e4m3_tEfNS_4arch4Sm90ELb1ELb0ELb0ELb0ELb0ELb0ELb0ELb1ELb1ELb1ELb1ELb0EEENS1_21CollectiveEpilogueFwdINS6_IJSA_SA_SB_EEES9_NS_10bfloat16_tESG_Li256ELb0ELb1ELb1ELb1EEENS1_19SingleTileSchedulerILb0ELb1ELb1ELi128EEEEEEEEEvNT_6ParamsE:
        .type           _ZN7cutlass13device_kernelIN5flash11enable_sm90INS1_16FlashAttnFwdSm90INS1_25CollectiveMainloopFwdSm90ILi2EN4cute5tupleIJNS5_1CILi1EEES8_S8_EEENS6_IJNS7_ILi128EEENS7_ILi160EEENS7_ILi192EEEEEELi128ENS_12float_e4m3_tEfNS_4arch4Sm90ELb1ELb0ELb0ELb0ELb0ELb0ELb0ELb1ELb1ELb1ELb1ELb0EEENS1_21CollectiveEpilogueFwdINS6_IJSA_SA_SB_EEES9_NS_10bfloat16_tESG_Li256ELb0ELb1ELb1ELb1EEENS1_19SingleTileSchedulerILb0ELb1ELb1ELi128EEEEEEEEEvNT_6ParamsE,@function
        .size           _ZN7cutlass13device_kernelIN5flash11enable_sm90INS1_16FlashAttnFwdSm90INS1_25CollectiveMainloopFwdSm90ILi2EN4cute5tupleIJNS5_1CILi1EEES8_S8_EEENS6_IJNS7_ILi128EEENS7_ILi160EEENS7_ILi192EEEEEELi128ENS_12float_e4m3_tEfNS_4arch4Sm90ELb1ELb0ELb0ELb0ELb0ELb0ELb0ELb1ELb1ELb1ELb1ELb0EEENS1_21CollectiveEpilogueFwdINS6_IJSA_SA_SB_EEES9_NS_10bfloat16_tESG_Li256ELb0ELb1ELb1ELb1EEENS1_19SingleTileSchedulerILb0ELb1ELb1ELi128EEEEEEEEEvNT_6ParamsE,(.L_x_2850 - _ZN7cutlass13device_kernelIN5flash11enable_sm90INS1_16FlashAttnFwdSm90INS1_25CollectiveMainloopFwdSm90ILi2EN4cute5tupleIJNS5_1CILi1EEES8_S8_EEENS6_IJNS7_ILi128EEENS7_ILi160EEENS7_ILi192EEEEEELi128ENS_12float_e4m3_tEfNS_4arch4Sm90ELb1ELb0ELb0ELb0ELb0ELb0ELb0ELb1ELb1ELb1ELb1ELb0EEENS1_21CollectiveEpilogueFwdINS6_IJSA_SA_SB_EEES9_NS_10bfloat16_tESG_Li256ELb0ELb1ELb1ELb1EEENS1_19SingleTileSchedulerILb0ELb1ELb1ELi128EEEEEEEEEvNT_6ParamsE)
        .other          _ZN7cutlass13device_kernelIN5flash11enable_sm90INS1_16FlashAttnFwdSm90INS1_25CollectiveMainloopFwdSm90ILi2EN4cute5tupleIJNS5_1CILi1EEES8_S8_EEENS6_IJNS7_ILi128EEENS7_ILi160EEENS7_ILi192EEEEEELi128ENS_12float_e4m3_tEfNS_4arch4Sm90ELb1ELb0ELb0ELb0ELb0ELb0ELb0ELb1ELb1ELb1ELb1ELb0EEENS1_21CollectiveEpilogueFwdINS6_IJSA_SA_SB_EEES9_NS_10bfloat16_tESG_Li256ELb0ELb1ELb1ELb1EEENS1_19SingleTileSchedulerILb0ELb1ELb1ELi128EEEEEEEEEvNT_6ParamsE,@"STO_CUDA_ENTRY STV_DEFAULT"
_ZN7cutlass13device_kernelIN5flash11enable_sm90INS1_16FlashAttnFwdSm90INS1_25CollectiveMainloopFwdSm90ILi2EN4cute5tupleIJNS5_1CILi1EEES8_S8_EEENS6_IJNS7_ILi128EEENS7_ILi160EEENS7_ILi192EEEEEELi128ENS_12float_e4m3_tEfNS_4arch4Sm90ELb1ELb0ELb0ELb0ELb0ELb0ELb0ELb1ELb1ELb1ELb1ELb0EEENS1_21CollectiveEpilogueFwdINS6_IJSA_SA_SB_EEES9_NS_10bfloat16_tESG_Li256ELb0ELb1ELb1ELb1EEENS1_19SingleTileSchedulerILb0ELb1ELb1ELi128EEEEEEEEEvNT_6ParamsE:
        /* <DEDUP_REMOVED lines=17> */
.L_x_1943:
[----:B------:R-:W-:Y:S05]  /*0110*/  BSYNC B0 ;  /* 0x0000000000007941 */ /* 0x000fea0003800000 */
.L_x_1942:
        /* <DEDUP_REMOVED lines=40> */
.L_x_1944:
        /* <DEDUP_REMOVED lines=22> */
.L_x_1945:
        /* <DEDUP_REMOVED lines=18> */
.L_x_1946:
        /* <DEDUP_REMOVED lines=22> */
.L_x_1947:
        /* <DEDUP_REMOVED lines=22> */
.L_x_1948:
        /* <DEDUP_REMOVED lines=9> */
.L_x_1951:
[----:B------:R-:W-:-:S08]  /*0970*/  NOP ;  /* 0x0000000000007918 */ /* 0x000fd00000000000 */
[----:B------:R-:W0:Y:S02]  /*0980*/  USETMAXREG.TRY_ALLOC.CTAPOOL UP0, 0xf0 ;  /* 0x000000f0000079c8 */ /* 0x000e240008000600 */
[----:B0-----:R-:W-:-:S13]  /*0990*/  PLOP3.LUT P0, PT, PT, PT, UP0, 0x80, 0x0 ;  /* 0x000000000000781c */ /* 0x001fda0003f0f008 */
[----:B------:R-:W-:Y:S05]  /*09a0*/  @!P0 BRA `(.L_x_1951) ;  /* 0xfffffffc00f08947 */ /* 0x000fea000383ffff */
[----:B--2---:R-:W0:Y:S01]  /*09b0*/  LDC R2, c[0x0][0xc50] ;  /* 0x00031400ff027b82 */ /* 0x004e220000000800 */
[----:B------:R-:W1:Y:S07]  /*09c0*/  S2R R24, SR_TID.X ;  /* 0x0000000000187919 */ /* 0x000e6e0000002100 */
[----:B------:R-:W2:Y:S08]  /*09d0*/  S2UR UR4, SR_CTAID.Y ;  /* 0x00000000000479c3 */ /* 0x000eb00000002600 */
[----:B------:R-:W3:Y:S08]  /*09e0*/  S2UR UR36, SR_CTAID.Z ;  /* 0x00000000002479c3 */ /* 0x000ef00000002700 */
[----:B------:R-:W-:Y:S06]  /*09f0*/  BAR.ARV 0x8, 0x180 ;  /* 0x0206000000007b1d */ /* 0x000fec0000002000 */
[----:B0-----:R-:W-:Y:S01]  /*0a00*/  ISETP.NE.AND P1, PT, R2, 0x1, PT ;  /* 0x000000010200780c */ /* 0x001fe20003f25270 */
[----:B--2---:R-:W-:Y:S01]  /*0a10*/  IMAD.U32 R17, RZ, RZ, UR4 ;  /* 0x00000004ff117e24 */ /* 0x004fe2000f8e00ff */
[----:B-1----:R-:W-:-:S11]  /*0a20*/  LOP3.LUT R4, R24, 0xffffff80, RZ, 0xc0, !PT ;  /* 0xffffff8018047812 */ /* 0x002fd600078ec0ff */
[----:B------:R-:W0:Y:S01]  /*0a30*/  @P1 LDC R0, c[0x0][0xc54] ;  /* 0x00031500ff001b82 */ /* 0x000e220000000800 */
[----:B------:R-:W-:-:S07]  /*0a40*/  ISETP.NE.AND P0, PT, R4, 0x80, PT ;  /* 0x000000800400780c */ /* 0x000fce0003f05270 */
[----:B------:R-:W1:Y:S08]  /*0a50*/  @P1 LDC R3, c[0x0][0xc58] ;  /* 0x00031600ff031b82 */ /* 0x000e700000000800 */
[----:B------:R-:W-:Y:S06]  /*0a60*/  @!P0 BAR.ARV 0x9, 0x100 ;  /* 0x0244000000008b1d */ /* 0x000fec0000002000 */
[----:B---3--:R-:W-:Y:S01]  /*0a70*/  ISETP.LE.AND P0, PT, RZ, UR36, PT ;  /* 0x00000024ff007c0c */ /* 0x008fe2000bf03270 */
[----:B0-----:R-:W-:-:S05]  /*0a80*/  @P1 IMAD.HI.U32 R0, R0, UR4, RZ ;  /* 0x0000000400001c27 */ /* 0x001fca000f8e00ff */
[----:B-1----:R-:W-:-:S05]  /*0a90*/  @P1 SHF.R.U32.HI R17, RZ, R3, R0 ;  /* 0x00000003ff111219 */ /* 0x002fca0000011600 */
[----:B------:R-:W-:-:S04]  /*0aa0*/  IMAD.MOV R3, RZ, RZ, -R17 ;  /* 0x000000ffff037224 */ /* 0x000fc800078e0a11 */
[----:B------:R-:W-:Y:S01]  /*0ab0*/  IMAD R18, R2, R3, UR4 ;  /* 0x0000000402127e24 */ /* 0x000fe2000f8e0203 */
[----:B------:R-:W-:Y:S06]  /*0ac0*/  @!P0 BRA `(.L_x_1952) ;  /* 0x0000010c003c8947 */ /* 0x000fec0003800000 */
[----:B------:R-:W0:Y:S01]  /*0ad0*/  LDC.64 R12, c[0x0][0x990] ;  /* 0x00026400ff0c7b82 */ /* 0x000e220000000a00 */
[----:B------:R-:W-:-:S07]  /*0ae0*/  USHF.R.S32.HI UR37, URZ, 0x1f, UR36 ;  /* 0x0000001f3f257899 */ /* 0x000fce0008011424 */
[----:B------:R-:W1:Y:S08]  /*0af0*/  LDC.64 R20, c[0x0][0x998] ;  /* 0x00026600ff147b82 */ /* 0x000e700000000a00 */
[----:B------:R-:W2:Y:S01]  /*0b00*/  LDC R16, c[0x0][0x424] ;  /* 0x00010900ff107b82 */ /* 0x000ea20000000800 */
[----:B0-----:R-:W-:-:S04]  /*0b10*/  ISETP.NE.U32.AND P0, PT, R12, RZ, PT ;  /* 0x000000ff0c00720c */ /* 0x001fc80003f05070 */
[----:B------:R-:W-:Y:S02]  /*0b20*/  ISETP.NE.AND.EX P0, PT, R13, RZ, PT, P0 ;  /* 0x000000ff0d00720c */ /* 0x000fe40003f05300 */
[----:B-1----:R-:W-:-:S04]  /*0b30*/  ISETP.NE.U32.AND P1, PT, R20, RZ, PT ;  /* 0x000000ff1400720c */ /* 0x002fc80003f25070 */
[----:B------:R-:W-:-:S07]  /*0b40*/  ISETP.NE.AND.EX P1, PT, R21, RZ, PT, P1 ;  /* 0x000000ff1500720c */ /* 0x000fce0003f25310 */
[----:B------:R-:W0:Y:S01]  /*0b50*/  @P0 LDC.64 R8, c[0x0][0x9a8] ;  /* 0x00026a00ff080b82 */ /* 0x000e220000000a00 */
[----:B------:R-:W-:-:S07]  /*0b60*/  @P0 SHF.R.S32.HI R7, RZ, 0x1f, R17 ;  /* 0x0000001fff070819 */ /* 0x000fce0000011411 */
[----:B------:R-:W1:Y:S08]  /*0b70*/  @P1 LDC.64 R10, c[0x0][0x9b8] ;  /* 0x00026e00ff0a1b82 */ /* 0x000e700000000a00 */
[----:B------:R-:W3:Y:S08]  /*0b80*/  @P0 LDC.64 R14, c[0x0][0x9b0] ;  /* 0x00026c00ff0e0b82 */ /* 0x000ef00000000a00 */
[----:B------:R-:W4:Y:S01]  /*0b90*/  @P1 LDC.64 R22, c[0x0][0x9c0] ;  /* 0x00027000ff161b82 */ /* 0x000f220000000a00 */
[----:B0-----:R-:W-:-:S02]  /*0ba0*/  @P0 IMAD R0, R8, UR37, RZ ;  /* 0x0000002508000c24 */ /* 0x001fc4000f8e02ff */
[----:B------:R-:W-:-:S04]  /*0bb0*/  @P0 IMAD.WIDE.U32 R2, R8, UR36, RZ ;  /* 0x0000002408020c25 */ /* 0x000fc8000f8e00ff */
[----:B------:R-:W-:Y:S02]  /*0bc0*/  @P0 IMAD R9, R9, UR36, R0 ;  /* 0x0000002409090c24 */ /* 0x000fe4000f8e0200 */
[C---:B-1----:R-:W-:Y:S02]  /*0bd0*/  @P1 IMAD R4, R10.reuse, UR37, RZ ;  /* 0x000000250a041c24 */ /* 0x042fe4000f8e02ff */
[----:B------:R-:W-:Y:S01]  /*0be0*/  @P0 IMAD.IADD R3, R3, 0x1, R9 ;  /* 0x0000000103030824 */ /* 0x000fe200078e0209 */
[----:B------:R-:W-:Y:S01]  /*0bf0*/  @P1 SHF.R.S32.HI R9, RZ, 0x1f, R17 ;  /* 0x0000001fff091819 */ /* 0x000fe20000011411 */
[----:B------:R-:W-:Y:S02]  /*0c00*/  @P1 IMAD R11, R11, UR36, R4 ;  /* 0x000000240b0b1c24 */ /* 0x000fe4000f8e0204 */
[----:B------:R-:W-:Y:S02]  /*0c10*/  @P1 IMAD.WIDE.U32 R4, R10, UR36, RZ ;  /* 0x000000240a041c25 */ /* 0x000fe4000f8e00ff */
[----:B------:R-:W0:Y:S02]  /*0c20*/  LDC R10, c[0x0][0x288] ;  /* 0x0000a200ff0a7b82 */ /* 0x000e240000000800 */
[----:B---3--:R-:W-:-:S02]  /*0c30*/  @P0 IMAD R0, R7, R14, RZ ;  /* 0x0000000e07000224 */ /* 0x008fc400078e02ff */
[----:B------:R-:W-:Y:S02]  /*0c40*/  @P1 IMAD.IADD R5, R5, 0x1, R11 ;  /* 0x0000000105051824 */ /* 0x000fe400078e020b */
[----:B------:R-:W-:-:S04]  /*0c50*/  @P0 IMAD.WIDE.U32 R2, R17, R14, R2 ;  /* 0x0000000e11020225 */ /* 0x000fc800078e0002 */
[-C--:B----4-:R-:W-:Y:S02]  /*0c60*/  @P1 IMAD R6, R9, R22.reuse, RZ ;  /* 0x0000001609061224 */ /* 0x090fe400078e02ff */
[C---:B------:R-:W-:Y:S02]  /*0c70*/  @P0 IMAD R9, R17.reuse, R15, R0 ;  /* 0x0000000f11090224 */ /* 0x040fe400078e0200 */
[C---:B------:R-:W-:Y:S02]  /*0c80*/  @P1 IMAD R11, R17.reuse, R23, R6 ;  /* 0x00000017110b1224 */ /* 0x040fe400078e0206 */
[----:B------:R-:W-:Y:S01]  /*0c90*/  @P1 IMAD.WIDE.U32 R6, R17, R22, R4 ;  /* 0x0000001611061225 */ /* 0x000fe200078e0004 */
[----:B------:R-:W-:-:S03]  /*0ca0*/  @P0 LEA R4, P2, R2, R12, 0x2 ;  /* 0x0000000c02040211 */ /* 0x000fc600078410ff */
[----:B------:R-:W-:Y:S01]  /*0cb0*/  @P0 IMAD.IADD R3, R3, 0x1, R9 ;  /* 0x0000000103030824 */ /* 0x000fe200078e0209 */
[----:B------:R-:W-:Y:S01]  /*0cc0*/  @P1 LEA R8, P3, R6, R20, 0x2 ;  /* 0x0000001406081211 */ /* 0x000fe200078610ff */
[----:B------:R-:W-:Y:S01]  /*0cd0*/  @P1 IMAD.IADD R0, R7, 0x1, R11 ;  /* 0x0000000107001824 */ /* 0x000fe200078e020b */
[----:B------:R-:W1:Y:S01]  /*0ce0*/  S2R R22, SR_CTAID.X ;  /* 0x0000000000167919 */ /* 0x000e620000002500 */
[----:B------:R-:W3:Y:S01]  /*0cf0*/  LDC R11, c[0x0][0x2f0] ;  /* 0x0000bc00ff0b7b82 */ /* 0x000ee20000000800 */
[----:B------:R-:W-:Y:S01]  /*0d00*/  @P0 LEA.HI.X R5, R2, R13, R3, 0x2, P2 ;  /* 0x0000000d02050211 */ /* 0x000fe200010f1403 */
[----:B------:R-:W-:Y:S01]  /*0d10*/  IMAD.MOV.U32 R7, RZ, RZ, 0x3f800000 ;  /* 0x3f800000ff077424 */ /* 0x000fe200078e00ff */
[----:B------:R-:W-:Y:S01]  /*0d20*/  @P1 LEA.HI.X R9, R6, R21, R0, 0x2, P3 ;  /* 0x0000001506091211 */ /* 0x000fe200018f1400 */
[----:B------:R-:W-:-:S04]  /*0d30*/  IMAD.MOV.U32 R0, RZ, RZ, 0x3f800000 ;  /* 0x3f800000ff007424 */ /* 0x000fc800078e00ff */
[----:B------:R-:W4:Y:S01]  /*0d40*/  LDC R2, c[0x0][0x448] ;  /* 0x00011200ff027b82 */ /* 0x000f220000000800 */
[----:B------:R0:W5:Y:S04]  /*0d50*/  @P0 LDG.E R7, desc[UR48][R4.64] ;  /* 0x0000003004070981 */ /* 0x000168000c1e1900 */
[----:B------:R0:W5:Y:S01]  /*0d60*/  @P1 LDG.E R0, desc[UR48][R8.64] ;  /* 0x0000003008001981 */ /* 0x000162000c1e1900 */
[----:B------:R-:W-:Y:S01]  /*0d70*/  IMAD.MOV.U32 R23, RZ, RZ, RZ ;  /* 0x000000ffff177224 */ /* 0x000fe200078e00ff */
[----:B0-----:R-:W-:Y:S01]  /*0d80*/  IADD3 R5, -R10, 0xa0, RZ ;  /* 0x000000a00a057810 */ /* 0x001fe20007ffe1ff */
[----:B-1----:R-:W-:Y:S01]  /*0d90*/  IMAD.SHL.U32 R22, R22, 0x80, RZ ;  /* 0x0000008016167824 */ /* 0x002fe200078e00ff */
[----:B----4-:R-:W-:Y:S02]  /*0da0*/  ISETP.NE.AND P1, PT, R2, 0x1, PT ;  /* 0x000000010200780c */ /* 0x010fe40003f25270 */
[----:B------:R-:W0:Y:S11]  /*0db0*/  LDC.64 R2, c[0x0][0x418] ;  /* 0x00010600ff027b82 */ /* 0x000e360000000a00 */
[----:B------:R-:W1:Y:S08]  /*0dc0*/  @P1 LDC R13, c[0x0][0x44c] ;  /* 0x00011300ff0d1b82 */ /* 0x000e700000000800 */
[----:B------:R-:W4:Y:S01]  /*0dd0*/  @P1 LDC R6, c[0x0][0x450] ;  /* 0x00011400ff061b82 */ /* 0x000f220000000800 */
[----:B0-----:R-:W-:Y:S01]  /*0de0*/  ISETP.NE.U32.AND P0, PT, R2, RZ, PT ;  /* 0x000000ff0200720c */ /* 0x001fe20003f05070 */
[----:B------:R-:W-:-:S03]  /*0df0*/  @P1 VIADD R2, R22, 0x7f ;  /* 0x0000007f16021836 */ /* 0x000fc60000000000 */
[----:B------:R-:W-:-:S04]  /*0e00*/  ISETP.NE.AND.EX P0, PT, R3, RZ, PT, P0 ;  /* 0x000000ff0300720c */ /* 0x000fc80003f05300 */
[----:B--2---:R-:W-:Y:S01]  /*0e10*/  SEL R16, R16, 0x1, P0 ;  /* 0x0000000110107807 */ /* 0x004fe20000000000 */
[----:B-1----:R-:W-:-:S04]  /*0e20*/  @P1 IMAD.HI.U32 R3, R2, R13, RZ ;  /* 0x0000000d02031227 */ /* 0x002fc800078e00ff */
[----:B------:R-:W-:Y:S02]  /*0e30*/  VIADD R2, R22, 0x7f ;  /* 0x0000007f16027836 */ /* 0x000fe40000000000 */
[CC--:B---3--:R-:W-:Y:S01]  /*0e40*/  IMAD R5, R16.reuse, R11.reuse, R5 ;  /* 0x0000000b10057224 */ /* 0x0c8fe200078e0205 */
[----:B----4-:R-:W-:Y:S01]  /*0e50*/  @P1 SHF.R.U32.HI R2, RZ, R6, R3 ;  /* 0x00000006ff021219 */ /* 0x010fe20000011603 */
[----:B------:R-:W-:Y:S01]  /*0e60*/  IMAD R3, R16, R11, 0x9f ;  /* 0x0000009f10037424 */ /* 0x000fe200078e020b */
[----:B------:R-:W-:Y:S02]  /*0e70*/  SHF.R.U32.HI R6, RZ, 0x10, R18 ;  /* 0x00000010ff067819 */ /* 0x000fe40000011612 */
[----:B------:R-:W-:Y:S01]  /*0e80*/  LOP3.LUT R18, R18, 0xffff, RZ, 0xc0, !PT ;  /* 0x0000ffff12127812 */ /* 0x000fe200078ec0ff */
[----:B------:R-:W-:Y:S01]  /*0e90*/  IMAD.IADD R2, R5, 0x1, R2 ;  /* 0x0000000105027824 */ /* 0x000fe200078e0202 */
[----:B------:R-:W-:Y:S01]  /*0ea0*/  ISETP.NE.AND P0, PT, R6, RZ, PT ;  /* 0x000000ff0600720c */ /* 0x000fe20003f05270 */
[----:B------:R-:W-:-:S04]  /*0eb0*/  IMAD.HI R3, R3, 0x66666667, RZ ;  /* 0x6666666703037827 */ /* 0x000fc800078e02ff */
[----:B------:R-:W-:Y:S01]  /*0ec0*/  IMAD.HI R4, R2, 0x66666667, RZ ;  /* 0x6666666702047827 */ /* 0x000fe200078e02ff */
[----:B------:R-:W-:-:S04]  /*0ed0*/  SHF.R.U32.HI R2, RZ, 0x1f, R3 ;  /* 0x0000001fff027819 */ /* 0x000fc80000011603 */
[----:B------:R-:W-:Y:S02]  /*0ee0*/  SHF.R.U32.HI R5, RZ, 0x1f, R4 ;  /* 0x0000001fff057819 */ /* 0x000fe40000011604 */
[----:B------:R-:W-:Y:S01]  /*0ef0*/  LEA.HI.SX32 R2, R3, R2, 0x1a ;  /* 0x0000000203027211 */ /* 0x000fe200078fd2ff */
[----:B------:R-:W0:Y:S01]  /*0f00*/  @!P0 LDC R6, c[0x0][0x9f0] ;  /* 0x00027c00ff068b82 */ /* 0x000e220000000800 */
[----:B------:R-:W-:-:S04]  /*0f10*/  LEA.HI.SX32 R5, R4, R5, 0x1a ;  /* 0x0000000504057211 */ /* 0x000fc800078fd2ff */
[----:B------:R-:W-:-:S04]  /*0f20*/  VIMNMX R15, R2, R5, PT ;  /* 0x00000005020f7248 */ /* 0x000fc80003fe0100 */
[----:B------:R-:W-:-:S13]  /*0f30*/  ISETP.GE.AND P1, PT, R15, 0x1, PT ;  /* 0x000000010f00780c */ /* 0x000fda0003f26270 */
[----:B------:R-:W-:Y:S05]  /*0f40*/  @!P1 BRA `(.L_x_1953) ;  /* 0x00000000006c9947 */ /* 0x000fea0003800000 */
        /* <DEDUP_REMOVED lines=27> */
.L_x_1953:
[-C--:B------:R-:W-:Y:S02]  /*1100*/  IMAD R18, R18, R23.reuse, RZ ;  /* 0x0000001712127224 */ /* 0x080fe400078e02ff */
[----:B-----5:R-:W-:Y:S01]  /*1110*/  FMUL.FTZ R2, R7, R0 ;  /* 0x0000000007027220 */ /* 0x020fe20000410000 */
[----:B------:R-:W-:Y:S01]  /*1120*/  ULDC UR4, c[0x0][0x988] ;  /* 0x0002620000047ab9 */ /* 0x000fe20000000800 */
[----:B------:R-:W-:Y:S01]  /*1130*/  VIADD R105, R24, 0xffffff80 ;  /* 0xffffff8018697836 */ /* 0x000fe20000000000 */
[----:B------:R-:W-:Y:S01]  /*1140*/  PLOP3.LUT P0, PT, PT, PT, PT, 0x80, 0x0 ;  /* 0x000000000000781c */ /* 0x000fe20003f0f070 */
[----:B------:R-:W-:Y:S01]  /*1150*/  FMUL.FTZ R2, R2, UR4 ;  /* 0x0000000402027c20 */ /* 0x000fe20008410000 */
[----:B------:R-:W-:Y:S02]  /*1160*/  VIADDMNMX R23, R18, R23, R15, PT ;  /* 0x0000001712177246 */ /* 0x000fe4000380010f */
[----:B------:R-:W-:Y:S01]  /*1170*/  CS2R R28, SRZ ;  /* 0x00000000001c7805 */ /* 0x000fe2000001ff00 */
[----:B------:R-:W-:Y:S01]  /*1180*/  IMAD.MOV.U32 R3, RZ, RZ, RZ ;  /* 0x000000ffff037224 */ /* 0x000fe200078e00ff */
[----:B------:R-:W-:-:S02]  /*1190*/  CS2R R24, SRZ ;  /* 0x0000000000187805 */ /* 0x000fc4000001ff00 */
[----:B------:R-:W-:Y:S01]  /*11a0*/  ISETP.GT.AND P1, PT, R23, R18, PT ;  /* 0x000000121700720c */ /* 0x000fe20003f24270 */
[----:B------:R-:W-:Y:S01]  /*11b0*/  IMAD.MOV.U32 R0, RZ, RZ, RZ ;  /* 0x000000ffff007224 */ /* 0x000fe200078e00ff */
        /* <DEDUP_REMOVED lines=30> */
[----:B------:R-:W-:Y:S01]  /*13a0*/  IMAD R104, R16, R11, RZ ;  /* 0x0000000b10687224 */ /* 0x000fe200078e02ff */
[----:B------:R-:W-:Y:S06]  /*13b0*/  @!P1 BRA `(.L_x_1954) ;  /* 0x000000a400e89947 */ /* 0x000fec0003800000 */
[----:B------:R-:W-:Y:S01]  /*13c0*/  SHF.R.S32.HI R106, RZ, 0x1f, R105 ;  /* 0x0000001fff6a7819 */ /* 0x000fe20000011469 */
[----:B------:R-:W1:Y:S01]  /*13d0*/  S2UR UR5, SR_CgaCtaId ;  /* 0x00000000000579c3 */ /* 0x000e620000008800 */
[----:B------:R-:W-:Y:S02]  /*13e0*/  UMOV UR39, 0x400 ;  /* 0x0000040000277882 */ /* 0x000fe40000000000 */
[----:B------:R-:W-:-:S04]  /*13f0*/  LEA.HI R107, R106, R105, RZ, 0x7 ;  /* 0x000000696a6b7211 */ /* 0x000fc800078f38ff */
[----:B------:R-:W-:-:S05]  /*1400*/  SHF.R.S32.HI R108, RZ, 0x7, R107 ;  /* 0x00000007ff6c7819 */ /* 0x000fca000001146b */
[----:B------:R-:W2:Y:S01]  /*1410*/  SHFL.IDX PT, R0, R108, RZ, 0x1f ;  /* 0x00001fff6c007589 */ /* 0x000ea200000e0000 */
[----:B-1----:R-:W-:-:S04]  /*1420*/  ULEA UR39, UR5, UR39, 0x18 ;  /* 0x0000002705277291 */ /* 0x002fc8000f8ec03f */
[----:B------:R-:W-:-:S04]  /*1430*/  UIADD3 UR5, UR39, 0x14400, URZ ;  /* 0x0001440027057890 */ /* 0x000fc8000fffe03f */
[----:B------:R-:W-:Y:S01]  /*1440*/  ULOP3.LUT UP0, URZ, UR5, 0x9f, URZ, 0xc0, !UPT ;  /* 0x0000009f053f7892 */ /* 0x000fe2000f80c03f */
[----:B--2---:R-:W-:-:S05]  /*1450*/  R2UR UR38, R0 ;  /* 0x00000000002672ca */ /* 0x004fca00000e0000 */
        /* <DEDUP_REMOVED lines=12> */
[----:B------:R1:W2:Y:S01]  /*1520*/  LDC.64 R14, c[0x4][R0] ;  /* 0x01000000000e7b82 */ /* 0x0002a20000000a00 */
[----:B------:R-:W-:Y:S01]  /*1530*/  IMAD.U32 R5, RZ, RZ, UR5 ;  /* 0x00000005ff057e24 */ /* 0x000fe2000f8e00ff */
[----:B------:R-:W-:Y:S01]  /*1540*/  ULDC.64 UR4, c[0x4][0xa8] ;  /* 0x01002a0000047ab9 */ /* 0x000fe20000000a00 */
[----:B------:R-:W-:Y:S02]  /*1550*/  IMAD.U32 R10, RZ, RZ, UR6 ;  /* 0x00000006ff0a7e24 */ /* 0x000fe4000f8e00ff */
[----:B0-----:R-:W-:Y:S02]  /*1560*/  IMAD.U32 R6, RZ, RZ, UR4 ;  /* 0x00000004ff067e24 */ /* 0x001fe4000f8e00ff */
[----:B------:R-:W-:-:S02]  /*1570*/  IMAD.U32 R7, RZ, RZ, UR5 ;  /* 0x00000005ff077e24 */ /* 0x000fc4000f8e00ff */
[----:B------:R-:W-:Y:S02]  /*1580*/  IMAD.U32 R11, RZ, RZ, UR7 ;  /* 0x00000007ff0b7e24 */ /* 0x000fe4000f8e00ff */
[----:B------:R-:W-:Y:S02]  /*1590*/  IMAD.MOV.U32 R8, RZ, RZ, 0x70 ;  /* 0x00000070ff087424 */ /* 0x000fe400078e00ff */
[----:B------:R-:W-:Y:S02]  /*15a0*/  IMAD.MOV.U32 R12, RZ, RZ, 0x1 ;  /* 0x00000001ff0c7424 */ /* 0x000fe400078e00ff */
[----:B-1----:R-:W-:-:S07]  /*15b0*/  IMAD.MOV.U32 R13, RZ, RZ, RZ ;  /* 0x000000ffff0d7224 */ /* 0x002fce00078e00ff */
[----:B------:R-:W-:-:S07]  /*15c0*/  LEPC R20, `(.L_x_1955) ;  /* 0x000000001014794e */ /* 0x000fce0000000000 */
[----:B--2---:R-:W-:Y:S05]  /*15d0*/  CALL.ABS.NOINC R14 ;  /* 0x000000000e007343 */ /* 0x004fea0003c00000 */
.L_x_1955:
[----:B------:R-:W2:Y:S01]  /*15e0*/  LDL.LU R20, [R1+0x1c] ;  /* 0x00001c0001147983 */ /* 0x000ea20000300800 */
[----:B------:R-:W-:-:S04]  /*15f0*/  SHF.L.U32 R3, RZ, 0x1f, RZ ;  /* 0x0000001fff037819 */ /* 0x000fc800000006ff */
[----:B------:R-:W1:Y:S01]  /*1600*/  SYNCS.PHASECHK.TRANS64.TRYWAIT P0, [UR39+0x29800], R3 ;  /* 0x02980003ff0075a7 */ /* 0x000e620008000167 */
[----:B--2---:R-:W-:-:S04]  /*1610*/  LOP3.LUT R0, R20, 0x1, RZ, 0xfc, !PT ;  /* 0x0000000114007812 */ /* 0x004fc800078efcff */
[----:B------:R-:W-:Y:S01]  /*1620*/  ISETP.NE.AND P1, PT, R0, 0x3, PT ;  /* 0x000000030000780c */ /* 0x000fe20003f25270 */
[----:B-1----:R-:W-:-:S12]  /*1630*/  @!P0 BRA `(.L_x_1956) ;  /* 0x0000010000688947 */ /* 0x002fd80003800000 */
.L_x_2050:
[----:B------:R-:W-:Y:S05]  /*1640*/  @!P1 BRA `(.L_x_1957) ;  /* 0x0000000000049947 */ /* 0x000fea0003800000 */
[----:B------:R-:W-:Y:S01]  /*1650*/  BPT.TRAP 0x1 ;  /* 0x000000040000795c */ /* 0x000fe20000300000 */
.L_x_1957:
[----:B------:R2:W3:Y:S01]  /*1660*/  SYNCS.PHASECHK.TRANS64.TRYWAIT P2, [UR39+0x29830], R3 ;  /* 0x02983003ff0075a7 */ /* 0x0004e20008040167 */
[----:B------:R-:W-:Y:S05]  /*1670*/  @!P1 BRA `(.L_x_1958) ;  /* 0x0000000000049947 */ /* 0x000fea0003800000 */
[----:B------:R-:W-:Y:S01]  /*1680*/  BPT.TRAP 0x1 ;  /* 0x000000040000795c */ /* 0x000fe20000300000 */
.L_x_1958:
[----:B-1----:R-:W1:Y:S01]  /*1690*/  S2R R0, SR_TID.X ;  /* 0x0000000000007919 */ /* 0x002e620000002100 */
[----:B------:R-:W-:-:S05]  /*16a0*/  IMAD.U32 R4, RZ, RZ, UR40 ;  /* 0x00000028ff047e24 */ /* 0x000fca000f8e00ff */
[----:B------:R-:W-:Y:S02]  /*16b0*/  LOP3.LUT R4, R4, 0x10000, RZ, 0xfc, !PT ;  /* 0x0001000004047812 */ /* 0x000fe400078efcff */
[----:B-1----:R-:W-:-:S04]  /*16c0*/  LOP3.LUT R0, R0, 0x7f, RZ, 0xc0, !PT ;  /* 0x0000007f00007812 */ /* 0x002fc800078ec0ff */
[----:B------:R-:W-:Y:S01]  /*16d0*/  ISETP.NE.AND P0, PT, R0, RZ, PT ;  /* 0x000000ff0000720c */ /* 0x000fe20003f05270 */
[----:B---3--:R-:W-:-:S12]  /*16e0*/  @P2 BRA `(.L_x_1959) ;  /* 0x0000000000082947 */ /* 0x008fd80003800000 */
[----:B------:R-:W1:Y:S02]  /*16f0*/  SYNCS.PHASECHK.TRANS64.TRYWAIT P2, [UR39+0x29830], R3 ;  /* 0x02983003ff0075a7 */ /* 0x000e640008040167 */
[----:B-1----:R-:W-:Y:S05]  /*1700*/  @!P2 BRA `(.L_x_1960) ;  /* 0x00000100004ca947 */ /* 0x002fea0003800000 */
.L_x_1959:
[----:B------:R-:W-:Y:S05]  /*1710*/  WARPSYNC.ALL ;  /* 0x0000000000007948 */ /* 0x000fea0003800000 */
[----:B------:R-:W-:Y:S01]  /*1720*/  IMAD.MOV.U32 R5, RZ, RZ, -0x7fffffe0 ;  /* 0x80000020ff057424 */ /* 0x000fe200078e00ff */
        /* <DEDUP_REMOVED lines=15> */
[C---:B------:R-:W-:Y:S01]  /*1820*/  R2UR UR13, R5.reuse ;  /* 0x00000000050d72ca */ /* 0x040fe200000e0000 */
[----:B------:R-:W-:Y:S01]  /*1830*/  UIADD3 UR4, UR52, 0x80, URZ ;  /* 0x0000008034047890 */ /* 0x000fe2000fffe03f */
[C---:B------:R-:W-:Y:S01]  /*1840*/  R2UR UR6, R4.reuse ;  /* 0x00000000040672ca */ /* 0x040fe200000e0000 */
[----:B------:R-:W-:Y:S01]  /*1850*/  UMOV UR15, 0x80000020 ;  /* 0x80000020000f7882 */ /* 0x000fe20000000000 */
[----:B------:R-:W-:Y:S01]  /*1860*/  UMOV UR10, UR52 ;  /* 0x00000034000a7c82 */ /* 0x000fe20008000000 */
[----:B------:R-:W-:Y:S01]  /*1870*/  UIADD3 UR7, UR52, 0x2, URZ ;  /* 0x0000000234077890 */ /* 0x000fe2000fffe03f */
[----:B------:R-:W-:Y:S01]  /*1880*/  QGMMA.64x32x32.F32.E4M3.E4M3 R88, gdesc[UR8], RZ, !UPT, gsb0 ;  /* 0x00600000085879f3 */ /* 0x000fe2000c0008ff */
[----:B------:R-:W-:Y:S01]  /*1890*/  R2UR UR8, R4 ;  /* 0x00000000040872ca */ /* 0x000fe200000e0000 */
[----:B------:R-:W-:Y:S01]  /*18a0*/  UMOV UR10, UR4 ;  /* 0x00000004000a7c82 */ /* 0x000fe20008000000 */
[----:B------:R-:W-:Y:S01]  /*18b0*/  R2UR UR9, R5 ;  /* 0x00000000050972ca */ /* 0x000fe200000e0000 */
[----:B------:R-:W-:Y:S01]  /*18c0*/  UMOV UR11, 0x80000020 ;  /* 0x80000020000b7882 */ /* 0x000fe20000000000 */
[----:B------:R-:W-:Y:S01]  /*18d0*/  UIADD3 UR4, UR52, 0x100, URZ ;  /* 0x0000010034047890 */ /* 0x000fe2000fffe03f */
[----:B-12---:R-:W1:Y:S01]  /*18e0*/  LDC R3, c[0x0][0x448] ;  /* 0x00011200ff037b82 */ /* 0x006e620000000800 */
[----:B------:R-:W-:Y:S01]  /*18f0*/  UMOV UR5, 0x80000020 ;  /* 0x8000002000057882 */ /* 0x000fe20000000000 */
[----:B------:R-:W-:Y:S01]  /*1900*/  UIADD3 UR26, UR52, 0x600, URZ ;  /* 0x00000600341a7890 */ /* 0x000fe2000fffe03f */
[----:B------:R-:W-:Y:S01]  /*1910*/  LOP3.LUT R0, R107, 0xffffff80, RZ, 0xc0, !PT ;  /* 0xffffff806b007812 */ /* 0x000fe200078ec0ff */
[----:B------:R-:W-:Y:S01]  /*1920*/  UMOV UR27, 0x80000020 ;  /* 0x80000020001b7882 */ /* 0x000fe20000000000 */
[----:B------:R-:W-:Y:S01]  /*1930*/  UIADD3 UR30, UR52, 0x700, URZ ;  /* 0x00000700341e7890 */ /* 0x000fe2000fffe03f */
[----:B------:R-:W-:Y:S01]  /*1940*/  LEA.HI R106, R106, R105, RZ, 0x2 ;  /* 0x000000696a6a7211 */ /* 0x000fe200078f10ff */
[----:B------:R-:W-:Y:S01]  /*1950*/  UMOV UR18, UR4 ;  /* 0x0000000400127c82 */ /* 0x000fe20008000000 */
[----:B------:R-:W-:Y:S01]  /*1960*/  UIADD3 UR4, UR6, 0x2, URZ ;  /* 0x0000000206047890 */ /* 0x000fe2000fffe03f */
[----:B------:R-:W-:Y:S01]  /*1970*/  IMAD.IADD R0, R105, 0x1, -R0 ;  /* 0x0000000169007824 */ /* 0x000fe200078e0a00 */
[----:B------:R-:W-:Y:S01]  /*1980*/  UMOV UR31, 0x80000020 ;  /* 0x80000020001f7882 */ /* 0x000fe20000000000 */
[----:B------:R-:W-:Y:S01]  /*1990*/  LOP3.LUT R106, R106, 0xfffffffc, RZ, 0xc0, !PT ;  /* 0xfffffffc6a6a7812 */ /* 0x000fe200078ec0ff */
[----:B------:R-:W2:Y:S01]  /*19a0*/  S2UR UR50, SR_CgaCtaId ;  /* 0x00000000003279c3 */ /* 0x000ea20000008800 */
[----:B------:R-:W-:-:S03]  /*19b0*/  UMOV UR54, URZ ;  /* 0x0000003f00367c82 */ /* 0x000fc60008000000 */
[----:B------:R-:W-:-:S05]  /*19c0*/  IMAD.IADD R106, R105, 0x1, -R106 ;  /* 0x00000001696a7824 */ /* 0x000fca00078e0a6a */
[----:B------:R-:W-:Y:S02]  /*19d0*/  LEA.HI R10, R106, R106, RZ, 0x1 ;  /* 0x0000006a6a0a7211 */ /* 0x000fe400078f08ff */
[----:B-1----:R-:W-:Y:S02]  /*19e0*/  ISETP.NE.AND P2, PT, R3, 0x1, PT ;  /* 0x000000010300780c */ /* 0x002fe40003f45270 */
[----:B------:R-:W-:-:S04]  /*19f0*/  LEA.HI R3, R108, R108, RZ, 0x1 ;  /* 0x0000006c6c037211 */ /* 0x000fc800078f08ff */
[----:B------:R-:W-:Y:S02]  /*1a00*/  LOP3.LUT R9, R3, 0x3fffffe, RZ, 0xc0, !PT ;  /* 0x03fffffe03097812 */ /* 0x000fe400078ec0ff */
[----:B------:R-:W-:-:S03]  /*1a10*/  SHF.R.S32.HI R3, RZ, 0x1f, R0 ;  /* 0x0000001fff037819 */ /* 0x000fc60000011400 */
[----:B------:R-:W-:Y:S01]  /*1a20*/  IMAD.IADD R9, R108, 0x1, -R9 ;  /* 0x000000016c097824 */ /* 0x000fe200078e0a09 */
[CC--:B0-----:R-:W-:Y:S01]  /*1a30*/  LEA.HI R6, R3.reuse, R0.reuse, RZ, 0x2 ;  /* 0x0000000003067211 */ /* 0x0c1fe200078f10ff */
[----:B------:R-:W0:Y:S01]  /*1a40*/  @P2 LDC R12, c[0x0][0x44c] ;  /* 0x00011300ff0c2b82 */ /* 0x000e220000000800 */
[----:B------:R-:W-:Y:S02]  /*1a50*/  LEA.HI R7, R3, R0, RZ, 0x5 ;  /* 0x0000000003077211 */ /* 0x000fe400078f28ff */
[--C-:B------:R-:W-:Y:S02]  /*1a60*/  SHF.R.S32.HI R3, RZ, 0x2, R6.reuse ;  /* 0x00000002ff037819 */ /* 0x100fe40000011406 */
[----:B------:R-:W-:Y:S02]  /*1a70*/  SHF.R.S32.HI R8, RZ, 0x1f, R6 ;  /* 0x0000001fff087819 */ /* 0x000fe40000011406 */
[----:B------:R-:W-:Y:S01]  /*1a80*/  SHF.R.S32.HI R7, RZ, 0x5, R7 ;  /* 0x00000005ff077819 */ /* 0x000fe20000011407 */
[----:B------:R-:W1:Y:S01]  /*1a90*/  @P2 LDC R14, c[0x0][0x450] ;  /* 0x00011400ff0e2b82 */ /* 0x000e620000000800 */
[----:B------:R-:W-:-:S03]  /*1aa0*/  LEA.HI R8, R8, R3, RZ, 0x3 ;  /* 0x0000000308087211 */ /* 0x000fc600078f18ff */
[----:B------:R-:W-:Y:S01]  /*1ab0*/  IMAD R11, R7, 0x10, R22 ;  /* 0x00000010070b7824 */ /* 0x000fe200078e0216 */
[----:B------:R-:W-:Y:S02]  /*1ac0*/  LOP3.LUT R8, R8, 0xfffffff8, RZ, 0xc0, !PT ;  /* 0xfffffff808087812 */ /* 0x000fe400078ec0ff */
[----:B------:R-:W-:Y:S01]  /*1ad0*/  LOP3.LUT R7, R10, 0x1ffffffe, RZ, 0xc0, !PT ;  /* 0x1ffffffe0a077812 */ /* 0x000fe200078ec0ff */
[----:B------:R-:W-:Y:S02]  /*1ae0*/  WARPGROUP.DEPBAR.LE gsb0, 0x0 ;  /* 0x00008000000079c5 */ /* 0x000fe40000010000 */
[----:B------:R-:W-:Y:S01]  /*1af0*/  WARPGROUP.ARRIVE ;  /* 0x00000000000079c5 */ /* 0x000fe20000000000 */
[----:B------:R-:W-:Y:S01]  /*1b00*/  IADD3 R8, R11, R3, -R8 ;  /* 0x000000030b087210 */ /* 0x000fe20007ffe808 */
[----:B------:R-:W-:-:S04]  /*1b10*/  IMAD.IADD R7, R106, 0x1, -R7 ;  /* 0x000000016a077824 */ /* 0x000fc800078e0a07 */
[----:B------:R-:W-:Y:S01]  /*1b20*/  QGMMA.64x32x32.F32.E4M3.E4M3 R72, gdesc[UR8], RZ, !UPT, gsb0 ;  /* 0x00600000084879f3 */ /* 0x000fe2000c0008ff */
[----:B------:R-:W-:Y:S01]  /*1b30*/  UIADD3 UR8, UR52, 0x180, URZ ;  /* 0x0000018034087890 */ /* 0x000fe2000fffe03f */
[----:B------:R-:W-:Y:S01]  /*1b40*/  IMAD R8, R9, 0x40, R8 ;  /* 0x0000004009087824 */ /* 0x000fe200078e0208 */
[----:B------:R-:W-:Y:S01]  /*1b50*/  UIADD3 UR10, UR52, 0x200, URZ ;  /* 0x00000200340a7890 */ /* 0x000fe2000fffe03f */
[----:B------:R-:W-:Y:S01]  /*1b60*/  LOP3.LUT R9, R6, 0x7ffffffc, RZ, 0xc0, !PT ;  /* 0x7ffffffc06097812 */ /* 0x000fe200078ec0ff */
[----:B------:R-:W-:Y:S01]  /*1b70*/  UMOV UR9, UR5 ;  /* 0x0000000500097c82 */ /* 0x000fe20008000000 */
[----:B------:R-:W-:Y:S01]  /*1b80*/  UMOV UR11, 0x80000020 ;  /* 0x80000020000b7882 */ /* 0x000fe20000000000 */
[----:B------:R-:W-:Y:S01]  /*1b90*/  IMAD R7, R7, 0x8, R8 ;  /* 0x0000000807077824 */ /* 0x000fe200078e0208 */
[----:B------:R-:W-:Y:S01]  /*1ba0*/  UMOV UR22, UR8 ;  /* 0x0000000800167c82 */ /* 0x000fe20008000000 */
[----:B------:R-:W-:Y:S01]  /*1bb0*/  UMOV UR8, UR4 ;  /* 0x0000000400087c82 */ /* 0x000fe20008000000 */
[----:B------:R-:W-:Y:S01]  /*1bc0*/  UMOV UR14, UR10 ;  /* 0x0000000a000e7c82 */ /* 0x000fe20008000000 */
[----:B------:R-:W-:Y:S01]  /*1bd0*/  UMOV UR10, UR7 ;  /* 0x00000007000a7c82 */ /* 0x000fe20008000000 */
[----:B------:R-:W-:Y:S01]  /*1be0*/  UIADD3 UR7, UR52, 0x182, URZ ;  /* 0x0000018234077890 */ /* 0x000fe2000fffe03f */
[----:B0-----:R-:W-:-:S04]  /*1bf0*/  @P2 IMAD.HI.U32 R3, R7, R12, RZ ;  /* 0x0000000c07032227 */ /* 0x001fc800078e00ff */
[----:B------:R-:W-:Y:S01]  /*1c00*/  IMAD.MOV.U32 R12, RZ, RZ, R7 ;  /* 0x000000ffff0c7224 */ /* 0x000fe200078e0007 */
[----:B-1----:R-:W-:Y:S01]  /*1c10*/  @P2 SHF.R.U32.HI R12, RZ, R14, R3 ;  /* 0x0000000eff0c2219 */ /* 0x002fe20000011603 */
[----:B------:R-:W-:Y:S01]  /*1c20*/  IMAD.MOV.U32 R14, RZ, RZ, -0xa0 ;  /* 0xffffff60ff0e7424 */ /* 0x000fe200078e00ff */
[----:B------:R-:W0:Y:S01]  /*1c30*/  LDC R3, c[0x0][0x288] ;  /* 0x0000a200ff037b82 */ /* 0x000e220000000800 */
[C---:B------:R-:W-:Y:S02]  /*1c40*/  IMAD R6, R23.reuse, -0xa0, R104 ;  /* 0xffffff6017067824 */ /* 0x040fe400078e0268 */
[----:B------:R-:W1:Y:S01]  /*1c50*/  SHFL.IDX PT, R10, R12, 0x1, 0x1c1f ;  /* 0x003c1f000c0a7f89 */ /* 0x000e6200000e0000 */
[----:B------:R-:W-:Y:S02]  /*1c60*/  IMAD.IADD R8, R0, 0x1, -R9 ;  /* 0x0000000100087824 */ /* 0x000fe400078e0a09 */
[----:B------:R-:W-:Y:S01]  /*1c70*/  IMAD R11, R23, R14, 0xa1 ;  /* 0x000000a1170b7424 */ /* 0x000fe200078e020e */
[----:B------:R-:W3:Y:S01]  /*1c80*/  SHFL.IDX PT, R12, R12, RZ, 0x1c1f ;  /* 0x001c1fff0c0c7589 */ /* 0x000ee200000e0000 */
[----:B------:R-:W-:-:S02]  /*1c90*/  VIADD R9, R6, 0xa0 ;  /* 0x000000a006097836 */ /* 0x000fc40000000000 */
[C---:B------:R-:W-:Y:S02]  /*1ca0*/  IMAD R11, R8.reuse, -0x2, R11 ;  /* 0xfffffffe080b7824 */ /* 0x040fe400078e020b */
[----:B------:R-:W-:-:S03]  /*1cb0*/  IMAD R14, R8, -0x2, R9 ;  /* 0xfffffffe080e7824 */ /* 0x000fc600078e0209 */
[----:B0-----:R-:W-:-:S04]  /*1cc0*/  IADD3 R21, R11, -R3, R104 ;  /* 0x800000030b157210 */ /* 0x001fc80007ffe068 */
[----:B-1----:R-:W-:-:S04]  /*1cd0*/  VIADDMNMX R10, R10, R21, R14, PT ;  /* 0x000000150a0a7246 */ /* 0x002fc8000380010e */
[C---:B------:R-:W-:Y:S02]  /*1ce0*/  ISETP.GT.AND P3, PT, R10.reuse, RZ, PT ;  /* 0x000000ff0a00720c */ /* 0x040fe40003f64270 */
[C---:B------:R-:W-:Y:S02]  /*1cf0*/  ISETP.GT.AND P4, PT, R10.reuse, 0x1, PT ;  /* 0x000000010a00780c */ /* 0x040fe40003f84270 */
[----:B------:R-:W-:Y:S01]  /*1d00*/  ISETP.GT.AND P5, PT, R10, 0x8, PT ;  /* 0x000000080a00780c */ /* 0x000fe20003fa4270 */
[----:B------:R-:W-:Y:S02]  /*1d10*/  WARPGROUP.DEPBAR.LE gsb0, 0x0 ;  /* 0x00008000000079c5 */ /* 0x000fe40000010000 */
[----:B------:R-:W-:-:S06]  /*1d20*/  WARPGROUP.ARRIVE ;  /* 0x00000000000079c5 */ /* 0x000fcc0000000000 */
[----:B------:R-:W-:Y:S01]  /*1d30*/  QGMMA.64x32x32.F32.E4M3.E4M3 R56, gdesc[UR16], RZ, !UPT, gsb0 ;  /* 0x00600000103879f3 */ /* 0x000fe2000c0008ff */
[----:B------:R-:W-:Y:S02]  /*1d40*/  UIADD3 UR16, UR6, 0x400, URZ ;  /* 0x0000040006107890 */ /* 0x000fe4000fffe03f */
[----:B------:R-:W-:Y:S01]  /*1d50*/  UIADD3 UR18, UR52, 0x500, URZ ;  /* 0x0000050034127890 */ /* 0x000fe2000fffe03f */
[----:B------:R-:W-:Y:S01]  /*1d60*/  UMOV UR17, 0x80000020 ;  /* 0x8000002000117882 */ /* 0x000fe20000000000 */
[----:B------:R-:W-:Y:S01]  /*1d70*/  UMOV UR19, 0x80000020 ;  /* 0x8000002000137882 */ /* 0x000fe20000000000 */
[----:B------:R-:W-:Y:S02]  /*1d80*/  UMOV UR25, UR17 ;  /* 0x0000001100197c82 */ /* 0x000fe40008000000 */
[----:B------:R-:W-:Y:S01]  /*1d90*/  UMOV UR24, UR16 ;  /* 0x0000001000187c82 */ /* 0x000fe20008000000 */
[----:B------:R-:W-:Y:S01]  /*1da0*/  UMOV UR28, UR16 ;  /* 0x00000010001c7c82 */ /* 0x000fe20008000000 */
[----:B------:R-:W-:Y:S01]  /*1db0*/  UMOV UR29, UR17 ;  /* 0x00000011001d7c82 */ /* 0x000fe20008000000 */
[----:B------:R-:W-:-:S02]  /*1dc0*/  WARPGROUP.DEPBAR.LE gsb0, 0x0 ;  /* 0x00008000000079c5 */ /* 0x000fc40000010000 */
[----:B------:R-:W-:-:S06]  /*1dd0*/  WARPGROUP.ARRIVE ;  /* 0x00000000000079c5 */ /* 0x000fcc0000000000 */
[----:B------:R-:W-:Y:S01]  /*1de0*/  QGMMA.64x32x32.F32.E4M3.E4M3 R40, gdesc[UR20], RZ, !UPT, gsb0 ;  /* 0x00600000142879f3 */ /* 0x000fe2000c0008ff */
[----:B------:R-:W-:Y:S02]  /*1df0*/  UIADD3 UR20, UR6, 0x402, URZ ;  /* 0x0000040206147890 */ /* 0x000fe4000fffe03f */
[----:B------:R-:W-:Y:S01]  /*1e00*/  UIADD3 UR22, UR52, 0x502, URZ ;  /* 0x0000050234167890 */ /* 0x000fe2000fffe03f */
[----:B------:R-:W-:Y:S01]  /*1e10*/  UMOV UR21, 0x80000020 ;  /* 0x8000002000157882 */ /* 0x000fe20000000000 */
[----:B------:R-:W-:Y:S01]  /*1e20*/  UMOV UR23, 0x80000020 ;  /* 0x8000002000177882 */ /* 0x000fe20000000000 */
[----:B------:R-:W-:Y:S02]  /*1e30*/  WARPGROUP.DEPBAR.LE gsb0, 0x0 ;  /* 0x00008000000079c5 */ /* 0x000fe40000010000 */
[----:B------:R-:W-:-:S06]  /*1e40*/  WARPGROUP.ARRIVE ;  /* 0x00000000000079c5 */ /* 0x000fcc0000000000 */
[----:B------:R-:W-:Y:S01]  /*1e50*/  QGMMA.64x32x32.F32.E4M3.E4M3 R24, gdesc[UR12], RZ, !UPT, gsb0 ;  /* 0x006000000c1879f3 */ /* 0x000fe2000c0008ff */
[----:B------:R-:W-:Y:S02]  /*1e60*/  UIADD3 UR12, UR52, 0x202, URZ ;  /* 0x00000202340c7890 */ /* 0x000fe4000fffe03f */
[----:B------:R-:W-:Y:S02]  /*1e70*/  UIADD3 UR13, UR6, 0x200, URZ ;  /* 0x00000200060d7890 */ /* 0x000fe4000fffe03f */
        /* <DEDUP_REMOVED lines=120> */
[----:B------:R-:W-:Y:S01]  /*2600*/  ISETP.GT.AND P3, PT, R10, 0x9, PT ;  /* 0x000000090a00780c */ /* 0x000fe20003f64270 */
[----:B------:R-:W-:Y:S01]  /*2610*/  QGMMA.64x32x32.F32.E4M3.E4M3 R72, gdesc[UR20], R72, gsb0 ;  /* 0x00600000144879f3 */ /* 0x000fe20008000848 */
[----:B------:R-:W-:Y:S01]  /*2620*/  UIADD3 UR22, UR52, 0x602, URZ ;  /* 0x0000060234167890 */ /* 0x000fe2000fffe03f */
[----:B------:R-:W-:Y:S01]  /*2630*/  FSEL R94, R94, -INF , P5 ;  /* 0xff8000005e5e7808 */ /* 0x000fe20002800000 */
[----:B------:R-:W-:Y:S01]  /*2640*/  UMOV UR23, 0x80000020 ;  /* 0x8000002000177882 */ /* 0x000fe20000000000 */
[----:B------:R-:W-:-:S02]  /*2650*/  FMNMX.FTZ R9, R90, R6, !PT ;  /* 0x000000065a097209 */ /* 0x000fc40007810000 */
[----:B------:R-:W-:Y:S02]  /*2660*/  ISETP.GT.AND P4, PT, R10, 0x10, PT ;  /* 0x000000100a00780c */ /* 0x000fe40003f84270 */
[----:B------:R-:W-:Y:S02]  /*2670*/  FSEL R20, R95, -INF , P3 ;  /* 0xff8000005f147808 */ /* 0x000fe40001800000 */
[----:B------:R-:W-:Y:S02]  /*2680*/  FMNMX.FTZ R9, R94, R9, !PT ;  /* 0x000000095e097209 */ /* 0x000fe40007810000 */
[----:B------:R-:W-:Y:S02]  /*2690*/  ISETP.GT.AND P3, PT, R10, 0x11, PT ;  /* 0x000000110a00780c */ /* 0x000fe40003f64270 */
[----:B------:R-:W-:Y:S02]  /*26a0*/  FSEL R98, R98, -INF , P4 ;  /* 0xff80000062627808 */ /* 0x000fe40002000000 */
        /* <DEDUP_REMOVED lines=11> */
[----:B------:R-:W-:Y:S01]  /*2760*/  FMNMX.FTZ R9, R108, R9, !PT ;  /* 0x000000096c097209 */ /* 0x000fe20007810000 */
[----:B------:R-:W-:Y:S02]  /*2770*/  WARPGROUP.DEPBAR.LE gsb0, 0x0 ;  /* 0x00008000000079c5 */ /* 0x000fe40000010000 */
[----:B------:R-:W-:Y:S01]  /*2780*/  WARPGROUP.ARRIVE ;  /* 0x00000000000079c5 */ /* 0x000fe20000000000 */
[----:B------:R-:W-:-:S02]  /*2790*/  FSEL R74, R74, -INF , P4 ;  /* 0xff8000004a4a7808 */ /* 0x000fc40002000000 */
[----:B------:R-:W-:Y:S02]  /*27a0*/  ISETP.GT.AND P4, PT, R10, 0x28, PT ;  /* 0x000000280a00780c */ /* 0x000fe40003f84270 */
[----:B------:R-:W-:Y:S01]  /*27b0*/  FSEL R110, R75, -INF , P3 ;  /* 0xff8000004b6e7808 */ /* 0x000fe20001800000 */
[----:B------:R-:W-:Y:S01]  /*27c0*/  QGMMA.64x32x32.F32.E4M3.E4M3 R56, gdesc[UR20], R56, gsb0 ;  /* 0x00600000143879f3 */ /* 0x000fe20008000838 */
[----:B------:R-:W-:Y:S01]  /*27d0*/  UIADD3 UR22, UR52, 0x682, URZ ;  /* 0x0000068234167890 */ /* 0x000fe2000fffe03f */
[----:B------:R-:W-:Y:S01]  /*27e0*/  FMNMX.FTZ R9, R74, R9, !PT ;  /* 0x000000094a097209 */ /* 0x000fe20007810000 */
[----:B------:R-:W-:Y:S01]  /*27f0*/  UMOV UR23, 0x80000020 ;  /* 0x8000002000177882 */ /* 0x000fe20000000000 */
        /* <DEDUP_REMOVED lines=44> */
[C---:B------:R-:W-:Y:S02]  /*2ac0*/  ISETP.GT.AND P4, PT, R10.reuse, 0x60, PT ;  /* 0x000000600a00780c */ /* 0x040fe40003f84270 */
[----:B------:R-:W-:Y:S02]  /*2ad0*/  FSEL R103, R71, -INF , P3 ;  /* 0xff80000047677808 */ /* 0x000fe40001800000 */
[----:B------:R-:W-:Y:S02]  /*2ae0*/  FMNMX.FTZ R0, R107, R0, !PT ;  /* 0x000000006b007209 */ /* 0x000fe40007810000 */
[----:B------:R-:W-:Y:S02]  /*2af0*/  ISETP.GT.AND P3, PT, R10, 0x61, PT ;  /* 0x000000610a00780c */ /* 0x000fe40003f64270 */
[----:B------:R-:W-:Y:S01]  /*2b00*/  FMNMX.FTZ R0, R103, R0, !PT ;  /* 0x0000000067007209 */ /* 0x000fe20007810000 */
[----:B------:R-:W-:Y:S02]  /*2b10*/  WARPGROUP.DEPBAR.LE gsb0, 0x0 ;  /* 0x00008000000079c5 */ /* 0x000fe40000010000 */
[----:B------:R-:W-:Y:S01]  /*2b20*/  WARPGROUP.ARRIVE ;  /* 0x00000000000079c5 */ /* 0x000fe20000000000 */
[----:B------:R-:W-:-:S02]  /*2b30*/  FSEL R83, R42, -INF , P4 ;  /* 0xff8000002a537808 */ /* 0x000fc40002000000 */
[C---:B------:R-:W-:Y:S02]  /*2b40*/  ISETP.GT.AND P4, PT, R10.reuse, 0x68, PT ;  /* 0x000000680a00780c */ /* 0x040fe40003f84270 */
[----:B------:R-:W-:Y:S01]  /*2b50*/  FSEL R63, R43, -INF , P3 ;  /* 0xff8000002b3f7808 */ /* 0x000fe20001800000 */
[----:B------:R-:W-:Y:S01]  /*2b60*/  QGMMA.64x32x32.F32.E4M3.E4M3 R24, gdesc[UR20], R24, gsb0 ;  /* 0x00600000141879f3 */ /* 0x000fe20008000818 */
        /* <DEDUP_REMOVED lines=20> */
[----:B------:R-:W-:Y:S02]  /*2cb0*/  FMNMX.FTZ R0, R75, R0, !PT ;  /* 0x000000004b007209 */ /* 0x000fe40007810000 */
[----:B---3--:R-:W-:-:S04]  /*2cc0*/  VIADDMNMX R46, R12, R21, R14, PT ;  /* 0x000000150c2e7246 */ /* 0x008fc8000380010e */
[----:B------:R-:W-:Y:S01]  /*2cd0*/  ISETP.GT.AND P5, PT, R46, 0x8, PT ;  /* 0x000000082e00780c */ /* 0x000fe20003fa4270 */
[----:B------:R-:W-:Y:S02]  /*2ce0*/  WARPGROUP.DEPBAR.LE gsb0, 0x0 ;  /* 0x00008000000079c5 */ /* 0x000fe40000010000 */
[----:B------:R-:W-:Y:S02]  /*2cf0*/  FSEL R71, R26, -INF , P4 ;  /* 0xff8000001a477808 */ /* 0x000fe40002000000 */
[C---:B------:R-:W-:Y:S02]  /*2d00*/  ISETP.GT.AND P4, PT, R10.reuse, 0x88, PT ;  /* 0x000000880a00780c */ /* 0x040fe40003f84270 */
[----:B------:R-:W-:Y:S02]  /*2d10*/  FSEL R55, R27, -INF , P3 ;  /* 0xff8000001b377808 */ /* 0x000fe40001800000 */
[----:B------:R-:W-:Y:S02]  /*2d20*/  FMNMX.FTZ R0, R71, R0, !PT ;  /* 0x0000000047007209 */ /* 0x000fe40007810000 */
[----:B------:R-:W-:-:S02]  /*2d30*/  ISETP.GT.AND P3, PT, R10, 0x89, PT ;  /* 0x000000890a00780c */ /* 0x000fc40003f64270 */
[----:B------:R-:W-:Y:S02]  /*2d40*/  FSEL R79, R30, -INF , P4 ;  /* 0xff8000001e4f7808 */ /* 0x000fe40002000000 */
[----:B------:R-:W-:Y:S02]  /*2d50*/  FMNMX.FTZ R0, R55, R0, !PT ;  /* 0x0000000037007209 */ /* 0x000fe40007810000 */
        /* <DEDUP_REMOVED lines=12> */
[----:B------:R-:W-:Y:S02]  /*2e20*/  FSEL R99, R39, -INF , P3 ;  /* 0xff80000027637808 */ /* 0x000fe40001800000 */
[----:B------:R-:W-:Y:S02]  /*2e30*/  FMNMX.FTZ R0, R105, R0, !PT ;  /* 0x0000000069007209 */ /* 0x000fe40007810000 */
[----:B------:R-:W-:Y:S02]  /*2e40*/  ISETP.GT.AND P4, PT, R46, 0x1, PT ;  /* 0x000000012e00780c */ /* 0x000fe40003f84270 */
[----:B------:R-:W-:-:S02]  /*2e50*/  FMNMX.FTZ R10, R99, R0, !PT ;  /* 0x00000000630a7209 */ /* 0x000fc40007810000 */
[----:B------:R-:W-:Y:S02]  /*2e60*/  FSEL R42, R89, -INF , P4 ;  /* 0xff800000592a7808 */ /* 0x000fe40002000000 */
[----:B------:R-:W-:Y:S01]  /*2e70*/  FSEL R89, R92, -INF , P5 ;  /* 0xff8000005c597808 */ /* 0x000fe20002800000 */
[----:B------:R-:W0:Y:S01]  /*2e80*/  SHFL.BFLY PT, R11, R10, 0x2, 0x1f ;  /* 0x0c401f000a0b7f89 */ /* 0x000e2200000e0000 */
[----:B------:R-:W-:-:S04]  /*2e90*/  ISETP.GT.AND P4, PT, R46, 0x10, PT ;  /* 0x000000102e00780c */ /* 0x000fc80003f84270 */
[----:B------:R-:W-:Y:S02]  /*2ea0*/  FSEL R115, R96, -INF , P4 ;  /* 0xff80000060737808 */ /* 0x000fe40002000000 */
[----:B------:R-:W-:-:S04]  /*2eb0*/  ISETP.GT.AND P4, PT, R46, 0x18, PT ;  /* 0x000000182e00780c */ /* 0x000fc80003f84270 */
[----:B------:R-:W-:Y:S02]  /*2ec0*/  FSEL R117, R100, -INF , P4 ;  /* 0xff80000064757808 */ /* 0x000fe40002000000 */
[----:B------:R-:W-:-:S04]  /*2ed0*/  ISETP.GT.AND P4, PT, R46, 0x21, PT ;  /* 0x000000212e00780c */ /* 0x000fc80003f84270 */
[----:B------:R-:W-:Y:S02]  /*2ee0*/  FSEL R73, R73, -INF , P4 ;  /* 0xff80000049497808 */ /* 0x000fe40002000000 */
[----:B------:R-:W-:-:S04]  /*2ef0*/  ISETP.GT.AND P4, PT, R46, 0x29, PT ;  /* 0x000000292e00780c */ /* 0x000fc80003f84270 */
[----:B------:R-:W-:Y:S02]  /*2f00*/  FSEL R77, R77, -INF , P4 ;  /* 0xff8000004d4d7808 */ /* 0x000fe40002000000 */
[----:B0-----:R-:W-:Y:S02]  /*2f10*/  FMNMX.FTZ R15, R10, R11, !PT ;  /* 0x0000000b0a0f7209 */ /* 0x001fe40007810000 */
[----:B------:R-:W-:-:S03]  /*2f20*/  ISETP.GT.AND P4, PT, R46, 0x31, PT ;  /* 0x000000312e00780c */ /* 0x000fc60003f84270 */
[----:B------:R-:W0:Y:S01]  /*2f30*/  SHFL.BFLY PT, R0, R15, 0x1, 0x1f ;  /* 0x0c201f000f007f89 */ /* 0x000e2200000e0000 */
[----:B------:R-:W-:Y:S02]  /*2f40*/  FSEL R81, R81, -INF , P4 ;  /* 0xff80000051517808 */ /* 0x000fe40002000000 */
[----:B------:R-:W-:-:S04]  /*2f50*/  ISETP.GT.AND P4, PT, R46, 0x39, PT ;  /* 0x000000392e00780c */ /* 0x000fc80003f84270 */
[----:B------:R-:W-:Y:S02]  /*2f60*/  FSEL R85, R85, -INF , P4 ;  /* 0xff80000055557808 */ /* 0x000fe40002000000 */
[----:B------:R-:W-:-:S04]  /*2f70*/  ISETP.GT.AND P4, PT, R46, 0x41, PT ;  /* 0x000000412e00780c */ /* 0x000fc80003f84270 */
[----:B------:R-:W-:Y:S02]  /*2f80*/  FSEL R129, R57, -INF , P4 ;  /* 0xff80000039817808 */ /* 0x000fe40002000000 */
[----:B------:R-:W-:-:S04]  /*2f90*/  ISETP.GT.AND P4, PT, R46, 0x49, PT ;  /* 0x000000492e00780c */ /* 0x000fc80003f84270 */
[----:B------:R-:W-:Y:S02]  /*2fa0*/  FSEL R133, R61, -INF , P4 ;  /* 0xff8000003d857808 */ /* 0x000fe40002000000 */
[----:B------:R-:W-:Y:S02]  /*2fb0*/  ISETP.GT.AND P4, PT, R46, 0x51, PT ;  /* 0x000000512e00780c */ /* 0x000fe40003f84270 */
[----:B0-----:R-:W-:Y:S02]  /*2fc0*/  FMNMX.FTZ R11, R15, R0, !PT ;  /* 0x000000000f0b7209 */ /* 0x001fe40007810000 */
[----:B------:R-:W-:Y:S02]  /*2fd0*/  FSEL R65, R65, -INF , P4 ;  /* 0xff80000041417808 */ /* 0x000fe40002000000 */
[----:B------:R-:W-:Y:S01]  /*2fe0*/  FSETP.NEU.FTZ.AND P3, PT, R11, -INF , PT ;  /* 0xff8000000b00780b */ /* 0x000fe20003f7d000 */
[----:B------:R-:W-:Y:S01]  /*2ff0*/  FFMA.FTZ R111, R2, R11, -8 ;  /* 0xc1000000026f7423 */ /* 0x000fe2000001000b */
[----:B------:R-:W-:-:S04]  /*3000*/  ISETP.GT.AND P4, PT, R46, 0x59, PT ;  /* 0x000000592e00780c */ /* 0x000fc80003f84270 */
[----:B------:R-:W-:Y:S02]  /*3010*/  FSEL R111, R111, RZ, P3 ;  /* 0x000000ff6f6f7208 */ /* 0x000fe40001800000 */
[----:B------:R-:W-:Y:S02]  /*3020*/  ISETP.GT.AND P3, PT, R46, RZ, PT ;  /* 0x000000ff2e00720c */ /* 0x000fe40003f64270 */
[----:B------:R-:W-:Y:S01]  /*3030*/  FSEL R69, R69, -INF , P4 ;  /* 0xff80000045457808 */ /* 0x000fe20002000000 */
[--C-:B------:R-:W-:Y:S01]  /*3040*/  FFMA.FTZ R15, R2, R20, -R111.reuse ;  /* 0x00000014020f7223 */ /* 0x100fe2000001086f */
[----:B------:R-:W-:Y:S01]  /*3050*/  FSEL R113, R88, -INF , P3 ;  /* 0xff80000058717808 */ /* 0x000fe20001800000 */
[--C-:B------:R-:W-:Y:S01]  /*3060*/  FFMA.FTZ R58, R2, R58, -R111.reuse ;  /* 0x0000003a023a7223 */ /* 0x100fe2000001086f */
[----:B------:R-:W-:Y:S01]  /*3070*/  ISETP.GT.AND P3, PT, R46, 0x9, PT ;  /* 0x000000092e00780c */ /* 0x000fe20003f64270 */
[C-C-:B------:R-:W-:Y:S01]  /*3080*/  FFMA.FTZ R0, R2.reuse, R90, -R111.reuse ;  /* 0x0000005a02007223 */ /* 0x140fe2000001086f */
[----:B------:R-:W-:Y:S01]  /*3090*/  FMNMX.FTZ R14, R113, R42, !PT ;  /* 0x0000002a710e7209 */ /* 0x000fe20007810000 */
[C-C-:B------:R-:W-:Y:S01]  /*30a0*/  FFMA.FTZ R13, R2.reuse, R6, -R111.reuse ;  /* 0x00000006020d7223 */ /* 0x140fe2000001086f */
[----:B------:R-:W-:Y:S01]  /*30b0*/  FSEL R93, R93, -INF , P3 ;  /* 0xff8000005d5d7808 */ /* 0x000fe20001800000 */
[--C-:B------:R-:W-:Y:S01]  /*30c0*/  FFMA.FTZ R6, R2, R94, -R111.reuse ;  /* 0x0000005e02067223 */ /* 0x100fe2000001086f */
[----:B------:R-:W-:Y:S01]  /*30d0*/  FMNMX.FTZ R14, R89, R14, !PT ;  /* 0x0000000e590e7209 */ /* 0x000fe20007810000 */
[----:B------:R-:W-:Y:S01]  /*30e0*/  MUFU.EX2 R0, R0 ;  /* 0x0000000000007308 */ /* 0x000fe20000000800 */
[----:B------:R-:W-:Y:S01]  /*30f0*/  ISETP.GT.AND P3, PT, R46, 0x11, PT ;  /* 0x000000112e00780c */ /* 0x000fe20003f64270 */
[C-C-:B------:R-:W-:Y:S01]  /*3100*/  FFMA.FTZ R10, R2.reuse, R98, -R111.reuse ;  /* 0x00000062020a7223 */ /* 0x140fe2000001086f */
[----:B------:R-:W-:Y:S01]  /*3110*/  FMNMX.FTZ R20, R93, R14, !PT ;  /* 0x0000000e5d147209 */ /* 0x000fe20007810000 */
[C-C-:B------:R-:W-:Y:S01]  /*3120*/  FFMA.FTZ R106, R2.reuse, R106, -R111.reuse ;  /* 0x0000006a026a7223 */ /* 0x140fe2000001086f */
[----:B------:R-:W-:Y:S01]  /*3130*/  FSEL R97, R97, -INF , P3 ;  /* 0xff80000061617808 */ /* 0x000fe20001800000 */
[--C-:B------:R-:W-:Y:S01]  /*3140*/  FFMA.FTZ R12, R2, R102, -R111.reuse ;  /* 0x00000066020c7223 */ /* 0x100fe2000001086f */
[----:B------:R-:W-:Y:S01]  /*3150*/  FMNMX.FTZ R20, R115, R20, !PT ;  /* 0x0000001473147209 */ /* 0x000fe20007810000 */
[----:B------:R-:W0:Y:S01]  /*3160*/  MUFU.EX2 R13, R13 ;  /* 0x0000000d000d7308 */ /* 0x000e220000000800 */
[----:B------:R-:W-:Y:S01]  /*3170*/  ISETP.GT.AND P3, PT, R46, 0x19, PT ;  /* 0x000000192e00780c */ /* 0x000fe20003f64270 */
[C-C-:B------:R-:W-:Y:S01]  /*3180*/  FFMA.FTZ R62, R2.reuse, R62, -R111.reuse ;  /* 0x0000003e023e7223 */ /* 0x140fe2000001086f */
[----:B------:R-:W-:Y:S01]  /*3190*/  FMNMX.FTZ R20, R97, R20, !PT ;  /* 0x0000001461147209 */ /* 0x000fe20007810000 */
[C-C-:B------:R-:W-:Y:S01]  /*31a0*/  FFMA.FTZ R78, R2.reuse, R78, -R111.reuse ;  /* 0x0000004e024e7223 */ /* 0x140fe2000001086f */
[----:B------:R-:W-:Y:S01]  /*31b0*/  FSEL R101, R101, -INF , P3 ;  /* 0xff80000065657808 */ /* 0x000fe20001800000 */
[--C-:B------:R-:W-:Y:S01]  /*31c0*/  FFMA.FTZ R27, R2, R108, -R111.reuse ;  /* 0x0000006c021b7223 */ /* 0x100fe2000001086f */
[----:B------:R-:W-:Y:S01]  /*31d0*/  ISETP.GT.AND P3, PT, R46, 0x20, PT ;  /* 0x000000202e00780c */ /* 0x000fe20003f64270 */
[----:B------:R-:W-:Y:S01]  /*31e0*/  MUFU.EX2 R6, R6 ;  /* 0x0000000600067308 */ /* 0x000fe20000000800 */
[----:B------:R-:W-:Y:S01]  /*31f0*/  FMNMX.FTZ R20, R117, R20, !PT ;  /* 0x0000001475147209 */ /* 0x000fe20007810000 */
[--C-:B------:R-:W-:Y:S01]  /*3200*/  FFMA.FTZ R74, R2, R74, -R111.reuse ;  /* 0x0000004a024a7223 */ /* 0x100fe2000001086f */
[----:B------:R-:W-:Y:S01]  /*3210*/  FSEL R119, R72, -INF , P3 ;  /* 0xff80000048777808 */ /* 0x000fe20001800000 */
[C-C-:B------:R-:W-:Y:S01]  /*3220*/  FFMA.FTZ R31, R2.reuse, R110, -R111.reuse ;  /* 0x0000006e021f7223 */ /* 0x140fe2000001086f */
[----:B------:R-:W-:Y:S01]  /*3230*/  FMNMX.FTZ R26, R101, R20, !PT ;  /* 0x00000014651a7209 */ /* 0x000fe20007810000 */
[--C-:B------:R-:W-:Y:S01]  /*3240*/  FFMA.FTZ R66, R2, R66, -R111.reuse ;  /* 0x0000004202427223 */ /* 0x100fe2000001086f */
[----:B------:R-:W-:Y:S01]  /*3250*/  ISETP.GT.AND P3, PT, R46, 0x28, PT ;  /* 0x000000282e00780c */ /* 0x000fe20003f64270 */
[----:B------:R-:W1:Y:S01]  /*3260*/  MUFU.EX2 R15, R15 ;  /* 0x0000000f000f7308 */ /* 0x000e620000000800 */
[----:B------:R-:W-:Y:S01]  /*3270*/  FMNMX.FTZ R26, R119, R26, !PT ;  /* 0x0000001a771a7209 */ /* 0x000fe20007810000 */
[--C-:B------:R-:W-:Y:S01]  /*3280*/  FFMA.FTZ R82, R2, R82, -R111.reuse ;  /* 0x0000005202527223 */ /* 0x100fe2000001086f */
[----:B------:R-:W-:Y:S01]  /*3290*/  FSEL R121, R76, -INF , P3 ;  /* 0xff8000004c797808 */ /* 0x000fe20001800000 */
[C-C-:B------:R-:W-:Y:S01]  /*32a0*/  FFMA.FTZ R35, R2.reuse, R112, -R111.reuse ;  /* 0x0000007002237223 */ /* 0x140fe2000001086f */
[----:B------:R-:W-:Y:S01]  /*32b0*/  FMNMX.FTZ R26, R73, R26, !PT ;  /* 0x0000001a491a7209 */ /* 0x000fe20007810000 */
        /* <DEDUP_REMOVED lines=12> */
[----:B------:R-:W-:Y:S01]  /*3380*/  FFMA.FTZ R50, R2, R91, -R111 ;  /* 0x0000005b02327223 */ /* 0x000fe2000001086f */
[----:B------:R-:W-:-:S02]  /*3390*/  FSEL R125, R84, -INF , P3 ;  /* 0xff800000547d7808 */ /* 0x000fc40001800000 */
[----:B------:R-:W-:Y:S02]  /*33a0*/  FMNMX.FTZ R30, R81, R30, !PT ;  /* 0x0000001e511e7209 */ /* 0x000fe40007810000 */
[----:B------:R-:W-:Y:S01]  /*33b0*/  ISETP.GT.AND P3, PT, R46, 0x40, PT ;  /* 0x000000402e00780c */ /* 0x000fe20003f64270 */
[----:B------:R-:W-:Y:S01]  /*33c0*/  MUFU.EX2 R12, R12 ;  /* 0x0000000c000c7308 */ /* 0x000fe20000000800 */
[----:B------:R-:W-:Y:S02]  /*33d0*/  FMNMX.FTZ R30, R125, R30, !PT ;  /* 0x0000001e7d1e7209 */ /* 0x000fe40007810000 */
[----:B------:R-:W-:Y:S01]  /*33e0*/  FSEL R127, R56, -INF , P3 ;  /* 0xff800000387f7808 */ /* 0x000fe20001800000 */
[----:B------:R-:W-:Y:S01]  /*33f0*/  IMAD.U32 R56, RZ, RZ, UR39 ;  /* 0x00000027ff387e24 */ /* 0x000fe2000f8e00ff */
[----:B------:R-:W-:Y:S02]  /*3400*/  FMNMX.FTZ R34, R85, R30, !PT ;  /* 0x0000001e55227209 */ /* 0x000fe40007810000 */
[----:B------:R-:W-:Y:S01]  /*3410*/  ISETP.GT.AND P3, PT, R46, 0x48, PT ;  /* 0x000000482e00780c */ /* 0x000fe20003f64270 */
[----:B------:R-:W-:Y:S01]  /*3420*/  @!P0 VIADD R56, R56, 0x29840 ;  /* 0x0002984038388836 */ /* 0x000fe20000000000 */
[----:B------:R-:W-:Y:S01]  /*3430*/  FMNMX.FTZ R34, R127, R34, !PT ;  /* 0x000000227f227209 */ /* 0x000fe20007810000 */
[----:B------:R-:W-:Y:S01]  /*3440*/  MUFU.EX2 R20, R78 ;  /* 0x0000004e00147308 */ /* 0x000fe20000000800 */
[----:B------:R-:W-:-:S02]  /*3450*/  FSEL R131, R60, -INF , P3 ;  /* 0xff8000003c837808 */ /* 0x000fc40001800000 */
[----:B------:R-:W-:Y:S02]  /*3460*/  FMNMX.FTZ R34, R129, R34, !PT ;  /* 0x0000002281227209 */ /* 0x000fe40007810000 */
[----:B------:R-:W-:Y:S02]  /*3470*/  ISETP.GT.AND P3, PT, R46, 0x50, PT ;  /* 0x000000502e00780c */ /* 0x000fe40003f64270 */
[----:B------:R-:W-:Y:S01]  /*3480*/  FMNMX.FTZ R34, R131, R34, !PT ;  /* 0x0000002283227209 */ /* 0x000fe20007810000 */
[----:B------:R-:W3:Y:S01]  /*3490*/  MUFU.EX2 R27, R27 ;  /* 0x0000001b001b7308 */ /* 0x000ee20000000800 */
[----:B------:R-:W-:Y:S02]  /*34a0*/  FSEL R135, R64, -INF , P3 ;  /* 0xff80000040877808 */ /* 0x000fe40001800000 */
[----:B------:R-:W-:Y:S02]  /*34b0*/  FMNMX.FTZ R38, R133, R34, !PT ;  /* 0x0000002285267209 */ /* 0x000fe40007810000 */
[----:B------:R-:W-:-:S02]  /*34c0*/  ISETP.GT.AND P3, PT, R46, 0x58, PT ;  /* 0x000000582e00780c */ /* 0x000fc40003f64270 */
[----:B------:R-:W-:Y:S01]  /*34d0*/  FMNMX.FTZ R38, R135, R38, !PT ;  /* 0x0000002687267209 */ /* 0x000fe20007810000 */
[----:B------:R-:W-:Y:S01]  /*34e0*/  MUFU.EX2 R34, R58 ;  /* 0x0000003a00227308 */ /* 0x000fe20000000800 */
[----:B------:R-:W-:Y:S02]  /*34f0*/  FSEL R137, R68, -INF , P3 ;  /* 0xff80000044897808 */ /* 0x000fe40001800000 */
[----:B------:R-:W-:Y:S02]  /*3500*/  FMNMX.FTZ R38, R65, R38, !PT ;  /* 0x0000002641267209 */ /* 0x000fe40007810000 */
[----:B------:R-:W-:Y:S02]  /*3510*/  ISETP.GT.AND P3, PT, R46, 0x60, PT ;  /* 0x000000602e00780c */ /* 0x000fe40003f64270 */
[----:B------:R-:W-:Y:S01]  /*3520*/  FMNMX.FTZ R38, R137, R38, !PT ;  /* 0x0000002689267209 */ /* 0x000fe20007810000 */
[----:B------:R-:W-:Y:S01]  /*3530*/  MUFU.EX2 R14, R74 ;  /* 0x0000004a000e7308 */ /* 0x000fe20000000800 */
[----:B------:R-:W-:-:S02]  /*3540*/  FSEL R139, R40, -INF , P3 ;  /* 0xff800000288b7808 */ /* 0x000fc40001800000 */
[C---:B------:R-:W-:Y:S02]  /*3550*/  ISETP.GT.AND P4, PT, R46.reuse, 0x61, PT ;  /* 0x000000612e00780c */ /* 0x040fe40003f84270 */
[----:B------:R-:W-:Y:S02]  /*3560*/  FMNMX.FTZ R40, R69, R38, !PT ;  /* 0x0000002645287209 */ /* 0x000fe40007810000 */
[----:B------:R-:W-:Y:S01]  /*3570*/  ISETP.GT.AND P3, PT, R46, 0x68, PT ;  /* 0x000000682e00780c */ /* 0x000fe20003f64270 */
[----:B------:R-:W-:Y:S01]  /*3580*/  MUFU.EX2 R38, R62 ;  /* 0x0000003e00267308 */ /* 0x000fe20000000800 */
[----:B------:R-:W-:Y:S01]  /*3590*/  FSEL R141, R41, -INF , P4 ;  /* 0xff800000298d7808 */ /* 0x000fe20002000000 */
[----:B------:R-:W-:Y:S01]  /*35a0*/  FFMA.FTZ R41, R2, R120, -R111 ;  /* 0x0000007802297223 */ /* 0x000fe2000001086f */
[----:B------:R-:W-:Y:S02]  /*35b0*/  FMNMX.FTZ R40, R139, R40, !PT ;  /* 0x000000288b287209 */ /* 0x000fe40007810000 */
[----:B------:R-:W-:-:S02]  /*35c0*/  ISETP.GT.AND P4, PT, R46, 0x69, PT ;  /* 0x000000692e00780c */ /* 0x000fc40003f84270 */
[----:B------:R-:W-:Y:S01]  /*35d0*/  FSEL R143, R44, -INF , P3 ;  /* 0xff8000002c8f7808 */ /* 0x000fe20001800000 */
[----:B------:R-:W-:Y:S01]  /*35e0*/  MUFU.EX2 R31, R31 ;  /* 0x0000001f001f7308 */ /* 0x000fe20000000800 */
[----:B------:R-:W-:Y:S02]  /*35f0*/  FMNMX.FTZ R40, R141, R40, !PT ;  /* 0x000000288d287209 */ /* 0x000fe40007810000 */
[----:B------:R-:W-:Y:S02]  /*3600*/  ISETP.GT.AND P3, PT, R46, 0x70, PT ;  /* 0x000000702e00780c */ /* 0x000fe40003f64270 */
[----:B------:R-:W-:Y:S01]  /*3610*/  FSEL R145, R45, -INF , P4 ;  /* 0xff8000002d917808 */ /* 0x000fe20002000000 */
[----:B------:R-:W-:Y:S01]  /*3620*/  FFMA.FTZ R45, R2, R109, -R111 ;  /* 0x0000006d022d7223 */ /* 0x000fe2000001086f */
[----:B------:R-:W-:Y:S01]  /*3630*/  FMNMX.FTZ R40, R143, R40, !PT ;  /* 0x000000288f287209 */ /* 0x000fe20007810000 */
[----:B------:R-:W-:Y:S01]  /*3640*/  MUFU.EX2 R26, R82 ;  /* 0x00000052001a7308 */ /* 0x000fe20000000800 */
[----:B------:R-:W-:-:S02]  /*3650*/  ISETP.GT.AND P4, PT, R46, 0x71, PT ;  /* 0x000000712e00780c */ /* 0x000fc40003f84270 */
[----:B------:R-:W-:Y:S01]  /*3660*/  FSEL R147, R48, -INF , P3 ;  /* 0xff80000030937808 */ /* 0x000fe20001800000 */
[--C-:B------:R-:W-:Y:S01]  /*3670*/  FFMA.FTZ R48, R2, R79, -R111.reuse ;  /* 0x0000004f02307223 */ /* 0x100fe2000001086f */
[----:B------:R-:W-:Y:S02]  /*3680*/  FMNMX.FTZ R44, R145, R40, !PT ;  /* 0x00000028912c7209 */ /* 0x000fe40007810000 */
[----:B------:R-:W-:Y:S01]  /*3690*/  ISETP.GT.AND P3, PT, R46, 0x78, PT ;  /* 0x000000782e00780c */ /* 0x000fe20003f64270 */
[----:B------:R-:W-:Y:S01]  /*36a0*/  MUFU.EX2 R40, R66 ;  /* 0x0000004200287308 */ /* 0x000fe20000000800 */
[----:B------:R-:W-:Y:S01]  /*36b0*/  FSEL R149, R49, -INF , P4 ;  /* 0xff80000031957808 */ /* 0x000fe20002000000 */
[C-C-:B------:R-:W-:Y:S01]  /*36c0*/  FFMA.FTZ R49, R2.reuse, R55, -R111.reuse ;  /* 0x0000003702317223 */ /* 0x140fe2000001086f */
[----:B------:R-:W-:Y:S01]  /*36d0*/  FMNMX.FTZ R44, R147, R44, !PT ;  /* 0x0000002c932c7209 */ /* 0x000fe20007810000 */
[----:B------:R-:W-:Y:S01]  /*36e0*/  FFMA.FTZ R55, R2, R99, -R111 ;  /* 0x0000006302377223 */ /* 0x000fe2000001086f */
[----:B------:R-:W-:-:S02]  /*36f0*/  ISETP.GT.AND P4, PT, R46, 0x79, PT ;  /* 0x000000792e00780c */ /* 0x000fc40003f84270 */
[----:B------:R-:W-:Y:S01]  /*3700*/  FSEL R151, R52, -INF , P3 ;  /* 0xff80000034977808 */ /* 0x000fe20001800000 */
[----:B------:R-:W-:Y:S01]  /*3710*/  MUFU.EX2 R35, R35 ;  /* 0x0000002300237308 */ /* 0x000fe20000000800 */
[----:B------:R-:W-:Y:S02]  /*3720*/  FMNMX.FTZ R44, R149, R44, !PT ;  /* 0x0000002c952c7209 */ /* 0x000fe40007810000 */
[----:B------:R-:W-:Y:S01]  /*3730*/  FSEL R109, R53, -INF , P4 ;  /* 0xff800000356d7808 */ /* 0x000fe20002000000 */
[----:B------:R-:W-:Y:S01]  /*3740*/  FFMA.FTZ R53, R2, R95, -R111 ;  /* 0x0000005f02357223 */ /* 0x000fe2000001086f */
[C---:B------:R-:W-:Y:S02]  /*3750*/  ISETP.GT.AND P3, PT, R46.reuse, 0x80, PT ;  /* 0x000000802e00780c */ /* 0x040fe40003f64270 */
[----:B------:R-:W-:Y:S01]  /*3760*/  FMNMX.FTZ R44, R151, R44, !PT ;  /* 0x0000002c972c7209 */ /* 0x000fe20007810000 */
[----:B------:R-:W-:Y:S01]  /*3770*/  MUFU.EX2 R39, R39 ;  /* 0x0000002700277308 */ /* 0x000fe20000000800 */
[----:B------:R-:W-:-:S02]  /*3780*/  ISETP.GT.AND P4, PT, R46, 0x81, PT ;  /* 0x000000812e00780c */ /* 0x000fc40003f84270 */
[----:B------:R-:W-:Y:S01]  /*3790*/  FSEL R153, R24, -INF , P3 ;  /* 0xff80000018997808 */ /* 0x000fe20001800000 */
[--C-:B------:R-:W-:Y:S01]  /*37a0*/  FFMA.FTZ R24, R2, R107, -R111.reuse ;  /* 0x0000006b02187223 */ /* 0x100fe2000001086f */
[----:B------:R-:W-:Y:S02]  /*37b0*/  FMNMX.FTZ R44, R109, R44, !PT ;  /* 0x0000002c6d2c7209 */ /* 0x000fe40007810000 */
[----:B------:R-:W-:Y:S01]  /*37c0*/  ISETP.GT.AND P3, PT, R46, 0x88, PT ;  /* 0x000000882e00780c */ /* 0x000fe20003f64270 */
[----:B------:R4:W-:Y:S01]  /*37d0*/  MUFU.EX2 R30, R86 ;  /* 0x00000056001e7308 */ /* 0x0009e20000000800 */
[----:B------:R-:W-:Y:S01]  /*37e0*/  FSEL R107, R25, -INF , P4 ;  /* 0xff800000196b7808 */ /* 0x000fe20002000000 */
[----:B------:R-:W-:Y:S01]  /*37f0*/  FFMA.FTZ R25, R2, R103, -R111 ;  /* 0x0000006702197223 */ /* 0x000fe2000001086f */
[----:B------:R-:W-:Y:S02]  /*3800*/  FMNMX.FTZ R44, R153, R44, !PT ;  /* 0x0000002c992c7209 */ /* 0x000fe40007810000 */
[----:B------:R-:W-:-:S02]  /*3810*/  ISETP.GT.AND P4, PT, R46, 0x89, PT ;  /* 0x000000892e00780c */ /* 0x000fc40003f84270 */
[----:B------:R-:W-:Y:S01]  /*3820*/  FSEL R155, R28, -INF , P3 ;  /* 0xff8000001c9b7808 */ /* 0x000fe20001800000 */
[--C-:B------:R-:W-:Y:S01]  /*3830*/  FFMA.FTZ R28, R2, R83, -R111.reuse ;  /* 0x00000053021c7223 */ /* 0x100fe2000001086f */
[----:B------:R-:W-:Y:S01]  /*3840*/  FMNMX.FTZ R44, R107, R44, !PT ;  /* 0x0000002c6b2c7209 */ /* 0x000fe20007810000 */
[----:B------:R-:W-:Y:S01]  /*3850*/  MUFU.EX2 R43, R43 ;  /* 0x0000002b002b7308 */ /* 0x000fe20000000800 */
[----:B------:R-:W-:Y:S02]  /*3860*/  ISETP.GT.AND P3, PT, R46, 0x90, PT ;  /* 0x000000902e00780c */ /* 0x000fe40003f64270 */
[----:B------:R-:W-:Y:S01]  /*3870*/  FSEL R103, R29, -INF , P4 ;  /* 0xff8000001d677808 */ /* 0x000fe20002000000 */
[--C-:B------:R-:W-:Y:S01]  /*3880*/  FFMA.FTZ R29, R2, R63, -R111.reuse ;  /* 0x0000003f021d7223 */ /* 0x100fe2000001086f */
[----:B------:R-:W-:Y:S02]  /*3890*/  FMNMX.FTZ R44, R155, R44, !PT ;  /* 0x0000002c9b2c7209 */ /* 0x000fe40007810000 */
[----:B------:R-:W-:Y:S01]  /*38a0*/  ISETP.GT.AND P4, PT, R46, 0x91, PT ;  /* 0x000000912e00780c */ /* 0x000fe20003f84270 */
[----:B------:R-:W-:Y:S01]  /*38b0*/  MUFU.EX2 R57, R57 ;  /* 0x0000003900397308 */ /* 0x000fe20000000800 */
[----:B------:R-:W-:Y:S01]  /*38c0*/  FSEL R157, R32, -INF , P3 ;  /* 0xff800000209d7808 */ /* 0x000fe20001800000 */
[----:B------:R-:W-:Y:S01]  /*38d0*/  FFMA.FTZ R32, R2, R9, -R111 ;  /* 0x0000000902207223 */ /* 0x000fe2000001086f */
[----:B------:R-:W-:-:S02]  /*38e0*/  FMNMX.FTZ R44, R103, R44, !PT ;  /* 0x0000002c672c7209 */ /* 0x000fc40007810000 */
[----:B------:R-:W-:Y:S02]  /*38f0*/  ISETP.GT.AND P3, PT, R46, 0x98, PT ;  /* 0x000000982e00780c */ /* 0x000fe40003f64270 */
[----:B------:R-:W-:Y:S01]  /*3900*/  FSEL R83, R33, -INF , P4 ;  /* 0xff80000021537808 */ /* 0x000fe20002000000 */
[--C-:B------:R-:W-:Y:S01]  /*3910*/  FFMA.FTZ R33, R2, R59, -R111.reuse ;  /* 0x0000003b02217223 */ /* 0x100fe2000001086f */
[----:B------:R-:W-:Y:S01]  /*3920*/  FMNMX.FTZ R44, R157, R44, !PT ;  /* 0x0000002c9d2c7209 */ /* 0x000fe20007810000 */
[----:B------:R-:W-:Y:S01]  /*3930*/  MUFU.EX2 R41, R41 ;  /* 0x0000002900297308 */ /* 0x000fe20000000800 */
[----:B------:R-:W-:Y:S02]  /*3940*/  ISETP.GT.AND P4, PT, R46, 0x99, PT ;  /* 0x000000992e00780c */ /* 0x000fe40003f84270 */
[----:B------:R-:W-:Y:S01]  /*3950*/  FSEL R159, R36, -INF , P3 ;  /* 0xff800000249f7808 */ /* 0x000fe20001800000 */
[C-C-:B------:R-:W-:Y:S01]  /*3960*/  FFMA.FTZ R36, R2.reuse, R47, -R111.reuse ;  /* 0x0000002f02247223 */ /* 0x140fe2000001086f */
[----:B------:R-:W-:Y:S01]  /*3970*/  FMNMX.FTZ R44, R83, R44, !PT ;  /* 0x0000002c532c7209 */ /* 0x000fe20007810000 */
[C-C-:B------:R-:W-:Y:S01]  /*3980*/  FFMA.FTZ R47, R2.reuse, R75, -R111.reuse ;  /* 0x0000004b022f7223 */ /* 0x140fe2000001086f */
[----:B------:R-:W-:Y:S01]  /*3990*/  FSEL R63, R37, -INF , P4 ;  /* 0xff800000253f7808 */ /* 0x000fe20002000000 */
[----:B------:R-:W-:Y:S01]  /*39a0*/  MUFU.EX2 R32, R32 ;  /* 0x0000002000207308 */ /* 0x000fe20000000800 */
[----:B------:R-:W-:Y:S01]  /*39b0*/  FMNMX.FTZ R44, R159, R44, !PT ;  /* 0x0000002c9f2c7209 */ /* 0x000fe20007810000 */
[C-C-:B------:R-:W-:Y:S01]  /*39c0*/  FFMA.FTZ R37, R2.reuse, R51, -R111.reuse ;  /* 0x0000003302257223 */ /* 0x140fe2000001086f */
[----:B------:R-:W-:Y:S01]  /*39d0*/  @!P0 PRMT R56, RZ, 0x654, R56 ;  /* 0x00000654ff388816 */ /* 0x000fe20000000038 */
[C-C-:B------:R-:W-:Y:S01]  /*39e0*/  FFMA.FTZ R51, R2.reuse, R87, -R111.reuse ;  /* 0x0000005702337223 */ /* 0x140fe2000001086f */
[----:B------:R-:W-:Y:S01]  /*39f0*/  FMNMX.FTZ R9, R63, R44, !PT ;  /* 0x0000002c3f097209 */ /* 0x000fe20007810000 */
[----:B------:R-:W-:Y:S01]  /*3a00*/  FFMA.FTZ R44, R2, R67, -R111 ;  /* 0x00000043022c7223 */ /* 0x000fe2000001086f */
[----:B0-----:R-:W-:Y:S01]  /*3a10*/  FADD.FTZ R67, R0, R13 ;  /* 0x0000000d00437221 */ /* 0x001fe20000010000 */
[----:B------:R0:W-:Y:S01]  /*3a20*/  @!P0 SYNCS.ARRIVE.TRANS64.RED.A1T0 RZ, [R56+URZ], RZ ;  /* 0x000000ff38ff89a7 */ /* 0x0001e2000810043f */
[----:B-1----:R-:W-:Y:S01]  /*3a30*/  F2FP.SATFINITE.E4M3.F32.PACK_AB_MERGE_C R185, R15, R6, RZ ;  /* 0x000000060fb9723e */ /* 0x002fe200048070ff */
[----:B------:R-:W1:Y:S01]  /*3a40*/  SHFL.BFLY PT, R46, R9, 0x2, 0x1f ;  /* 0x0c401f00092e7f89 */ /* 0x000e6200000e0000 */
[----:B---3--:R-:W-:Y:S01]  /*3a50*/  F2FP.SATFINITE.E4M3.F32.PACK_AB_MERGE_C R187, R27, R12, RZ ;  /* 0x0000000c1bbb723e */ /* 0x008fe200048070ff */
[----:B------:R-:W-:Y:S01]  /*3a60*/  MUFU.EX2 R33, R33 ;  /* 0x0000002100217308 */ /* 0x000fe20000000800 */
[----:B------:R-:W-:-:S02]  /*3a70*/  F2FP.SATFINITE.E4M3.F32.PACK_AB_MERGE_C R185, R13, R0, R185 ;  /* 0x000000000db9723e */ /* 0x000fc400048070b9 */
[----:B----4-:R-:W-:Y:S02]  /*3a80*/  CS2R R86, SRZ ;  /* 0x0000000000567805 */ /* 0x010fe4000001ff00 */
[----:B------:R-:W-:Y:S01]  /*3a90*/  F2FP.SATFINITE.E4M3.F32.PACK_AB_MERGE_C R187, R21, R10, R187 ;  /* 0x0000000a15bb723e */ /* 0x000fe200048070bb */
[----:B0-----:R-:W-:-:S04]  /*3aa0*/  FADD.FTZ R56, R6, R67 ;  /* 0x0000004306387221 */ /* 0x001fc80000010000 */
[----:B------:R-:W-:Y:S01]  /*3ab0*/  FADD.FTZ R67, R15, R56 ;  /* 0x000000380f437221 */ /* 0x000fe20000010000 */
[----:B------:R-:W-:Y:S03]  /*3ac0*/  MUFU.EX2 R45, R45 ;  /* 0x0000002d002d7308 */ /* 0x000fe60000000800 */
[----:B------:R-:W-:-:S04]  /*3ad0*/  FADD.FTZ R80, R10, R67 ;  /* 0x000000430a507221 */ /* 0x000fc80000010000 */
[----:B------:R-:W-:Y:S01]  /*3ae0*/  FADD.FTZ R67, R21, R80 ;  /* 0x0000005015437221 */ /* 0x000fe20000010000 */
[----:B------:R-:W-:Y:S01]  /*3af0*/  MUFU.EX2 R28, R28 ;  /* 0x0000001c001c7308 */ /* 0x000fe20000000800 */
[----:B------:R-:W0:Y:S01]  /*3b00*/  @P2 LDC R21, c[0x0][0x44c] ;  /* 0x00011300ff152b82 */ /* 0x000e220000000800 */
[----:B-1----:R-:W-:Y:S01]  /*3b10*/  FMNMX.FTZ R52, R9, R46, !PT ;  /* 0x0000002e09347209 */ /* 0x002fe20007810000 */
[----:B------:R-:W-:-:S05]  /*3b20*/  FFMA.FTZ R46, R2, R71, -R111 ;  /* 0x00000047022e7223 */ /* 0x000fca000001086f */
[----:B------:R-:W-:Y:S01]  /*3b30*/  MUFU.EX2 R29, R29 ;  /* 0x0000001d001d7308 */ /* 0x000fe20000000800 */
[----:B------:R-:W1:Y:S07]  /*3b40*/  SHFL.BFLY PT, R9, R52, 0x1, 0x1f ;  /* 0x0c201f0034097f89 */ /* 0x000e6e00000e0000 */
[----:B------:R-:W-:Y:S08]  /*3b50*/  MUFU.EX2 R24, R24 ;  /* 0x0000001800187308 */ /* 0x000ff00000000800 */
[----:B------:R-:W-:Y:S08]  /*3b60*/  MUFU.EX2 R25, R25 ;  /* 0x0000001900197308 */ /* 0x000ff00000000800 */
[----:B------:R-:W-:Y:S01]  /*3b70*/  MUFU.EX2 R44, R44 ;  /* 0x0000002c002c7308 */ /* 0x000fe20000000800 */
[----:B-1----:R-:W-:Y:S01]  /*3b80*/  FMNMX.FTZ R9, R52, R9, !PT ;  /* 0x0000000934097209 */ /* 0x002fe20007810000 */
        /* <DEDUP_REMOVED lines=21> */
[----:B------:R-:W1:Y:S01]  /*3ce0*/  MUFU.EX2 R59, R59 ;  /* 0x0000003b003b7308 */ /* 0x000e620000000800 */
[C-C-:B------:R-:W-:Y:S01]  /*3cf0*/  FFMA.FTZ R81, R2.reuse, R81, -R58.reuse ;  /* 0x0000005102517223 */ /* 0x140fe2000001083a */
[C-C-:B------:R-:W-:Y:S01]  /*3d00*/  FFMA.FTZ R125, R2.reuse, R125, -R58.reuse ;  /* 0x0000007d027d7223 */ /* 0x140fe2000001083a */
[C-C-:B------:R-:W-:Y:S01]  /*3d10*/  FFMA.FTZ R85, R2.reuse, R85, -R58.reuse ;  /* 0x0000005502557223 */ /* 0x140fe2000001083a */
[C-C-:B------:R-:W-:Y:S01]  /*3d20*/  FFMA.FTZ R127, R2.reuse, R127, -R58.reuse ;  /* 0x0000007f027f7223 */ /* 0x140fe2000001083a */
[C-C-:B------:R-:W-:Y:S01]  /*3d30*/  FFMA.FTZ R129, R2.reuse, R129, -R58.reuse ;  /* 0x0000008102817223 */ /* 0x140fe2000001083a */
[C-C-:B------:R-:W-:Y:S01]  /*3d40*/  FFMA.FTZ R131, R2.reuse, R131, -R58.reuse ;  /* 0x0000008302837223 */ /* 0x140fe2000001083a */
[C-C-:B------:R-:W-:Y:S01]  /*3d50*/  FFMA.FTZ R133, R2.reuse, R133, -R58.reuse ;  /* 0x0000008502857223 */ /* 0x140fe2000001083a */
[----:B------:R-:W3:Y:S01]  /*3d60*/  MUFU.EX2 R89, R89 ;  /* 0x0000005900597308 */ /* 0x000ee20000000800 */
[C-C-:B------:R-:W-:Y:S01]  /*3d70*/  FFMA.FTZ R135, R2.reuse, R135, -R58.reuse ;  /* 0x0000008702877223 */ /* 0x140fe2000001083a */
[C-C-:B------:R-:W-:Y:S01]  /*3d80*/  FFMA.FTZ R137, R2.reuse, R137, -R58.reuse ;  /* 0x0000008902897223 */ /* 0x140fe2000001083a */
[C-C-:B------:R-:W-:Y:S01]  /*3d90*/  FFMA.FTZ R69, R2.reuse, R69, -R58.reuse ;  /* 0x0000004502457223 */ /* 0x140fe2000001083a */
[C-C-:B------:R-:W-:Y:S01]  /*3da0*/  FFMA.FTZ R139, R2.reuse, R139, -R58.reuse ;  /* 0x0000008b028b7223 */ /* 0x140fe2000001083a */
[C-C-:B------:R-:W-:Y:S01]  /*3db0*/  FFMA.FTZ R141, R2.reuse, R141, -R58.reuse ;  /* 0x0000008d028d7223 */ /* 0x140fe2000001083a */
[C-C-:B------:R-:W-:Y:S01]  /*3dc0*/  FFMA.FTZ R143, R2.reuse, R143, -R58.reuse ;  /* 0x0000008f028f7223 */ /* 0x140fe2000001083a */
[--C-:B------:R-:W-:Y:S01]  /*3dd0*/  FFMA.FTZ R145, R2, R145, -R58.reuse ;  /* 0x0000009102917223 */ /* 0x100fe2000001083a */
[----:B------:R-:W4:Y:S01]  /*3de0*/  MUFU.EX2 R60, R93 ;  /* 0x0000005d003c7308 */ /* 0x000f220000000800 */
[----:B-1----:R-:W-:Y:S01]  /*3df0*/  FADD.FTZ R78, R54, R59 ;  /* 0x0000003b364e7221 */ /* 0x002fe20000010000 */
        /* <DEDUP_REMOVED lines=12> */
[----:B------:R-:W-:-:S02]  /*3ec0*/  FFMA.FTZ R58, R2, R63, -R58 ;  /* 0x0000003f023a7223 */ /* 0x000fc4000001083a */
[----:B------:R-:W5:Y:S08]  /*3ed0*/  MUFU.EX2 R62, R97 ;  /* 0x00000061003e7308 */ /* 0x000f700000000800 */
[----:B------:R-:W2:Y:S08]  /*3ee0*/  MUFU.EX2 R117, R117 ;  /* 0x0000007500757308 */ /* 0x000eb00000000800 */
[----:B------:R3:W-:Y:S08]  /*3ef0*/  MUFU.EX2 R76, R65 ;  /* 0x00000041004c7308 */ /* 0x0007f00000000800 */
[----:B------:R-:W0:Y:S01]  /*3f00*/  MUFU.EX2 R64, R101 ;  /* 0x0000006500407308 */ /* 0x000e220000000800 */
[----:B---3--:R-:W-:-:S04]  /*3f10*/  FADD.FTZ R65, R89, R78 ;  /* 0x0000004e59417221 */ /* 0x008fc80000010000 */
[C---:B----4-:R-:W-:Y:S01]  /*3f20*/  FADD.FTZ R78, R60.reuse, R65 ;  /* 0x000000413c4e7221 */ /* 0x050fe20000010000 */
[----:B------:R-:W-:Y:S02]  /*3f30*/  F2FP.SATFINITE.E4M3.F32.PACK_AB_MERGE_C R60, R60, R89, RZ ;  /* 0x000000593c3c723e */ /* 0x000fe400048070ff */
[----:B------:R-:W3:Y:S01]  /*3f40*/  MUFU.EX2 R42, R42 ;  /* 0x0000002a002a7308 */ /* 0x000ee20000000800 */
[----:B-1----:R-:W-:Y:S01]  /*3f50*/  FADD.FTZ R65, R115, R78 ;  /* 0x0000004e73417221 */ /* 0x002fe20000010000 */
[----:B------:R-:W-:Y:S01]  /*3f60*/  FADD.FTZ R78, R12, R67 ;  /* 0x000000430c4e7221 */ /* 0x000fe20000010000 */
[----:B------:R-:W-:Y:S02]  /*3f70*/  F2FP.SATFINITE.E4M3.F32.PACK_AB_MERGE_C R184, R59, R54, R60 ;  /* 0x000000363bb8723e */ /* 0x000fe4000480703c */
[----:B-----5:R-:W-:Y:S01]  /*3f80*/  FADD.FTZ R80, R62, R65 ;  /* 0x000000413e507221 */ /* 0x020fe20000010000 */
[----:B------:R-:W-:Y:S02]  /*3f90*/  FADD.FTZ R67, R27, R78 ;  /* 0x0000004e1b437221 */ /* 0x000fe40000010000 */
[----:B------:R-:W1:Y:S01]  /*3fa0*/  MUFU.EX2 R61, R61 ;  /* 0x0000003d003d7308 */ /* 0x000e620000000800 */
[----:B--2---:R-:W-:Y:S01]  /*3fb0*/  FADD.FTZ R65, R117, R80 ;  /* 0x0000005075417221 */ /* 0x004fe20000010000 */
[----:B------:R-:W-:-:S03]  /*3fc0*/  FADD.FTZ R80, R14, R67 ;  /* 0x000000430e507221 */ /* 0x000fc60000010000 */
[C---:B0-----:R-:W-:Y:S01]  /*3fd0*/  FADD.FTZ R65, R64.reuse, R65 ;  /* 0x0000004140417221 */ /* 0x041fe20000010000 */
[----:B------:R-:W-:Y:S01]  /*3fe0*/  FADD.FTZ R67, R31, R80 ;  /* 0x000000501f437221 */ /* 0x000fe20000010000 */
[----:B------:R-:W-:Y:S01]  /*3ff0*/  F2FP.SATFINITE.E4M3.F32.PACK_AB_MERGE_C R64, R64, R117, RZ ;  /* 0x000000754040723e */ /* 0x000fe200048070ff */
[----:B------:R-:W0:Y:S01]  /*4000*/  MUFU.EX2 R121, R121 ;  /* 0x0000007900797308 */ /* 0x000e220000000800 */
[----:B---3--:R-:W-:Y:S01]  /*4010*/  FADD.FTZ R80, R42, R65 ;  /* 0x000000412a507221 */ /* 0x008fe20000010000 */
[----:B------:R-:W-:Y:S01]  /*4020*/  FADD.FTZ R84, R20, R67 ;  /* 0x0000004314547221 */ /* 0x000fe20000010000 */
[----:B------:R-:W-:-:S03]  /*4030*/  F2FP.SATFINITE.E4M3.F32.PACK_AB_MERGE_C R186, R62, R115, R64 ;  /* 0x000000733eba723e */ /* 0x000fc60004807040 */
[C---:B------:R-:W-:Y:S01]  /*4040*/  FADD.FTZ R67, R35.reuse, R84 ;  /* 0x0000005423437221 */ /* 0x040fe20000010000 */
[----:B------:R-:W-:Y:S01]  /*4050*/  F2FP.SATFINITE.E4M3.F32.PACK_AB_MERGE_C R35, R35, R20, RZ ;  /* 0x000000142323723e */ /* 0x000fe200048070ff */
[----:B------:R-:W2:Y:S01]  /*4060*/  MUFU.EX2 R66, R77 ;  /* 0x0000004d00427308 */ /* 0x000ea20000000800 */
[----:B-1----:R-:W-:Y:S02]  /*4070*/  FADD.FTZ R82, R61, R80 ;  /* 0x000000503d527221 */ /* 0x002fe40000010000 */
[----:B------:R-:W-:Y:S02]  /*4080*/  F2FP.SATFINITE.E4M3.F32.PACK_AB_MERGE_C R181, R31, R14, R35 ;  /* 0x0000000e1fb5723e */ /* 0x000fe40004807023 */
[----:B------:R-:W-:-:S03]  /*4090*/  F2FP.SATFINITE.E4M3.F32.PACK_AB_MERGE_C R14, R33, R32, RZ ;  /* 0x00000020210e723e */ /* 0x000fc600048070ff */
[----:B------:R-:W1:Y:S01]  /*40a0*/  MUFU.EX2 R123, R123 ;  /* 0x0000007b007b7308 */ /* 0x000e620000000800 */
[----:B0-----:R-:W-:Y:S01]  /*40b0*/  FADD.FTZ R65, R121, R82 ;  /* 0x0000005279417221 */ /* 0x001fe20000010000 */
[----:B------:R-:W-:Y:S01]  /*40c0*/  FADD.FTZ R82, R26, R67 ;  /* 0x000000431a527221 */ /* 0x000fe20000010000 */
[----:B------:R-:W-:-:S03]  /*40d0*/  F2FP.SATFINITE.E4M3.F32.PACK_AB_MERGE_C R173, R29, R28, R14 ;  /* 0x0000001c1dad723e */ /* 0x000fc6000480700e */
[----:B------:R-:W-:Y:S02]  /*40e0*/  FADD.FTZ R63, R39, R82 ;  /* 0x00000052273f7221 */ /* 0x000fe40000010000 */
[----:B------:R-:W0:Y:S01]  /*40f0*/  MUFU.EX2 R68, R81 ;  /* 0x0000005100447308 */ /* 0x000e220000000800 */
[C---:B--2---:R-:W-:Y:S01]  /*4100*/  FADD.FTZ R6, R66.reuse, R65 ;  /* 0x0000004142067221 */ /* 0x044fe20000010000 */
[----:B------:R-:W-:Y:S02]  /*4110*/  F2FP.SATFINITE.E4M3.F32.PACK_AB_MERGE_C R66, R66, R121, RZ ;  /* 0x000000794242723e */ /* 0x000fe400048070ff */
[----:B------:R-:W-:Y:S02]  /*4120*/  CS2R R64, SRZ ;  /* 0x0000000000407805 */ /* 0x000fe4000001ff00 */
[----:B------:R-:W-:Y:S02]  /*4130*/  F2FP.SATFINITE.E4M3.F32.PACK_AB_MERGE_C R180, R61, R42, R66 ;  /* 0x0000002a3db4723e */ /* 0x000fe40004807042 */
[----:B------:R-:W-:Y:S01]  /*4140*/  CS2R R60, SRZ ;  /* 0x00000000003c7805 */ /* 0x000fe2000001ff00 */
[----:B------:R-:W2:Y:S01]  /*4150*/  MUFU.EX2 R125, R125 ;  /* 0x0000007d007d7308 */ /* 0x000ea20000000800 */
[----:B-1----:R-:W-:Y:S01]  /*4160*/  FADD.FTZ R15, R123, R6 ;  /* 0x000000067b0f7221 */ /* 0x002fe20000010000 */
[----:B------:R-:W-:Y:S01]  /*4170*/  FADD.FTZ R6, R30, R63 ;  /* 0x0000003f1e067221 */ /* 0x000fe20000010000 */
[----:B------:R-:W-:-:S02]  /*4180*/  F2FP.SATFINITE.E4M3.F32.PACK_AB_MERGE_C R30, R43, R30, RZ ;  /* 0x0000001e2b1e723e */ /* 0x000fc400048070ff */
[----:B------:R-:W-:Y:S02]  /*4190*/  CS2R R62, SRZ ;  /* 0x00000000003e7805 */ /* 0x000fe4000001ff00 */
[----:B------:R-:W-:Y:S01]  /*41a0*/  CS2R R66, SRZ ;  /* 0x0000000000427805 */ /* 0x000fe2000001ff00 */
[----:B------:R-:W-:Y:S01]  /*41b0*/  FADD.FTZ R43, R43, R6 ;  /* 0x000000062b2b7221 */ /* 0x000fe20000010000 */
[----:B------:R-:W-:Y:S01]  /*41c0*/  F2FP.SATFINITE.E4M3.F32.PACK_AB_MERGE_C R183, R39, R26, R30 ;  /* 0x0000001a27b7723e */ /* 0x000fe2000480701e */
[----:B------:R1:W3:Y:S01]  /*41d0*/  MUFU.EX2 R70, R85 ;  /* 0x0000005500467308 */ /* 0x0002e20000000800 */
[----:B0-----:R-:W-:Y:S01]  /*41e0*/  FADD.FTZ R12, R68, R15 ;  /* 0x0000000f440c7221 */ /* 0x001fe20000010000 */
[----:B------:R-:W-:Y:S01]  /*41f0*/  FADD.FTZ R20, R34, R43 ;  /* 0x0000002b22147221 */ /* 0x000fe20000010000 */
[----:B------:R-:W-:Y:S02]  /*4200*/  CS2R R30, SRZ ;  /* 0x00000000001e7805 */ /* 0x000fe4000001ff00 */
[----:B------:R-:W-:Y:S01]  /*4210*/  CS2R R42, SRZ ;  /* 0x00000000002a7805 */ /* 0x000fe2000001ff00 */
[----:B------:R-:W-:-:S02]  /*4220*/  FADD.FTZ R27, R57, R20 ;  /* 0x00000014391b7221 */ /* 0x000fc40000010000 */
[----:B------:R-:W0:Y:S01]  /*4230*/  MUFU.EX2 R127, R127 ;  /* 0x0000007f007f7308 */ /* 0x000e220000000800 */
[----:B--2---:R-:W-:Y:S01]  /*4240*/  FADD.FTZ R15, R125, R12 ;  /* 0x0000000c7d0f7221 */ /* 0x004fe20000010000 */
[----:B------:R-:W-:Y:S01]  /*4250*/  FADD.FTZ R20, R38, R27 ;  /* 0x0000001b26147221 */ /* 0x000fe20000010000 */
[C---:B------:R-:W-:Y:S02]  /*4260*/  F2FP.SATFINITE.E4M3.F32.PACK_AB_MERGE_C R38, R41.reuse, R38, RZ ;  /* 0x000000262926723e */ /* 0x040fe400048070ff */
[----:B------:R-:W-:Y:S02]  /*4270*/  CS2R R26, SRZ ;  /* 0x00000000001a7805 */ /* 0x000fe4000001ff00 */
[----:B-1----:R-:W-:Y:S01]  /*4280*/  CS2R R84, SRZ ;  /* 0x0000000000547805 */ /* 0x002fe2000001ff00 */
[----:B------:R-:W-:Y:S01]  /*4290*/  FADD.FTZ R41, R41, R20 ;  /* 0x0000001429297221 */ /* 0x000fe20000010000 */
[----:B------:R-:W-:Y:S01]  /*42a0*/  F2FP.SATFINITE.E4M3.F32.PACK_AB_MERGE_C R177, R57, R34, R38 ;  /* 0x0000002239b1723e */ /* 0x000fe20004807026 */
[----:B------:R-:W1:Y:S01]  /*42b0*/  MUFU.EX2 R72, R129 ;  /* 0x0000008100487308 */ /* 0x000e620000000800 */
[----:B---3--:R-:W-:Y:S01]  /*42c0*/  FADD.FTZ R12, R70, R15 ;  /* 0x0000000f460c7221 */ /* 0x008fe20000010000 */
[----:B------:R-:W-:Y:S01]  /*42d0*/  FADD.FTZ R10, R40, R41 ;  /* 0x00000029280a7221 */ /* 0x000fe20000010000 */
[----:B------:R-:W-:-:S02]  /*42e0*/  F2FP.SATFINITE.E4M3.F32.PACK_AB_MERGE_C R70, R70, R125, RZ ;  /* 0x0000007d4646723e */ /* 0x000fc400048070ff */
[----:B------:R-:W-:Y:S02]  /*42f0*/  CS2R R34, SRZ ;  /* 0x0000000000227805 */ /* 0x000fe4000001ff00 */
[----:B------:R-:W-:Y:S02]  /*4300*/  CS2R R38, SRZ ;  /* 0x0000000000267805 */ /* 0x000fe4000001ff00 */
[----:B------:R-:W-:Y:S01]  /*4310*/  F2FP.SATFINITE.E4M3.F32.PACK_AB_MERGE_C R182, R68, R123, R70 ;  /* 0x0000007b44b6723e */ /* 0x000fe20004807046 */
[----:B------:R-:W2:Y:S01]  /*4320*/  MUFU.EX2 R131, R131 ;  /* 0x0000008300837308 */ /* 0x000ea20000000800 */
[----:B0-----:R-:W-:Y:S01]  /*4330*/  FADD.FTZ R15, R127, R12 ;  /* 0x0000000c7f0f7221 */ /* 0x001fe20000010000 */
[----:B------:R-:W-:-:S06]  /*4340*/  CS2R R70, SRZ ;  /* 0x0000000000467805 */ /* 0x000fcc000001ff00 */
[----:B------:R-:W0:Y:S01]  /*4350*/  MUFU.EX2 R74, R133 ;  /* 0x00000085004a7308 */ /* 0x000e220000000800 */
[----:B-1----:R-:W-:Y:S01]  /*4360*/  FADD.FTZ R12, R72, R15 ;  /* 0x0000000f480c7221 */ /* 0x002fe20000010000 */
[----:B------:R-:W-:-:S04]  /*4370*/  FADD.FTZ R15, R45, R10 ;  /* 0x0000000a2d0f7221 */ /* 0x000fc80000010000 */
[----:B------:R-:W-:Y:S01]  /*4380*/  FADD.FTZ R10, R24, R15 ;  /* 0x0000000f180a7221 */ /* 0x000fe20000010000 */
[----:B------:R-:W-:Y:S01]  /*4390*/  F2FP.SATFINITE.E4M3.F32.PACK_AB_MERGE_C R24, R25, R24, RZ ;  /* 0x000000181918723e */ /* 0x000fe200048070ff */
[----:B------:R-:W1:Y:S01]  /*43a0*/  MUFU.EX2 R135, R135 ;  /* 0x0000008700877308 */ /* 0x000e620000000800 */
[----:B--2---:R-:W-:Y:S01]  /*43b0*/  FADD.FTZ R13, R131, R12 ;  /* 0x0000000c830d7221 */ /* 0x004fe20000010000 */
[----:B------:R-:W-:Y:S01]  /*43c0*/  FADD.FTZ R25, R25, R10 ;  /* 0x0000000a19197221 */ /* 0x000fe20000010000 */
[----:B------:R-:W-:Y:S02]  /*43d0*/  F2FP.SATFINITE.E4M3.F32.PACK_AB_MERGE_C R179, R45, R40, R24 ;  /* 0x000000282db3723e */ /* 0x000fe40004807018 */
[----:B------:R-:W-:Y:S01]  /*43e0*/  CS2R R40, SRZ ;  /* 0x0000000000287805 */ /* 0x000fe2000001ff00 */
[----:B------:R-:W2:Y:S02]  /*43f0*/  @P2 LDC R24, c[0x0][0x450] ;  /* 0x00011400ff182b82 */ /* 0x000ea40000000800 */
[----:B------:R-:W3:Y:S01]  /*4400*/  MUFU.EX2 R137, R137 ;  /* 0x0000008900897308 */ /* 0x000ee20000000800 */
[C---:B0-----:R-:W-:Y:S01]  /*4410*/  F2FP.SATFINITE.E4M3.F32.PACK_AB_MERGE_C R131, R74.reuse, R131, RZ ;  /* 0x000000834a83723e */ /* 0x041fe200048070ff */
[----:B------:R-:W-:-:S03]  /*4420*/  FADD.FTZ R74, R74, R13 ;  /* 0x0000000d4a4a7221 */ /* 0x000fc60000010000 */
[----:B------:R-:W-:Y:S02]  /*4430*/  F2FP.SATFINITE.E4M3.F32.PACK_AB_MERGE_C R176, R72, R127, R131 ;  /* 0x0000007f48b0723e */ /* 0x000fe40004807083 */
[----:B------:R-:W-:Y:S01]  /*4440*/  CS2R R72, SRZ ;  /* 0x0000000000487805 */ /* 0x000fe2000001ff00 */
[----:B------:R0:W4:Y:S01]  /*4450*/  MUFU.EX2 R56, R69 ;  /* 0x0000004500387308 */ /* 0x0001220000000800 */
[----:B-1----:R-:W-:Y:S01]  /*4460*/  FADD.FTZ R13, R135, R74 ;  /* 0x0000004a870d7221 */ /* 0x002fe20000010000 */
[----:B------:R-:W-:-:S03]  /*4470*/  CS2R R74, SRZ ;  /* 0x00000000004a7805 */ /* 0x000fc6000001ff00 */
[----:B------:R-:W-:-:S03]  /*4480*/  FADD.FTZ R12, R76, R13 ;  /* 0x0000000d4c0c7221 */ /* 0x000fc60000010000 */
[----:B------:R-:W1:Y:S01]  /*4490*/  MUFU.EX2 R139, R139 ;  /* 0x0000008b008b7308 */ /* 0x000e620000000800 */
[----:B---3--:R-:W-:Y:S01]  /*44a0*/  FADD.FTZ R13, R137, R12 ;  /* 0x0000000c890d7221 */ /* 0x008fe20000010000 */
[----:B------:R-:W-:Y:S01]  /*44b0*/  FADD.FTZ R12, R28, R25 ;  /* 0x000000191c0c7221 */ /* 0x000fe20000010000 */
[----:B0-----:R-:W-:-:S03]  /*44c0*/  CS2R R68, SRZ ;  /* 0x0000000000447805 */ /* 0x001fc6000001ff00 */
[----:B------:R-:W-:Y:S01]  /*44d0*/  FADD.FTZ R15, R29, R12 ;  /* 0x0000000c1d0f7221 */ /* 0x000fe20000010000 */
[----:B------:R-:W-:Y:S01]  /*44e0*/  CS2R R28, SRZ ;  /* 0x00000000001c7805 */ /* 0x000fe2000001ff00 */
[----:B------:R-:W0:Y:S01]  /*44f0*/  MUFU.EX2 R78, R141 ;  /* 0x0000008d004e7308 */ /* 0x000e220000000800 */
[C---:B----4-:R-:W-:Y:S01]  /*4500*/  F2FP.SATFINITE.E4M3.F32.PACK_AB_MERGE_C R137, R56.reuse, R137, RZ ;  /* 0x000000893889723e */ /* 0x050fe200048070ff */
[----:B------:R-:W-:Y:S01]  /*4510*/  FADD.FTZ R56, R56, R13 ;  /* 0x0000000d38387221 */ /* 0x000fe20000010000 */
[----:B------:R-:W-:Y:S01]  /*4520*/  FADD.FTZ R32, R32, R15 ;  /* 0x0000000f20207221 */ /* 0x000fe20000010000 */
[----:B------:R-:W-:Y:S02]  /*4530*/  F2FP.SATFINITE.E4M3.F32.PACK_AB_MERGE_C R15, R47, R44, RZ ;  /* 0x0000002c2f0f723e */ /* 0x000fe400048070ff */
[----:B------:R-:W-:Y:S01]  /*4540*/  F2FP.SATFINITE.E4M3.F32.PACK_AB_MERGE_C R178, R76, R135, R137 ;  /* 0x000000874cb2723e */ /* 0x000fe20004807089 */
[----:B------:R-:W-:Y:S01]  /*4550*/  FADD.FTZ R33, R33, R32 ;  /* 0x0000002021217221 */ /* 0x000fe20000010000 */
[----:B------:R-:W3:Y:S01]  /*4560*/  MUFU.EX2 R143, R143 ;  /* 0x0000008f008f7308 */ /* 0x000ee20000000800 */
[----:B-1----:R-:W-:Y:S01]  /*4570*/  FADD.FTZ R13, R139, R56 ;  /* 0x000000388b0d7221 */ /* 0x002fe20000010000 */
[----:B------:R-:W-:-:S02]  /*4580*/  CS2R R56, SRZ ;  /* 0x0000000000387805 */ /* 0x000fc4000001ff00 */
[----:B------:R-:W-:-:S04]  /*4590*/  CS2R R76, SRZ ;  /* 0x00000000004c7805 */ /* 0x000fc8000001ff00 */
[----:B------:R-:W1:Y:S01]  /*45a0*/  MUFU.EX2 R80, R145 ;  /* 0x0000009100507308 */ /* 0x000e620000000800 */
[----:B0-----:R-:W-:-:S07]  /*45b0*/  FADD.FTZ R14, R78, R13 ;  /* 0x0000000d4e0e7221 */ /* 0x001fce0000010000 */
[----:B------:R-:W0:Y:S01]  /*45c0*/  MUFU.EX2 R147, R147 ;  /* 0x0000009300937308 */ /* 0x000e220000000800 */
[----:B---3--:R-:W-:Y:S01]  /*45d0*/  FADD.FTZ R13, R143, R14 ;  /* 0x0000000e8f0d7221 */ /* 0x008fe20000010000 */
[----:B------:R-:W-:Y:S01]  /*45e0*/  FADD.FTZ R14, R36, R33 ;  /* 0x00000021240e7221 */ /* 0x000fe20000010000 */
[----:B------:R-:W-:-:S05]  /*45f0*/  CS2R R32, SRZ ;  /* 0x0000000000207805 */ /* 0x000fca000001ff00 */
[----:B------:R-:W3:Y:S01]  /*4600*/  MUFU.EX2 R6, R149 ;  /* 0x0000009500067308 */ /* 0x000ee20000000800 */
[C---:B-1----:R-:W-:Y:S01]  /*4610*/  F2FP.SATFINITE.E4M3.F32.PACK_AB_MERGE_C R143, R80.reuse, R143, RZ ;  /* 0x0000008f508f723e */ /* 0x042fe200048070ff */
[----:B------:R-:W-:-:S03]  /*4620*/  FADD.FTZ R80, R80, R13 ;  /* 0x0000000d50507221 */ /* 0x000fc60000010000 */
[----:B------:R-:W-:Y:S02]  /*4630*/  F2FP.SATFINITE.E4M3.F32.PACK_AB_MERGE_C R172, R78, R139, R143 ;  /* 0x0000008b4eac723e */ /* 0x000fe4000480708f */
[----:B------:R-:W-:Y:S01]  /*4640*/  CS2R R78, SRZ ;  /* 0x00000000004e7805 */ /* 0x000fe2000001ff00 */
[----:B------:R-:W1:Y:S01]  /*4650*/  MUFU.EX2 R151, R151 ;  /* 0x0000009700977308 */ /* 0x000e620000000800 */
[----:B0-----:R-:W-:Y:S01]  /*4660*/  FADD.FTZ R13, R147, R80 ;  /* 0x00000050930d7221 */ /* 0x001fe20000010000 */
[----:B------:R-:W-:-:S06]  /*4670*/  CS2R R80, SRZ ;  /* 0x0000000000507805 */ /* 0x000fcc000001ff00 */
[----:B------:R-:W0:Y:S01]  /*4680*/  MUFU.EX2 R37, R37 ;  /* 0x0000002500257308 */ /* 0x000e220000000800 */
[----:B---3--:R-:W-:-:S07]  /*4690*/  FADD.FTZ R20, R6, R13 ;  /* 0x0000000d06147221 */ /* 0x008fce0000010000 */
[----:B------:R-:W-:Y:S01]  /*46a0*/  MUFU.EX2 R48, R48 ;  /* 0x0000003000307308 */ /* 0x000fe20000000800 */
[----:B-1----:R-:W-:-:S07]  /*46b0*/  FADD.FTZ R13, R151, R20 ;  /* 0x00000014970d7221 */ /* 0x002fce0000010000 */
[----:B------:R-:W1:Y:S01]  /*46c0*/  MUFU.EX2 R51, R51 ;  /* 0x0000003300337308 */ /* 0x000e620000000800 */
[C---:B0-----:R-:W-:Y:S01]  /*46d0*/  F2FP.SATFINITE.E4M3.F32.PACK_AB_MERGE_C R175, R37.reuse, R36, R15 ;  /* 0x0000002425af723e */ /* 0x041fe2000480700f */
[----:B------:R-:W-:-:S04]  /*46e0*/  FADD.FTZ R37, R37, R14 ;  /* 0x0000000e25257221 */ /* 0x000fc80000010000 */
[----:B------:R-:W-:Y:S01]  /*46f0*/  FADD.FTZ R44, R44, R37 ;  /* 0x000000252c2c7221 */ /* 0x000fe20000010000 */
[----:B------:R-:W-:Y:S01]  /*4700*/  CS2R R36, SRZ ;  /* 0x0000000000247805 */ /* 0x000fe2000001ff00 */
[----:B------:R-:W0:Y:S02]  /*4710*/  MUFU.EX2 R0, R109 ;  /* 0x0000006d00007308 */ /* 0x000e240000000800 */
[----:B------:R-:W-:Y:S01]  /*4720*/  FADD.FTZ R47, R47, R44 ;  /* 0x0000002c2f2f7221 */ /* 0x000fe20000010000 */
[----:B------:R-:W-:-:S05]  /*4730*/  CS2R R44, SRZ ;  /* 0x00000000002c7805 */ /* 0x000fca000001ff00 */
[----:B------:R-:W3:Y:S01]  /*4740*/  MUFU.EX2 R46, R46 ;  /* 0x0000002e002e7308 */ /* 0x000ee20000000800 */
[----:B-1----:R-:W-:-:S07]  /*4750*/  F2FP.SATFINITE.E4M3.F32.PACK_AB_MERGE_C R15, R51, R48, RZ ;  /* 0x00000030330f723e */ /* 0x002fce00048070ff */
[----:B------:R-:W1:Y:S01]  /*4760*/  MUFU.EX2 R49, R49 ;  /* 0x0000003100317308 */ /* 0x000e620000000800 */
[C---:B0-----:R-:W-:Y:S01]  /*4770*/  F2FP.SATFINITE.E4M3.F32.PACK_AB_MERGE_C R151, R0.reuse, R151, RZ ;  /* 0x000000970097723e */ /* 0x041fe200048070ff */
[----:B------:R-:W-:-:S03]  /*4780*/  FADD.FTZ R0, R0, R13 ;  /* 0x0000000d00007221 */ /* 0x000fc60000010000 */
[----:B------:R-:W-:-:S03]  /*4790*/  F2FP.SATFINITE.E4M3.F32.PACK_AB_MERGE_C R174, R6, R147, R151 ;  /* 0x0000009306ae723e */ /* 0x000fc60004807097 */
[----:B------:R-:W0:Y:S01]  /*47a0*/  MUFU.EX2 R153, R153 ;  /* 0x0000009900997308 */ /* 0x000e220000000800 */
[----:B---3--:R-:W-:-:S07]  /*47b0*/  FADD.FTZ R20, R46, R47 ;  /* 0x0000002f2e147221 */ /* 0x008fce0000010000 */
[----:B------:R-:W3:Y:S01]  /*47c0*/  MUFU.EX2 R10, R107 ;  /* 0x0000006b000a7308 */ /* 0x000ee20000000800 */
[----:B-1----:R-:W-:Y:S01]  /*47d0*/  F2FP.SATFINITE.E4M3.F32.PACK_AB_MERGE_C R169, R49, R46, R15 ;  /* 0x0000002e31a9723e */ /* 0x002fe2000480700f */
[----:B------:R-:W-:-:S04]  /*47e0*/  @P2 IMAD.HI.U32 R15, R22, R21, RZ ;  /* 0x00000015160f2227 */ /* 0x000fc800078e00ff */
[----:B------:R-:W-:Y:S01]  /*47f0*/  FADD.FTZ R49, R49, R20 ;  /* 0x0000001431317221 */ /* 0x000fe20000010000 */
[----:B------:R-:W-:Y:S02]  /*4800*/  CS2R R46, SRZ ;  /* 0x00000000002e7805 */ /* 0x000fe4000001ff00 */
[----:B--2---:R-:W-:Y:S01]  /*4810*/  @P2 SHF.R.U32.HI R22, RZ, R24, R15 ;  /* 0x00000018ff162219 */ /* 0x004fe2000001160f */
[----:B------:R-:W1:Y:S01]  /*4820*/  MUFU.EX2 R155, R155 ;  /* 0x0000009b009b7308 */ /* 0x000e620000000800 */
[----:B0-----:R-:W-:Y:S01]  /*4830*/  FADD.FTZ R13, R153, R0 ;  /* 0x00000000990d7221 */ /* 0x001fe20000010000 */
[----:B------:R-:W-:Y:S01]  /*4840*/  FADD.FTZ R48, R48, R49 ;  /* 0x0000003130307221 */ /* 0x000fe20000010000 */
[----:B------:R-:W-:Y:S02]  /*4850*/  IADD3 R22, R22, -R3, R104 ;  /* 0x8000000316167210 */ /* 0x000fe40007ffe068 */
[----:B------:R-:W-:Y:S01]  /*4860*/  CS2R R24, SRZ ;  /* 0x0000000000187805 */ /* 0x000fe2000001ff00 */
[----:B------:R-:W-:Y:S01]  /*4870*/  FADD.FTZ R51, R51, R48 ;  /* 0x0000003033337221 */ /* 0x000fe20000010000 */
[----:B------:R-:W-:Y:S01]  /*4880*/  CS2R R48, SRZ ;  /* 0x0000000000307805 */ /* 0x000fe2000001ff00 */
[----:B------:R-:W0:Y:S01]  /*4890*/  MUFU.EX2 R12, R103 ;  /* 0x00000067000c7308 */ /* 0x000e220000000800 */
[----:B---3--:R-:W-:Y:S01]  /*48a0*/  FADD.FTZ R0, R10, R13 ;  /* 0x0000000d0a007221 */ /* 0x008fe20000010000 */
[----:B------:R-:W-:-:S06]  /*48b0*/  IMAD.HI R22, R22, 0x66666667, RZ ;  /* 0x6666666716167827 */ /* 0x000fcc00078e02ff */
[----:B------:R-:W-:Y:S01]  /*48c0*/  MUFU.EX2 R52, R52 ;  /* 0x0000003400347308 */ /* 0x000fe20000000800 */
[----:B-1----:R-:W-:-:S07]  /*48d0*/  FADD.FTZ R13, R155, R0 ;  /* 0x000000009b0d7221 */ /* 0x002fce0000010000 */
[----:B------:R-:W1:Y:S01]  /*48e0*/  MUFU.EX2 R55, R55 ;  /* 0x0000003700377308 */ /* 0x000e620000000800 */
[C---:B0-----:R-:W-:Y:S01]  /*48f0*/  F2FP.SATFINITE.E4M3.F32.PACK_AB_MERGE_C R155, R12.reuse, R155, RZ ;  /* 0x0000009b0c9b723e */ /* 0x041fe200048070ff */
[----:B------:R-:W-:-:S03]  /*4900*/  FADD.FTZ R12, R12, R13 ;  /* 0x0000000d0c0c7221 */ /* 0x000fc60000010000 */
[----:B------:R-:W-:Y:S01]  /*4910*/  F2FP.SATFINITE.E4M3.F32.PACK_AB_MERGE_C R168, R10, R153, R155 ;  /* 0x000000990aa8723e */ /* 0x000fe2000480709b */
[----:B------:R-:W-:Y:S02]  /*4920*/  VIADD R10, R23, 0xfffffffe ;  /* 0xfffffffe170a7836 */ /* 0x000fe40000000000 */
[----:B------:R-:W0:Y:S08]  /*4930*/  MUFU.EX2 R50, R50 ;  /* 0x0000003200327308 */ /* 0x000e300000000800 */
[----:B------:R-:W2:Y:S01]  /*4940*/  MUFU.EX2 R53, R53 ;  /* 0x0000003500357308 */ /* 0x000ea20000000800 */
[----:B-1----:R-:W-:-:S07]  /*4950*/  F2FP.SATFINITE.E4M3.F32.PACK_AB_MERGE_C R13, R55, R52, RZ ;  /* 0x00000034370d723e */ /* 0x002fce00048070ff */
[----:B------:R-:W1:Y:S01]  /*4960*/  MUFU.EX2 R157, R157 ;  /* 0x0000009d009d7308 */ /* 0x000e620000000800 */
[----:B0-----:R-:W-:-:S07]  /*4970*/  FADD.FTZ R0, R50, R51 ;  /* 0x0000003332007221 */ /* 0x001fce0000010000 */
[----:B------:R0:W3:Y:S01]  /*4980*/  MUFU.EX2 R14, R83 ;  /* 0x00000053000e7308 */ /* 0x0000e20000000800 */
[C---:B--2---:R-:W-:Y:S01]  /*4990*/  F2FP.SATFINITE.E4M3.F32.PACK_AB_MERGE_C R171, R53.reuse, R50, R13 ;  /* 0x0000003235ab723e */ /* 0x044fe2000480700d */
[----:B------:R-:W-:Y:S01]  /*49a0*/  FADD.FTZ R53, R53, R0 ;  /* 0x0000000035357221 */ /* 0x000fe20000010000 */
[----:B------:R-:W-:Y:S02]  /*49b0*/  SHF.R.U32.HI R13, RZ, 0x1f, R22 ;  /* 0x0000001fff0d7819 */ /* 0x000fe40000011616 */
[----:B------:R-:W-:Y:S01]  /*49c0*/  CS2R R50, SRZ ;  /* 0x0000000000327805 */ /* 0x000fe2000001ff00 */
[----:B------:R-:W-:Y:S01]  /*49d0*/  FADD.FTZ R52, R52, R53 ;  /* 0x0000003534347221 */ /* 0x000fe20000010000 */
[----:B------:R-:W-:Y:S01]  /*49e0*/  LEA.HI.SX32 R13, R22, R13, 0x1a ;  /* 0x0000000d160d7211 */ /* 0x000fe200078fd2ff */
[----:B------:R-:W-:Y:S01]  /*49f0*/  MUFU.EX2 R159, R159 ;  /* 0x0000009f009f7308 */ /* 0x000fe20000000800 */
[----:B-1----:R-:W-:Y:S01]  /*4a00*/  FADD.FTZ R3, R157, R12 ;  /* 0x0000000c9d037221 */ /* 0x002fe20000010000 */
[----:B0-----:R-:W-:-:S02]  /*4a10*/  CS2R R82, SRZ ;  /* 0x0000000000527805 */ /* 0x001fc4000001ff00 */
[----:B------:R-:W-:-:S04]  /*4a20*/  VIMNMX R15, R18, R13, !PT ;  /* 0x0000000d120f7248 */ /* 0x000fc80007fe0100 */
[----:B------:R-:W-:Y:S01]  /*4a30*/  ISETP.GE.AND P3, PT, R10, R15, PT ;  /* 0x0000000f0a00720c */ /* 0x000fe20003f66270 */
[----:B------:R-:W0:Y:S01]  /*4a40*/  MUFU.EX2 R58, R58 ;  /* 0x0000003a003a7308 */ /* 0x000e220000000800 */
[----:B---3--:R-:W-:Y:S01]  /*4a50*/  FADD.FTZ R0, R14, R3 ;  /* 0x000000030e007221 */ /* 0x008fe20000010000 */
[----:B0-----:R-:W-:-:S03]  /*4a60*/  F2FP.SATFINITE.E4M3.F32.PACK_AB_MERGE_C R3, R58, R159, RZ ;  /* 0x0000009f3a03723e */ /* 0x001fc600048070ff */
[----:B------:R-:W-:Y:S01]  /*4a70*/  FADD.FTZ R159, R159, R0 ;  /* 0x000000009f9f7221 */ /* 0x000fe20000010000 */
[----:B------:R-:W-:Y:S01]  /*4a80*/  IMAD.MOV.U32 R0, RZ, RZ, RZ ;  /* 0x000000ffff007224 */ /* 0x000fe200078e00ff */
[----:B------:R-:W-:Y:S01]  /*4a90*/  F2FP.SATFINITE.E4M3.F32.PACK_AB_MERGE_C R170, R14, R157, R3 ;  /* 0x0000009d0eaa723e */ /* 0x000fe20004807003 */
[----:B------:R-:W-:Y:S01]  /*4aa0*/  FADD.FTZ R3, R55, R52 ;  /* 0x0000003437037221 */ /* 0x000fe20000010000 */
[----:B------:R-:W-:Y:S01]  /*4ab0*/  FADD.FTZ R6, R58, R159 ;  /* 0x0000009f3a067221 */ /* 0x000fe20000010000 */
[----:B------:R-:W-:Y:S02]  /*4ac0*/  CS2R R52, SRZ ;  /* 0x0000000000347805 */ /* 0x000fe4000001ff00 */
[----:B------:R-:W-:Y:S02]  /*4ad0*/  CS2R R54, SRZ ;  /* 0x0000000000367805 */ /* 0x000fe4000001ff00 */
[----:B------:R-:W-:Y:S01]  /*4ae0*/  CS2R R58, SRZ ;  /* 0x00000000003a7805 */ /* 0x000fe2000001ff00 */
        /* <DEDUP_REMOVED lines=37> */
[----:B------:R-:W-:Y:S01]  /*4d40*/  ULDC UR51, c[0x0][0x288] ;  /* 0x0000a20000337ab9 */ /* 0x000fe20000000800 */
[----:B------:R-:W-:-:S05]  /*4d50*/  ULDC UR53, c[0x0][0x2f0] ;  /* 0x0000bc0000357ab9 */ /* 0x000fca0000000800 */
.L_x_1971:
[----:B------:R-:W-:Y:S01]  /*4d60*/  ISETP.NE.AND P4, PT, RZ, UR38, PT ;  /* 0x00000026ff007c0c */ /* 0x000fe2000bf85270 */
[----:B------:R-:W-:-:S04]  /*4d70*/  UISETP.NE.AND UP0, UPT, UR55, 0x1, UPT ;  /* 0x000000013700788c */ /* 0x000fc8000bf05270 */
[----:B------:R-:W-:-:S06]  /*4d80*/  USEL UR6, URZ, 0x1, UP0 ;  /* 0x000000013f067887 */ /* 0x000fcc0008000000 */
[----:B------:R-:W-:Y:S02]  /*4d90*/  LOP3.LUT R0, R14, UR6, RZ, 0x3c, !PT ;  /* 0x000000060e007c12 */ /* 0x000fe4000f8e3cff */
[----:B------:R-:W-:Y:S05]  /*4da0*/  @P4 BRA `(.L_x_1962) ;  /* 0x0000000000344947 */ /* 0x000fea0003800000 */
[----:B------:R-:W-:Y:S05]  /*4db0*/  @!P1 BRA `(.L_x_1963) ;  /* 0x0000000000049947 */ /* 0x000fea0003800000 */
[----:B------:R-:W-:Y:S01]  /*4dc0*/  BPT.TRAP 0x1 ;  /* 0x000000040000795c */ /* 0x000fe20000300000 */
.L_x_1963:
        /* <DEDUP_REMOVED lines=8> */
.L_x_1964:
[----:B-1----:R-:W-:Y:S05]  /*4e50*/  @P3 BRA `(.L_x_1962) ;  /* 0x0000000000083947 */ /* 0x002fea0003800000 */
[----:B------:R-:W1:Y:S02]  /*4e60*/  SYNCS.PHASECHK.TRANS64.TRYWAIT P3, [UR6+0x29830], R9 ;  /* 0x02983009ff0075a7 */ /* 0x000e640008060146 */
[----:B-1----:R-:W-:Y:S05]  /*4e70*/  @!P3 BRA `(.L_x_1965) ;  /* 0x000000c80088b947 */ /* 0x002fea0003800000 */
.L_x_1962:
        /* <DEDUP_REMOVED lines=35> */
[----:B------:R-:W-:Y:S02]  /*50b0*/  UIADD3 UR11, UR56, 0x182, URZ ;  /* 0x00000182380b7890 */ /* 0x000fe4000fffe03f */
        /* <DEDUP_REMOVED lines=158> */
.L_x_1967:
[----:B------:R-:W-:Y:S01]  /*5aa0*/  ULEA UR6, UR55, UR39, 0x3 ;  /* 0x0000002737067291 */ /* 0x000fe2000f8e183f */
[----:B------:R-:W-:-:S08]  /*5ab0*/  SHF.L.U32 R9, R14, 0x1f, RZ ;  /* 0x0000001f0e097819 */ /* 0x000fd000000006ff */
[----:B------:R0:W1:Y:S01]  /*5ac0*/  SYNCS.PHASECHK.TRANS64.TRYWAIT P3, [UR6+0x29850], R9 ;  /* 0x02985009ff0075a7 */ /* 0x0000620008060146 */
[----:B------:R-:W-:Y:S05]  /*5ad0*/  @!P1 BRA `(.L_x_1968) ;  /* 0x0000000000049947 */ /* 0x000fea0003800000 */
[----:B------:R-:W-:Y:S01]  /*5ae0*/  BPT.TRAP 0x1 ;  /* 0x000000040000795c */ /* 0x000fe20000300000 */
.L_x_1968:
[----:B-1----:R-:W-:Y:S05]  /*5af0*/  @P3 BRA `(.L_x_1966) ;  /* 0x0000000000083947 */ /* 0x002fea0003800000 */
[----:B------:R-:W1:Y:S02]  /*5b00*/  SYNCS.PHASECHK.TRANS64.TRYWAIT P3, [UR6+0x29850], R9 ;  /* 0x02985009ff0075a7 */ /* 0x000e640008060146 */
[----:B-1----:R-:W-:Y:S05]  /*5b10*/  @!P3 BRA `(.L_x_1969) ;  /* 0x000000bc0078b947 */ /* 0x002fea0003800000 */
.L_x_1966:
[----:B-1----:R-:W1:Y:S01]  /*5b20*/  @P2 LDC R14, c[0x0][0x44c] ;  /* 0x00011300ff0e2b82 */ /* 0x002e620000000800 */
[----:B------:R-:W-:Y:S01]  /*5b30*/  UIADD3 UR6, UR39, 0x400, URZ ;  /* 0x0000040027067890 */ /* 0x000fe2000fffe03f */
[----:B------:R-:W-:Y:S01]  /*5b40*/  IMAD.MOV.U32 R190, RZ, RZ, R7 ;  /* 0x000000ffffbe7224 */ /* 0x000fe200078e0007 */
[----:B------:R-:W-:Y:S01]  /*5b50*/  WARPGROUP.ARRIVE ;  /* 0x00000000000079c5 */ /* 0x000fe20000000000 */
[----:B------:R-:W-:Y:S01]  /*5b60*/  UMOV UR7, 0xc0000010 ;  /* 0xc000001000077882 */ /* 0x000fe20000000000 */
[----:B------:R-:W-:Y:S01]  /*5b70*/  USHF.R.U32.HI UR6, URZ, 0x4, UR6 ;  /* 0x000000043f067899 */ /* 0x000fe20008011606 */
[----:B------:R-:W-:Y:S02]  /*5b80*/  UMOV UR11, 0xc0000010 ;  /* 0xc0000010000b7882 */ /* 0x000fe40000000000 */
[----:B0-----:R-:W0:Y:S01]  /*5b90*/  @P2 LDC R9, c[0x0][0x450] ;  /* 0x00011400ff092b82 */ /* 0x001e220000000800 */
[----:B------:R-:W-:-:S04]  /*5ba0*/  ULOP3.LUT UR6, UR6, 0x3fff, URZ, 0xc0, !UPT ;  /* 0x00003fff06067892 */ /* 0x000fc8000f8ec03f */
[----:B------:R-:W-:-:S04]  /*5bb0*/  ULOP3.LUT UR6, UR6, 0x10000, URZ, 0xfc, !UPT ;  /* 0x0001000006067892 */ /* 0x000fc8000f8efc3f */
[----:B------:R-:W-:-:S04]  /*5bc0*/  UIMAD UR6, UR55, 0x500, UR6 ;  /* 0x00000500370678a4 */ /* 0x000fc8000f8e0206 */
[----:B------:R-:W-:Y:S01]  /*5bd0*/  UIADD3 UR10, UR6, 0x100, URZ ;  /* 0x00000100060a7890 */ /* 0x000fe2000fffe03f */
[----:B-1----:R-:W-:-:S04]  /*5be0*/  @P2 IMAD.HI.U32 R14, R7, R14, RZ ;  /* 0x0000000e070e2227 */ /* 0x002fc800078e00ff */
[----:B------:R-:W-:Y:S01]  /*5bf0*/  QGMMA.64x128x32.F32.E4M3.E4M3 R24, R184, gdesc[UR4], R24, gsb0 ;  /* 0x01e00004b8187df3 */ /* 0x000fe20008000818 */
[----:B------:R-:W-:Y:S01]  /*5c00*/  UMOV UR7, 0xc0000010 ;  /* 0xc000001000077882 */ /* 0x000fe20000000000 */
[----:B0-----:R-:W-:Y:S01]  /*5c10*/  @P2 SHF.R.U32.HI R190, RZ, R9, R14 ;  /* 0x00000009ffbe2219 */ /* 0x001fe2000001160e */
[----:B------:R-:W-:-:S04]  /*5c20*/  IMAD.MOV.U32 R9, RZ, RZ, -0xa0 ;  /* 0xffffff60ff097424 */ /* 0x000fc800078e00ff */
[----:B------:R-:W0:Y:S01]  /*5c30*/  SHFL.IDX PT, R11, R190, RZ, 0x1c1f ;  /* 0x001c1fffbe0b7589 */ /* 0x000e2200000e0000 */
[----:B------:R-:W-:-:S03]  /*5c40*/  IMAD R9, R10, R9, 0x1 ;  /* 0x000000010a097424 */ /* 0x000fc600078e0209 */
[----:B------:R-:W1:Y:S01]  /*5c50*/  SHFL.IDX PT, R199, R190, 0x1, 0x1c1f ;  /* 0x003c1f00bec77f89 */ /* 0x000e6200000e0000 */
[----:B------:R-:W-:-:S04]  /*5c60*/  IMAD R9, R8, -0x2, R9 ;  /* 0xfffffffe08097824 */ /* 0x000fc800078e0209 */
[----:B------:R-:W-:-:S05]  /*5c70*/  IMAD R188, R16, UR53, R9 ;  /* 0x0000003510bc7c24 */ /* 0x000fca000f8e0209 */
[----:B0-----:R-:W-:-:S04]  /*5c80*/  IADD3 R9, R11, -UR51, R188 ;  /* 0x800000330b097c10 */ /* 0x001fc8000fffe0bc */
[C---:B------:R-:W-:Y:S02]  /*5c90*/  ISETP.GT.AND P3, PT, R9.reuse, RZ, PT ;  /* 0x000000ff0900720c */ /* 0x040fe40003f64270 */
[C---:B------:R-:W-:Y:S02]  /*5ca0*/  ISETP.GT.AND P4, PT, R9.reuse, 0x1, PT ;  /* 0x000000010900780c */ /* 0x040fe40003f84270 */
[----:B------:R-:W-:Y:S02]  /*5cb0*/  FSEL R22, R152, -INF , P3 ;  /* 0xff80000098167808 */ /* 0x000fe40001800000 */
        /* <DEDUP_REMOVED lines=48> */
[----:B------:R-:W-:Y:S01]  /*5fc0*/  ISETP.GT.AND P3, PT, R9, 0x48, PT ;  /* 0x000000480900780c */ /* 0x000fe20003f64270 */
[----:B------:R-:W-:Y:S02]  /*5fd0*/  WARPGROUP.DEPBAR.LE gsb0, 0x0 ;  /* 0x00008000000079c5 */ /* 0x000fe40000010000 */
[----:B------:R-:W-:Y:S01]  /*5fe0*/  FSEL R145, R121, -INF , P4 ;  /* 0xff80000079917808 */ /* 0x000fe20002000000 */
[----:B------:R-:W-:Y:S01]  /*5ff0*/  WARPGROUP.ARRIVE ;  /* 0x00000000000079c5 */ /* 0x000fe20000000000 */
[----:B------:R-:W-:-:S02]  /*6000*/  FMNMX.FTZ R198, R153, R198, !PT ;  /* 0x000000c699c67209 */ /* 0x000fc40007810000 */
[----:B------:R-:W-:Y:S02]  /*6010*/  ISETP.GT.AND P4, PT, R9, 0x49, PT ;  /* 0x000000490900780c */ /* 0x000fe40003f84270 */
[----:B------:R-:W-:Y:S01]  /*6020*/  FSEL R137, R124, -INF , P3 ;  /* 0xff8000007c897808 */ /* 0x000fe20001800000 */
[----:B------:R-:W-:Y:S01]  /*6030*/  QGMMA.64x128x32.F32.E4M3.E4M3 R24, R180, gdesc[UR8], R24, gsb0 ;  /* 0x01e00008b4187df3 */ /* 0x000fe20008000818 */
[----:B------:R-:W-:Y:S01]  /*6040*/  FMNMX.FTZ R198, R145, R198, !PT ;  /* 0x000000c691c67209 */ /* 0x000fe20007810000 */
[----:B------:R-:W-:Y:S01]  /*6050*/  UIADD3 UR10, UR6, 0x200, URZ ;  /* 0x00000200060a7890 */ /* 0x000fe2000fffe03f */
[----:B------:R-:W-:Y:S01]  /*6060*/  ISETP.GT.AND P3, PT, R9, 0x50, PT ;  /* 0x000000500900780c */ /* 0x000fe20003f64270 */
[----:B------:R-:W-:Y:S01]  /*6070*/  UMOV UR11, 0xc0000010 ;  /* 0xc0000010000b7882 */ /* 0x000fe20000000000 */
        /* <DEDUP_REMOVED lines=59> */
[----:B------:R-:W-:Y:S02]  /*6430*/  FSEL R101, R101, -INF , P4 ;  /* 0xff80000065657808 */ /* 0x000fe40002000000 */
[----:B------:R-:W-:Y:S02]  /*6440*/  FMNMX.FTZ R198, R195, R198, !PT ;  /* 0x000000c6c3c67209 */ /* 0x000fe40007810000 */
[----:B-1----:R-:W-:-:S02]  /*6450*/  IADD3 R112, R199, -UR51, R188 ;  /* 0x80000033c7707c10 */ /* 0x002fc4000fffe0bc */
[----:B------:R-:W-:Y:S02]  /*6460*/  FMNMX.FTZ R198, R101, R198, !PT ;  /* 0x000000c665c67209 */ /* 0x000fe40007810000 */
[C---:B------:R-:W-:Y:S02]  /*6470*/  ISETP.GT.AND P4, PT, R112.reuse, RZ, PT ;  /* 0x000000ff7000720c */ /* 0x040fe40003f84270 */
[----:B------:R-:W-:Y:S01]  /*6480*/  ISETP.GT.AND P5, PT, R112, 0x1, PT ;  /* 0x000000017000780c */ /* 0x000fe20003fa4270 */
[----:B------:R-:W0:Y:S01]  /*6490*/  SHFL.BFLY PT, R9, R198, 0x2, 0x1f ;  /* 0x0c401f00c6097f89 */ /* 0x000e2200000e0000 */
[----:B------:R-:W-:Y:S02]  /*64a0*/  FSEL R154, R154, -INF , P4 ;  /* 0xff8000009a9a7808 */ /* 0x000fe40002000000 */
[----:B------:R-:W-:Y:S02]  /*64b0*/  ISETP.GT.AND P4, PT, R112, 0x8, PT ;  /* 0x000000087000780c */ /* 0x000fe40003f84270 */
[----:B------:R-:W-:-:S02]  /*64c0*/  FSEL R155, R155, -INF , P5 ;  /* 0xff8000009b9b7808 */ /* 0x000fc40002800000 */
[----:B------:R-:W-:Y:S01]  /*64d0*/  FMNMX.FTZ R92, R154, R13, !PT ;  /* 0x0000000d9a5c7209 */ /* 0x000fe20007810000 */
[----:B------:R-:W-:Y:S02]  /*64e0*/  WARPGROUP.DEPBAR.LE gsb0, 0x0 ;  /* 0x00008000000079c5 */ /* 0x000fe40000010000 */
[----:B------:R-:W-:Y:S01]  /*64f0*/  ISETP.GT.AND P5, PT, R112, 0x9, PT ;  /* 0x000000097000780c */ /* 0x000fe20003fa4270 */
[----:B------:R-:W-:Y:S01]  /*6500*/  WARPGROUP.ARRIVE ;  /* 0x00000000000079c5 */ /* 0x000fe20000000000 */
[----:B------:R-:W-:Y:S02]  /*6510*/  FSEL R183, R158, -INF , P4 ;  /* 0xff8000009eb77808 */ /* 0x000fe40002000000 */
[----:B------:R-:W-:Y:S02]  /*6520*/  FMNMX.FTZ R92, R155, R92, !PT ;  /* 0x0000005c9b5c7209 */ /* 0x000fe40007810000 */
[C---:B------:R-:W-:Y:S01]  /*6530*/  ISETP.GT.AND P4, PT, R112.reuse, 0x10, PT ;  /* 0x000000107000780c */ /* 0x040fe20003f84270 */
[----:B------:R-:W-:Y:S01]  /*6540*/  QGMMA.64x128x32.F32.E4M3.E4M3 R24, R176, gdesc[UR8], R24, gsb0 ;  /* 0x01e00008b0187df3 */ /* 0x000fe20008000818 */
[----:B------:R-:W-:Y:S01]  /*6550*/  FSEL R159, R159, -INF , P5 ;  /* 0xff8000009f9f7808 */ /* 0x000fe20002800000 */
[----:B------:R-:W-:Y:S01]  /*6560*/  UIADD3 UR10, UR6, 0x300, URZ ;  /* 0x00000300060a7890 */ /* 0x000fe2000fffe03f */
[----:B------:R-:W-:Y:S01]  /*6570*/  FMNMX.FTZ R96, R183, R92, !PT ;  /* 0x0000005cb7607209 */ /* 0x000fe20007810000 */
[----:B------:R-:W-:Y:S01]  /*6580*/  UMOV UR11, 0xc0000010 ;  /* 0xc0000010000b7882 */ /* 0x000fe20000000000 */
[----:B------:R-:W-:Y:S01]  /*6590*/  ISETP.GT.AND P5, PT, R112, 0x11, PT ;  /* 0x000000117000780c */ /* 0x000fe20003fa4270 */
[----:B------:R-:W-:Y:S01]  /*65a0*/  UIADD3 UR6, UR6, 0x400, URZ ;  /* 0x0000040006067890 */ /* 0x000fe2000fffe03f */
[----:B------:R-:W-:-:S02]  /*65b0*/  FSEL R201, R162, -INF , P4 ;  /* 0xff800000a2c97808 */ /* 0x000fc40002000000 */
[----:B------:R-:W-:Y:S02]  /*65c0*/  FMNMX.FTZ R96, R159, R96, !PT ;  /* 0x000000609f607209 */ /* 0x000fe40007810000 */
[----:B0-----:R-:W-:Y:S02]  /*65d0*/  FMNMX.FTZ R88, R198, R9, !PT ;  /* 0x00000009c6587209 */ /* 0x001fe40007810000 */
[C---:B------:R-:W-:Y:S02]  /*65e0*/  ISETP.GT.AND P4, PT, R112.reuse, 0x18, PT ;  /* 0x000000187000780c */ /* 0x040fe40003f84270 */
[----:B------:R-:W-:Y:S01]  /*65f0*/  FSEL R163, R163, -INF , P5 ;  /* 0xff800000a3a37808 */ /* 0x000fe20002800000 */
[----:B------:R-:W0:Y:S01]  /*6600*/  SHFL.BFLY PT, R9, R88, 0x1, 0x1f ;  /* 0x0c201f0058097f89 */ /* 0x000e2200000e0000 */
[----:B------:R-:W-:Y:S02]  /*6610*/  FMNMX.FTZ R96, R201, R96, !PT ;  /* 0x00000060c9607209 */ /* 0x000fe40007810000 */
[----:B------:R-:W-:-:S02]  /*6620*/  ISETP.GT.AND P5, PT, R112, 0x19, PT ;  /* 0x000000197000780c */ /* 0x000fc40003fa4270 */
[----:B------:R-:W-:Y:S02]  /*6630*/  FSEL R205, R166, -INF , P4 ;  /* 0xff800000a6cd7808 */ /* 0x000fe40002000000 */
[----:B------:R-:W-:Y:S02]  /*6640*/  FMNMX.FTZ R96, R163, R96, !PT ;  /* 0x00000060a3607209 */ /* 0x000fe40007810000 */
[----:B------:R-:W-:Y:S02]  /*6650*/  FSEL R167, R167, -INF , P5 ;  /* 0xff800000a7a77808 */ /* 0x000fe40002800000 */
[C---:B------:R-:W-:Y:S02]  /*6660*/  ISETP.GT.AND P4, PT, R112.reuse, 0x20, PT ;  /* 0x000000207000780c */ /* 0x040fe40003f84270 */
        /* <DEDUP_REMOVED lines=10> */
[----:B------:R-:W-:Y:S02]  /*6710*/  ISETP.GT.AND P4, PT, R112, 0x30, PT ;  /* 0x000000307000780c */ /* 0x000fe40003f84270 */
[----:B------:R-:W-:Y:S02]  /*6720*/  FSEL R143, R143, -INF , P5 ;  /* 0xff8000008f8f7808 */ /* 0x000fe40002800000 */
[----:B------:R-:W-:Y:S02]  /*6730*/  FMNMX.FTZ R104, R211, R100, !PT ;  /* 0x00000064d3687209 */ /* 0x000fe40007810000 */
[----:B0-----:R-:W-:-:S02]  /*6740*/  FMNMX.FTZ R9, R88, R9, !PT ;  /* 0x0000000958097209 */ /* 0x001fc40007810000 */
[----:B------:R-:W-:Y:S02]  /*6750*/  ISETP.GT.AND P5, PT, R112, 0x31, PT ;  /* 0x000000317000780c */ /* 0x000fe40003fa4270 */
[----:B------:R-:W-:Y:S01]  /*6760*/  FSEL R213, R146, -INF , P4 ;  /* 0xff80000092d57808 */ /* 0x000fe20002000000 */
[----:B------:R-:W-:-:S01]  /*6770*/  FFMA.FTZ R185, R2, R9, -8 ;  /* 0xc100000002b97423 */ /* 0x000fc20000010009 */
[----:B------:R-:W-:Y:S02]  /*6780*/  FMNMX.FTZ R104, R143, R104, !PT ;  /* 0x000000688f687209 */ /* 0x000fe40007810000 */
[----:B------:R-:W-:Y:S02]  /*6790*/  ISETP.GT.AND P4, PT, R112, 0x38, PT ;  /* 0x000000387000780c */ /* 0x000fe40003f84270 */
[----:B------:R-:W-:Y:S02]  /*67a0*/  FSEL R147, R147, -INF , P5 ;  /* 0xff80000093937808 */ /* 0x000fe40002800000 */
[----:B------:R-:W-:-:S02]  /*67b0*/  FMNMX.FTZ R104, R213, R104, !PT ;  /* 0x00000068d5687209 */ /* 0x000fc40007810000 */
[----:B------:R-:W-:Y:S02]  /*67c0*/  FSETP.NEU.FTZ.AND P3, PT, R9, -INF , PT ;  /* 0xff8000000900780b */ /* 0x000fe40003f7d000 */
[----:B------:R-:W-:Y:S02]  /*67d0*/  ISETP.GT.AND P5, PT, R112, 0x39, PT ;  /* 0x000000397000780c */ /* 0x000fe40003fa4270 */
[----:B------:R-:W-:Y:S02]  /*67e0*/  FSEL R215, R150, -INF , P4 ;  /* 0xff80000096d77808 */ /* 0x000fe40002000000 */
[----:B------:R-:W-:Y:S02]  /*67f0*/  FMNMX.FTZ R104, R147, R104, !PT ;  /* 0x0000006893687209 */ /* 0x000fe40007810000 */
[----:B------:R-:W-:Y:S02]  /*6800*/  FSEL R185, R185, RZ, P3 ;  /* 0x000000ffb9b97208 */ /* 0x000fe40001800000 */
[----:B------:R-:W-:-:S02]  /*6810*/  FSEL R151, R151, -INF , P5 ;  /* 0xff80000097977808 */ /* 0x000fc40002800000 */
[----:B------:R-:W-:Y:S01]  /*6820*/  ISETP.GT.AND P4, PT, R112, 0x40, PT ;  /* 0x000000407000780c */ /* 0x000fe20003f84270 */
[----:B------:R-:W-:-:S01]  /*6830*/  FFMA.FTZ R116, R2, R189, -R185 ;  /* 0x000000bd02747223 */ /* 0x000fc200000108b9 */
[----:B------:R-:W-:Y:S01]  /*6840*/  FMNMX.FTZ R108, R215, R104, !PT ;  /* 0x00000068d76c7209 */ /* 0x000fe20007810000 */
[----:B------:R-:W-:-:S01]  /*6850*/  FFMA.FTZ R120, R2, R153, -R185 ;  /* 0x0000009902787223 */ /* 0x000fc200000108b9 */
[----:B------:R-:W-:Y:S01]  /*6860*/  ISETP.GT.AND P5, PT, R112, 0x41, PT ;  /* 0x000000417000780c */ /* 0x000fe20003fa4270 */
[----:B------:R0:W-:Y:S01]  /*6870*/  MUFU.EX2 R104, R116 ;  /* 0x0000007400687308 */ /* 0x0001e20000000800 */
[----:B------:R-:W-:Y:S01]  /*6880*/  FSEL R189, R122, -INF , P4 ;  /* 0xff8000007abd7808 */ /* 0x000fe20002000000 */
[C-C-:B------:R-:W-:Y:S01]  /*6890*/  FFMA.FTZ R11, R2.reuse, R11, -R185.reuse ;  /* 0x0000000b020b7223 */ /* 0x140fe200000108b9 */
[----:B------:R-:W-:Y:S01]  /*68a0*/  FMNMX.FTZ R108, R151, R108, !PT ;  /* 0x0000006c976c7209 */ /* 0x000fe20007810000 */
[--C-:B------:R-:W-:Y:S01]  /*68b0*/  FFMA.FTZ R140, R2, R140, -R185.reuse ;  /* 0x0000008c028c7223 */ /* 0x100fe200000108b9 */
[----:B------:R-:W-:Y:S01]  /*68c0*/  ISETP.GT.AND P4, PT, R112, 0x48, PT ;  /* 0x000000487000780c */ /* 0x000fe20003f84270 */
[C-C-:B------:R-:W-:Y:S01]  /*68d0*/  FFMA.FTZ R187, R2.reuse, R22, -R185.reuse ;  /* 0x0000001602bb7223 */ /* 0x140fe200000108b9 */
[----:B------:R-:W-:Y:S01]  /*68e0*/  FSEL R123, R123, -INF , P5 ;  /* 0xff8000007b7b7808 */ /* 0x000fe20002800000 */
[----:B------:R-:W-:Y:S01]  /*68f0*/  MUFU.EX2 R96, R140 ;  /* 0x0000008c00607308 */ /* 0x000fe20000000800 */
[----:B------:R-:W-:Y:S01]  /*6900*/  FMNMX.FTZ R108, R189, R108, !PT ;  /* 0x0000006cbd6c7209 */ /* 0x000fe20007810000 */
[--C-:B------:R-:W-:Y:S01]  /*6910*/  FFMA.FTZ R14, R2, R14, -R185.reuse ;  /* 0x0000000e020e7223 */ /* 0x100fe200000108b9 */
[----:B------:R-:W-:Y:S01]  /*6920*/  ISETP.GT.AND P5, PT, R112, 0x49, PT ;  /* 0x000000497000780c */ /* 0x000fe20003fa4270 */
[--C-:B------:R-:W-:Y:S01]  /*6930*/  FFMA.FTZ R20, R2, R20, -R185.reuse ;  /* 0x0000001402147223 */ /* 0x100fe200000108b9 */
[----:B------:R-:W-:Y:S01]  /*6940*/  FSEL R217, R126, -INF , P4 ;  /* 0xff8000007ed97808 */ /* 0x000fe20002000000 */
[--C-:B------:R-:W-:Y:S01]  /*6950*/  FFMA.FTZ R197, R2, R192, -R185.reuse ;  /* 0x000000c002c57223 */ /* 0x100fe200000108b9 */
[----:B------:R-:W-:Y:S01]  /*6960*/  FMNMX.FTZ R108, R123, R108, !PT ;  /* 0x0000006c7b6c7209 */ /* 0x000fe20007810000 */
[----:B------:R-:W-:Y:S01]  /*6970*/  MUFU.EX2 R187, R187 ;  /* 0x000000bb00bb7308 */ /* 0x000fe20000000800 */
[----:B------:R-:W-:Y:S01]  /*6980*/  ISETP.GT.AND P4, PT, R112, 0x50, PT ;  /* 0x000000507000780c */ /* 0x000fe20003f84270 */
[C-C-:B------:R-:W-:Y:S01]  /*6990*/  FFMA.FTZ R22, R2.reuse, R196, -R185.reuse ;  /* 0x000000c402167223 */ /* 0x140fe200000108b9 */
[----:B------:R-:W-:Y:S01]  /*69a0*/  FSEL R127, R127, -INF , P5 ;  /* 0xff8000007f7f7808 */ /* 0x000fe20002800000 */
[C-C-:B------:R-:W-:Y:S01]  /*69b0*/  FFMA.FTZ R199, R2.reuse, R194, -R185.reuse ;  /* 0x000000c202c77223 */ /* 0x140fe200000108b9 */
[----:B0-----:R-:W-:Y:S01]  /*69c0*/  FMNMX.FTZ R116, R217, R108, !PT ;  /* 0x0000006cd9747209 */ /* 0x001fe20007810000 */
[--C-:B------:R-:W-:Y:S01]  /*69d0*/  FFMA.FTZ R88, R2, R164, -R185.reuse ;  /* 0x000000a402587223 */ /* 0x100fe200000108b9 */
        /* <DEDUP_REMOVED lines=11> */
[--C-:B0-----:R-:W-:Y:S01]  /*6a90*/  FFMA.FTZ R120, R2, R137, -R185.reuse ;  /* 0x0000008902787223 */ /* 0x101fe200000108b9 */
[----:B------:R-:W-:Y:S01]  /*6aa0*/  ISETP.GT.AND P5, PT, R112, 0x59, PT ;  /* 0x000000597000780c */ /* 0x000fe20003fa4270 */
[--C-:B------:R-:W-:Y:S01]  /*6ab0*/  FFMA.FTZ R209, R2, R136, -R185.reuse ;  /* 0x0000008802d17223 */ /* 0x100fe200000108b9 */
[----:B------:R-:W-:Y:S01]  /*6ac0*/  FSEL R219, R134, -INF , P4 ;  /* 0xff80000086db7808 */ /* 0x000fe20002000000 */
[C-C-:B------:R-:W-:Y:S01]  /*6ad0*/  FFMA.FTZ R144, R2.reuse, R144, -R185.reuse ;  /* 0x0000009002907223 */ /* 0x140fe200000108b9 */
[----:B------:R-:W-:Y:S01]  /*6ae0*/  FMNMX.FTZ R116, R131, R116, !PT ;  /* 0x0000007483747209 */ /* 0x000fe20007810000 */
[----:B------:R-:W-:Y:S01]  /*6af0*/  MUFU.EX2 R20, R20 ;  /* 0x0000001400147308 */ /* 0x000fe20000000800 */
[----:B------:R-:W-:Y:S01]  /*6b00*/  FSEL R135, R135, -INF , P5 ;  /* 0xff80000087877808 */ /* 0x000fe20002800000 */
[--C-:B------:R-:W-:Y:S01]  /*6b10*/  FFMA.FTZ R193, R2, R193, -R185.reuse ;  /* 0x000000c102c17223 */ /* 0x100fe200000108b9 */
[----:B------:R-:W-:Y:S01]  /*6b20*/  ISETP.GT.AND P4, PT, R112, 0x60, PT ;  /* 0x000000607000780c */ /* 0x000fe20003f84270 */
[C-C-:B------:R-:W-:Y:S01]  /*6b30*/  FFMA.FTZ R161, R2.reuse, R161, -R185.reuse ;  /* 0x000000a102a17223 */ /* 0x140fe200000108b9 */
[----:B------:R-:W-:Y:S01]  /*6b40*/  FMNMX.FTZ R116, R219, R116, !PT ;  /* 0x00000074db747209 */ /* 0x000fe20007810000 */
[--C-:B------:R-:W-:Y:S01]  /*6b50*/  FFMA.FTZ R145, R2, R145, -R185.reuse ;  /* 0x0000009102917223 */ /* 0x100fe200000108b9 */
[----:B------:R-:W-:Y:S01]  /*6b60*/  ISETP.GT.AND P5, PT, R112, 0x61, PT ;  /* 0x000000617000780c */ /* 0x000fe20003fa4270 */
[----:B------:R-:W-:Y:S01]  /*6b70*/  MUFU.EX2 R197, R197 ;  /* 0x000000c500c57308 */ /* 0x000fe20000000800 */
[----:B------:R-:W-:Y:S01]  /*6b80*/  FSEL R137, R106, -INF , P4 ;  /* 0xff8000006a897808 */ /* 0x000fe20002000000 */
[C-C-:B------:R-:W-:Y:S01]  /*6b90*/  FFMA.FTZ R125, R2.reuse, R125, -R185.reuse ;  /* 0x0000007d027d7223 */ /* 0x140fe200000108b9 */
[----:B------:R-:W-:Y:S01]  /*6ba0*/  FMNMX.FTZ R116, R135, R116, !PT ;  /* 0x0000007487747209 */ /* 0x000fe20007810000 */
[--C-:B------:R-:W-:Y:S01]  /*6bb0*/  FFMA.FTZ R21, R2, R21, -R185.reuse ;  /* 0x0000001502157223 */ /* 0x100fe200000108b9 */
[----:B------:R-:W-:Y:S01]  /*6bc0*/  ISETP.GT.AND P4, PT, R112, 0x68, PT ;  /* 0x000000687000780c */ /* 0x000fe20003f84270 */
[----:B------:R-:W-:Y:S01]  /*6bd0*/  FFMA.FTZ R23, R2, R23, -R185 ;  /* 0x0000001702177223 */ /* 0x000fe200000108b9 */
[----:B------:R-:W-:Y:S01]  /*6be0*/  FSEL R107, R107, -INF , P5 ;  /* 0xff8000006b6b7808 */ /* 0x000fe20002800000 */
[----:B------:R-:W-:-:S02]  /*6bf0*/  WARPGROUP.DEPBAR.LE gsb0, 0x0 ;  /* 0x00008000000079c5 */ /* 0x000fc40000010000 */
[----:B------:R-:W-:Y:S01]  /*6c00*/  FMNMX.FTZ R116, R137, R116, !PT ;  /* 0x0000007489747209 */ /* 0x000fe20007810000 */
[----:B------:R-:W-:Y:S01]  /*6c10*/  WARPGROUP.ARRIVE ;  /* 0x00000000000079c5 */ /* 0x000fe20000000000 */
[----:B------:R-:W-:Y:S01]  /*6c20*/  ISETP.GT.AND P5, PT, R112, 0x69, PT ;  /* 0x000000697000780c */ /* 0x000fe20003fa4270 */
[----:B------:R-:W-:Y:S01]  /*6c30*/  MUFU.EX2 R106, R120 ;  /* 0x00000078006a7308 */ /* 0x000fe20000000800 */
[----:B------:R-:W-:Y:S01]  /*6c40*/  FSEL R221, R110, -INF , P4 ;  /* 0xff8000006edd7808 */ /* 0x000fe20002000000 */
[--C-:B------:R-:W-:Y:S01]  /*6c50*/  FFMA.FTZ R110, R2, R129, -R185.reuse ;  /* 0x00000081026e7223 */ /* 0x100fe200000108b9 */
[----:B------:R-:W-:Y:S01]  /*6c60*/  FMNMX.FTZ R116, R107, R116, !PT ;  /* 0x000000746b747209 */ /* 0x000fe20007810000 */
[----:B------:R-:W-:Y:S01]  /*6c70*/  QGMMA.64x128x32.F32.E4M3.E4M3 R24, R172, gdesc[UR8], R24, gsb0 ;  /* 0x01e00008ac187df3 */ /* 0x000fe20008000818 */
        /* <DEDUP_REMOVED lines=16> */
[----:B------:R-:W-:Y:S01]  /*6d80*/  FMNMX.FTZ R116, R223, R116, !PT ;  /* 0x00000074df747209 */ /* 0x000fe20007810000 */
[--C-:B------:R-:W-:Y:S01]  /*6d90*/  FFMA.FTZ R97, R2, R97, -R185.reuse ;  /* 0x0000006102617223 */ /* 0x100fe200000108b9 */
[----:B------:R-:W-:Y:S01]  /*6da0*/  ISETP.GT.AND P5, PT, R112, 0x79, PT ;  /* 0x000000797000780c */ /* 0x000fe20003fa4270 */
[----:B------:R-:W-:Y:S01]  /*6db0*/  MUFU.EX2 R88, R88 ;  /* 0x0000005800587308 */ /* 0x000fe20000000800 */
[----:B------:R-:W-:Y:S01]  /*6dc0*/  FSEL R129, R118, -INF , P4 ;  /* 0xff80000076817808 */ /* 0x000fe20002000000 */
[----:B------:R-:W-:Y:S01]  /*6dd0*/  FFMA.FTZ R118, R2, R191, -R185 ;  /* 0x000000bf02767223 */ /* 0x000fe200000108b9 */
[----:B------:R-:W-:-:S02]  /*6de0*/  FMNMX.FTZ R116, R115, R116, !PT ;  /* 0x0000007473747209 */ /* 0x000fc40007810000 */
[----:B------:R-:W-:Y:S02]  /*6df0*/  FSEL R119, R119, -INF , P5 ;  /* 0xff80000077777808 */ /* 0x000fe40002800000 */
[C---:B------:R-:W-:Y:S01]  /*6e00*/  ISETP.GT.AND P4, PT, R112.reuse, 0x80, PT ;  /* 0x000000807000780c */ /* 0x040fe20003f84270 */
[----:B------:R-:W-:Y:S01]  /*6e10*/  MUFU.EX2 R181, R181 ;  /* 0x000000b500b57308 */ /* 0x000fe20000000800 */
[----:B------:R-:W-:Y:S02]  /*6e20*/  FMNMX.FTZ R116, R129, R116, !PT ;  /* 0x0000007481747209 */ /* 0x000fe40007810000 */
[----:B------:R-:W-:Y:S02]  /*6e30*/  ISETP.GT.AND P5, PT, R112, 0x81, PT ;  /* 0x000000817000780c */ /* 0x000fe40003fa4270 */
[----:B------:R-:W-:Y:S02]  /*6e40*/  FSEL R225, R90, -INF , P4 ;  /* 0xff8000005ae17808 */ /* 0x000fe40002000000 */
[----:B------:R-:W-:Y:S01]  /*6e50*/  FMNMX.FTZ R116, R119, R116, !PT ;  /* 0x0000007477747209 */ /* 0x000fe20007810000 */
[----:B------:R0:W-:Y:S01]  /*6e60*/  MUFU.EX2 R90, R11 ;  /* 0x0000000b005a7308 */ /* 0x0001e20000000800 */
[----:B------:R-:W-:-:S02]  /*6e70*/  ISETP.GT.AND P4, PT, R112, 0x88, PT ;  /* 0x000000887000780c */ /* 0x000fc40003f84270 */
[----:B------:R-:W-:Y:S01]  /*6e80*/  FSEL R227, R91, -INF , P5 ;  /* 0xff8000005be37808 */ /* 0x000fe20002800000 */
[----:B------:R-:W-:-:S01]  /*6e90*/  FFMA.FTZ R91, R2, R133, -R185 ;  /* 0x00000085025b7223 */ /* 0x000fc200000108b9 */
        /* <DEDUP_REMOVED lines=12> */
[C-C-:B------:R-:W-:Y:S01]  /*6f60*/  FFMA.FTZ R98, R2.reuse, R121, -R185.reuse ;  /* 0x0000007902627223 */ /* 0x140fe200000108b9 */
[----:B------:R-:W-:Y:S01]  /*6f70*/  FMNMX.FTZ R116, R95, R116, !PT ;  /* 0x000000745f747209 */ /* 0x000fe20007810000 */
[----:B------:R-:W-:Y:S01]  /*6f80*/  FFMA.FTZ R121, R2, R101, -R185 ;  /* 0x0000006502797223 */ /* 0x000fe200000108b9 */
[----:B------:R-:W-:Y:S01]  /*6f90*/  ISETP.GT.AND P4, PT, R112, 0x98, PT ;  /* 0x000000987000780c */ /* 0x000fe20003f84270 */
[----:B------:R-:W-:Y:S01]  /*6fa0*/  MUFU.EX2 R209, R209 ;  /* 0x000000d100d17308 */ /* 0x000fe20000000800 */
[----:B------:R-:W-:-:S02]  /*6fb0*/  FSEL R99, R99, -INF , P5 ;  /* 0xff80000063637808 */ /* 0x000fc40002800000 */
[----:B------:R-:W-:Y:S02]  /*6fc0*/  FMNMX.FTZ R116, R229, R116, !PT ;  /* 0x00000074e5747209 */ /* 0x000fe40007810000 */
[----:B------:R-:W-:Y:S01]  /*6fd0*/  ISETP.GT.AND P5, PT, R112, 0x99, PT ;  /* 0x000000997000780c */ /* 0x000fe20003fa4270 */
[--C-:B------:R-:W-:Y:S01]  /*6fe0*/  FFMA.FTZ R112, R2, R149, -R185.reuse ;  /* 0x0000009502707223 */ /* 0x100fe200000108b9 */
[----:B------:R-:W-:Y:S01]  /*6ff0*/  FSEL R105, R102, -INF , P4 ;  /* 0xff80000066697808 */ /* 0x000fe20002000000 */
[----:B------:R-:W-:Y:S01]  /*7000*/  FFMA.FTZ R102, R2, R141, -R185 ;  /* 0x0000008d02667223 */ /* 0x000fe200000108b9 */
[----:B------:R-:W-:Y:S01]  /*7010*/  FMNMX.FTZ R116, R99, R116, !PT ;  /* 0x0000007463747209 */ /* 0x000fe20007810000 */
[----:B------:R1:W-:Y:S01]  /*7020*/  MUFU.EX2 R100, R144 ;  /* 0x0000009000647308 */ /* 0x0003e20000000800 */
[----:B------:R-:W-:Y:S02]  /*7030*/  FSEL R103, R103, -INF , P5 ;  /* 0xff80000067677808 */ /* 0x000fe40002800000 */
[----:B------:R-:W-:-:S04]  /*7040*/  FMNMX.FTZ R116, R105, R116, !PT ;  /* 0x0000007469747209 */ /* 0x000fc80007810000 */
[----:B------:R-:W-:Y:S01]  /*7050*/  FMNMX.FTZ R116, R103, R116, !PT ;  /* 0x0000007467747209 */ /* 0x000fe20007810000 */
[----:B------:R-:W-:Y:S04]  /*7060*/  MUFU.EX2 R193, R193 ;  /* 0x000000c100c17308 */ /* 0x000fe80000000800 */
[----:B0-----:R-:W0:Y:S04]  /*7070*/  SHFL.BFLY PT, R11, R116, 0x2, 0x1f ;  /* 0x0c401f00740b7f89 */ /* 0x001e2800000e0000 */
[----:B------:R-:W-:Y:S08]  /*7080*/  MUFU.EX2 R161, R161 ;  /* 0x000000a100a17308 */ /* 0x000ff00000000800 */
[----:B------:R-:W-:Y:S08]  /*7090*/  MUFU.EX2 R145, R145 ;  /* 0x0000009100917308 */ /* 0x000ff00000000800 */
[----:B------:R-:W-:Y:S01]  /*70a0*/  MUFU.EX2 R125, R125 ;  /* 0x0000007d007d7308 */ /* 0x000fe20000000800 */
[----:B0-----:R-:W-:Y:S01]  /*70b0*/  FMNMX.FTZ R120, R116, R11, !PT ;  /* 0x0000000b74787209 */ /* 0x001fe20007810000 */
[----:B------:R-:W-:-:S06]  /*70c0*/  FFMA.FTZ R116, R2, R165, -R185 ;  /* 0x000000a502747223 */ /* 0x000fcc00000108b9 */
[----:B------:R-:W-:Y:S01]  /*70d0*/  MUFU.EX2 R21, R21 ;  /* 0x0000001500157308 */ /* 0x000fe20000000800 */
[----:B------:R-:W0:Y:S07]  /*70e0*/  SHFL.BFLY PT, R11, R120, 0x1, 0x1f ;  /* 0x0c201f00780b7f89 */ /* 0x000e2e00000e0000 */
[----:B------:R-:W-:Y:S08]  /*70f0*/  MUFU.EX2 R110, R110 ;  /* 0x0000006e006e7308 */ /* 0x000ff00000000800 */
[----:B------:R-:W-:Y:S08]  /*7100*/  MUFU.EX2 R91, R91 ;  /* 0x0000005b005b7308 */ /* 0x000ff00000000800 */
[----:B------:R-:W-:Y:S01]  /*7110*/  MUFU.EX2 R23, R23 ;  /* 0x0000001700177308 */ /* 0x000fe20000000800 */
[----:B0-----:R-:W-:Y:S01]  /*7120*/  FMNMX.FTZ R11, R120, R11, !PT ;  /* 0x0000000b780b7209 */ /* 0x001fe20007810000 */
[----:B------:R-:W-:-:S03]  /*7130*/  FFMA.FTZ R120, R2, R195, -R185 ;  /* 0x000000c302787223 */ /* 0x000fc600000108b9 */
[----:B------:R-:W-:Y:S01]  /*7140*/  FSETP.NEU.FTZ.AND P4, PT, R11, -INF , PT ;  /* 0xff8000000b00780b */ /* 0x000fe20003f9d000 */
[----:B------:R-:W-:-:S01]  /*7150*/  FFMA.FTZ R122, R2, R11, -8 ;  /* 0xc1000000027a7423 */ /* 0x000fc2000001000b */
[----:B------:R-:W-:Y:S02]  /*7160*/  WARPGROUP.DEPBAR.LE gsb0, 0x0 ;  /* 0x00008000000079c5 */ /* 0x000fe40000010000 */
[----:B------:R-:W-:Y:S01]  /*7170*/  FSEL R142, R11, RZ, P4 ;  /* 0x000000ff0b8e7208 */ /* 0x000fe20002000000 */
[----:B------:R-:W-:Y:S01]  /*7180*/  WARPGROUP.ARRIVE ;  /* 0x00000000000079c5 */ /* 0x000fe20000000000 */
[----:B------:R-:W-:Y:S01]  /*7190*/  FSEL R101, R122, RZ, P4 ;  /* 0x000000ff7a657208 */ /* 0x000fe20002000000 */
[----:B------:R-:W-:Y:S02]  /*71a0*/  MUFU.EX2 R94, R94 ;  /* 0x0000005e005e7308 */ /* 0x000fe40000000800 */
[----:B------:R-:W-:-:S02]  /*71b0*/  FADD.FTZ R13, -R142, R13 ;  /* 0x0000000d8e0d7221 */ /* 0x000fc40000010100 */
[C-C-:B------:R-:W-:Y:S01]  /*71c0*/  FFMA.FTZ R149, R2.reuse, R159, -R101.reuse ;  /* 0x0000009f02957223 */ /* 0x140fe20000010865 */
[----:B------:R-:W-:Y:S01]  /*71d0*/  FSEL R159, R9, RZ, P3 ;  /* 0x000000ff099f7208 */ /* 0x000fe20001800000 */
[C-C-:B------:R-:W-:Y:S01]  /*71e0*/  FFMA.FTZ R122, R2.reuse, R154, -R101.reuse ;  /* 0x0000009a027a7223 */ /* 0x140fe20000010865 */
[C---:B------:R-:W-:Y:S01]  /*71f0*/  FMUL.FTZ R13, R2.reuse, R13 ;  /* 0x0000000d020d7220 */ /* 0x040fe20000410000 */
[C-C-:B------:R-:W-:Y:S01]  /*7200*/  FFMA.FTZ R141, R2.reuse, R155, -R101.reuse ;  /* 0x0000009b028d7223 */ /* 0x140fe20000010865 */
[----:B------:R-:W-:-:S01]  /*7210*/  FFMA.FTZ R124, R2, R183, -R101 ;  /* 0x000000b7027c7223 */ /* 0x000fc20000010865 */
[----:B------:R-:W-:Y:S01]  /*7220*/  FADD.FTZ R159, -R159, R12 ;  /* 0x0000000c9f9f7221 */ /* 0x000fe20000010100 */
[----:B------:R-:W-:-:S01]  /*7230*/  FFMA.FTZ R126, R2, R201, -R101 ;  /* 0x000000c9027e7223 */ /* 0x000fc20000010865 */
[----:B------:R-:W-:Y:S01]  /*7240*/  MUFU.EX2 R122, R122 ;  /* 0x0000007a007a7308 */ /* 0x000fe20000000800 */
[----:B------:R-:W-:-:S01]  /*7250*/  FFMA.FTZ R155, R2, R163, -R101 ;  /* 0x000000a3029b7223 */ /* 0x000fc20000010865 */
[C---:B------:R-:W-:Y:S01]  /*7260*/  FMUL.FTZ R140, R2.reuse, R159 ;  /* 0x0000009f028c7220 */ /* 0x040fe20000410000 */
        /* <DEDUP_REMOVED lines=10> */
[----:B------:R-:W-:Y:S01]  /*7310*/  QGMMA.64x128x32.F32.E4M3.E4M3 R24, R168, gdesc[UR4], R24, gsb0 ;  /* 0x01e00004a8187df3 */ /* 0x000fe20008000818 */
[----:B------:R-:W-:-:S01]  /*7320*/  FFMA.FTZ R136, R2, R215, -R101 ;  /* 0x000000d702887223 */ /* 0x000fc20000010865 */
[C-C-:B------:R-:W-:Y:S01]  /*7330*/  FFMA.FTZ R151, R2.reuse, R151, -R101.reuse ;  /* 0x0000009702977223 */ /* 0x140fe20000010865 */
[----:B------:R-:W2:Y:S01]  /*7340*/  MUFU.EX2 R13, R13 ;  /* 0x0000000d000d7308 */ /* 0x000ea20000000800 */
[----:B------:R-:W-:-:S01]  /*7350*/  FFMA.FTZ R138, R2, R189, -R101 ;  /* 0x000000bd028a7223 */ /* 0x000fc20000010865 */
[C-C-:B------:R-:W-:Y:S01]  /*7360*/  FFMA.FTZ R123, R2.reuse, R123, -R101.reuse ;  /* 0x0000007b027b7223 */ /* 0x140fe20000010865 */
[----:B------:R-:W-:-:S01]  /*7370*/  FFMA.FTZ R217, R2, R217, -R101 ;  /* 0x000000d902d97223 */ /* 0x000fc20000010865 */
[C-C-:B------:R-:W-:Y:S01]  /*7380*/  FFMA.FTZ R127, R2.reuse, R127, -R101.reuse ;  /* 0x0000007f027f7223 */ /* 0x140fe20000010865 */
[----:B------:R-:W-:-:S01]  /*7390*/  FFMA.FTZ R131, R2, R131, -R101 ;  /* 0x0000008302837223 */ /* 0x000fc20000010865 */
[C-C-:B-1----:R-:W-:Y:S01]  /*73a0*/  FFMA.FTZ R144, R2.reuse, R219, -R101.reuse ;  /* 0x000000db02907223 */ /* 0x142fe20000010865 */
[----:B------:R-:W-:-:S01]  /*73b0*/  FFMA.FTZ R135, R2, R135, -R101 ;  /* 0x0000008702877223 */ /* 0x000fc20000010865 */
[----:B------:R-:W1:Y:S01]  /*73c0*/  MUFU.EX2 R141, R141 ;  /* 0x0000008d008d7308 */ /* 0x000e620000000800 */
[----:B0-----:R-:W-:-:S01]  /*73d0*/  FFMA.FTZ R153, R140, R6, R187 ;  /* 0x000000068c997223 */ /* 0x001fc200000100bb */
[C-C-:B------:R-:W-:Y:S01]  /*73e0*/  FFMA.FTZ R137, R2.reuse, R137, -R101.reuse ;  /* 0x0000008902897223 */ /* 0x140fe20000010865 */
[----:B------:R-:W-:-:S01]  /*73f0*/  FFMA.FTZ R154, R2, R119, -R101 ;  /* 0x00000077029a7223 */ /* 0x000fc20000010865 */
[----:B------:R-:W-:Y:S01]  /*7400*/  FFMA.FTZ R119, R2, R225, -R101 ;  /* 0x000000e102777223 */ /* 0x000fe20000010865 */
[----:B------:R-:W-:-:S01]  /*7410*/  FADD.FTZ R153, R14, R153 ;  /* 0x000000990e997221 */ /* 0x000fc20000010000 */
[C-C-:B------:R-:W-:Y:S01]  /*7420*/  FFMA.FTZ R133, R2.reuse, R133, -R101.reuse ;  /* 0x0000008502857223 */ /* 0x140fe20000010865 */
[----:B------:R-:W-:-:S01]  /*7430*/  FFMA.FTZ R95, R2, R95, -R101 ;  /* 0x0000005f025f7223 */ /* 0x000fc20000010865 */
[----:B------:R-:W0:Y:S01]  /*7440*/  MUFU.EX2 R124, R124 ;  /* 0x0000007c007c7308 */ /* 0x000e220000000800 */
[----:B--2---:R-:W-:-:S01]  /*7450*/  FFMA.FTZ R6, R13, R3, R122 ;  /* 0x000000030d067223 */ /* 0x004fc2000001007a */
[C-C-:B------:R-:W-:Y:S01]  /*7460*/  FFMA.FTZ R229, R2.reuse, R229, -R101.reuse ;  /* 0x000000e502e57223 */ /* 0x140fe20000010865 */
[----:B------:R-:W-:-:S01]  /*7470*/  FFMA.FTZ R99, R2, R99, -R101 ;  /* 0x0000006302637223 */ /* 0x000fc20000010865 */
[----:B------:R-:W-:-:S04]  /*7480*/  FFMA.FTZ R105, R2, R105, -R101 ;  /* 0x0000006902697223 */ /* 0x000fc80000010865 */
[----:B------:R-:W2:Y:S01]  /*7490*/  MUFU.EX2 R149, R149 ;  /* 0x0000009500957308 */ /* 0x000ea20000000800 */
[----:B-1----:R-:W-:-:S01]  /*74a0*/  FADD.FTZ R3, R141, R6 ;  /* 0x000000068d037221 */ /* 0x002fc20000010000 */
[----:B------:R-:W-:-:S06]  /*74b0*/  FADD.FTZ R6, R20, R153 ;  /* 0x0000009914067221 */ /* 0x000fcc0000010000 */
        /* <DEDUP_REMOVED lines=14> */
[----:B------:R-:W-:Y:S01]  /*75a0*/  FADD.FTZ R3, R203, R6 ;  /* 0x00000006cb037221 */ /* 0x000fe20000010000 */
[----:B------:R-:W-:-:S01]  /*75b0*/  FFMA.FTZ R146, R2, R107, -R101 ;  /* 0x0000006b02927223 */ /* 0x000fc20000010865 */
[----:B------:R-:W-:Y:S02]  /*75c0*/  FFMA.FTZ R107, R2, R221, -R101 ;  /* 0x000000dd026b7223 */ /* 0x000fe40000010865 */
[----:B------:R-:W-:-:S02]  /*75d0*/  FADD.FTZ R6, R96, R3 ;  /* 0x0000000360067221 */ /* 0x000fc40000010000 */
        /* <DEDUP_REMOVED lines=14> */
[----:B------:R-:W-:Y:S01]  /*76c0*/  FADD.FTZ R3, R145, R6 ;  /* 0x0000000691037221 */ /* 0x000fe20000010000 */
[----:B------:R-:W-:-:S01]  /*76d0*/  FFMA.FTZ R148, R2, R111, -R101 ;  /* 0x0000006f02947223 */ /* 0x000fc20000010865 */
[----:B------:R-:W-:Y:S02]  /*76e0*/  FFMA.FTZ R111, R2, R223, -R101 ;  /* 0x000000df026f7223 */ /* 0x000fe40000010865 */
[----:B------:R-:W-:-:S02]  /*76f0*/  FADD.FTZ R6, R106, R3 ;  /* 0x000000036a067221 */ /* 0x000fc40000010000 */
[----:B------:R-:W2:Y:S01]  /*7700*/  MUFU.EX2 R134, R134 ;  /* 0x0000008600867308 */ /* 0x000ea20000000800 */
[----:B-1----:R-:W-:-:S01]  /*7710*/  FADD.FTZ R150, R132, R153 ;  /* 0x0000009984967221 */ /* 0x002fc20000010000 */
[----:B------:R-:W-:-:S06]  /*7720*/  FADD.FTZ R6, R125, R6 ;  /* 0x000000067d067221 */ /* 0x000fcc0000010000 */
[----:B------:R-:W1:Y:S01]  /*7730*/  MUFU.EX2 R147, R147 ;  /* 0x0000009300937308 */ /* 0x000e620000000800 */
[----:B0-----:R-:W-:-:S07]  /*7740*/  FADD.FTZ R153, R143, R150 ;  /* 0x000000968f997221 */ /* 0x001fce0000010000 */
[----:B------:R-:W0:Y:S01]  /*7750*/  MUFU.EX2 R136, R136 ;  /* 0x0000008800887308 */ /* 0x000e220000000800 */
[----:B--2---:R-:W-:-:S07]  /*7760*/  FADD.FTZ R150, R134, R153 ;  /* 0x0000009986967221 */ /* 0x004fce0000010000 */
[----:B------:R-:W2:Y:S01]  /*7770*/  MUFU.EX2 R151, R151 ;  /* 0x0000009700977308 */ /* 0x000ea20000000800 */
[----:B-1----:R-:W-:-:S01]  /*7780*/  FADD.FTZ R153, R147, R150 ;  /* 0x0000009693997221 */ /* 0x002fc20000010000 */
[C-C-:B------:R-:W-:Y:S01]  /*7790*/  FFMA.FTZ R150, R2.reuse, R115, -R101.reuse ;  /* 0x0000007302967223 */ /* 0x140fe20000010865 */
[----:B------:R-:W-:-:S05]  /*77a0*/  FFMA.FTZ R115, R2, R129, -R101 ;  /* 0x0000008102737223 */ /* 0x000fca0000010865 */
        /* <DEDUP_REMOVED lines=10> */
[----:B--2---:R-:W-:-:S01]  /*7850*/  FADD.FTZ R152, R12, R129 ;  /* 0x000000810c987221 */ /* 0x004fc20000010000 */
[----:B------:R-:W-:-:S04]  /*7860*/  FADD.FTZ R129, R21, R6 ;  /* 0x0000000615817221 */ /* 0x000fc80000010000 */
[----:B------:R-:W-:Y:S02]  /*7870*/  FADD.FTZ R129, R110, R129 ;  /* 0x000000816e817221 */ /* 0x000fe40000010000 */
        /* <DEDUP_REMOVED lines=29> */
[----:B------:R-:W-:Y:S01]  /*7a50*/  MUFU.EX2 R113, R113 ;  /* 0x0000007100717308 */ /* 0x000fe20000000800 */
[----:B--2---:R-:W-:-:S07]  /*7a60*/  FADD.FTZ R156, R102, R129 ;  /* 0x00000081669c7221 */ /* 0x004fce0000010000 */
[----:B------:R-:W0:Y:S01]  /*7a70*/  MUFU.EX2 R150, R150 ;  /* 0x0000009600967308 */ /* 0x000e220000000800 */
[----:B-1----:R-:W-:-:S07]  /*7a80*/  FADD.FTZ R129, R111, R6 ;  /* 0x000000066f817221 */ /* 0x002fce0000010000 */
[----:B------:R-:W1:Y:S08]  /*7a90*/  MUFU.EX2 R112, R112 ;  /* 0x0000007000707308 */ /* 0x000e700000000800 */
[----:B------:R-:W-:Y:S01]  /*7aa0*/  MUFU.EX2 R115, R115 ;  /* 0x0000007300737308 */ /* 0x000fe20000000800 */
[----:B0-----:R-:W-:-:S07]  /*7ab0*/  FADD.FTZ R6, R150, R129 ;  /* 0x0000008196067221 */ /* 0x001fce0000010000 */
[----:B------:R-:W0:Y:S08]  /*7ac0*/  MUFU.EX2 R117, R117 ;  /* 0x0000007500757308 */ /* 0x000e300000000800 */
[----:B------:R-:W-:Y:S08]  /*7ad0*/  MUFU.EX2 R154, R154 ;  /* 0x0000009a009a7308 */ /* 0x000ff00000000800 */
[----:B------:R-:W2:Y:S08]  /*7ae0*/  MUFU.EX2 R114, R114 ;  /* 0x0000007200727308 */ /* 0x000eb00000000800 */
[----:B------:R-:W-:Y:S08]  /*7af0*/  MUFU.EX2 R119, R119 ;  /* 0x0000007700777308 */ /* 0x000ff00000000800 */
[----:B------:R3:W-:Y:S08]  /*7b00*/  MUFU.EX2 R158, R133 ;  /* 0x00000085009e7308 */ /* 0x0007f00000000800 */
[----:B------:R-:W4:Y:S01]  /*7b10*/  MUFU.EX2 R89, R89 ;  /* 0x0000005900597308 */ /* 0x000f220000000800 */
[----:B---3--:R-:W-:-:S04]  /*7b20*/  FADD.FTZ R133, R113, R156 ;  /* 0x0000009c71857221 */ /* 0x008fc80000010000 */
[----:B-1----:R-:W-:Y:S01]  /*7b30*/  FADD.FTZ R156, R112, R133 ;  /* 0x00000085709c7221 */ /* 0x002fe20000010000 */
[----:B------:R-:W-:Y:S02]  /*7b40*/  IMAD.U32 R133, RZ, RZ, UR54 ;  /* 0x00000036ff857e24 */ /* 0x000fe4000f8e00ff */
[----:B------:R-:W-:Y:S01]  /*7b50*/  MUFU.EX2 R152, R152 ;  /* 0x0000009800987308 */ /* 0x000fe20000000800 */
[----:B0-----:R-:W-:-:S02]  /*7b60*/  FADD.FTZ R129, R117, R156 ;  /* 0x0000009c75817221 */ /* 0x001fc40000010000 */
[----:B------:R-:W-:Y:S01]  /*7b70*/  @!P0 LEA R133, R133, UR39, 0x3 ;  /* 0x0000002785858c11 */ /* 0x000fe2000f8e18ff */
[----:B------:R0:W-:Y:S06]  /*7b80*/  BAR.ARV R3, 0x100 ;  /* 0x000400030000751d */ /* 0x0001ec0000002000 */
[----:B------:R-:W1:Y:S01]  /*7b90*/  MUFU.EX2 R116, R116 ;  /* 0x0000007400747308 */ /* 0x000e620000000800 */
[----:B--2---:R-:W-:-:S01]  /*7ba0*/  FADD.FTZ R156, R114, R129 ;  /* 0x00000081729c7221 */ /* 0x004fc20000010000 */
[----:B0-----:R-:W-:-:S03]  /*7bb0*/  @!P0 VIADD R3, R133, 0x29840 ;  /* 0x0002984085038836 */ /* 0x001fc60000000000 */
[----:B----4-:R-:W-:Y:S02]  /*7bc0*/  FADD.FTZ R129, R89, R156 ;  /* 0x0000009c59817221 */ /* 0x010fe40000010000 */
[----:B------:R-:W-:Y:S01]  /*7bd0*/  @!P0 PRMT R3, RZ, 0x654, R3 ;  /* 0x00000654ff038816 */ /* 0x000fe20000000003 */
[----:B------:R0:W-:Y:S03]  /*7be0*/  MUFU.EX2 R153, R95 ;  /* 0x0000005f00997308 */ /* 0x0001e60000000800 */
[----:B------:R2:W-:Y:S05]  /*7bf0*/  @!P0 SYNCS.ARRIVE.TRANS64.RED.A1T0 RZ, [R3+URZ], RZ ;  /* 0x000000ff03ff89a7 */ /* 0x0005ea000810043f */
[----:B------:R-:W2:Y:S01]  /*7c00*/  MUFU.EX2 R93, R93 ;  /* 0x0000005d005d7308 */ /* 0x000ea20000000800 */
[----:B0-----:R-:W-:-:S04]  /*7c10*/  FADD.FTZ R95, R115, R6 ;  /* 0x00000006735f7221 */ /* 0x001fc80000010000 */
[----:B------:R-:W-:-:S03]  /*7c20*/  FADD.FTZ R6, R154, R95 ;  /* 0x0000005f9a067221 */ /* 0x000fc60000010000 */
[----:B------:R-:W0:Y:S01]  /*7c30*/  MUFU.EX2 R118, R118 ;  /* 0x0000007600767308 */ /* 0x000e220000000800 */
[----:B------:R-:W-:-:S01]  /*7c40*/  FADD.FTZ R95, R119, R6 ;  /* 0x00000006775f7221 */ /* 0x000fc20000010000 */
[----:B-1----:R-:W-:-:S03]  /*7c50*/  FADD.FTZ R6, R116, R129 ;  /* 0x0000008174067221 */ /* 0x002fc60000010000 */
[----:B------:R-:W-:-:S03]  /*7c60*/  FADD.FTZ R95, R152, R95 ;  /* 0x0000005f985f7221 */ /* 0x000fc60000010000 */
[----:B------:R-:W1:Y:S01]  /*7c70*/  MUFU.EX2 R160, R229 ;  /* 0x000000e500a07308 */ /* 0x000e620000000800 */
[----:B------:R-:W-:-:S01]  /*7c80*/  FADD.FTZ R95, R158, R95 ;  /* 0x0000005f9e5f7221 */ /* 0x000fc20000010000 */
[----:B--2---:R-:W-:-:S03]  /*7c90*/  FADD.FTZ R3, R93, R6 ;  /* 0x000000065d037221 */ /* 0x004fc60000010000 */
        /* <DEDUP_REMOVED lines=13> */
[----:B0-----:R-:W-:-:S03]  /*7d70*/  FADD.FTZ R6, R121, R6 ;  /* 0x0000000679067221 */ /* 0x001fc60000010000 */
[----:B-1----:R-:W-:Y:S01]  /*7d80*/  FADD.FTZ R3, R101, R95 ;  /* 0x0000005f65037221 */ /* 0x002fe20000010000 */
[----:B------:R-:W-:Y:S06]  /*7d90*/  @!P1 BRA `(.L_x_1970) ;  /* 0x0000000000049947 */ /* 0x000fec0003800000 */
[----:B------:R-:W-:Y:S01]  /*7da0*/  BPT.TRAP 0x1 ;  /* 0x000000040000795c */ /* 0x000fe20000300000 */
.L_x_1970:
[----:B------:R-:W-:Y:S01]  /*7db0*/  ULEA UR6, UR55, UR39, 0x3 ;  /* 0x0000002737067291 */ /* 0x000fe2000f8e183f */
[----:B------:R-:W-:Y:S01]  /*7dc0*/  ISETP.GT.AND P3, PT, R10, R15, PT ;  /* 0x0000000f0a00720c */ /* 0x000fe20003f64270 */
[-C--:B------:R-:W-:Y:S01]  /*7dd0*/  FMUL.FTZ R26, R26, R13.reuse ;  /* 0x0000000d1a1a7220 */ /* 0x080fe20000410000 */
        /* <DEDUP_REMOVED lines=109> */
[----:B------:R-:W-:Y:S02]  /*84b0*/  IMAD.MOV.U32 R12, RZ, RZ, R9 ;  /* 0x000000ffff0c7224 */ /* 0x000fe400078e0009 */
[----:B------:R-:W-:Y:S01]  /*84c0*/  IMAD.MOV.U32 R14, RZ, RZ, R0 ;  /* 0x000000ffff0e7224 */ /* 0x000fe200078e0000 */
[----:B------:R-:W-:Y:S06]  /*84d0*/  @P3 BRA `(.L_x_1971) ;  /* 0xffffffc800203947 */ /* 0x000fec000383ffff */
.L_x_1961:
[----:B------:R-:W-:-:S13]  /*84e0*/  ISETP.GE.AND P2, PT, R10, R18, PT ;  /* 0x000000120a00720c */ /* 0x000fda0003f46270 */
[----:B------:R-:W-:Y:S05]  /*84f0*/  @!P2 BRA `(.L_x_1972) ;  /* 0x0000002c0014a947 */ /* 0x000fea0003800000 */
[C---:B------:R-:W-:Y:S01]  /*8500*/  VIADD R7, R19.reuse, 0x8 ;  /* 0x0000000813077836 */ /* 0x040fe20000000000 */
[----:B------:R-:W-:Y:S01]  /*8510*/  IADD3 R19, -R19, 0xb, RZ ;  /* 0x0000000b13137810 */ /* 0x000fe20007ffe1ff */
[----:B------:R-:W-:Y:S01]  /*8520*/  IMAD.MOV.U32 R12, RZ, RZ, R11 ;  /* 0x000000ffff0c7224 */ /* 0x000fe200078e000b */
[----:B------:R-:W-:Y:S01]  /*8530*/  UMOV UR51, UR54 ;  /* 0x0000003600337c82 */ /* 0x000fe20008000000 */
[----:B------:R-:W-:Y:S02]  /*8540*/  IMAD.MOV.U32 R8, RZ, RZ, R9 ;  /* 0x000000ffff087224 */ /* 0x000fe400078e0009 */
[----:B------:R-:W-:-:S07]  /*8550*/  IMAD.MOV.U32 R13, RZ, RZ, R0 ;  /* 0x000000ffff0d7224 */ /* 0x000fce00078e0000 */
.L_x_1982:
[----:B------:R-:W-:Y:S01]  /*8560*/  UIADD3 UR54, UR51, 0x1, URZ ;  /* 0x0000000133367890 */ /* 0x000fe2000fffe03f */
[----:B------:R-:W-:-:S03]  /*8570*/  ISETP.NE.AND P3, PT, RZ, UR38, PT ;  /* 0x00000026ff007c0c */ /* 0x000fc6000bf65270 */
[----:B------:R-:W-:-:S04]  /*8580*/  UISETP.NE.AND UP0, UPT, UR54, 0x2, UPT ;  /* 0x000000023600788c */ /* 0x000fc8000bf05270 */
[----:B------:R-:W-:Y:S02]  /*8590*/  USEL UR6, URZ, 0x1, UP0 ;  /* 0x000000013f067887 */ /* 0x000fe40008000000 */
[----:B------:R-:W-:-:S04]  /*85a0*/  USEL UR54, UR54, URZ, UP0 ;  /* 0x0000003f36367287 */ /* 0x000fc80008000000 */
[----:B------:R-:W-:Y:S01]  /*85b0*/  LOP3.LUT R0, R13, UR6, RZ, 0x3c, !PT ;  /* 0x000000060d007c12 */ /* 0x000fe2000f8e3cff */
[----:B------:R-:W-:Y:S07]  /*85c0*/  @P3 BRA `(.L_x_1973) ;  /* 0x0000000000283947 */ /* 0x000fee0003800000 */
[----:B------:R-:W-:Y:S05]  /*85d0*/  @!P1 BRA `(.L_x_1974) ;  /* 0x0000000000049947 */ /* 0x000fea0003800000 */
[----:B------:R-:W-:Y:S01]  /*85e0*/  BPT.TRAP 0x1 ;  /* 0x000000040000795c */ /* 0x000fe20000300000 */
.L_x_1974:
[----:B------:R-:W-:Y:S01]  /*85f0*/  ULEA UR6, UR54, UR39, 0x3 ;  /* 0x0000002736067291 */ /* 0x000fe2000f8e183f */
[----:B------:R-:W-:-:S08]  /*8600*/  SHF.L.U32 R9, R0, 0x1f, RZ ;  /* 0x0000001f00097819 */ /* 0x000fd000000006ff */
[----:B------:R0:W1:Y:S01]  /*8610*/  SYNCS.PHASECHK.TRANS64.TRYWAIT P2, [UR6+0x29830], R9 ;  /* 0x02983009ff0075a7 */ /* 0x0000620008040146 */
[----:B------:R-:W-:Y:S05]  /*8620*/  @!P1 BRA `(.L_x_1975) ;  /* 0x0000000000049947 */ /* 0x000fea0003800000 */
[----:B------:R-:W-:Y:S01]  /*8630*/  BPT.TRAP 0x1 ;  /* 0x000000040000795c */ /* 0x000fe20000300000 */
.L_x_1975:
[----:B-1----:R-:W-:Y:S05]  /*8640*/  @P2 BRA `(.L_x_1973) ;  /* 0x0000000000082947 */ /* 0x002fea0003800000 */
[----:B------:R-:W1:Y:S02]  /*8650*/  SYNCS.PHASECHK.TRANS64.TRYWAIT P2, [UR6+0x29830], R9 ;  /* 0x02983009ff0075a7 */ /* 0x000e640008040146 */
[----:B-1----:R-:W-:Y:S05]  /*8660*/  @!P2 BRA `(.L_x_1976) ;  /* 0x0000009000bca947 */ /* 0x002fea0003800000 */
.L_x_1973:
        /* <DEDUP_REMOVED lines=190> */
.L_x_1978:
[----:B------:R-:W-:Y:S01]  /*9250*/  ULEA UR6, UR51, UR39, 0x3 ;  /* 0x0000002733067291 */ /* 0x000fe2000f8e183f */
[----:B01----:R-:W-:-:S08]  /*9260*/  SHF.L.U32 R9, R13, 0x1f, RZ ;  /* 0x0000001f0d097819 */ /* 0x003fd000000006ff */
[----:B------:R0:W1:Y:S01]  /*9270*/  SYNCS.PHASECHK.TRANS64.TRYWAIT P2, [UR6+0x29850], R9 ;  /* 0x02985009ff0075a7 */ /* 0x0000620008040146 */
[----:B------:R-:W-:Y:S05]  /*9280*/  @!P1 BRA `(.L_x_1979) ;  /* 0x0000000000049947 */ /* 0x000fea0003800000 */
[----:B------:R-:W-:Y:S01]  /*9290*/  BPT.TRAP 0x1 ;  /* 0x000000040000795c */ /* 0x000fe20000300000 */
.L_x_1979:
[----:B-1----:R-:W-:Y:S05]  /*92a0*/  @P2 BRA `(.L_x_1977) ;  /* 0x0000000000082947 */ /* 0x002fea0003800000 */
[----:B------:R-:W1:Y:S02]  /*92b0*/  SYNCS.PHASECHK.TRANS64.TRYWAIT P2, [UR6+0x29850], R9 ;  /* 0x02985009ff0075a7 */ /* 0x000e640008040146 */
[----:B-1----:R-:W-:Y:S05]  /*92c0*/  @!P2 BRA `(.L_x_1980) ;  /* 0x0000008400bca947 */ /* 0x002fea0003800000 */
.L_x_1977:
[----:B------:R-:W-:Y:S01]  /*92d0*/  UIADD3 UR6, UR39, 0x400, URZ ;  /* 0x0000040027067890 */ /* 0x000fe2000fffe03f */
[----:B------:R-:W-:Y:S01]  /*92e0*/  WARPGROUP.ARRIVE ;  /* 0x00000000000079c5 */ /* 0x000fe20000000000 */
[----:B------:R-:W-:Y:S01]  /*92f0*/  UMOV UR7, 0xc0000010 ;  /* 0xc000001000077882 */ /* 0x000fe20000000000 */
[----:B------:R-:W-:Y:S01]  /*9300*/  UMOV UR11, 0xc0000010 ;  /* 0xc0000010000b7882 */ /* 0x000fe20000000000 */
[----:B------:R-:W-:Y:S01]  /*9310*/  USHF.R.U32.HI UR6, URZ, 0x4, UR6 ;  /* 0x000000043f067899 */ /* 0x000fe20008011606 */
[----:B-1----:R-:W-:-:S03]  /*9320*/  FMNMX.FTZ R14, R152, R8, !PT ;  /* 0x00000008980e7209 */ /* 0x002fc60007810000 */
[----:B------:R-:W-:Y:S01]  /*9330*/  ULOP3.LUT UR6, UR6, 0x3fff, URZ, 0xc0, !UPT ;  /* 0x00003fff06067892 */ /* 0x000fe2000f8ec03f */
[----:B0-----:R-:W-:Y:S02]  /*9340*/  FMNMX.FTZ R9, R153, R14, !PT ;  /* 0x0000000e99097209 */ /* 0x001fe40007810000 */
[----:B------:R-:W-:Y:S01]  /*9350*/  FMNMX.FTZ R14, R154, R12, !PT ;  /* 0x0000000c9a0e7209 */ /* 0x000fe20007810000 */
[----:B------:R-:W-:Y:S01]  /*9360*/  ULOP3.LUT UR6, UR6, 0x10000, URZ, 0xfc, !UPT ;  /* 0x0001000006067892 */ /* 0x000fe2000f8efc3f */
[----:B------:R-:W-:Y:S02]  /*9370*/  FMNMX.FTZ R16, R156, R9, !PT ;  /* 0x000000099c107209 */ /* 0x000fe40007810000 */
[----:B------:R-:W-:Y:S01]  /*9380*/  FMNMX.FTZ R9, R155, R14, !PT ;  /* 0x0000000e9b097209 */ /* 0x000fe20007810000 */
[----:B------:R-:W-:Y:S01]  /*9390*/  UIMAD UR6, UR51, 0x500, UR6 ;  /* 0x00000500330678a4 */ /* 0x000fe2000f8e0206 */
[----:B------:R-:W-:Y:S02]  /*93a0*/  FMNMX.FTZ R11, R157, R16, !PT ;  /* 0x000000109d0b7209 */ /* 0x000fe40007810000 */
[----:B------:R-:W-:Y:S01]  /*93b0*/  FMNMX.FTZ R14, R158, R9, !PT ;  /* 0x000000099e0e7209 */ /* 0x000fe20007810000 */
[----:B------:R-:W-:Y:S01]  /*93c0*/  UIADD3 UR10, UR6, 0x100, URZ ;  /* 0x00000100060a7890 */ /* 0x000fe2000fffe03f */
[----:B------:R-:W-:-:S02]  /*93d0*/  FMNMX.FTZ R16, R160, R11, !PT ;  /* 0x0000000ba0107209 */ /* 0x000fc40007810000 */
[----:B------:R-:W-:Y:S02]  /*93e0*/  FMNMX.FTZ R9, R159, R14, !PT ;  /* 0x0000000e9f097209 */ /* 0x000fe40007810000 */
[----:B------:R-:W-:Y:S01]  /*93f0*/  QGMMA.64x128x32.F32.E4M3.E4M3 R24, R184, gdesc[UR4], R24, gsb0 ;  /* 0x01e00004b8187df3 */ /* 0x000fe20008000818 */
[----:B------:R-:W-:Y:S01]  /*9400*/  FMNMX.FTZ R11, R161, R16, !PT ;  /* 0x00000010a10b7209 */ /* 0x000fe20007810000 */
[----:B------:R-:W-:Y:S01]  /*9410*/  UMOV UR7, 0xc0000010 ;  /* 0xc000001000077882 */ /* 0x000fe20000000000 */
        /* <DEDUP_REMOVED lines=68> */
[----:B------:R-:W-:Y:S01]  /*9860*/  FMNMX.FTZ R14, R102, R9, !PT ;  /* 0x00000009660e7209 */ /* 0x000fe20007810000 */
[----:B------:R-:W-:Y:S02]  /*9870*/  WARPGROUP.DEPBAR.LE gsb0, 0x0 ;  /* 0x00008000000079c5 */ /* 0x000fe40000010000 */
[----:B------:R-:W-:Y:S01]  /*9880*/  WARPGROUP.ARRIVE ;  /* 0x00000000000079c5 */ /* 0x000fe20000000000 */
[----:B------:R-:W0:Y:S01]  /*9890*/  SHFL.BFLY PT, R9, R16, 0x2, 0x1f ;  /* 0x0c401f0010097f89 */ /* 0x000e2200000e0000 */
[----:B------:R-:W-:-:S04]  /*98a0*/  FMNMX.FTZ R14, R103, R14, !PT ;  /* 0x0000000e670e7209 */ /* 0x000fc80007810000 */
        /* <DEDUP_REMOVED lines=9> */
[----:B------:R-:W-:Y:S01]  /*9940*/  FADD.FTZ R21, -R9, R8 ;  /* 0x0000000809157221 */ /* 0x000fe20000010100 */
[----:B------:R-:W-:-:S01]  /*9950*/  FFMA.FTZ R189, R2, R9, -8 ;  /* 0xc100000002bd7423 */ /* 0x000fc20000010009 */
[----:B-1----:R-:W-:Y:S02]  /*9960*/  FMNMX.FTZ R11, R15, R22, !PT ;  /* 0x000000160f0b7209 */ /* 0x002fe40007810000 */
[C---:B------:R-:W-:Y:S01]  /*9970*/  FMUL.FTZ R21, R2.reuse, R21 ;  /* 0x0000001502157220 */ /* 0x040fe20000410000 */
[C-C-:B------:R-:W-:Y:S01]  /*9980*/  FFMA.FTZ R22, R2.reuse, R136, -R189.reuse ;  /* 0x0000008802167223 */ /* 0x140fe200000108bd */
[----:B------:R-:W-:-:S01]  /*9990*/  FFMA.FTZ R136, R2, R140, -R189 ;  /* 0x0000008c02887223 */ /* 0x000fc200000108bd */
[----:B------:R-:W-:Y:S01]  /*99a0*/  FADD.FTZ R23, -R11, R12 ;  /* 0x0000000c0b177221 */ /* 0x000fe20000010100 */
[----:B------:R0:W-:Y:S01]  /*99b0*/  MUFU.EX2 R13, R21 ;  /* 0x00000015000d7308 */ /* 0x0001e20000000800 */
[----:B------:R-:W-:-:S01]  /*99c0*/  FFMA.FTZ R12, R2, R152, -R189 ;  /* 0x00000098020c7223 */ /* 0x000fc200000108bd */
[C-C-:B------:R-:W-:Y:S01]  /*99d0*/  FFMA.FTZ R140, R2.reuse, R144, -R189.reuse ;  /* 0x00000090028c7223 */ /* 0x140fe200000108bd */
[C---:B------:R-:W-:Y:S01]  /*99e0*/  FMUL.FTZ R8, R2.reuse, R23 ;  /* 0x0000001702087220 */ /* 0x040fe20000410000 */
[C-C-:B------:R-:W-:Y:S01]  /*99f0*/  FFMA.FTZ R23, R2.reuse, R161, -R189.reuse ;  /* 0x000000a102177223 */ /* 0x140fe200000108bd */
[----:B------:R-:W-:-:S01]  /*9a00*/  FFMA.FTZ R144, R2, R148, -R189 ;  /* 0x0000009402907223 */ /* 0x000fc200000108bd */
[C-C-:B------:R-:W-:Y:S01]  /*9a10*/  FFMA.FTZ R15, R2.reuse, R153, -R189.reuse ;  /* 0x00000099020f7223 */ /* 0x140fe200000108bd */
[----:B------:R-:W-:-:S01]  /*9a20*/  FFMA.FTZ R14, R2, R156, -R189 ;  /* 0x0000009c020e7223 */ /* 0x000fc200000108bd */
[----:B------:R-:W1:Y:S01]  /*9a30*/  MUFU.EX2 R12, R12 ;  /* 0x0000000c000c7308 */ /* 0x000e620000000800 */
[----:B0-----:R-:W-:-:S01]  /*9a40*/  FFMA.FTZ R21, R2, R157, -R189 ;  /* 0x0000009d02157223 */ /* 0x001fc200000108bd */
[C---:B------:R-:W-:Y:S01]  /*9a50*/  FFMA.FTZ R157, R2.reuse, R101, -R189 ;  /* 0x00000065029d7223 */ /* 0x040fe200000108bd */
[----:B------:R-:W-:-:S01]  /*9a60*/  FFMA.FTZ R101, R2, R11, -8 ;  /* 0xc100000002657423 */ /* 0x000fc2000001000b */
[C-C-:B------:R-:W-:Y:S01]  /*9a70*/  FFMA.FTZ R16, R2.reuse, R160, -R189.reuse ;  /* 0x000000a002107223 */ /* 0x140fe200000108bd */
[----:B------:R-:W-:-:S01]  /*9a80*/  FFMA.FTZ R20, R2, R164, -R189 ;  /* 0x000000a402147223 */ /* 0x000fc200000108bd */
[C---:B------:R-:W-:Y:S01]  /*9a90*/  FFMA.FTZ R153, R2.reuse, R165, -R189 ;  /* 0x000000a502997223 */ /* 0x040fe200000108bd */
        /* <DEDUP_REMOVED lines=11> */
[----:B-1----:R-:W-:-:S01]  /*9b50*/  FFMA.FTZ R6, R13, R6, R12 ;  /* 0x000000060d067223 */ /* 0x002fc2000001000c */
[C---:B------:R-:W-:Y:S01]  /*9b60*/  FFMA.FTZ R137, R2.reuse, R137, -R189 ;  /* 0x0000008902897223 */ /* 0x040fe200000108bd */
[----:B------:R-:W-:-:S01]  /*9b70*/  FFMA.FTZ R139, R2, R139, -R101 ;  /* 0x0000008b028b7223 */ /* 0x000fc20000010865 */
[C---:B------:R-:W-:Y:S01]  /*9b80*/  FFMA.FTZ R142, R2.reuse, R142, -R101 ;  /* 0x0000008e028e7223 */ /* 0x040fe20000010865 */
[----:B------:R-:W-:-:S01]  /*9b90*/  FFMA.FTZ R141, R2, R141, -R189 ;  /* 0x0000008d028d7223 */ /* 0x000fc200000108bd */
[C-C-:B------:R-:W-:Y:S01]  /*9ba0*/  FFMA.FTZ R143, R2.reuse, R143, -R101.reuse ;  /* 0x0000008f028f7223 */ /* 0x140fe20000010865 */
[----:B------:R-:W-:-:S01]  /*9bb0*/  FFMA.FTZ R146, R2, R146, -R101 ;  /* 0x0000009202927223 */ /* 0x000fc20000010865 */
[----:B------:R-:W1:Y:S01]  /*9bc0*/  MUFU.EX2 R15, R15 ;  /* 0x0000000f000f7308 */ /* 0x000e620000000800 */
[----:B------:R-:W-:-:S01]  /*9bd0*/  FFMA.FTZ R145, R2, R145, -R189 ;  /* 0x0000009102917223 */ /* 0x000fc200000108bd */
[C-C-:B------:R-:W-:Y:S01]  /*9be0*/  FFMA.FTZ R147, R2.reuse, R147, -R101.reuse ;  /* 0x0000009302937223 */ /* 0x140fe20000010865 */
        /* <DEDUP_REMOVED lines=45> */
[----:B------:R-:W-:-:S02]  /*9ec0*/  WARPGROUP.DEPBAR.LE gsb0, 0x0 ;  /* 0x00008000000079c5 */ /* 0x000fc40000010000 */
[----:B------:R-:W-:Y:S01]  /*9ed0*/  WARPGROUP.ARRIVE ;  /* 0x00000000000079c5 */ /* 0x000fe20000000000 */
[----:B------:R-:W1:Y:S01]  /*9ee0*/  MUFU.EX2 R16, R16 ;  /* 0x0000001000107308 */ /* 0x000e620000000800 */
[----:B--2---:R-:W-:-:S01]  /*9ef0*/  FADD.FTZ R3, R21, R6 ;  /* 0x0000000615037221 */ /* 0x004fc20000010000 */
[C---:B------:R-:W-:Y:S01]  /*9f00*/  FFMA.FTZ R88, R2.reuse, R88, -R189 ;  /* 0x0000005802587223 */ /* 0x040fe200000108bd */
[----:B------:R-:W-:-:S01]  /*9f10*/  FFMA.FTZ R90, R2, R90, -R101 ;  /* 0x0000005a025a7223 */ /* 0x000fc20000010865 */
[C---:B------:R-:W-:Y:S01]  /*9f20*/  FFMA.FTZ R94, R2.reuse, R94, -R101 ;  /* 0x0000005e025e7223 */ /* 0x040fe20000010865 */
[----:B------:R-:W-:Y:S01]  /*9f30*/  QGMMA.64x128x32.F32.E4M3.E4M3 R24, R176, gdesc[UR8], R24, gsb0 ;  /* 0x01e00008b0187df3 */ /* 0x000fe20008000818 */
[----:B------:R-:W-:Y:S01]  /*9f40*/  UIADD3 UR10, UR6, 0x300, URZ ;  /* 0x00000300060a7890 */ /* 0x000fe2000fffe03f */
[----:B0-----:R-:W-:Y:S01]  /*9f50*/  FADD.FTZ R165, R155, R158 ;  /* 0x0000009e9ba57221 */ /* 0x001fe20000010000 */
[----:B------:R-:W-:Y:S01]  /*9f60*/  UMOV UR11, 0xc0000010 ;  /* 0xc0000010000b7882 */ /* 0x000fe20000000000 */
[----:B------:R-:W0:Y:S01]  /*9f70*/  MUFU.EX2 R154, R154 ;  /* 0x0000009a009a7308 */ /* 0x000e220000000800 */
[----:B------:R-:W-:Y:S01]  /*9f80*/  UIADD3 UR6, UR6, 0x400, URZ ;  /* 0x0000040006067890 */ /* 0x000fe2000fffe03f */
[C---:B------:R-:W-:Y:S01]  /*9f90*/  FFMA.FTZ R89, R2.reuse, R89, -R189 ;  /* 0x0000005902597223 */ /* 0x040fe200000108bd */
[----:B------:R-:W-:-:S01]  /*9fa0*/  FFMA.FTZ R91, R2, R91, -R101 ;  /* 0x0000005b025b7223 */ /* 0x000fc20000010865 */
[C-C-:B------:R-:W-:Y:S01]  /*9fb0*/  FFMA.FTZ R92, R2.reuse, R92, -R189.reuse ;  /* 0x0000005c025c7223 */ /* 0x140fe200000108bd */
[----:B------:R-:W-:-:S01]  /*9fc0*/  FFMA.FTZ R93, R2, R93, -R189 ;  /* 0x0000005d025d7223 */ /* 0x000fc200000108bd */
[C---:B------:R-:W-:Y:S01]  /*9fd0*/  FFMA.FTZ R95, R2.reuse, R95, -R101 ;  /* 0x0000005f025f7223 */ /* 0x040fe20000010865 */
[----:B------:R-:W-:-:S01]  /*9fe0*/  FFMA.FTZ R96, R2, R96, -R189 ;  /* 0x0000006002607223 */ /* 0x000fc200000108bd */
[----:B------:R-:W2:Y:S01]  /*9ff0*/  MUFU.EX2 R23, R23 ;  /* 0x0000001700177308 */ /* 0x000ea20000000800 */
[----:B-1----:R-:W-:-:S01]  /*a000*/  FADD.FTZ R6, R16, R3 ;  /* 0x0000000310067221 */ /* 0x002fc20000010000 */
[C---:B------:R-:W-:Y:S01]  /*a010*/  FFMA.FTZ R98, R2.reuse, R98, -R101 ;  /* 0x0000006202627223 */ /* 0x040fe20000010865 */
[----:B------:R-:W-:-:S01]  /*a020*/  FFMA.FTZ R97, R2, R97, -R189 ;  /* 0x0000006102617223 */ /* 0x000fc200000108bd */
[C---:B------:R-:W-:Y:S01]  /*a030*/  FFMA.FTZ R99, R2.reuse, R99, -R101 ;  /* 0x0000006302637223 */ /* 0x040fe20000010865 */
[----:B------:R-:W-:-:S01]  /*a040*/  FFMA.FTZ R100, R2, R100, -R189 ;  /* 0x0000006402647223 */ /* 0x000fc200000108bd */
[C-C-:B------:R-:W-:Y:S01]  /*a050*/  FFMA.FTZ R102, R2.reuse, R102, -R101.reuse ;  /* 0x0000006602667223 */ /* 0x140fe20000010865 */
[----:B------:R-:W-:-:S01]  /*a060*/  FFMA.FTZ R101, R2, R103, -R101 ;  /* 0x0000006702657223 */ /* 0x000fc20000010865 */
        /* <DEDUP_REMOVED lines=75> */
[----:B------:R-:W-:Y:S01]  /*a520*/  QGMMA.64x128x32.F32.E4M3.E4M3 R24, R168, gdesc[UR4], R24, gsb0 ;  /* 0x01e00004a8187df3 */ /* 0x000fe20008000818 */
[----:B-1----:R-:W-:-:S05]  /*a530*/  FADD.FTZ R6, R132, R3 ;  /* 0x0000000384067221 */ /* 0x002fca0000010000 */
[----:B------:R-:W1:Y:S08]  /*a540*/  MUFU.EX2 R133, R133 ;  /* 0x0000008500857308 */ /* 0x000e700000000800 */
[----:B------:R-:W-:Y:S01]  /*a550*/  MUFU.EX2 R135, R135 ;  /* 0x0000008700877308 */ /* 0x000fe20000000800 */
[----:B0-----:R-:W-:-:S07]  /*a560*/  FADD.FTZ R158, R134, R165 ;  /* 0x000000a5869e7221 */ /* 0x001fce0000010000 */
        /* <DEDUP_REMOVED lines=11> */
[----:B------:R-:W0:Y:S08]  /*a620*/  MUFU.EX2 R111, R111 ;  /* 0x0000006f006f7308 */ /* 0x000e300000000800 */
[----:B------:R2:W-:Y:S01]  /*a630*/  MUFU.EX2 R160, R119 ;  /* 0x0000007700a07308 */ /* 0x0005e20000000800 */
[----:B-1----:R-:W-:-:S07]  /*a640*/  FADD.FTZ R3, R109, R6 ;  /* 0x000000066d037221 */ /* 0x002fce0000010000 */
[----:B------:R-:W1:Y:S01]  /*a650*/  MUFU.EX2 R112, R112 ;  /* 0x0000007000707308 */ /* 0x000e620000000800 */
[----:B--2---:R-:W-:-:S04]  /*a660*/  FADD.FTZ R119, R135, R158 ;  /* 0x0000009e87777221 */ /* 0x004fc80000010000 */
[----:B------:R-:W-:-:S03]  /*a670*/  FADD.FTZ R158, R106, R119 ;  /* 0x000000776a9e7221 */ /* 0x000fc60000010000 */
[----:B------:R-:W-:Y:S01]  /*a680*/  MUFU.EX2 R114, R114 ;  /* 0x0000007200727308 */ /* 0x000fe20000000800 */
[----:B------:R-:W-:-:S04]  /*a690*/  FADD.FTZ R119, R107, R158 ;  /* 0x0000009e6b777221 */ /* 0x000fc80000010000 */
[----:B------:R-:W-:-:S03]  /*a6a0*/  FADD.FTZ R158, R110, R119 ;  /* 0x000000776e9e7221 */ /* 0x000fc60000010000 */
[----:B------:R-:W2:Y:S01]  /*a6b0*/  MUFU.EX2 R113, R113 ;  /* 0x0000007100717308 */ /* 0x000ea20000000800 */
[----:B0-----:R-:W-:-:S01]  /*a6c0*/  FADD.FTZ R119, R111, R158 ;  /* 0x0000009e6f777221 */ /* 0x001fc20000010000 */
[----:B-1----:R-:W-:Y:S01]  /*a6d0*/  FADD.FTZ R6, R112, R3 ;  /* 0x0000000370067221 */ /* 0x002fe20000010000 */
[----:B------:R-:W-:-:S05]  /*a6e0*/  IMAD.U32 R158, RZ, RZ, UR54 ;  /* 0x00000036ff9e7e24 */ /* 0x000fca000f8e00ff */
[----:B------:R-:W-:Y:S08]  /*a6f0*/  MUFU.EX2 R115, R115 ;  /* 0x0000007300737308 */ /* 0x000ff00000000800 */
[----:B------:R-:W0:Y:S01]  /*a700*/  MUFU.EX2 R116, R116 ;  /* 0x0000007400747308 */ /* 0x000e220000000800 */
[----:B--2---:R-:W-:-:S07]  /*a710*/  FADD.FTZ R3, R113, R6 ;  /* 0x0000000671037221 */ /* 0x004fce0000010000 */
[----:B------:R-:W1:Y:S08]  /*a720*/  MUFU.EX2 R118, R118 ;  /* 0x0000007600767308 */ /* 0x000e700000000800 */
[----:B------:R-:W-:Y:S01]  /*a730*/  MUFU.EX2 R117, R117 ;  /* 0x0000007500757308 */ /* 0x000fe20000000800 */
[----:B0-----:R-:W-:-:S01]  /*a740*/  FADD.FTZ R6, R116, R3 ;  /* 0x0000000374067221 */ /* 0x001fc20000010000 */
[----:B------:R-:W-:-:S06]  /*a750*/  WARPGROUP.DEPBAR.LE gsb0, 0x0 ;  /* 0x00008000000079c5 */ /* 0x000fcc0000010000 */
[----:B------:R-:W-:Y:S08]  /*a760*/  MUFU.EX2 R88, R88 ;  /* 0x0000005800587308 */ /* 0x000ff00000000800 */
[----:B------:R-:W0:Y:S08]  /*a770*/  MUFU.EX2 R90, R90 ;  /* 0x0000005a005a7308 */ /* 0x000e300000000800 */
[----:B------:R2:W-:Y:S08]  /*a780*/  MUFU.EX2 R165, R94 ;  /* 0x0000005e00a57308 */ /* 0x0005f00000000800 */
[----:B------:R-:W-:Y:S01]  /*a790*/  MUFU.EX2 R89, R89 ;  /* 0x0000005900597308 */ /* 0x000fe20000000800 */
[----:B--2---:R-:W-:-:S04]  /*a7a0*/  FADD.FTZ R94, R114, R119 ;  /* 0x00000077725e7221 */ /* 0x004fc80000010000 */
[----:B------:R-:W-:Y:S01]  /*a7b0*/  FADD.FTZ R119, R115, R94 ;  /* 0x0000005e73777221 */ /* 0x000fe20000010000 */
[----:B------:R-:W-:Y:S02]  /*a7c0*/  @!P0 LEA R94, R158, UR39, 0x3 ;  /* 0x000000279e5e8c11 */ /* 0x000fe4000f8e18ff */
[----:B------:R-:W2:Y:S01]  /*a7d0*/  MUFU.EX2 R91, R91 ;  /* 0x0000005b005b7308 */ /* 0x000ea20000000800 */
[----:B-1----:R-:W-:-:S02]  /*a7e0*/  FADD.FTZ R119, R118, R119 ;  /* 0x0000007776777221 */ /* 0x002fc40000010000 */
[----:B------:R-:W-:Y:S02]  /*a7f0*/  @!P0 VIADD R3, R94, 0x29840 ;  /* 0x000298405e038836 */ /* 0x000fe40000000000 */
[----:B------:R-:W-:-:S03]  /*a800*/  FADD.FTZ R119, R160, R119 ;  /* 0x00000077a0777221 */ /* 0x000fc60000010000 */
[----:B------:R-:W-:Y:S01]  /*a810*/  MUFU.EX2 R92, R92 ;  /* 0x0000005c005c7308 */ /* 0x000fe20000000800 */
[----:B0-----:R-:W-:-:S01]  /*a820*/  FADD.FTZ R94, R90, R119 ;  /* 0x000000775a5e7221 */ /* 0x001fc20000010000 */
[----:B------:R-:W-:Y:S01]  /*a830*/  @!P0 PRMT R3, RZ, 0x654, R3 ;  /* 0x00000654ff038816 */ /* 0x000fe20000000003 */
[----:B------:R0:W-:Y:S06]  /*a840*/  BAR.ARV R19, 0x100 ;  /* 0x000400130000751d */ /* 0x0001ec0000002000 */
[----:B------:R-:W-:Y:S01]  /*a850*/  MUFU.EX2 R93, R93 ;  /* 0x0000005d005d7308 */ /* 0x000fe20000000800 */
[----:B--2---:R-:W-:-:S01]  /*a860*/  FADD.FTZ R94, R91, R94 ;  /* 0x0000005e5b5e7221 */ /* 0x004fc20000010000 */
[----:B------:R1:W-:Y:S03]  /*a870*/  @!P0 SYNCS.ARRIVE.TRANS64.RED.A1T0 RZ, [R3+URZ], RZ ;  /* 0x000000ff03ff89a7 */ /* 0x0003e6000810043f */
[----:B------:R-:W-:-:S03]  /*a880*/  FADD.FTZ R94, R165, R94 ;  /* 0x0000005ea55e7221 */ /* 0x000fc60000010000 */
[----:B------:R2:W3:Y:S08]  /*a890*/  MUFU.EX2 R162, R95 ;  /* 0x0000005f00a27308 */ /* 0x0004f00000000800 */
[----:B------:R-:W4:Y:S01]  /*a8a0*/  MUFU.EX2 R96, R96 ;  /* 0x0000006000607308 */ /* 0x000f220000000800 */
[----:B--2---:R-:W-:-:S04]  /*a8b0*/  FADD.FTZ R95, R117, R6 ;  /* 0x00000006755f7221 */ /* 0x004fc80000010000 */
[----:B------:R-:W-:-:S03]  /*a8c0*/  FADD.FTZ R6, R88, R95 ;  /* 0x0000005f58067221 */ /* 0x000fc60000010000 */
[----:B------:R-:W2:Y:S01]  /*a8d0*/  MUFU.EX2 R98, R98 ;  /* 0x0000006200627308 */ /* 0x000ea20000000800 */
[----:B------:R-:W-:-:S01]  /*a8e0*/  FADD.FTZ R95, R89, R6 ;  /* 0x00000006595f7221 */ /* 0x000fc20000010000 */
[----:B---3--:R-:W-:-:S03]  /*a8f0*/  FADD.FTZ R94, R162, R94 ;  /* 0x0000005ea25e7221 */ /* 0x008fc60000010000 */
[----:B------:R-:W-:-:S03]  /*a900*/  FADD.FTZ R6, R92, R95 ;  /* 0x0000005f5c067221 */ /* 0x000fc60000010000 */
[----:B------:R-:W3:Y:S01]  /*a910*/  MUFU.EX2 R97, R97 ;  /* 0x0000006100617308 */ /* 0x000ee20000000800 */
[----:B-1----:R-:W-:-:S04]  /*a920*/  FADD.FTZ R3, R93, R6 ;  /* 0x000000065d037221 */ /* 0x002fc80000010000 */
[----:B----4-:R-:W-:-:S03]  /*a930*/  FADD.FTZ R6, R96, R3 ;  /* 0x0000000360067221 */ /* 0x010fc60000010000 */
[----:B------:R-:W1:Y:S01]  /*a940*/  MUFU.EX2 R99, R99 ;  /* 0x0000006300637308 */ /* 0x000e620000000800 */
[----:B--2---:R-:W-:-:S07]  /*a950*/  FADD.FTZ R94, R98, R94 ;  /* 0x0000005e625e7221 */ /* 0x004fce0000010000 */
[----:B------:R-:W2:Y:S01]  /*a960*/  MUFU.EX2 R100, R100 ;  /* 0x0000006400647308 */ /* 0x000ea20000000800 */
[----:B---3--:R-:W-:-:S07]  /*a970*/  FADD.FTZ R3, R97, R6 ;  /* 0x0000000661037221 */ /* 0x008fce0000010000 */
[----:B------:R-:W3:Y:S01]  /*a980*/  MUFU.EX2 R103, R102 ;  /* 0x0000006600677308 */ /* 0x000ee20000000800 */
[----:B-1----:R-:W-:-:S07]  /*a990*/  FADD.FTZ R94, R99, R94 ;  /* 0x0000005e635e7221 */ /* 0x002fce0000010000 */
[----:B------:R-:W1:Y:S01]  /*a9a0*/  MUFU.EX2 R157, R157 ;  /* 0x0000009d009d7308 */ /* 0x000e620000000800 */
[----:B--2---:R-:W-:-:S07]  /*a9b0*/  FADD.FTZ R6, R100, R3 ;  /* 0x0000000364067221 */ /* 0x004fce0000010000 */
[----:B------:R-:W2:Y:S01]  /*a9c0*/  MUFU.EX2 R101, R101 ;  /* 0x0000006500657308 */ /* 0x000ea20000000800 */
[----:B---3--:R-:W-:-:S01]  /*a9d0*/  FADD.FTZ R94, R103, R94 ;  /* 0x0000005e675e7221 */ /* 0x008fc20000010000 */
[----:B-1----:R-:W-:-:S03]  /*a9e0*/  FADD.FTZ R6, R157, R6 ;  /* 0x000000069d067221 */ /* 0x002fc60000010000 */
[----:B--2---:R-:W-:Y:S01]  /*a9f0*/  FADD.FTZ R3, R101, R94 ;  /* 0x0000005e65037221 */ /* 0x004fe20000010000 */
[----:B0-----:R-:W-:Y:S06]  /*aa00*/  @!P1 BRA `(.L_x_1981) ;  /* 0x0000000000049947 */ /* 0x001fec0003800000 */
[----:B------:R-:W-:Y:S01]  /*aa10*/  BPT.TRAP 0x1 ;  /* 0x000000040000795c */ /* 0x000fe20000300000 */
.L_x_1981:
        /* <DEDUP_REMOVED lines=115> */
.L_x_1972:
[----:B------:R-:W-:Y:S06]  /*b150*/  BAR.ARV 0x8, 0x180 ;  /* 0x0206000000007b1d */ /* 0x000fec0000002000 */
[----:B------:R-:W-:Y:S05]  /*b160*/  @!P1 BRA `(.L_x_1983) ;  /* 0x0000000000049947 */ /* 0x000fea0003800000 */
[----:B------:R-:W-:Y:S01]  /*b170*/  BPT.TRAP 0x1 ;  /* 0x000000040000795c */ /* 0x000fe20000300000 */
.L_x_1983:
[----:B------:R-:W-:Y:S01]  /*b180*/  ULEA UR5, UR54, UR39, 0x3 ;  /* 0x0000002736057291 */ /* 0x000fe2000f8e183f */
[----:B------:R-:W-:-:S08]  /*b190*/  SHF.L.U32 R0, R0, 0x1f, RZ ;  /* 0x0000001f00007819 */ /* 0x000fd000000006ff */
[----:B------:R0:W1:Y:S01]  /*b1a0*/  SYNCS.PHASECHK.TRANS64.TRYWAIT P0, [UR5+0x29850], R0 ;  /* 0x02985000ff0075a7 */ /* 0x0000620008000145 */
[----:B------:R-:W-:Y:S05]  /*b1b0*/  @!P1 BRA `(.L_x_1984) ;  /* 0x0000000000049947 */ /* 0x000fea0003800000 */
[----:B------:R-:W-:Y:S01]  /*b1c0*/  BPT.TRAP 0x1 ;  /* 0x000000040000795c */ /* 0x000fe20000300000 */
.L_x_1984:
[----:B-1----:R-:W-:Y:S05]  /*b1d0*/  @P0 BRA `(.L_x_1985) ;  /* 0x0000000000080947 */ /* 0x002fea0003800000 */
[----:B------:R-:W1:Y:S02]  /*b1e0*/  SYNCS.PHASECHK.TRANS64.TRYWAIT P0, [UR5+0x29850], R0 ;  /* 0x02985000ff0075a7 */ /* 0x000e640008000145 */
[----:B-1----:R-:W-:Y:S05]  /*b1f0*/  @!P0 BRA `(.L_x_1986) ;  /* 0x0000006800088947 */ /* 0x002fea0003800000 */
.L_x_1985:
[----:B------:R-:W-:Y:S01]  /*b200*/  UIADD3 UR39, UR39, 0x400, URZ ;  /* 0x0000040027277890 */ /* 0x000fe2000fffe03f */
[----:B------:R-:W-:Y:S01]  /*b210*/  WARPGROUP.ARRIVE ;  /* 0x00000000000079c5 */ /* 0x000fe20000000000 */
[----:B------:R-:W-:Y:S01]  /*b220*/  UMOV UR55, 0xc0000010 ;  /* 0xc000001000377882 */ /* 0x000fe20000000000 */
[----:B------:R-:W-:Y:S01]  /*b230*/  UMOV UR7, 0xc0000010 ;  /* 0xc000001000077882 */ /* 0x000fe20000000000 */
[----:B------:R-:W-:Y:S01]  /*b240*/  USHF.R.U32.HI UR39, URZ, 0x4, UR39 ;  /* 0x000000043f277899 */ /* 0x000fe20008011627 */
[----:B------:R-:W2:Y:S03]  /*b250*/  LDC.64 R12, c[0x0][0x9a0] ;  /* 0x00026800ff0c7b82 */ /* 0x000ea60000000a00 */
[----:B------:R-:W-:-:S04]  /*b260*/  ULOP3.LUT UR39, UR39, 0x3fff, URZ, 0xc0, !UPT ;  /* 0x00003fff27277892 */ /* 0x000fc8000f8ec03f */
[----:B------:R-:W-:-:S04]  /*b270*/  ULOP3.LUT UR39, UR39, 0x10000, URZ, 0xfc, !UPT ;  /* 0x0001000027277892 */ /* 0x000fc8000f8efc3f */
[----:B------:R-:W-:-:S04]  /*b280*/  UIMAD UR54, UR54, 0x500, UR39 ;  /* 0x00000500363678a4 */ /* 0x000fc8000f8e0227 */
[----:B------:R-:W-:-:S05]  /*b290*/  UIADD3 UR4, UR54, 0x100, URZ ;  /* 0x0000010036047890 */ /* 0x000fca000fffe03f */
[----:B------:R-:W-:Y:S02]  /*b2a0*/  QGMMA.64x128x32.F32.E4M3.E4M3 R24, R184, gdesc[UR52], R24, gsb0 ;  /* 0x01e00034b8187df3 */ /* 0x000fe40008000818 */
[----:B------:R-:W-:Y:S01]  /*b2b0*/  UMOV UR6, UR4 ;  /* 0x0000000400067c82 */ /* 0x000fe20008000000 */
[----:B--2---:R-:W-:-:S04]  /*b2c0*/  ISETP.NE.U32.AND P0, PT, R12, RZ, PT ;  /* 0x000000ff0c00720c */ /* 0x004fc80003f05070 */
[----:B------:R-:W-:-:S13]  /*b2d0*/  ISETP.NE.AND.EX P0, PT, R13, RZ, PT, P0 ;  /* 0x000000ff0d00720c */ /* 0x000fda0003f05300 */
[----:B-1----:R-:W0:Y:S01]  /*b2e0*/  @P0 LDC.64 R4, c[0x0][0x9c8] ;  /* 0x00027200ff040b82 */ /* 0x002e220000000a00 */
[----:B------:R-:W-:-:S07]  /*b2f0*/  @P0 SHF.R.S32.HI R19, RZ, 0x1f, R17 ;  /* 0x0000001fff130819 */ /* 0x000fce0000011411 */
[----:B------:R-:W1:Y:S01]  /*b300*/  @P0 LDC.64 R14, c[0x0][0x9d0] ;  /* 0x00027400ff0e0b82 */ /* 0x000e620000000a00 */
[----:B------:R-:W-:Y:S01]  /*b310*/  UIADD3 UR4, UR54, 0x200, URZ ;  /* 0x0000020036047890 */ /* 0x000fe2000fffe03f */
        /* <DEDUP_REMOVED lines=15> */
[----:B------:R-:W-:Y:S01]  /*b410*/  UMOV UR6, UR4 ;  /* 0x0000000400067c82 */ /* 0x000fe20008000000 */
[----:B------:R-:W-:Y:S01]  /*b420*/  UMOV UR7, 0xc0000010 ;  /* 0xc000001000077882 */ /* 0x000fe20000000000 */
[----:B------:R-:W-:Y:S01]  /*b430*/  UIADD3 UR4, UR54, 0x300, URZ ;  /* 0x0000030036047890 */ /* 0x000fe2000fffe03f */
[----:B------:R-:W-:Y:S02]  /*b440*/  WARPGROUP.DEPBAR.LE gsb0, 0x0 ;  /* 0x00008000000079c5 */ /* 0x000fe40000010000 */
[----:B------:R-:W-:-:S06]  /*b450*/  WARPGROUP.ARRIVE ;  /* 0x00000000000079c5 */ /* 0x000fcc0000000000 */
[----:B------:R-:W-:Y:S01]  /*b460*/  QGMMA.64x128x32.F32.E4M3.E4M3 R24, R176, gdesc[UR4], R24, gsb0 ;  /* 0x01e00004b0187df3 */ /* 0x000fe20008000818 */
[----:B------:R-:W-:Y:S01]  /*b470*/  UMOV UR6, UR4 ;  /* 0x0000000400067c82 */ /* 0x000fe20008000000 */
[----:B------:R-:W-:Y:S01]  /*b480*/  UMOV UR7, 0xc0000010 ;  /* 0xc000001000077882 */ /* 0x000fe20000000000 */
[----:B------:R-:W-:Y:S01]  /*b490*/  UIADD3 UR54, UR54, 0x400, URZ ;  /* 0x0000040036367890 */ /* 0x000fe2000fffe03f */
[----:B------:R-:W1:Y:S01]  /*b4a0*/  SHFL.BFLY PT, R5, R6, 0x2, 0x1f ;  /* 0x0c401f0006057f89 */ /* 0x000e6200000e0000 */
[----:B------:R-:W-:-:S03]  /*b4b0*/  UMOV UR55, 0xc0000010 ;  /* 0xc000001000377882 */ /* 0x000fc60000000000 */
[----:B------:R-:W3:Y:S01]  /*b4c0*/  SHFL.BFLY PT, R8, R3, 0x2, 0x1f ;  /* 0x0c401f0003087f89 */ /* 0x000ee200000e0000 */
[----:B------:R-:W-:Y:S02]  /*b4d0*/  WARPGROUP.DEPBAR.LE gsb0, 0x0 ;  /* 0x00008000000079c5 */ /* 0x000fe40000010000 */
[----:B------:R-:W-:-:S06]  /*b4e0*/  WARPGROUP.ARRIVE ;  /* 0x00000000000079c5 */ /* 0x000fcc0000000000 */
[----:B------:R-:W-:Y:S01]  /*b4f0*/  QGMMA.64x128x32.F32.E4M3.E4M3 R24, R172, gdesc[UR4], R24, gsb0 ;  /* 0x01e00004ac187df3 */ /* 0x000fe20008000818 */
[----:B-1----:R-:W-:Y:S01]  /*b500*/  FADD.FTZ R5, R5, R6 ;  /* 0x0000000605057221 */ /* 0x002fe20000010000 */
[----:B---3--:R-:W-:-:S04]  /*b510*/  FADD.FTZ R8, R8, R3 ;  /* 0x0000000308087221 */ /* 0x008fc80000010000 */
[----:B------:R-:W1:Y:S04]  /*b520*/  SHFL.BFLY PT, R0, R5, 0x1, 0x1f ;  /* 0x0c201f0005007f89 */ /* 0x000e6800000e0000 */
[----:B------:R-:W0:Y:S01]  /*b530*/  SHFL.BFLY PT, R7, R8, 0x1, 0x1f ;  /* 0x0c201f0008077f89 */ /* 0x000e2200000e0000 */
[----:B-1----:R-:W-:Y:S01]  /*b540*/  FADD.FTZ R10, R5, R0 ;  /* 0x00000000050a7221 */ /* 0x002fe20000010000 */
[----:B0-----:R-:W-:-:S04]  /*b550*/  FADD.FTZ R12, R8, R7 ;  /* 0x00000007080c7221 */ /* 0x001fc80000010000 */
[C---:B------:R-:W-:Y:S01]  /*b560*/  FSETP.NE.FTZ.AND P0, PT, R10.reuse, RZ, PT ;  /* 0x000000ff0a00720b */ /* 0x040fe20003f15000 */
[----:B------:R-:W-:Y:S01]  /*b570*/  FMUL.FTZ R14, R10, 0.00390625 ;  /* 0x3b8000000a0e7820 */ /* 0x000fe20000410000 */
[----:B------:R-:W-:Y:S01]  /*b580*/  FMUL.FTZ R15, R12, 0.00390625 ;  /* 0x3b8000000c0f7820 */ /* 0x000fe20000410000 */
[----:B------:R-:W-:-:S03]  /*b590*/  IMAD.MOV.U32 R7, RZ, RZ, RZ ;  /* 0x000000ffff077224 */ /* 0x000fc600078e00ff */
        /* <DEDUP_REMOVED lines=24> */
.L_x_1987:
        /* <DEDUP_REMOVED lines=68> */
.L_x_1954:
[----:B------:R-:W-:Y:S05]  /*bb60*/  @P0 BRA `(.L_x_1988) ;  /* 0x0000002000540947 */ /* 0x000fea0003800000 */
[----:B0-----:R-:W0:Y:S01]  /*bb70*/  S2R R6, SR_TID.X ;  /* 0x0000000000067919 */ /* 0x001e220000002100 */
        /* <DEDUP_REMOVED lines=13> */
[----:B------:R-:W-:Y:S01]  /*bc50*/  SEL R94, R60, R61, P0 ;  /* 0x0000003d3c5e7207 */ /* 0x000fe20000000000 */
[----:B0-----:R-:W-:Y:S01]  /*bc60*/  VIADD R4, R6, 0xffffff80 ;  /* 0xffffff8006047836 */ /* 0x001fe20000000000 */
[----:B------:R-:W-:Y:S02]  /*bc70*/  SEL R103, R61, R60, P0 ;  /* 0x0000003c3d677207 */ /* 0x000fe40000000000 */
[----:B------:R-:W-:Y:S02]  /*bc80*/  SEL R98, R52, R53, P0 ;  /* 0x0000003534627207 */ /* 0x000fe40000000000 */
[----:B------:R-:W-:Y:S02]  /*bc90*/  SHF.R.S32.HI R7, RZ, 0x1f, R4 ;  /* 0x0000001fff077819 */ /* 0x000fe40000011404 */
[----:B------:R-:W-:Y:S02]  /*bca0*/  SEL R105, R53, R52, P0 ;  /* 0x0000003435697207 */ /* 0x000fe40000000000 */
[----:B------:R-:W-:-:S02]  /*bcb0*/  LEA.HI R2, R7, R4, RZ, 0x7 ;  /* 0x0000000407027211 */ /* 0x000fc400078f38ff */
[----:B------:R-:W-:Y:S02]  /*bcc0*/  SEL R60, R38, R39, P0 ;  /* 0x00000027263c7207 */ /* 0x000fe40000000000 */
[----:B------:R-:W-:Y:S02]  /*bcd0*/  LOP3.LUT R9, R2, 0xffffff80, RZ, 0xc0, !PT ;  /* 0xffffff8002097812 */ /* 0x000fe400078ec0ff */
[----:B------:R-:W-:Y:S02]  /*bce0*/  SEL R91, R39, R38, P0 ;  /* 0x00000026275b7207 */ /* 0x000fe40000000000 */
[----:B------:R-:W-:Y:S02]  /*bcf0*/  SEL R38, R66, R67, P0 ;  /* 0x0000004342267207 */ /* 0x000fe40000000000 */
[----:B------:R-:W-:Y:S01]  /*bd00*/  SEL R53, R67, R66, P0 ;  /* 0x0000004243357207 */ /* 0x000fe20000000000 */
[----:B------:R-:W-:Y:S01]  /*bd10*/  IMAD.IADD R66, R4, 0x1, -R9 ;  /* 0x0000000104427824 */ /* 0x000fe200078e0a09 */
[----:B------:R-:W-:-:S02]  /*bd20*/  SEL R20, R44, R45, P0 ;  /* 0x0000002d2c147207 */ /* 0x000fc40000000000 */
[----:B------:R-:W-:Y:S02]  /*bd30*/  SEL R21, R45, R44, P0 ;  /* 0x0000002c2d157207 */ /* 0x000fe40000000000 */
[----:B------:R-:W-:Y:S02]  /*bd40*/  SHF.R.S32.HI R13, RZ, 0x1f, R66 ;  /* 0x0000001fff0d7819 */ /* 0x000fe40000011442 */
[----:B------:R-:W-:Y:S02]  /*bd50*/  SEL R88, R80, R81, P0 ;  /* 0x0000005150587207 */ /* 0x000fe40000000000 */
[----:B------:R-:W-:Y:S02]  /*bd60*/  SEL R95, R81, R80, P0 ;  /* 0x00000050515f7207 */ /* 0x000fe40000000000 */
[----:B------:R-:W-:Y:S02]  /*bd70*/  SEL R44, R26, R27, P0 ;  /* 0x0000001b1a2c7207 */ /* 0x000fe40000000000 */
[----:B------:R-:W-:-:S02]  /*bd80*/  SEL R81, R27, R26, P0 ;  /* 0x0000001a1b517207 */ /* 0x000fc40000000000 */
[----:B------:R-:W-:Y:S02]  /*bd90*/  LEA.HI R26, R13, R66, RZ, 0x2 ;  /* 0x000000420d1a7211 */ /* 0x000fe400078f10ff */
[----:B------:R-:W-:Y:S02]  /*bda0*/  LEA.HI R15, R7, R4, RZ, 0x2 ;  /* 0x00000004070f7211 */ /* 0x000fe400078f10ff */
[--C-:B------:R-:W-:Y:S02]  /*bdb0*/  SHF.R.S32.HI R10, RZ, 0x2, R26.reuse ;  /* 0x00000002ff0a7819 */ /* 0x100fe4000001141a */
[----:B------:R-:W-:Y:S02]  /*bdc0*/  SHF.R.S32.HI R7, RZ, 0x1f, R26 ;  /* 0x0000001fff077819 */ /* 0x000fe4000001141a */
[----:B------:R-:W-:Y:S02]  /*bdd0*/  LOP3.LUT R27, R15, 0xfffffffc, RZ, 0xc0, !PT ;  /* 0xfffffffc0f1b7812 */ /* 0x000fe400078ec0ff */
[----:B------:R-:W-:-:S02]  /*bde0*/  SHF.R.S32.HI R9, RZ, 0x7, R2 ;  /* 0x00000007ff097819 */ /* 0x000fc40000011402 */
[----:B------:R-:W-:Y:S01]  /*bdf0*/  LEA.HI R15, R7, R10, RZ, 0x3 ;  /* 0x0000000a070f7211 */ /* 0x000fe200078f18ff */
[----:B------:R-:W-:Y:S01]  /*be00*/  IMAD.IADD R27, R4, 0x1, -R27 ;  /* 0x00000001041b7824 */ /* 0x000fe200078e0a1b */
[----:B------:R-:W-:Y:S02]  /*be10*/  SEL R22, R82, R83, P0 ;  /* 0x0000005352167207 */ /* 0x000fe40000000000 */
[----:B------:R-:W-:Y:S02]  /*be20*/  SEL R39, R83, R82, P0 ;  /* 0x0000005253277207 */ /* 0x000fe40000000000 */
[----:B------:R-:W-:Y:S01]  /*be30*/  LEA.HI R2, R2, R9, RZ, 0x1 ;  /* 0x0000000902027211 */ /* 0x000fe200078f08ff */
[----:B------:R-:W0:Y:S01]  /*be40*/  LDC R82, c[0x0][0xbe8] ;  /* 0x0002fa00ff527b82 */ /* 0x000e220000000800 */
[----:B------:R-:W-:Y:S02]  /*be50*/  LOP3.LUT R15, R15, 0xfffffff8, RZ, 0xc0, !PT ;  /* 0xfffffff80f0f7812 */ /* 0x000fe400078ec0ff */
[----:B------:R-:W-:-:S02]  /*be60*/  SHF.R.S32.HI R7, RZ, 0x1f, R17 ;  /* 0x0000001fff077819 */ /* 0x000fc40000011411 */
[----:B------:R-:W-:Y:S01]  /*be70*/  LOP3.LUT R2, R2, 0x3fffffe, RZ, 0xc0, !PT ;  /* 0x03fffffe02027812 */ /* 0x000fe200078ec0ff */
[----:B------:R-:W-:Y:S01]  /*be80*/  IMAD.IADD R4, R10, 0x1, -R15 ;  /* 0x000000010a047824 */ /* 0x000fe200078e0a0f */
[----:B------:R-:W-:Y:S01]  /*be90*/  SEL R92, R64, R65, P0 ;  /* 0x00000041405c7207 */ /* 0x000fe20000000000 */
[----:B------:R-:W-:Y:S01]  /*bea0*/  IMAD R10, R7, UR4, RZ ;  /* 0x00000004070a7c24 */ /* 0x000fe2000f8e02ff */
[----:B------:R-:W-:Y:S01]  /*beb0*/  SEL R101, R65, R64, P0 ;  /* 0x0000004041657207 */ /* 0x000fe20000000000 */
[----:B------:R-:W-:Y:S01]  /*bec0*/  IMAD.IADD R2, R9, 0x1, -R2 ;  /* 0x0000000109027824 */ /* 0x000fe200078e0a02 */
[----:B------:R-:W-:Y:S01]  /*bed0*/  LEA.HI R13, R13, R66, RZ, 0x5 ;  /* 0x000000420d0d7211 */ /* 0x000fe200078f28ff */
[----:B------:R-:W-:Y:S01]  /*bee0*/  IMAD R9, R17, UR5, R10 ;  /* 0x0000000511097c24 */ /* 0x000fe2000f8e020a */
[----:B------:R-:W-:Y:S01]  /*bef0*/  SEL R64, R72, R73, P0 ;  /* 0x0000004948407207 */ /* 0x000fe20000000000 */
[----:B------:R-:W-:Y:S01]  /*bf00*/  IMAD R10, R7, UR6, RZ ;  /* 0x00000006070a7c24 */ /* 0x000fe2000f8e02ff */
[----:B------:R-:W-:-:S02]  /*bf10*/  SEL R65, R73, R72, P0 ;  /* 0x0000004849417207 */ /* 0x000fc40000000000 */
[----:B------:R-:W-:Y:S01]  /*bf20*/  SEL R72, R84, R85, P0 ;  /* 0x0000005554487207 */ /* 0x000fe20000000000 */
[----:B------:R-:W-:Y:S01]  /*bf30*/  IMAD R15, R17, UR7, R10 ;  /* 0x00000007110f7c24 */ /* 0x000fe2000f8e020a */
[----:B------:R-:W-:Y:S02]  /*bf40*/  SEL R97, R85, R84, P0 ;  /* 0x0000005455617207 */ /* 0x000fe40000000000 */
[----:B------:R-:W-:Y:S01]  /*bf50*/  SEL R16, R42, R43, P0 ;  /* 0x0000002b2a107207 */ /* 0x000fe20000000000 */
[----:B------:R-:W1:Y:S01]  /*bf60*/  LDC R84, c[0x0][0xc50] ;  /* 0x00031400ff547b82 */ /* 0x000e620000000800 */
[----:B------:R-:W-:Y:S02]  /*bf70*/  SEL R85, R43, R42, P0 ;  /* 0x0000002a2b557207 */ /* 0x000fe40000000000 */
[----:B------:R-:W-:Y:S02]  /*bf80*/  SEL R6, R74, R75, P0 ;  /* 0x0000004b4a067207 */ /* 0x000fe40000000000 */
[----:B------:R-:W-:-:S02]  /*bf90*/  SEL R43, R75, R74, P0 ;  /* 0x0000004a4b2b7207 */ /* 0x000fc40000000000 */
[----:B------:R-:W-:Y:S01]  /*bfa0*/  SHF.R.S32.HI R13, RZ, 0x5, R13 ;  /* 0x00000005ff0d7819 */ /* 0x000fe2000001140d */
[----:B------:R-:W3:Y:S01]  /*bfb0*/  S2R R75, SR_CTAID.X ;  /* 0x00000000004b7919 */ /* 0x000ee20000002500 */
[----:B------:R-:W-:Y:S02]  /*bfc0*/  SEL R14, R34, R35, P0 ;  /* 0x00000023220e7207 */ /* 0x000fe40000000000 */
[----:B------:R-:W-:Y:S01]  /*bfd0*/  SEL R90, R76, R77, P0 ;  /* 0x0000004d4c5a7207 */ /* 0x000fe20000000000 */
[----:B------:R-:W-:Y:S01]  /*bfe0*/  IMAD R7, R13, 0x10, R4 ;  /* 0x000000100d077824 */ /* 0x000fe200078e0204 */
[----:B------:R-:W-:Y:S02]  /*bff0*/  SEL R99, R77, R76, P0 ;  /* 0x0000004c4d637207 */ /* 0x000fe40000000000 */
[----:B------:R-:W-:Y:S01]  /*c000*/  SEL R76, R30, R31, P0 ;  /* 0x0000001f1e4c7207 */ /* 0x000fe20000000000 */
[----:B------:R-:W-:Y:S01]  /*c010*/  IMAD R2, R2, 0x40, R7 ;  /* 0x0000004002027824 */ /* 0x000fe200078e0207 */
[----:B------:R-:W-:-:S02]  /*c020*/  SEL R93, R31, R30, P0 ;  /* 0x0000001e1f5d7207 */ /* 0x000fc40000000000 */
[----:B------:R-:W-:Y:S02]  /*c030*/  SEL R12, R50, R51, P0 ;  /* 0x00000033320c7207 */ /* 0x000fe40000000000 */
[----:B------:R-:W-:Y:S02]  /*c040*/  SEL R31, R51, R50, P0 ;  /* 0x00000032331f7207 */ /* 0x000fe40000000000 */
[----:B------:R-:W-:Y:S02]  /*c050*/  SEL R10, R86, R87, P0 ;  /* 0x00000057560a7207 */ /* 0x000fe40000000000 */
[----:B------:R-:W-:Y:S02]  /*c060*/  SEL R13, R87, R86, P0 ;  /* 0x00000056570d7207 */ /* 0x000fe40000000000 */
[----:B------:R-:W-:Y:S01]  /*c070*/  SEL R8, R24, R25, P0 ;  /* 0x0000001918087207 */ /* 0x000fe20000000000 */
[----:B------:R-:W4:Y:S01]  /*c080*/  LDC.64 R86, c[0x0][0xbd8] ;  /* 0x0002f600ff567b82 */ /* 0x000f220000000a00 */
[----:B------:R-:W-:-:S02]  /*c090*/  SEL R11, R25, R24, P0 ;  /* 0x00000018190b7207 */ /* 0x000fc40000000000 */
[----:B------:R-:W-:Y:S01]  /*c0a0*/  SEL R89, R35, R34, P0 ;  /* 0x0000002223597207 */ /* 0x000fe20000000000 */
[----:B------:R-:W-:Y:S01]  /*c0b0*/  IMAD.WIDE.U32 R34, R17, UR4, RZ ;  /* 0x0000000411227c25 */ /* 0x000fe2000f8e00ff */
[----:B------:R-:W-:Y:S02]  /*c0c0*/  SEL R102, R28, R29, P0 ;  /* 0x0000001d1c667207 */ /* 0x000fe40000000000 */
[----:B------:R-:W-:Y:S01]  /*c0d0*/  SEL R109, R29, R28, P0 ;  /* 0x0000001c1d6d7207 */ /* 0x000fe20000000000 */
[----:B------:R-:W-:Y:S01]  /*c0e0*/  IMAD.IADD R35, R35, 0x1, R9 ;  /* 0x0000000123237824 */ /* 0x000fe200078e0209 */
[----:B------:R-:W-:Y:S01]  /*c0f0*/  SEL R18, R32, R33, P0 ;  /* 0x0000002120127207 */ /* 0x000fe20000000000 */
[----:B------:R-:W1:Y:S01]  /*c100*/  S2UR UR4, SR_CTAID.Y ;  /* 0x00000000000479c3 */ /* 0x000e620000002600 */
[----:B------:R-:W-:Y:S02]  /*c110*/  SEL R19, R33, R32, P0 ;  /* 0x0000002021137207 */ /* 0x000fe40000000000 */
[----:B------:R-:W-:-:S02]  /*c120*/  LEA.HI R4, R27, R27, RZ, 0x1 ;  /* 0x0000001b1b047211 */ /* 0x000fc400078f08ff */
[----:B------:R-:W-:Y:S02]  /*c130*/  SEL R24, R40, R41, P0 ;  /* 0x0000002928187207 */ /* 0x000fe40000000000 */
[----:B------:R-:W-:Y:S01]  /*c140*/  SEL R25, R41, R40, P0 ;  /* 0x0000002829197207 */ /* 0x000fe20000000000 */
[----:B------:R-:W-:Y:S01]  /*c150*/  IMAD.WIDE.U32 R40, R17, UR6, RZ ;  /* 0x0000000611287c25 */ /* 0x000fe2000f8e00ff */
[----:B------:R-:W-:Y:S01]  /*c160*/  SEL R52, R54, R55, P0 ;  /* 0x0000003736347207 */ /* 0x000fe20000000000 */
[----:B------:R-:W-:Y:S01]  /*c170*/  ULDC.64 UR6, c[0x0][0xb48] ;  /* 0x0002d20000067ab9 */ /* 0x000fe20000000a00 */
[----:B------:R-:W-:Y:S01]  /*c180*/  SEL R77, R55, R54, P0 ;  /* 0x00000036374d7207 */ /* 0x000fe20000000000 */
[----:B------:R-:W-:Y:S01]  /*c190*/  IMAD.IADD R41, R41, 0x1, R15 ;  /* 0x0000000129297824 */ /* 0x000fe200078e020f */
[----:B------:R-:W-:Y:S02]  /*c1a0*/  SEL R100, R36, R37, P0 ;  /* 0x0000002524647207 */ /* 0x000fe40000000000 */
[----:B------:R-:W-:-:S02]  /*c1b0*/  SEL R107, R37, R36, P0 ;  /* 0x00000024256b7207 */ /* 0x000fc40000000000 */
[----:B0-----:R-:W-:Y:S02]  /*c1c0*/  ISETP.NE.AND P2, PT, R82, 0x1, PT ;  /* 0x000000015200780c */ /* 0x001fe40003f45270 */
[----:B------:R-:W-:Y:S02]  /*c1d0*/  LOP3.LUT R4, R4, 0x1ffffffe, RZ, 0xc0, !PT ;  /* 0x1ffffffe04047812 */ /* 0x000fe400078ec0ff */
[----:B------:R-:W-:Y:S02]  /*c1e0*/  SEL R32, R56, R57, P0 ;  /* 0x0000003938207207 */ /* 0x000fe40000000000 */
[----:B------:R-:W-:Y:S01]  /*c1f0*/  SEL R33, R57, R56, P0 ;  /* 0x0000003839217207 */ /* 0x000fe20000000000 */
[----:B------:R-:W-:Y:S01]  /*c200*/  IMAD.IADD R27, R27, 0x1, -R4 ;  /* 0x000000011b1b7824 */ /* 0x000fe200078e0a04 */
[----:B------:R-:W-:Y:S02]  /*c210*/  SEL R42, R62, R63, P0 ;  /* 0x0000003f3e2a7207 */ /* 0x000fe40000000000 */
[----:B------:R-:W-:Y:S01]  /*c220*/  SEL R55, R63, R62, P0 ;  /* 0x0000003e3f377207 */ /* 0x000fe20000000000 */
[----:B------:R-:W-:Y:S01]  /*c230*/  IMAD R4, R27, 0x8, R2 ;  /* 0x000000081b047824 */ /* 0x000fe200078e0202 */
[----:B------:R-:W-:-:S02]  /*c240*/  SEL R23, R49, R48, P0 ;  /* 0x0000003031177207 */ /* 0x000fc40000000000 */
[----:B------:R-:W-:Y:S02]  /*c250*/  SEL R96, R48, R49, P0 ;  /* 0x0000003130607207 */ /* 0x000fe40000000000 */
[----:B------:R-:W-:Y:S02]  /*c260*/  SEL R56, R68, R69, P0 ;  /* 0x0000004544387207 */ /* 0x000fe40000000000 */
[----:B------:R-:W-:Y:S01]  /*c270*/  SEL R57, R69, R68, P0 ;  /* 0x0000004445397207 */ /* 0x000fe20000000000 */
[C---:B---3--:R-:W-:Y:S01]  /*c280*/  IMAD R68, R75.reuse, 0x80, R2 ;  /* 0x000000804b447824 */ /* 0x048fe200078e0202 */
[----:B------:R-:W-:Y:S01]  /*c290*/  SEL R28, R46, R47, P0 ;  /* 0x0000002f2e1c7207 */ /* 0x000fe20000000000 */
[----:B------:R-:W-:Y:S01]  /*c2a0*/  IMAD R75, R75, 0x80, R4 ;  /* 0x000000804b4b7824 */ /* 0x000fe200078e0204 */
[----:B------:R-:W-:Y:S02]  /*c2b0*/  SEL R48, R58, R59, P0 ;  /* 0x0000003b3a307207 */ /* 0x000fe40000000000 */
[----:B------:R-:W-:-:S02]  /*c2c0*/  LOP3.LUT R7, R26, 0x7ffffffc, RZ, 0xc0, !PT ;  /* 0x7ffffffc1a077812 */ /* 0x000fc400078ec0ff */
[----:B------:R-:W-:Y:S02]  /*c2d0*/  SEL R69, R47, R46, P0 ;  /* 0x0000002e2f457207 */ /* 0x000fe40000000000 */
[----:B------:R-:W-:Y:S02]  /*c2e0*/  SEL R59, R59, R58, P0 ;  /* 0x0000003a3b3b7207 */ /* 0x000fe40000000000 */
[----:B------:R-:W-:Y:S02]  /*c2f0*/  SEL R36, R70, R71, P0 ;  /* 0x0000004746247207 */ /* 0x000fe40000000000 */
[----:B------:R-:W-:Y:S02]  /*c300*/  SEL R49, R71, R70, P0 ;  /* 0x0000004647317207 */ /* 0x000fe40000000000 */
[----:B------:R-:W-:Y:S02]  /*c310*/  SEL R30, R78, R79, P0 ;  /* 0x0000004f4e1e7207 */ /* 0x000fe40000000000 */
[C---:B------:R-:W-:Y:S01]  /*c320*/  LOP3.LUT P1, RZ, R66.reuse, 0x3, RZ, 0xc0, !PT ;  /* 0x0000000342ff7812 */ /* 0x040fe2000782c0ff */
[----:B------:R-:W-:Y:S01]  /*c330*/  IMAD.IADD R66, R66, 0x1, -R7 ;  /* 0x0000000142427824 */ /* 0x000fe200078e0a07 */
[----:B------:R-:W-:Y:S01]  /*c340*/  SEL R37, R79, R78, P0 ;  /* 0x0000004e4f257207 */ /* 0x000fe20000000000 */
[----:B--2---:R0:W-:Y:S04]  /*c350*/  SHFL.IDX PT, R50, R14, R5, 0x1c1f ;  /* 0x001c1f050e327589 */ /* 0x0041e800000e0000 */
[----:B------:R-:W-:Y:S04]  /*c360*/  SHFL.IDX PT, R10, R10, R5, 0x1c1f ;  /* 0x001c1f050a0a7589 */ /* 0x000fe800000e0000 */
[----:B------:R-:W-:Y:S01]  /*c370*/  SHFL.IDX PT, R8, R8, R5, 0x1c1f ;  /* 0x001c1f0508087589 */ /* 0x000fe200000e0000 */
[----:B0-----:R-:W-:-:S03]  /*c380*/  LOP3.LUT R14, R5, 0x2, RZ, 0x3c, !PT ;  /* 0x00000002050e7812 */ /* 0x001fc600078e3cff */
        /* <DEDUP_REMOVED lines=8> */
[----:B0-----:R-:W-:-:S03]  /*c410*/  SEL R7, R10, R13, P0 ;  /* 0x0000000d0a077207 */ /* 0x001fc60000000000 */
[----:B------:R-:W-:Y:S04]  /*c420*/  SHFL.IDX PT, R15, R100, R5, 0x1c1f ;  /* 0x001c1f05640f7589 */ /* 0x000fe800000e0000 */
[----:B------:R-:W-:Y:S04]  /*c430*/  SHFL.IDX PT, R16, R107, R14, 0x1c1f ;  /* 0x001c1f0e6b107589 */ /* 0x000fe800000e0000 */
[----:B------:R-:W-:Y:S04]  /*c440*/  SHFL.IDX PT, R24, R24, R5, 0x1c1f ;  /* 0x001c1f0518187589 */ /* 0x000fe800000e0000 */
[----:B------:R-:W-:Y:S04]  /*c450*/  SHFL.IDX PT, R32, R32, R5, 0x1c1f ;  /* 0x001c1f0520207589 */ /* 0x000fe800000e0000 */
[----:B------:R-:W-:Y:S04]  /*c460*/  SHFL.IDX PT, R25, R25, R14, 0x1c1f ;  /* 0x001c1f0e19197589 */ /* 0x000fe800000e0000 */
[----:B------:R-:W0:Y:S04]  /*c470*/  SHFL.IDX PT, R33, R33, R14, 0x1c1f ;  /* 0x001c1f0e21217589 */ /* 0x000e2800000e0000 */
[----:B------:R-:W-:Y:S04]  /*c480*/  SHFL.IDX PT, R26, R96, R5, 0x1c1f ;  /* 0x001c1f05601a7589 */ /* 0x000fe800000e0000 */
[----:B------:R-:W2:Y:S04]  /*c490*/  SHFL.IDX PT, R23, R23, R14, 0x1c1f ;  /* 0x001c1f0e17177589 */ /* 0x000ea800000e0000 */
[----:B------:R-:W-:Y:S04]  /*c4a0*/  SHFL.IDX PT, R20, R20, R5, 0x1c1f ;  /* 0x001c1f0514147589 */ /* 0x000fe800000e0000 */
[----:B------:R-:W-:Y:S04]  /*c4b0*/  SHFL.IDX PT, R29, R94, R5, 0x1c1f ;  /* 0x001c1f055e1d7589 */ /* 0x000fe800000e0000 */
[----:B------:R-:W-:Y:S04]  /*c4c0*/  SHFL.IDX PT, R58, R28, R5, 0x1c1f ;  /* 0x001c1f051c3a7589 */ /* 0x000fe800000e0000 */
[----:B------:R-:W3:Y:S04]  /*c4d0*/  SHFL.IDX PT, R21, R21, R14, 0x1c1f ;  /* 0x001c1f0e15157589 */ /* 0x000ee800000e0000 */
[----:B------:R-:W5:Y:S04]  /*c4e0*/  SHFL.IDX PT, R46, R103, R14, 0x1c1f ;  /* 0x001c1f0e672e7589 */ /* 0x000f6800000e0000 */
[----:B------:R-:W-:Y:S04]  /*c4f0*/  SHFL.IDX PT, R27, R98, R5, 0x1c1f ;  /* 0x001c1f05621b7589 */ /* 0x000fe800000e0000 */
[----:B------:R-:W-:Y:S04]  /*c500*/  SHFL.IDX PT, R56, R56, R5, 0x1c1f ;  /* 0x001c1f0538387589 */ /* 0x000fe800000e0000 */
[----:B------:R1:W-:Y:S04]  /*c510*/  SHFL.IDX PT, R45, R76, R5, 0x1c1f ;  /* 0x001c1f054c2d7589 */ /* 0x0003e800000e0000 */
[----:B------:R-:W5:Y:S04]  /*c520*/  SHFL.IDX PT, R28, R105, R14, 0x1c1f ;  /* 0x001c1f0e691c7589 */ /* 0x000f6800000e0000 */
[----:B------:R-:W-:Y:S01]  /*c530*/  SHFL.IDX PT, R57, R57, R14, 0x1c1f ;  /* 0x001c1f0e39397589 */ /* 0x000fe200000e0000 */
[----:B-1----:R-:W1:Y:S03]  /*c540*/  @P2 LDC R76, c[0x0][0xbec] ;  /* 0x0002fb00ff4c2b82 */ /* 0x002e660000000800 */
[----:B------:R-:W-:Y:S04]  /*c550*/  SHFL.IDX PT, R51, R60, R5, 0x1c1f ;  /* 0x001c1f053c337589 */ /* 0x000fe800000e0000 */
[----:B------:R-:W-:Y:S04]  /*c560*/  SHFL.IDX PT, R47, R92, R5, 0x1c1f ;  /* 0x001c1f055c2f7589 */ /* 0x000fe800000e0000 */
[----:B------:R-:W5:Y:S04]  /*c570*/  SHFL.IDX PT, R60, R101, R14, 0x1c1f ;  /* 0x001c1f0e653c7589 */ /* 0x000f6800000e0000 */
[----:B------:R-:W-:Y:S04]  /*c580*/  SHFL.IDX PT, R64, R64, R5, 0x1c1f ;  /* 0x001c1f0540407589 */ /* 0x000fe800000e0000 */
[----:B------:R-:W1:Y:S04]  /*c590*/  SHFL.IDX PT, R65, R65, R14, 0x1c1f ;  /* 0x001c1f0e41417589 */ /* 0x000e6800000e0000 */
[----:B------:R4:W-:Y:S04]  /*c5a0*/  SHFL.IDX PT, R71, R85, R14, 0x1c1f ;  /* 0x001c1f0e55477589 */ /* 0x0009e800000e0000 */
[----:B------:R-:W-:Y:S04]  /*c5b0*/  SHFL.IDX PT, R73, R88, R5, 0x1c1f ;  /* 0x001c1f0558497589 */ /* 0x000fe800000e0000 */
[----:B------:R0:W-:Y:S01]  /*c5c0*/  SHFL.IDX PT, R83, R89, R14, 0x1c1f ;  /* 0x001c1f0e59537589 */ /* 0x0001e200000e0000 */
[----:B----4-:R-:W4:Y:S03]  /*c5d0*/  @P2 LDC R85, c[0x0][0xbf0] ;  /* 0x0002fc00ff552b82 */ /* 0x010f260000000800 */
[----:B------:R2:W-:Y:S04]  /*c5e0*/  SHFL.IDX PT, R61, R90, R5, 0x1c1f ;  /* 0x001c1f055a3d7589 */ /* 0x0005e800000e0000 */
[----:B------:R-:W-:Y:S01]  /*c5f0*/  SHFL.IDX PT, R72, R72, R5, 0x1c1f ;  /* 0x001c1f0548487589 */ /* 0x000fe200000e0000 */
[----:B0-----:R-:W0:Y:S03]  /*c600*/  LDC.64 R88, c[0x0][0xb40] ;  /* 0x0002d000ff587b82 */ /* 0x001e260000000a00 */
[----:B------:R-:W-:Y:S04]  /*c610*/  SHFL.IDX PT, R44, R44, R5, 0x1c1f ;  /* 0x001c1f052c2c7589 */ /* 0x000fe800000e0000 */
[----:B------:R-:W-:Y:S01]  /*c620*/  SHFL.IDX PT, R52, R52, R5, 0x1c1f ;  /* 0x001c1f0534347589 */ /* 0x000fe200000e0000 */
[----:B--2---:R-:W2:Y:S03]  /*c630*/  @P2 LDC R90, c[0x0][0xbec] ;  /* 0x0002fb00ff5a2b82 */ /* 0x004ea60000000800 */
[----:B------:R-:W-:Y:S04]  /*c640*/  SHFL.IDX PT, R48, R48, R5, 0x1c1f ;  /* 0x001c1f0530307589 */ /* 0x000fe800000e0000 */
[----:B------:R-:W-:Y:S04]  /*c650*/  SHFL.IDX PT, R42, R42, R5, 0x1c1f ;  /* 0x001c1f052a2a7589 */ /* 0x000fe800000e0000 */
[----:B------:R-:W-:Y:S04]  /*c660*/  SHFL.IDX PT, R38, R38, R5, 0x1c1f ;  /* 0x001c1f0526267589 */ /* 0x000fe800000e0000 */
[----:B------:R-:W-:Y:S01]  /*c670*/  SHFL.IDX PT, R36, R36, R5, 0x1c1f ;  /* 0x001c1f0524247589 */ /* 0x000fe200000e0000 */
[----:B0-----:R-:W-:-:S03]  /*c680*/  IMAD.WIDE.U32 R40, R88, UR36, R40 ;  /* 0x0000002458287c25 */ /* 0x001fc6000f8e0028 */
[----:B------:R-:W-:Y:S04]  /*c690*/  SHFL.IDX PT, R6, R6, R5, 0x1c1f ;  /* 0x001c1f0506067589 */ /* 0x000fe800000e0000 */
[----:B------:R0:W-:Y:S01]  /*c6a0*/  SHFL.IDX PT, R2, R30, R5, 0x1c1f ;  /* 0x001c1f051e027589 */ /* 0x0001e200000e0000 */
[----:B--2---:R-:W-:-:S03]  /*c6b0*/  @P2 IMAD.HI.U32 R90, R75, R90, RZ ;  /* 0x0000005a4b5a2227 */ /* 0x004fc600078e00ff */
[----:B------:R2:W-:Y:S04]  /*c6c0*/  SHFL.IDX PT, R4, R22, R5, 0x1c1f ;  /* 0x001c1f0516047589 */ /* 0x0005e800000e0000 */
[----:B------:R-:W4:Y:S01]  /*c6d0*/  SHFL.IDX PT, R70, R99, R14, 0x1c1f ;  /* 0x001c1f0e63467589 */ /* 0x000f2200000e0000 */
[----:B0-----:R-:W-:-:S03]  /*c6e0*/  SEL R30, R32, R33, P0 ;  /* 0x00000021201e7207 */ /* 0x001fc60000000000 */
[----:B------:R-:W-:Y:S01]  /*c6f0*/  SHFL.IDX PT, R79, R97, R14, 0x1c1f ;  /* 0x001c1f0e614f7589 */ /* 0x000fe200000e0000 */
[----:B------:R-:W-:Y:S02]  /*c700*/  SEL R32, R33, R32, P0 ;  /* 0x0000002021207207 */ /* 0x000fe40000000000 */
[----:B--2---:R-:W-:Y:S01]  /*c710*/  SEL R5, R13, R10, P0 ;  /* 0x0000000a0d057207 */ /* 0x004fe20000000000 */
[----:B------:R-:W0:Y:S01]  /*c720*/  SHFL.IDX PT, R74, R95, R14, 0x1c1f ;  /* 0x001c1f0e5f4a7589 */ /* 0x000e2200000e0000 */
[----:B------:R-:W-:Y:S02]  /*c730*/  SEL R10, R8, R11, P0 ;  /* 0x0000000b080a7207 */ /* 0x000fe40000000000 */
[----:B------:R-:W-:Y:S01]  /*c740*/  SEL R8, R11, R8, P0 ;  /* 0x000000080b087207 */ /* 0x000fe20000000000 */
[----:B------:R-:W-:Y:S01]  /*c750*/  SHFL.IDX PT, R78, R93, R14, 0x1c1f ;  /* 0x001c1f0e5d4e7589 */ /* 0x000fe200000e0000 */
[----:B------:R-:W-:Y:S02]  /*c760*/  SEL R11, R9, R12, P0 ;  /* 0x0000000c090b7207 */ /* 0x000fe40000000000 */
[----:B------:R-:W-:Y:S01]  /*c770*/  SEL R9, R12, R9, P0 ;  /* 0x000000090c097207 */ /* 0x000fe20000000000 */
[----:B------:R-:W2:Y:S01]  /*c780*/  SHFL.IDX PT, R81, R81, R14, 0x1c1f ;  /* 0x001c1f0e51517589 */ /* 0x000ea200000e0000 */
[----:B------:R-:W-:-:S02]  /*c790*/  SEL R12, R18, R19, P0 ;  /* 0x00000013120c7207 */ /* 0x000fc40000000000 */
[----:B------:R-:W-:Y:S01]  /*c7a0*/  SEL R18, R19, R18, P0 ;  /* 0x0000001213127207 */ /* 0x000fe20000000000 */
[----:B------:R-:W2:Y:S01]  /*c7b0*/  SHFL.IDX PT, R80, R91, R14, 0x1c1f ;  /* 0x001c1f0e5b507589 */ /* 0x000ea200000e0000 */
[----:B------:R-:W-:Y:S02]  /*c7c0*/  SEL R13, R15, R16, P0 ;  /* 0x000000100f0d7207 */ /* 0x000fe40000000000 */
[----:B------:R-:W-:Y:S01]  /*c7d0*/  SEL R19, R16, R15, P0 ;  /* 0x0000000f10137207 */ /* 0x000fe20000000000 */
[----:B------:R-:W-:Y:S01]  /*c7e0*/  IMAD R16, R86, UR37, RZ ;  /* 0x0000002556107c24 */ /* 0x000fe2000f8e02ff */
[----:B------:R-:W-:Y:S01]  /*c7f0*/  SHFL.IDX PT, R69, R69, R14, 0x1c1f ;  /* 0x001c1f0e45457589 */ /* 0x000fe200000e0000 */
[----:B------:R-:W-:Y:S02]  /*c800*/  SEL R22, R26, R23, P0 ;  /* 0x000000171a167207 */ /* 0x000fe40000000000 */
[----:B---3--:R-:W-:Y:S01]  /*c810*/  SEL R15, R20, R21, P0 ;  /* 0x00000015140f7207 */ /* 0x008fe20000000000 */
[----:B------:R3:W-:Y:S01]  /*c820*/  SHFL.IDX PT, R63, R77, R14, 0x1c1f ;  /* 0x001c1f0e4d3f7589 */ /* 0x0007e200000e0000 */
[----:B------:R-:W-:-:S02]  /*c830*/  SEL R26, R23, R26, P0 ;  /* 0x0000001a171a7207 */ /* 0x000fc40000000000 */
[----:B-----5:R-:W-:Y:S01]  /*c840*/  SEL R33, R46, R29, P0 ;  /* 0x0000001d2e217207 */ /* 0x020fe20000000000 */
[----:B------:R5:W-:Y:S01]  /*c850*/  SHFL.IDX PT, R67, R31, R14, 0x1c1f ;  /* 0x001c1f0e1f437589 */ /* 0x000be200000e0000 */
[----:B------:R-:W-:Y:S02]  /*c860*/  SEL R23, R27, R28, P0 ;  /* 0x0000001c1b177207 */ /* 0x000fe40000000000 */
[----:B------:R-:W-:Y:S01]  /*c870*/  SEL R27, R28, R27, P0 ;  /* 0x0000001b1c1b7207 */ /* 0x000fe20000000000 */
[----:B------:R-:W-:Y:S01]  /*c880*/  SHFL.IDX PT, R55, R55, R14, 0x1c1f ;  /* 0x001c1f0e37377589 */ /* 0x000fe200000e0000 */
[----:B------:R-:W-:Y:S01]  /*c890*/  SEL R28, R60, R47, P0 ;  /* 0x0000002f3c1c7207 */ /* 0x000fe20000000000 */
[----:B---3--:R-:W-:Y:S01]  /*c8a0*/  IMAD R77, R87, UR36, R16 ;  /* 0x00000024574d7c24 */ /* 0x008fe2000f8e0210 */
[----:B-1----:R-:W-:Y:S01]  /*c8b0*/  SEL R16, R64, R65, P0 ;  /* 0x0000004140107207 */ /* 0x002fe20000000000 */
[----:B------:R-:W-:Y:S01]  /*c8c0*/  SHFL.IDX PT, R59, R59, R14, 0x1c1f ;  /* 0x001c1f0e3b3b7589 */ /* 0x000fe200000e0000 */
[----:B------:R-:W1:Y:S01]  /*c8d0*/  @P2 LDC R87, c[0x0][0xbf0] ;  /* 0x0002fc00ff572b82 */ /* 0x000e620000000800 */
[----:B-----5:R-:W-:-:S02]  /*c8e0*/  SEL R31, R29, R46, P0 ;  /* 0x0000002e1d1f7207 */ /* 0x020fc40000000000 */
[----:B------:R-:W-:Y:S01]  /*c8f0*/  SHFL.IDX PT, R49, R49, R14, 0x1c1f ;  /* 0x001c1f0e31317589 */ /* 0x000fe200000e0000 */
[----:B------:R-:W-:-:S03]  /*c900*/  SEL R29, R57, R56, P0 ;  /* 0x00000038391d7207 */ /* 0x000fc60000000000 */
[----:B------:R-:W-:Y:S04]  /*c910*/  SHFL.IDX PT, R53, R53, R14, 0x1c1f ;  /* 0x001c1f0e35357589 */ /* 0x000fe800000e0000 */
[----:B------:R-:W-:Y:S04]  /*c920*/  SHFL.IDX PT, R37, R37, R14, 0x1c1f ;  /* 0x001c1f0e25257589 */ /* 0x000fe800000e0000 */
[----:B------:R-:W-:Y:S04]  /*c930*/  SHFL.IDX PT, R43, R43, R14, 0x1c1f ;  /* 0x001c1f0e2b2b7589 */ /* 0x000fe800000e0000 */
[----:B------:R3:W-:Y:S02]  /*c940*/  SHFL.IDX PT, R39, R39, R14, 0x1c1f ;  /* 0x001c1f0e27277589 */ /* 0x0007e400000e0000 */
[----:B---3--:R-:W-:-:S02]  /*c950*/  SEL R14, R24, R25, P0 ;  /* 0x00000019180e7207 */ /* 0x008fc40000000000 */
[----:B------:R-:W-:Y:S02]  /*c960*/  SEL R24, R25, R24, P0 ;  /* 0x0000001819187207 */ /* 0x000fe40000000000 */
[----:B------:R-:W-:Y:S02]  /*c970*/  SEL R25, R21, R20, P0 ;  /* 0x0000001415197207 */ /* 0x000fe40000000000 */
[----:B------:R-:W-:Y:S01]  /*c980*/  SEL R21, R56, R57, P0 ;  /* 0x0000003938157207 */ /* 0x000fe20000000000 */
[----:B------:R-:W-:Y:S01]  /*c990*/  @P2 IMAD.HI.U32 R56, R75, R76, RZ ;  /* 0x0000004c4b382227 */ /* 0x000fe200078e00ff */
[----:B------:R-:W-:-:S03]  /*c9a0*/  SEL R20, R47, R60, P0 ;  /* 0x0000003c2f147207 */ /* 0x000fc60000000000 */
[----:B------:R-:W-:Y:S01]  /*c9b0*/  IMAD.WIDE.U32 R46, R86, UR36, R34 ;  /* 0x00000024562e7c25 */ /* 0x000fe2000f8e0022 */
[----:B------:R-:W-:Y:S02]  /*c9c0*/  SEL R34, R65, R64, P0 ;  /* 0x0000004041227207 */ /* 0x000fe40000000000 */
[----:B----4-:R-:W-:Y:S01]  /*c9d0*/  SEL R35, R70, R61, P0 ;  /* 0x0000003d46237207 */ /* 0x010fe20000000000 */
[----:B------:R-:W-:Y:S01]  /*c9e0*/  IMAD.MOV R57, RZ, RZ, -R17 ;  /* 0x000000ffff397224 */ /* 0x000fe200078e0a11 */
[----:B------:R-:W-:Y:S01]  /*c9f0*/  SEL R17, R61, R70, P0 ;  /* 0x000000463d117207 */ /* 0x000fe20000000000 */
[----:B------:R-:W-:Y:S01]  /*ca00*/  IMAD.MOV.U32 R65, RZ, RZ, R75 ;  /* 0x000000ffff417224 */ /* 0x000fe200078e004b */
[----:B------:R-:W-:Y:S01]  /*ca10*/  @P2 SHF.R.U32.HI R65, RZ, R85, R56 ;  /* 0x00000055ff412219 */ /* 0x000fe20000011638 */
[----:B------:R-:W-:Y:S01]  /*ca20*/  IMAD R85, R84, R57, UR4 ;  /* 0x0000000454557e24 */ /* 0x000fe2000f8e0239 */
[----:B------:R-:W-:Y:S01]  /*ca30*/  ULDC.64 UR4, c[0x0][0xbe0] ;  /* 0x0002f80000047ab9 */ /* 0x000fe20000000a00 */
[----:B------:R-:W-:-:S02]  /*ca40*/  IMAD R60, R88, UR37, RZ ;  /* 0x00000025583c7c24 */ /* 0x000fc4000f8e02ff */
[----:B------:R-:W-:Y:S01]  /*ca50*/  IMAD.IADD R47, R47, 0x1, R77 ;  /* 0x000000012f2f7824 */ /* 0x000fe200078e024d */
[----:B------:R-:W-:Y:S01]  /*ca60*/  SHF.R.S32.HI R64, RZ, 0x1f, R85 ;  /* 0x0000001fff407819 */ /* 0x000fe20000011455 */
[----:B------:R-:W-:Y:S02]  /*ca70*/  IMAD R57, R89, UR36, R60 ;  /* 0x0000002459397c24 */ /* 0x000fe4000f8e023c */
[----:B------:R-:W-:Y:S02]  /*ca80*/  IMAD.MOV.U32 R56, RZ, RZ, R40 ;  /* 0x000000ffff387224 */ /* 0x000fe400078e0028 */
[----:B------:R-:W-:Y:S02]  /*ca90*/  IMAD.IADD R57, R41, 0x1, R57 ;  /* 0x0000000129397824 */ /* 0x000fe400078e0239 */
[----:B------:R-:W-:Y:S02]  /*caa0*/  IMAD R41, R64, UR4, RZ ;  /* 0x0000000440297c24 */ /* 0x000fe4000f8e02ff */
[----:B------:R-:W-:Y:S01]  /*cab0*/  IMAD.MOV.U32 R61, RZ, RZ, R75 ;  /* 0x000000ffff3d7224 */ /* 0x000fe200078e004b */
[----:B-1----:R-:W-:Y:S01]  /*cac0*/  @P2 SHF.R.U32.HI R61, RZ, R87, R90 ;  /* 0x00000057ff3d2219 */ /* 0x002fe2000001165a */
[----:B------:R-:W-:-:S02]  /*cad0*/  IMAD R60, R85, UR5, R41 ;  /* 0x00000005553c7c24 */ /* 0x000fc4000f8e0229 */
[----:B------:R-:W-:Y:S01]  /*cae0*/  IMAD.WIDE.U32 R40, R85, UR4, R46 ;  /* 0x0000000455287c25 */ /* 0x000fe2000f8e002e */
[----:B------:R-:W-:-:S03]  /*caf0*/  ULDC.64 UR4, c[0x0][0xb30] ;  /* 0x0002cc0000047ab9 */ /* 0x000fc60000000a00 */
[----:B------:R-:W-:Y:S01]  /*cb00*/  IMAD R64, R64, UR6, RZ ;  /* 0x0000000640407c24 */ /* 0x000fe2000f8e02ff */
[----:B------:R-:W-:Y:S01]  /*cb10*/  IADD3 R40, P2, R65, R40, RZ ;  /* 0x0000002841287210 */ /* 0x000fe20007f5e0ff */
[C---:B------:R-:W-:Y:S01]  /*cb20*/  IMAD.WIDE.U32 R46, R85.reuse, UR6, R56 ;  /* 0x00000006552e7c25 */ /* 0x040fe2000f8e0038 */
[----:B------:R-:W-:Y:S02]  /*cb30*/  SHF.R.S32.HI R57, RZ, 0x1f, R65 ;  /* 0x0000001fff397819 */ /* 0x000fe40000011441 */
[----:B------:R-:W-:Y:S01]  /*cb40*/  SHF.R.S32.HI R56, RZ, 0x1f, R61 ;  /* 0x0000001fff387819 */ /* 0x000fe2000001143d */
[----:B------:R-:W-:Y:S01]  /*cb50*/  IMAD R77, R85, UR7, R64 ;  /* 0x00000007554d7c24 */ /* 0x000fe2000f8e0240 */
[----:B------:R-:W-:Y:S01]  /*cb60*/  IADD3.X R41, R57, R41, R60, P2, !PT ;  /* 0x0000002939297210 */ /* 0x000fe200017fe43c */
[----:B------:R-:W-:Y:S01]  /*cb70*/  IMAD.MOV R64, RZ, RZ, -R65 ;  /* 0x000000ffff407224 */ /* 0x000fe200078e0a41 */
[----:B------:R-:W-:Y:S01]  /*cb80*/  ULDC.64 UR6, c[0x0][0xbc8] ;  /* 0x0002f20000067ab9 */ /* 0x000fe20000000a00 */
[----:B------:R-:W-:-:S02]  /*cb90*/  IMAD.MOV R65, RZ, RZ, -R61 ;  /* 0x000000ffff417224 */ /* 0x000fc400078e0a3d */
[----:B------:R-:W-:Y:S02]  /*cba0*/  IMAD R56, R56, UR4, RZ ;  /* 0x0000000438387c24 */ /* 0x000fe4000f8e02ff */
[C-C-:B------:R-:W-:Y:S02]  /*cbb0*/  IMAD R57, R82.reuse, R64, R75.reuse ;  /* 0x0000004052397224 */ /* 0x140fe400078e024b */
        /* <DEDUP_REMOVED lines=10> */
[----:B------:R-:W-:Y:S02]  /*cc60*/  IMAD R60, R60, UR8, RZ ;  /* 0x000000083c3c7c24 */ /* 0x000fe4000f8e02ff */
[----:B------:R-:W-:Y:S02]  /*cc70*/  IMAD.IADD R47, R47, 0x1, R75 ;  /* 0x000000012f2f7824 */ /* 0x000fe400078e024b */
[----:B------:R-:W-:Y:S01]  /*cc80*/  IMAD R61, R57, UR7, R56 ;  /* 0x00000007393d7c24 */ /* 0x000fe2000f8e0238 */
[----:B------:R-:W-:Y:S01]  /*cc90*/  ULDC.64 UR6, c[0x0][0xba8] ;  /* 0x0002ea0000067ab9 */ /* 0x000fe20000000a00 */
[----:B------:R-:W-:Y:S01]  /*cca0*/  IMAD R75, R65, UR9, R60 ;  /* 0x00000009414b7c24 */ /* 0x000fe2000f8e023c */
[----:B0-----:R-:W-:Y:S01]  /*ccb0*/  SEL R56, R73, R74, P0 ;  /* 0x0000004a49387207 */ /* 0x001fe20000000000 */
[----:B------:R-:W-:Y:S01]  /*ccc0*/  IMAD.WIDE.U32 R46, R65, UR8, R46 ;  /* 0x00000008412e7c25 */ /* 0x000fe2000f8e002e */
[----:B------:R-:W-:Y:S01]  /*ccd0*/  SEL R60, R74, R73, P0 ;  /* 0x000000494a3c7207 */ /* 0x000fe20000000000 */
[----:B------:R-:W-:Y:S01]  /*cce0*/  ULDC.64 UR8, c[0x0][0xb00] ;  /* 0x0002c00000087ab9 */ /* 0x000fe20000000a00 */
[C---:B------:R-:W-:Y:S01]  /*ccf0*/  LEA R73, P2, R40.reuse, UR6, 0x2 ;  /* 0x0000000628497c11 */ /* 0x040fe2000f8410ff */
[----:B------:R-:W-:Y:S01]  /*cd00*/  IMAD.IADD R57, R41, 0x1, R61 ;  /* 0x0000000129397824 */ /* 0x000fe200078e023d */
[----:B------:R-:W-:Y:S01]  /*cd10*/  ULDC UR6, c[0x0][0xa88] ;  /* 0x0002a20000067ab9 */ /* 0x000fe20000000800 */
[----:B------:R-:W-:Y:S01]  /*cd20*/  IMAD.IADD R41, R47, 0x1, R75 ;  /* 0x000000012f297824 */ /* 0x000fe200078e024b */
[----:B-1----:R-:W-:Y:S01]  /*cd30*/  ULEA UR4, UR5, UR4, 0x18 ;  /* 0x0000000405047291 */ /* 0x002fe2000f8ec03f */
[----:B------:R-:W-:Y:S01]  /*cd40*/  SHFL.IDX PT, R74, R73, RZ, 0x1c1f ;  /* 0x001c1fff494a7589 */ /* 0x000fe200000e0000 */
[----:B------:R-:W-:Y:S01]  /*cd50*/  LEA.HI.X R47, R40, UR7, R57, 0x2, P2 ;  /* 0x00000007282f7c11 */ /* 0x000fe200090f1439 */
[----:B------:R-:W-:Y:S01]  /*cd60*/  IMAD R85, R82, UR6, RZ ;  /* 0x0000000652557c24 */ /* 0x000fe2000f8e02ff */
[----:B------:R-:W-:Y:S01]  /*cd70*/  UIADD3 UR4, UR4, 0x29820, URZ ;  /* 0x0002982004047890 */ /* 0x000fe2000fffe03f */
[----:B------:R0:W-:Y:S01]  /*cd80*/  SHFL.IDX PT, R76, R73, 0x1, 0x1c1f ;  /* 0x003c1f00494c7f89 */ /* 0x0001e200000e0000 */
[----:B------:R-:W-:Y:S01]  /*cd90*/  VIADD R70, R68, 0x8 ;  /* 0x0000000844467836 */ /* 0x000fe20000000000 */
[----:B------:R-:W-:Y:S01]  /*cda0*/  LEA R84, P3, R46, UR8, 0x2 ;  /* 0x000000082e547c11 */ /* 0x000fe2000f8610ff */
[----:B------:R-:W-:Y:S01]  /*cdb0*/  UPRMT UR4, URZ, 0x654, UR4 ;  /* 0x000006543f047896 */ /* 0x000fe20008000004 */
[----:B------:R-:W1:Y:S01]  /*cdc0*/  SHFL.IDX PT, R75, R47, RZ, 0x1c1f ;  /* 0x001c1fff2f4b7589 */ /* 0x000e6200000e0000 */
[----:B------:R-:W-:-:S02]  /*cdd0*/  ISETP.GE.OR P2, PT, R68, R85, P1 ;  /* 0x000000554400720c */ /* 0x000fc40000f46670 */
[-C--:B------:R-:W-:Y:S01]  /*cde0*/  ISETP.GE.OR P1, PT, R70, R85.reuse, P1 ;  /* 0x000000554600720c */ /* 0x080fe20000f26670 */
[----:B------:R3:W4:Y:S01]  /*cdf0*/  SHFL.IDX PT, R77, R47, 0x1, 0x1c1f ;  /* 0x003c1f002f4d7f89 */ /* 0x00072200000e0000 */
[----:B------:R-:W-:Y:S01]  /*ce00*/  LEA.HI.X R86, R46, UR9, R41, 0x2, P3 ;  /* 0x000000092e567c11 */ /* 0x000fe200098f1429 */
[----:B0-----:R-:W-:Y:S01]  /*ce10*/  IMAD.SHL.U32 R73, R66, 0x2, RZ ;  /* 0x0000000242497824 */ /* 0x001fe200078e00ff */
[----:B------:R-:W-:Y:S01]  /*ce20*/  ISETP.GE.AND P3, PT, R68, R85, PT ;  /* 0x000000554400720c */ /* 0x000fe20003f66270 */
[----:B------:R-:W-:Y:S01]  /*ce30*/  SYNCS.ARRIVE.TRANS64.RED.A1T0 RZ, [UR4], RZ ;  /* 0x000000ffffff79a7 */ /* 0x000fe20008100404 */
[----:B------:R0:W0:Y:S01]  /*ce40*/  SHFL.IDX PT, R64, R84, RZ, 0x1c1f ;  /* 0x001c1fff54407589 */ /* 0x00002200000e0000 */
[----:B--2---:R-:W-:Y:S02]  /*ce50*/  SEL R40, R44, R81, P0 ;  /* 0x000000512c287207 */ /* 0x004fe40000000000 */
[----:B------:R-:W-:Y:S01]  /*ce60*/  SEL R41, R45, R78, P0 ;  /* 0x0000004e2d297207 */ /* 0x000fe20000000000 */
[----:B------:R2:W0:Y:S01]  /*ce70*/  SHFL.IDX PT, R65, R86, RZ, 0x1c1f ;  /* 0x001c1fff56417589 */ /* 0x00042200000e0000 */
[----:B------:R-:W-:-:S02]  /*ce80*/  SEL R46, R50, R83, P0 ;  /* 0x00000053322e7207 */ /* 0x000fc40000000000 */
[----:B---3--:R-:W-:Y:S02]  /*ce90*/  SEL R47, R51, R80, P0 ;  /* 0x00000050332f7207 */ /* 0x008fe40000000000 */
        /* <DEDUP_REMOVED lines=9> */
[C---:B--2---:R-:W-:Y:S01]  /*cf30*/  VIADD R0, R73.reuse, 0x8 ;  /* 0x0000000849007836 */ /* 0x044fe20000000000 */
        /* <DEDUP_REMOVED lines=10> */
[----:B------:R-:W-:Y:S02]  /*cfe0*/  ISETP.GE.AND P6, PT, R72, UR4, PT ;  /* 0x0000000448007c0c */ /* 0x000fe4000bfc6270 */
[----:B------:R-:W-:Y:S01]  /*cff0*/  ISETP.GE.AND P5, PT, R80, UR4, PT ;  /* 0x0000000450007c0c */ /* 0x000fe2000bfa6270 */
[----:B0-----:R-:W-:Y:S02]  /*d000*/  @!P2 IMAD.WIDE R74, R73, 0x4, R64 ;  /* 0x00000004494aa825 */ /* 0x001fe400078e0240 */
[----:B------:R-:W-:Y:S02]  /*d010*/  @!P3 LEA.HI R0, R0, R0, RZ, 0x1 ;  /* 0x000000000000b211 */ /* 0x000fe400078f08ff */
[----:B------:R-:W-:Y:S01]  /*d020*/  @!P4 LEA.HI R3, R3, R3, RZ, 0x1 ;  /* 0x000000030303c211 */ /* 0x000fe200078f08ff */
[----:B------:R0:W-:Y:S01]  /*d030*/  @!P2 ST.E.64 desc[UR48][R74.64], R10 ;  /* 0x0000000a4a00a985 */ /* 0x0001e2000c101b30 */
[----:B------:R-:W-:Y:S01]  /*d040*/  @!P3 LOP3.LUT R77, R0, 0xfffffffe, RZ, 0xc0, !PT ;  /* 0xfffffffe004db812 */ /* 0x000fe200078ec0ff */
[----:B------:R-:W-:Y:S01]  /*d050*/  VIADD R0, R73, 0x28 ;  /* 0x0000002849007836 */ /* 0x000fe20000000000 */
[----:B------:R-:W-:-:S02]  /*d060*/  @!P4 LOP3.LUT R3, R3, 0xfffffffe, RZ, 0xc0, !PT ;  /* 0xfffffffe0303c812 */ /* 0x000fc400078ec0ff */
[----:B------:R-:W-:Y:S01]  /*d070*/  @!P1 LEA.HI R66, R66, R66, RZ, 0x1 ;  /* 0x0000004242429211 */ /* 0x000fe200078f08ff */
[--C-:B------:R-:W-:Y:S01]  /*d080*/  @!P3 IMAD.WIDE R76, R77, 0x4, R64.reuse ;  /* 0x000000044d4cb825 */ /* 0x100fe200078e0240 */
[----:B------:R-:W-:Y:S02]  /*d090*/  ISETP.GE.AND P2, PT, R68, UR4, PT ;  /* 0x0000000444007c0c */ /* 0x000fe4000bf46270 */
[----:B------:R-:W-:Y:S01]  /*d0a0*/  @!P6 LEA.HI R72, R72, R72, RZ, 0x1 ;  /* 0x000000484848e211 */ /* 0x000fe200078f08ff */
[----:B------:R-:W-:Y:S01]  /*d0b0*/  @!P4 IMAD.WIDE R78, R3, 0x4, R64 ;  /* 0x00000004034ec825 */ /* 0x000fe200078e0240 */
[----:B------:R-:W-:Y:S01]  /*d0c0*/  @!P1 LOP3.LUT R3, R66, 0xfffffffe, RZ, 0xc0, !PT ;  /* 0xfffffffe42039812 */ /* 0x000fe200078ec0ff */
[----:B------:R1:W-:Y:S01]  /*d0d0*/  @!P3 ST.E.64 desc[UR48][R76.64], R8 ;  /* 0x000000084c00b985 */ /* 0x0003e2000c101b30 */
[----:B------:R-:W-:Y:S01]  /*d0e0*/  ISETP.GE.AND P3, PT, R0, UR4, PT ;  /* 0x0000000400007c0c */ /* 0x000fe2000bf66270 */
[C---:B0-----:R-:W-:Y:S01]  /*d0f0*/  VIADD R74, R73.reuse, 0x40 ;  /* 0x00000040494a7836 */ /* 0x041fe20000000000 */
[----:B------:R-:W-:Y:S01]  /*d100*/  @!P5 LEA.HI R80, R80, R80, RZ, 0x1 ;  /* 0x000000505050d211 */ /* 0x000fe200078f08ff */
[----:B------:R-:W-:Y:S01]  /*d110*/  VIADD R66, R73, 0x48 ;  /* 0x0000004849427836 */ /* 0x000fe20000000000 */
[----:B------:R0:W-:Y:S02]  /*d120*/  @!P4 ST.E.64 desc[UR48][R78.64], R12 ;  /* 0x0000000c4e00c985 */ /* 0x0001e4000c101b30 */
[----:B------:R-:W-:-:S02]  /*d130*/  ISETP.GE.AND P4, PT, R74, UR4, PT ;  /* 0x000000044a007c0c */ /* 0x000fc4000bf86270 */
[----:B------:R-:W-:-:S04]  /*d140*/  @!P2 LEA.HI R68, R68, R68, RZ, 0x1 ;  /* 0x000000444444a211 */ /* 0x000fc800078f08ff */
[----:B------:R-:W-:Y:S01]  /*d150*/  @!P2 LOP3.LUT R11, R68, 0xfffffffe, RZ, 0xc0, !PT ;  /* 0xfffffffe440ba812 */ /* 0x000fe200078ec0ff */
[--C-:B-1----:R-:W-:Y:S01]  /*d160*/  @!P1 IMAD.WIDE R8, R3, 0x4, R64.reuse ;  /* 0x0000000403089825 */ /* 0x102fe200078e0240 */
[----:B------:R-:W-:Y:S02]  /*d170*/  @!P3 LEA.HI R0, R0, R0, RZ, 0x1 ;  /* 0x000000000000b211 */ /* 0x000fe400078f08ff */
[----:B------:R-:W-:Y:S01]  /*d180*/  @!P6 LOP3.LUT R3, R72, 0xfffffffe, RZ, 0xc0, !PT ;  /* 0xfffffffe4803e812 */ /* 0x000fe200078ec0ff */
[----:B------:R-:W-:Y:S01]  /*d190*/  @!P2 IMAD.WIDE R10, R11, 0x4, R64 ;  /* 0x000000040b0aa825 */ /* 0x000fe200078e0240 */
[----:B------:R1:W-:Y:S01]  /*d1a0*/  @!P1 ST.E.64 desc[UR48][R8.64], R18 ;  /* 0x0000001208009985 */ /* 0x0003e2000c101b30 */
[----:B------:R-:W-:Y:S02]  /*d1b0*/  ISETP.GE.AND P1, PT, R66, UR4, PT ;  /* 0x0000000442007c0c */ /* 0x000fe4000bf26270 */
[----:B0-----:R-:W-:Y:S01]  /*d1c0*/  @!P3 LOP3.LUT R13, R0, 0xfffffffe, RZ, 0xc0, !PT ;  /* 0xfffffffe000db812 */ /* 0x001fe200078ec0ff */
[----:B------:R0:W-:Y:S01]  /*d1d0*/  @!P2 ST.E.64 desc[UR48][R10.64], R14 ;  /* 0x0000000e0a00a985 */ /* 0x0001e2000c101b30 */
[----:B------:R-:W-:Y:S01]  /*d1e0*/  @!P4 LEA.HI R74, R74, R74, RZ, 0x1 ;  /* 0x0000004a4a4ac211 */ /* 0x000fe200078f08ff */
[----:B------:R-:W-:-:S02]  /*d1f0*/  VIADD R0, R73, 0x50 ;  /* 0x0000005049007836 */ /* 0x000fc40000000000 */
[----:B------:R-:W-:-:S05]  /*d200*/  @!P3 IMAD.WIDE R12, R13, 0x4, R64 ;  /* 0x000000040d0cb825 */ /* 0x000fca00078e0240 */
[----:B------:R2:W-:Y:S01]  /*d210*/  @!P3 ST.E.64 desc[UR48][R12.64], R24 ;  /* 0x000000180c00b985 */ /* 0x0005e2000c101b30 */
[----:B------:R-:W-:Y:S01]  /*d220*/  @!P1 LEA.HI R66, R66, R66, RZ, 0x1 ;  /* 0x0000004242429211 */ /* 0x000fe200078f08ff */
[--C-:B-1----:R-:W-:Y:S01]  /*d230*/  @!P6 IMAD.WIDE R8, R3, 0x4, R64.reuse ;  /* 0x000000040308e825 */ /* 0x102fe200078e0240 */
[----:B------:R-:W-:Y:S02]  /*d240*/  @!P5 LOP3.LUT R19, R80, 0xfffffffe, RZ, 0xc0, !PT ;  /* 0xfffffffe5013d812 */ /* 0x000fe400078ec0ff */
[----:B------:R-:W-:Y:S01]  /*d250*/  @!P4 LOP3.LUT R3, R74, 0xfffffffe, RZ, 0xc0, !PT ;  /* 0xfffffffe4a03c812 */ /* 0x000fe200078ec0ff */
[----:B0-----:R-:W-:Y:S01]  /*d260*/  VIADD R14, R73, 0x60 ;  /* 0x00000060490e7836 */ /* 0x001fe20000000000 */
[----:B------:R-:W-:Y:S01]  /*d270*/  @!P1 LOP3.LUT R15, R66, 0xfffffffe, RZ, 0xc0, !PT ;  /* 0xfffffffe420f9812 */ /* 0x000fe200078ec0ff */
[--C-:B------:R-:W-:Y:S01]  /*d280*/  @!P5 IMAD.WIDE R18, R19, 0x4, R64.reuse ;  /* 0x000000041312d825 */ /* 0x100fe200078e0240 */
[----:B------:R0:W-:Y:S02]  /*d290*/  @!P6 ST.E.64 desc[UR48][R8.64], R22 ;  /* 0x000000160800e985 */ /* 0x0001e4000c101b30 */
[----:B------:R-:W-:Y:S01]  /*d2a0*/  ISETP.GE.AND P3, PT, R14, UR4, PT ;  /* 0x000000040e007c0c */ /* 0x000fe2000bf66270 */
[--C-:B------:R-:W-:Y:S01]  /*d2b0*/  @!P4 IMAD.WIDE R10, R3, 0x4, R64.reuse ;  /* 0x00000004030ac825 */ /* 0x100fe200078e0240 */
[----:B------:R-:W-:Y:S03]  /*d2c0*/  @!P5 ST.E.64 desc[UR48][R18.64], R26 ;  /* 0x0000001a1200d985 */ /* 0x000fe6000c101b30 */
[----:B--2---:R-:W-:Y:S01]  /*d2d0*/  @!P1 IMAD.WIDE R12, R15, 0x4, R64 ;  /* 0x000000040f0c9825 */ /* 0x004fe200078e0240 */
[----:B------:R1:W-:Y:S03]  /*d2e0*/  @!P4 ST.E.64 desc[UR48][R10.64], R30 ;  /* 0x0000001e0a00c985 */ /* 0x0003e6000c101b30 */
        /* <DEDUP_REMOVED lines=34> */
.L_x_1990:
[----:B------:R-:W-:Y:S05]  /*d510*/  BSYNC B0 ;  /* 0x0000000000007941 */ /* 0x000fea0003800000 */
.L_x_1989:
[----:B------:R-:W-:Y:S01]  /*d520*/  ISETP.GE.AND P1, PT, R70, R85, PT ;  /* 0x000000554600720c */ /* 0x000fe20003f26270 */
[----:B-1----:R1:W3:Y:S01]  /*d530*/  SHFL.IDX PT, R35, R86, 0x1, 0x1c1f ;  /* 0x003c1f0056237f89 */ /* 0x0022e200000e0000 */
        /* <DEDUP_REMOVED lines=23> */
[----:B-1-34-:R-:W-:Y:S06]  /*d6b0*/  @P1 BRA `(.L_x_1952) ;  /* 0x0000004000401947 */ /* 0x01afec0003800000 */
[C---:B--2---:R-:W-:Y:S01]  /*d6c0*/  VIADD R0, R73.reuse, 0x8 ;  /* 0x0000000849007836 */ /* 0x044fe20000000000 */
        /* <DEDUP_REMOVED lines=27> */
[--C-:B-1----:R-:W-:Y:S01]  /*d880*/  @!P1 IMAD.WIDE R2, R11, 0x4, R34.reuse ;  /* 0x000000040b029825 */ /* 0x102fe200078e0222 */
        /* <DEDUP_REMOVED lines=8> */
[--C-:B--2---:R-:W-:Y:S01]  /*d910*/  @!P2 IMAD.WIDE R8, R13, 0x4, R34.reuse ;  /* 0x000000040d08a825 */ /* 0x104fe200078e0222 */
[----:B------:R-:W-:Y:S02]  /*d920*/  @!P5 LOP3.LUT R13, R36, 0xfffffffe, RZ, 0xc0, !PT ;  /* 0xfffffffe240dd812 */ /* 0x000fe400078ec0ff */
[----:B------:R-:W-:Y:S01]  /*d930*/  @!P4 LOP3.LUT R37, R37, 0xfffffffe, RZ, 0xc0, !PT ;  /* 0xfffffffe2525c812 */ /* 0x000fe200078ec0ff */
[----:B------:R-:W-:Y:S01]  /*d940*/  VIADD R36, R73, 0x48 ;  /* 0x0000004849247836 */ /* 0x000fe20000000000 */
[----:B------:R2:W-:Y:S01]  /*d950*/  @!P2 ST.E.64 desc[UR48][R8.64], R50 ;  /* 0x000000320800a985 */ /* 0x0005e2000c101b30 */
[--C-:B------:R-:W-:Y:S02]  /*d960*/  @!P5 IMAD.WIDE R12, R13, 0x4, R34.reuse ;  /* 0x000000040d0cd825 */ /* 0x100fe400078e0222 */
[----:B------:R-:W-:Y:S01]  /*d970*/  @!P1 LEA.HI R0, R0, R0, RZ, 0x1 ;  /* 0x0000000000009211 */ /* 0x000fe200078f08ff */
[----:B------:R3:W-:Y:S01]  /*d980*/  @!P3 ST.E.64 desc[UR48][R10.64], R14 ;  /* 0x0000000e0a00b985 */ /* 0x0007e2000c101b30 */
[----:B-1----:R-:W-:Y:S01]  /*d990*/  @!P4 IMAD.WIDE R2, R37, 0x4, R34 ;  /* 0x000000042502c825 */ /* 0x002fe200078e0222 */
[----:B------:R-:W-:-:S02]  /*d9a0*/  ISETP.GE.AND P2, PT, R36, UR4, PT ;  /* 0x0000000424007c0c */ /* 0x000fc4000bf46270 */
[----:B------:R1:W-:Y:S04]  /*d9b0*/  @!P5 ST.E.64 desc[UR48][R12.64], R16 ;  /* 0x000000100c00d985 */ /* 0x0003e8000c101b30 */
[----:B------:R-:W-:Y:S01]  /*d9c0*/  @!P4 ST.E.64 desc[UR48][R2.64], R18 ;  /* 0x000000120200c985 */ /* 0x000fe2000c101b30 */
[----:B--2---:R-:W-:-:S04]  /*d9d0*/  @!P0 IMAD.WIDE R8, R39, 0x4, R34 ;  /* 0x0000000427088825 */ /* 0x004fc800078e0222 */
[C---:B---3--:R-:W-:Y:S01]  /*d9e0*/  VIADD R10, R73.reuse, 0x50 ;  /* 0x00000050490a7836 */ /* 0x048fe20000000000 */
[----:B------:R2:W-:Y:S01]  /*d9f0*/  @!P0 ST.E.64 desc[UR48][R8.64], R20 ;  /* 0x0000001408008985 */ /* 0x0005e2000c101b30 */
[C---:B------:R-:W-:Y:S01]  /*da00*/  VIADD R14, R73.reuse, 0x68 ;  /* 0x00000068490e7836 */ /* 0x040fe20000000000 */
[----:B------:R-:W-:Y:S01]  /*da10*/  @!P2 LEA.HI R36, R36, R36, RZ, 0x1 ;  /* 0x000000242424a211 */ /* 0x000fe200078f08ff */
[C---:B-1----:R-:W-:Y:S01]  /*da20*/  VIADD R12, R73.reuse, 0x58 ;  /* 0x00000058490c7836 */ /* 0x042fe20000000000 */
        /* <DEDUP_REMOVED lines=9> */
[----:B--2---:R-:W-:Y:S02]  /*dac0*/  @!P2 LOP3.LUT R9, R36, 0xfffffffe, RZ, 0xc0, !PT ;  /* 0xfffffffe2409a812 */ /* 0x004fe400078ec0ff */
        /* <DEDUP_REMOVED lines=17> */
[----:B-1----:R-:W-:-:S02]  /*dbe0*/  @!P4 IMAD.WIDE R2, R15, 0x4, R34 ;  /* 0x000000040f02c825 */ /* 0x002fc400078e0222 */
[----:B------:R3:W-:Y:S01]  /*dbf0*/  @!P0 ST.E.64 desc[UR48][R12.64], R28 ;  /* 0x0000001c0c008985 */ /* 0x0007e2000c101b30 */
[----:B------:R-:W-:Y:S01]  /*dc00*/  ISETP.GE.AND P0, PT, R73, UR4, PT ;  /* 0x0000000449007c0c */ /* 0x000fe2000bf06270 */
[--C-:B--2---:R-:W-:Y:S02]  /*dc10*/  @!P5 IMAD.WIDE R8, R17, 0x4, R34.reuse ;  /* 0x000000041108d825 */ /* 0x104fe400078e0222 */
[----:B------:R3:W-:Y:S02]  /*dc20*/  @!P4 ST.E.64 desc[UR48][R2.64], R30 ;  /* 0x0000001e0200c985 */ /* 0x0007e4000c101b30 */
[----:B------:R-:W-:Y:S02]  /*dc30*/  @!P6 IMAD.WIDE R14, R19, 0x4, R34 ;  /* 0x00000004130ee825 */ /* 0x000fe400078e0222 */
[----:B------:R3:W-:Y:S04]  /*dc40*/  @!P5 ST.E.64 desc[UR48][R8.64], R32 ;  /* 0x000000200800d985 */ /* 0x0007e8000c101b30 */
[----:B------:R3:W-:Y:S02]  /*dc50*/  @!P6 ST.E.64 desc[UR48][R14.64], R6 ;  /* 0x000000060e00e985 */ /* 0x0007e4000c101b30 */
[----:B------:R-:W-:Y:S05]  /*dc60*/  @P0 BRA `(.L_x_1952) ;  /* 0x0000003800d40947 */ /* 0x000fea0003800000 */
[----:B------:R-:W-:-:S04]  /*dc70*/  LEA.HI R73, R73, R73, RZ, 0x1 ;  /* 0x0000004949497211 */ /* 0x000fc800078f08ff */
[----:B---3--:R-:W-:-:S05]  /*dc80*/  LOP3.LUT R3, R73, 0xfffffffe, RZ, 0xc0, !PT ;  /* 0xfffffffe49037812 */ /* 0x008fca00078ec0ff */
[----:B------:R-:W-:-:S05]  /*dc90*/  IMAD.WIDE R2, R3, 0x4, R34 ;  /* 0x0000000403027825 */ /* 0x000fca00078e0222 */
[----:B------:R1:W-:Y:S01]  /*dca0*/  ST.E.64 desc[UR48][R2.64], R4 ;  /* 0x0000000402007985 */ /* 0x0003e2000c101b30 */
[----:B------:R-:W-:Y:S05]  /*dcb0*/  BRA `(.L_x_1952) ;  /* 0x0000003800c07947 */ /* 0x000fea0003800000 */
.L_x_1988:
[----:B------:R-:W1:Y:S02]  /*dcc0*/  S2R R0, SR_TID.X ;  /* 0x0000000000007919 */ /* 0x000e640000002100 */
[----:B-1----:R-:W-:-:S05]  /*dcd0*/  VIADD R2, R0, 0xffffff80 ;  /* 0xffffff8000027836 */ /* 0x002fca0000000000 */
[----:B------:R-:W-:-:S13]  /*dce0*/  ISETP.GT.AND P0, PT, R2, 0x7f, PT ;  /* 0x0000007f0200780c */ /* 0x000fda0003f04270 */
[----:B------:R-:W-:Y:S05]  /*dcf0*/  @P0 BRA `(.L_x_1952) ;  /* 0x0000003800b00947 */ /* 0x000fea0003800000 */
[----:B------:R-:W1:Y:S01]  /*dd00*/  S2R R3, SR_CTAID.X ;  /* 0x0000000000037919 */ /* 0x000e620000002500 */
[----:B0-----:R-:W0:Y:S01]  /*dd10*/  LDC R6, c[0x0][0xbe8] ;  /* 0x0002fa00ff067b82 */ /* 0x001e220000000800 */
[----:B------:R-:W-:Y:S01]  /*dd20*/  ULDC UR4, c[0x0][0xa88] ;  /* 0x0002a20000047ab9 */ /* 0x000fe20000000800 */
[----:B-1----:R-:W-:Y:S02]  /*dd30*/  IMAD R0, R3, 0x80, R0 ;  /* 0x0000008003007824 */ /* 0x002fe400078e0200 */
[----:B0-----:R-:W-:Y:S02]  /*dd40*/  IMAD R3, R6, UR4, RZ ;  /* 0x0000000406037c24 */ /* 0x001fe4000f8e02ff */
        /* <DEDUP_REMOVED lines=27> */
[--C-:B------:R-:W-:Y:S01]  /*df00*/  SHF.R.S32.HI R9, RZ, 0x1f, R5.reuse ;  /* 0x0000001fff097819 */ /* 0x100fe20000011405 */
[----:B------:R-:W-:Y:S01]  /*df10*/  IMAD.MOV R7, RZ, RZ, -R5 ;  /* 0x000000ffff077224 */ /* 0x000fe200078e0a05 */
[----:B------:R-:W-:Y:S01]  /*df20*/  IADD3 R2, P0, R5, R2, RZ ;  /* 0x0000000205027210 */ /* 0x000fe20007f1e0ff */
[----:B------:R-:W-:Y:S02]  /*df30*/  IMAD R4, R4, UR4, RZ ;  /* 0x0000000404047c24 */ /* 0x000fe4000f8e02ff */
[----:B------:R-:W-:-:S02]  /*df40*/  IMAD R7, R6, R7, R0 ;  /* 0x0000000706077224 */ /* 0x000fc400078e0200 */
[----:B------:R-:W-:Y:S01]  /*df50*/  IMAD R4, R17, UR5, R4 ;  /* 0x0000000511047c24 */ /* 0x000fe2000f8e0204 */
[----:B------:R-:W-:Y:S02]  /*df60*/  ULDC.64 UR4, c[0x0][0xbc8] ;  /* 0x0002f20000047ab9 */ /* 0x000fe40000000a00 */
        /* <DEDUP_REMOVED lines=12> */
.L_x_1950:
        /* <DEDUP_REMOVED lines=18> */
.L_x_1991:
[----:B------:R-:W-:Y:S01]  /*e150*/  ULDC UR8, c[0x0][0xc50] ;  /* 0x0003140000087ab9 */ /* 0x000fe20000000800 */
[----:B------:R-:W-:Y:S01]  /*e160*/  UMOV UR36, UR6 ;  /* 0x0000000600247c82 */ /* 0x000fe20008000000 */
[----:B------:R-:W-:-:S11]  /*e170*/  UISETP.NE.AND UP0, UPT, UR8, 0x1, UPT ;  /* 0x000000010800788c */ /* 0x000fd6000bf05270 */
[----:B------:R-:W-:Y:S01]  /*e180*/  @UP0 ULDC UR4, c[0x0][0xc54] ;  /* 0x0003150000040ab9 */ /* 0x000fe20000000800 */
[----:B------:R-:W-:Y:S01]  /*e190*/  @UP0 ULDC UR7, c[0x0][0xc58] ;  /* 0x0003160000070ab9 */ /* 0x000fe20000000800 */
[----:B------:R-:W-:-:S04]  /*e1a0*/  UIMAD.WIDE.U32 UR4, UR6, UR4, URZ ;  /* 0x00000004060472a5 */ /* 0x000fc8000f8e003f */
[----:B------:R-:W-:-:S12]  /*e1b0*/  @UP0 USHF.R.U32.HI UR36, URZ, UR7, UR5 ;  /* 0x000000073f240299 */ /* 0x000fd80008011605 */
.L_x_1992:
        /* <DEDUP_REMOVED lines=8> */
[----:B------:R-:W-:Y:S01]  /*e240*/  ULDC UR6, c[0x0][0x448] ;  /* 0x0001120000067ab9 */ /* 0x000fe20000000800 */
[----:B------:R-:W-:Y:S01]  /*e250*/  ULDC.64 UR4, c[0x0][0x418] ;  /* 0x0001060000047ab9 */ /* 0x000fe20000000a00 */
[----:B------:R-:W-:Y:S01]  /*e260*/  UISETP.NE.AND UP1, UPT, UR6, 0x1, UPT ;  /* 0x000000010600788c */ /* 0x000fe2000bf25270 */
[----:B------:R-:W-:Y:S01]  /*e270*/  IMAD.MOV.U32 R17, RZ, RZ, RZ ;  /* 0x000000ffff117224 */ /* 0x000fe200078e00ff */
[----:B------:R-:W-:Y:S01]  /*e280*/  UISETP.NE.U32.AND UP0, UPT, UR4, URZ, UPT ;  /* 0x0000003f0400728c */ /* 0x000fe2000bf05070 */
[----:B------:R-:W-:Y:S02]  /*e290*/  ULDC UR7, c[0x0][0x424] ;  /* 0x0001090000077ab9 */ /* 0x000fe40000000800 */
[----:B------:R-:W-:Y:S01]  /*e2a0*/  ULDC UR4, c[0x0][0x288] ;  /* 0x0000a20000047ab9 */ /* 0x000fe20000000800 */
[----:B------:R-:W-:Y:S02]  /*e2b0*/  UISETP.NE.AND.EX UP0, UPT, UR5, URZ, UPT, UP0 ;  /* 0x0000003f0500728c */ /* 0x000fe4000bf05300 */
[----:B------:R-:W-:-:S02]  /*e2c0*/  UIADD3 UR10, -UR4, 0xa0, URZ ;  /* 0x000000a0040a7890 */ /* 0x000fc4000fffe13f */
[----:B------:R-:W-:Y:S01]  /*e2d0*/  USEL UR7, UR7, 0x1, UP0 ;  /* 0x0000000107077887 */ /* 0x000fe20008000000 */
[----:B------:R-:W-:Y:S01]  /*e2e0*/  @UP1 ULDC UR4, c[0x0][0x44c] ;  /* 0x0001130000041ab9 */ /* 0x000fe20000000800 */
[----:B------:R-:W-:Y:S01]  /*e2f0*/  ULDC UR9, c[0x0][0x2f0] ;  /* 0x0000bc0000097ab9 */ /* 0x000fe20000000800 */
[----:B------:R-:W-:Y:S01]  /*e300*/  @UP1 ULDC UR11, c[0x0][0x450] ;  /* 0x00011400000b1ab9 */ /* 0x000fe20000000800 */
[----:B------:R-:W-:Y:S02]  /*e310*/  UIMAD UR10, UR7, UR9, UR10 ;  /* 0x00000009070a72a4 */ /* 0x000fe4000f8e020a */
[----:B0-----:R-:W-:-:S04]  /*e320*/  USHF.L.U32 UR39, UR39, 0x7, URZ ;  /* 0x0000000727277899 */ /* 0x001fc8000800063f */
[----:B------:R-:W-:-:S04]  /*e330*/  UIADD3 UR6, UR39, 0x7f, URZ ;  /* 0x0000007f27067890 */ /* 0x000fc8000fffe03f */
[----:B------:R-:W-:Y:S02]  /*e340*/  UIMAD.WIDE.U32 UR4, UR6, UR4, URZ ;  /* 0x00000004060472a5 */ /* 0x000fe4000f8e003f */
[----:B------:R-:W-:Y:S02]  /*e350*/  UIMAD UR4, UR7, UR9, 0x9f ;  /* 0x0000009f070474a4 */ /* 0x000fe4000f8e0209 */
[----:B------:R-:W-:Y:S02]  /*e360*/  @UP1 USHF.R.U32.HI UR6, URZ, UR11, UR5 ;  /* 0x0000000b3f061299 */ /* 0x000fe40008011605 */
[----:B------:R-:W-:Y:S02]  /*e370*/  UIMAD.WIDE UR4, UR4, 0x66666667, URZ ;  /* 0x66666667040478a5 */ /* 0x000fe4000f8e023f */
[----:B------:R-:W-:Y:S02]  /*e380*/  UIADD3 UR6, UR10, UR6, URZ ;  /* 0x000000060a067290 */ /* 0x000fe4000fffe03f */
[----:B------:R-:W-:-:S02]  /*e390*/  USHF.R.U32.HI UR9, URZ, 0x1f, UR5 ;  /* 0x0000001f3f097899 */ /* 0x000fc40008011605 */
[----:B------:R-:W-:Y:S02]  /*e3a0*/  UIMAD.WIDE UR6, UR6, 0x66666667, URZ ;  /* 0x66666667060678a5 */ /* 0x000fe4000f8e023f */
[----:B------:R-:W-:Y:S02]  /*e3b0*/  ULEA.HI.SX32 UR9, UR5, UR9, 0x1a ;  /* 0x0000000905097291 */ /* 0x000fe4000f8fd23f */
[----:B------:R-:W-:Y:S02]  /*e3c0*/  USHF.R.U32.HI UR4, URZ, 0x1f, UR7 ;  /* 0x0000001f3f047899 */ /* 0x000fe40008011607 */
[----:B------:R-:W-:Y:S02]  /*e3d0*/  ULOP3.LUT UR5, UR8, 0xffff, URZ, 0xc0, !UPT ;  /* 0x0000ffff08057892 */ /* 0x000fe4000f8ec03f */
[----:B------:R-:W-:Y:S02]  /*e3e0*/  ULEA.HI.SX32 UR4, UR7, UR4, 0x1a ;  /* 0x0000000407047291 */ /* 0x000fe4000f8fd23f */
[----:B------:R-:W-:-:S02]  /*e3f0*/  USHF.R.U32.HI UR7, URZ, 0x10, UR8 ;  /* 0x000000103f077899 */ /* 0x000fc40008011608 */
[----:B------:R-:W-:-:S04]  /*e400*/  UISETP.LT.AND UP0, UPT, UR9, UR4, UPT ;  /* 0x000000040900728c */ /* 0x000fc8000bf01270 */
[----:B------:R-:W-:Y:S02]  /*e410*/  USEL UR6, UR9, UR4, UP0 ;  /* 0x0000000409067287 */ /* 0x000fe40008000000 */
[----:B------:R-:W-:Y:S02]  /*e420*/  UISETP.NE.AND UP0, UPT, UR7, URZ, UPT ;  /* 0x0000003f0700728c */ /* 0x000fe4000bf05270 */
[----:B------:R-:W-:-:S06]  /*e430*/  UISETP.GE.AND UP1, UPT, UR6, 0x1, UPT ;  /* 0x000000010600788c */ /* 0x000fcc000bf26270 */
[----:B------:R-:W-:-:S03]  /*e440*/  PLOP3.LUT P0, PT, PT, PT, UP1, 0x80, 0x0 ;  /* 0x000000000000781c */ /* 0x000fc60003f0f018 */
[----:B------:R-:W-:-:S10]  /*e450*/  @!UP0 ULDC UR7, c[0x0][0x9f0] ;  /* 0x00027c0000078ab9 */ /* 0x000fd40000000800 */
[----:B------:R-:W-:Y:S05]  /*e460*/  @!P0 BRA `(.L_x_1994) ;  /* 0x0000000000708947 */ /* 0x000fea0003800000 */
        /* <DEDUP_REMOVED lines=28> */
.L_x_1994:
        /* <DEDUP_REMOVED lines=30> */
.L_x_1995:
        /* <DEDUP_REMOVED lines=20> */
.L_x_1996:
        /* <DEDUP_REMOVED lines=20> */
.L_x_1997:
        /* <DEDUP_REMOVED lines=18> */
.L_x_1998:
[----:B------:R-:W0:Y:S01]  /*ebb0*/  LDC.64 R2, c[0x0][0x9f8] ;  /* 0x00027e00ff027b82 */ /* 0x000e220000000a00 */
[----:B------:R-:W-:Y:S01]  /*ebc0*/  IMAD.MOV.U32 R10, RZ, RZ, R18 ;  /* 0x000000ffff0a7224 */ /* 0x000fe200078e0012 */
[----:B------:R-:W1:Y:S01]  /*ebd0*/  S2R R11, SR_TID.X ;  /* 0x00000000000b7919 */ /* 0x000e620000002100 */
[----:B0-----:R-:W-:-:S04]  /*ebe0*/  ISETP.NE.U32.AND P0, PT, R2, RZ, PT ;  /* 0x000000ff0200720c */ /* 0x001fc80003f05070 */
[----:B------:R-:W-:Y:S02]  /*ebf0*/  ISETP.NE.AND.EX P0, PT, R3, RZ, PT, P0 ;  /* 0x000000ff0300720c */ /* 0x000fe40003f05300 */
[----:B-1----:R-:W-:-:S11]  /*ec00*/  LOP3.LUT R9, R11, 0x7f, RZ, 0xc0, !PT ;  /* 0x0000007f0b097812 */ /* 0x002fd600078ec0ff */
[----:B------:R-:W0:Y:S02]  /*ec10*/  @P0 LDC.64 R2, c[0x0][0x9f8] ;  /* 0x00027e00ff020b82 */ /* 0x000e240000000a00 */
[----:B0-----:R-:W-:-:S05]  /*ec20*/  @P0 IMAD.WIDE R2, R18, 0x4, R2 ;  /* 0x0000000412020825 */ /* 0x001fca00078e0202 */
[----:B------:R0:W2:Y:S01]  /*ec30*/  @P0 LDG.E R10, desc[UR48][R2.64] ;  /* 0x00000030020a0981 */ /* 0x0000a2000c1e1900 */
[C---:B------:R-:W-:Y:S01]  /*ec40*/  IMAD.SHL.U32 R0, R11.reuse, 0x80, RZ ;  /* 0x000000800b007824 */ /* 0x040fe200078e00ff */
[----:B------:R-:W-:Y:S01]  /*ec50*/  SHF.R.U32.HI R5, RZ, 0x5, R9 ;  /* 0x00000005ff057819 */ /* 0x000fe20000011609 */
[C---:B------:R-:W-:Y:S01]  /*ec60*/  IMAD.SHL.U32 R19, R11.reuse, 0x20, RZ ;  /* 0x000000200b137824 */ /* 0x040fe200078e00ff */
[C---:B------:R-:W-:Y:S01]  /*ec70*/  LOP3.LUT P1, RZ, R11.reuse, 0x4, RZ, 0xc0, !PT ;  /* 0x000000040bff7812 */ /* 0x040fe2000782c0ff */
[----:B------:R-:W-:Y:S01]  /*ec80*/  IMAD.SHL.U32 R12, R11, 0x10, RZ ;  /* 0x000000100b0c7824 */ /* 0x000fe200078e00ff */
[----:B------:R-:W-:Y:S01]  /*ec90*/  LOP3.LUT R4, R0, 0x380, RZ, 0xc0, !PT ;  /* 0x0000038000047812 */ /* 0x000fe200078ec0ff */
[----:B------:R-:W-:Y:S01]  /*eca0*/  IMAD.SHL.U32 R18, R5, 0x200, RZ ;  /* 0x0000020005127824 */ /* 0x000fe200078e00ff */
[----:B------:R-:W-:Y:S01]  /*ecb0*/  LOP3.LUT R6, R19, 0x80, RZ, 0xc0, !PT ;  /* 0x0000008013067812 */ /* 0x000fe200078ec0ff */
[----:B------:R-:W-:Y:S01]  /*ecc0*/  UMOV UR4, 0xffffffff ;  /* 0xffffffff00047882 */ /* 0x000fe20000000000 */
[----:B0-----:R-:W0:Y:S01]  /*ecd0*/  LDC.64 R2, c[0x0][0x418] ;  /* 0x00010600ff027b82 */ /* 0x001e220000000a00 */
[----:B------:R-:W-:Y:S01]  /*ece0*/  IMAD R4, R5, 0x10, R4 ;  /* 0x0000001005047824 */ /* 0x000fe200078e0204 */
[----:B------:R-:W-:Y:S01]  /*ecf0*/  LOP3.LUT R6, R6, 0x10, R11, 0xf8, !PT ;  /* 0x0000001006067812 */ /* 0x000fe200078ef80b */
[----:B------:R-:W-:Y:S01]  /*ed00*/  IMAD.SHL.U32 R5, R11, 0x4, RZ ;  /* 0x000000040b057824 */ /* 0x000fe200078e00ff */
[----:B------:R-:W-:-:S04]  /*ed10*/  LOP3.LUT R8, R18, 0x60, R19, 0xf8, !PT ;  /* 0x0000006012087812 */ /* 0x000fc800078ef813 */
[----:B------:R-:W-:Y:S02]  /*ed20*/  LOP3.LUT R6, R6, 0x10, R5, 0x78, !PT ;  /* 0x0000001006067812 */ /* 0x000fe400078e7805 */
[----:B------:R-:W-:Y:S02]  /*ed30*/  LOP3.LUT R7, R8, 0x100, R19, 0xf8, !PT ;  /* 0x0000010008077812 */ /* 0x000fe400078ef813 */
[----:B------:R-:W-:Y:S02]  /*ed40*/  LOP3.LUT R5, R4, 0x70, R12, 0x78, !PT ;  /* 0x0000007004057812 */ /* 0x000fe400078e780c */
[----:B------:R-:W-:Y:S02]  /*ed50*/  LOP3.LUT R4, R7, R6, RZ, 0xfc, !PT ;  /* 0x0000000607047212 */ /* 0x000fe400078efcff */
[----:B------:R-:W-:Y:S02]  /*ed60*/  LOP3.LUT R0, R5, 0xc00, R0, 0xf8, !PT ;  /* 0x00000c0005007812 */ /* 0x000fe400078ef800 */
[----:B------:R-:W-:Y:S01]  /*ed70*/  LOP3.LUT R19, R19, 0x60, RZ, 0xc0, !PT ;  /* 0x0000006013137812 */ /* 0x000fe200078ec0ff */
[----:B------:R-:W-:Y:S04]  /*ed80*/  STL [R1+0x14], R4 ;  /* 0x0000140401007387 */ /* 0x000fe80000100800 */
[----:B------:R1:W-:Y:S01]  /*ed90*/  STL [R1+0xc], R0 ;  /* 0x00000c0001007387 */ /* 0x0003e20000100800 */
[----:B0-----:R-:W-:-:S04]  /*eda0*/  ISETP.NE.U32.AND P0, PT, R2, RZ, PT ;  /* 0x000000ff0200720c */ /* 0x001fc80003f05070 */
[----:B------:R-:W-:Y:S01]  /*edb0*/  ISETP.NE.AND.EX P2, PT, R3, RZ, PT, P0 ;  /* 0x000000ff0300720c */ /* 0x000fe20003f45300 */
[----:B-1----:R-:W-:-:S05]  /*edc0*/  IMAD.MOV.U32 R0, RZ, RZ, 0x40 ;  /* 0x00000040ff007424 */ /* 0x002fca00078e00ff */
[----:B------:R-:W-:Y:S02]  /*edd0*/  SEL R4, R0, 0xffffffc0, !P1 ;  /* 0xffffffc000047807 */ /* 0x000fe40004800000 */
[----:B------:R-:W-:Y:S02]  /*ede0*/  P2R R0, PR, RZ, 0x4 ;  /* 0x00000004ff007803 */ /* 0x000fe40000000000 */
[----:B------:R-:W-:-:S04]  /*edf0*/  SHF.R.U32.HI R4, RZ, 0x5, R11 ;  /* 0x00000005ff047819 */ /* 0x000fc8000001160b */
[----:B------:R-:W-:Y:S02]  /*ee00*/  LOP3.LUT R4, R4, 0x3, RZ, 0xc0, !PT ;  /* 0x0000000304047812 */ /* 0x000fe400078ec0ff */
[----:B--2---:R-:W-:Y:S01]  /*ee10*/  SHF.R.S32.HI R8, RZ, 0x1f, R10 ;  /* 0x0000001fff087819 */ /* 0x004fe2000001140a */
[----:B------:R0:W-:Y:S01]  /*ee20*/  STL [R1], R10 ;  /* 0x0000000a01007387 */ /* 0x0001e20000100800 */
[----:B------:R-:W-:-:S03]  /*ee30*/  SEL R16, R10, RZ, !P2 ;  /* 0x000000ff0a107207 */ /* 0x000fc60005000000 */
[----:B------:R0:W-:Y:S04]  /*ee40*/  STL [R1+0x18], R0 ;  /* 0x0000180001007387 */ /* 0x0001e80000100800 */
[----:B------:R0:W-:Y:S01]  /*ee50*/  STL [R1+0x8], R8 ;  /* 0x0000080801007387 */ /* 0x0001e20000100800 */
[----:B------:R-:W-:Y:S05]  /*ee60*/  BRA.DIV UR4, `(.L_x_1999) ;  /* 0x0000002e04047947 */ /* 0x000fea000b800000 */
[----:B------:R1:W2:Y:S02]  /*ee70*/  SHFL.IDX PT, R14, R4, RZ, 0x1f ;  /* 0x00001fff040e7589 */ /* 0x0002a400000e0000 */
.L_x_2052:
[----:B------:R-:W-:Y:S02]  /*ee80*/  PLOP3.LUT P1, PT, PT, PT, PT, 0x8, 0x0 ;  /* 0x000000000000781c */ /* 0x000fe40003f2e170 */
[----:B--2---:R-:W-:Y:S02]  /*ee90*/  ISETP.NE.AND P0, PT, R14, RZ, PT ;  /* 0x000000ff0e00720c */ /* 0x004fe40003f05270 */
[----:B0-----:R-:W-:-:S05]  /*eea0*/  P2R R0, PR, RZ, 0x2 ;  /* 0x00000002ff007803 */ /* 0x001fca0000000000 */
[----:B------:R0:W-:Y:S06]  /*eeb0*/  STL [R1+0x10], R0 ;  /* 0x0000100001007387 */ /* 0x0001ec0000100800 */
[----:B------:R-:W-:Y:S05]  /*eec0*/  @P0 BRA `(.L_x_2000) ;  /* 0x00000004005c0947 */ /* 0x000fea0003800000 */
[----:B------:R-:W-:Y:S01]  /*eed0*/  UMOV UR4, 0xffffffff ;  /* 0xffffffff00047882 */ /* 0x000fe20000000000 */
[----:B0-----:R-:W-:Y:S02]  /*eee0*/  VIADD R0, R17, 0xffffffff ;  /* 0xffffffff11007836 */ /* 0x001fe40000000000 */
[----:B------:R-:W-:Y:S05]  /*eef0*/  BRA.DIV UR4, `(.L_x_2001) ;  /* 0x0000002e04007947 */ /* 0x000fea000b800000 */
[----:B------:R-:W-:-:S13]  /*ef00*/  ELECT P6, URZ, PT ;  /* 0x00000000003f782f */ /* 0x000fda00038c0000 */
.L_x_2055:
[----:B------:R-:W-:Y:S05]  /*ef10*/  @!P6 BRA `(.L_x_2000) ;  /* 0x000000040048e947 */ /* 0x000fea0003800000 */
[----:B------:R-:W-:Y:S01]  /*ef20*/  IMAD.MOV.U32 R16, RZ, RZ, R10 ;  /* 0x000000ffff107224 */ /* 0x000fe200078e000a */
[----:B------:R-:W-:Y:S06]  /*ef30*/  @!P2 BRA `(.L_x_2002) ;  /* 0x000000000044a947 */ /* 0x000fec0003800000 */
[----:B------:R-:W0:Y:S01]  /*ef40*/  LDC R7, c[0x0][0x43c] ;  /* 0x00010f00ff077b82 */ /* 0x000e220000000800 */
        /* <DEDUP_REMOVED lines=16> */
.L_x_2002:
[----:B0-----:R-:W-:Y:S01]  /*f050*/  IMAD.MOV.U32 R2, RZ, RZ, 0x1 ;  /* 0x00000001ff027424 */ /* 0x001fe200078e00ff */
[----:B------:R-:W-:-:S04]  /*f060*/  ISETP.NE.AND P1, PT, R9, RZ, PT ;  /* 0x000000ff0900720c */ /* 0x000fc80003f25270 */
[----:B------:R-:W-:-:S04]  /*f070*/  SHF.L.U32 R2, R2, 0x1f, RZ ;  /* 0x0000001f02027819 */ /* 0x000fc800000006ff */
[----:B------:R-:W0:Y:S02]  /*f080*/  SYNCS.PHASECHK.TRANS64.TRYWAIT P0, [UR38+0x29880], R2 ;  /* 0x02988002ff0075a7 */ /* 0x000e240008000166 */
[----:B0-----:R-:W-:Y:S05]  /*f090*/  @!P0 BRA `(.L_x_2003) ;  /* 0x0000002800b88947 */ /* 0x001fea0003800000 */
.L_x_2056:
[----:B------:R-:W-:Y:S05]  /*f0a0*/  @P1 BRA `(.L_x_2004) ;  /* 0x0000000000181947 */ /* 0x000fea0003800000 */
[----:B-1----:R-:W1:Y:S01]  /*f0b0*/  S2R R4, SR_TID.X ;  /* 0x0000000000047919 */ /* 0x002e620000002100 */
[----:B0-----:R-:W-:-:S04]  /*f0c0*/  IMAD.MOV.U32 R3, RZ, RZ, 0x5000 ;  /* 0x00005000ff037424 */ /* 0x001fc800078e00ff */
[----:B------:R2:W-:Y:S01]  /*f0d0*/  SYNCS.ARRIVE.TRANS64 RZ, [UR38+0x29870], R3 ;  /* 0x02987003ffff79a7 */ /* 0x0005e20008000026 */
[----:B-1----:R-:W-:-:S13]  /*f0e0*/  LOP3.LUT P0, RZ, R4, 0x1f, RZ, 0xc0, !PT ;  /* 0x0000001f04ff7812 */ /* 0x002fda000780c0ff */
[----:B--2---:R-:W-:Y:S05]  /*f0f0*/  @!P0 BRA `(.L_x_2004) ;  /* 0x0000000000048947 */ /* 0x004fea0003800000 */
[----:B------:R-:W-:Y:S01]  /*f100*/  BPT.TRAP 0x1 ;  /* 0x000000040000795c */ /* 0x000fe20000300000 */
.L_x_2004:
        /* <DEDUP_REMOVED lines=15> */
.L_x_2057:
[----:B------:R-:W-:Y:S05]  /*f200*/  @P1 BRA `(.L_x_2006) ;  /* 0x0000000000181947 */ /* 0x000fea0003800000 */
[----:B0-----:R-:W0:Y:S01]  /*f210*/  S2R R3, SR_TID.X ;  /* 0x0000000000037919 */ /* 0x001e220000002100 */
[----:B------:R-:W-:-:S04]  /*f220*/  IMAD.MOV.U32 R2, RZ, RZ, 0x7800 ;  /* 0x00007800ff027424 */ /* 0x000fc800078e00ff */
[----:B------:R2:W-:Y:S01]  /*f230*/  SYNCS.ARRIVE.TRANS64 RZ, [UR38+0x29830], R2 ;  /* 0x02983002ffff79a7 */ /* 0x0005e20008000026 */
[----:B0-----:R-:W-:-:S13]  /*f240*/  LOP3.LUT P0, RZ, R3, 0x1f, RZ, 0xc0, !PT ;  /* 0x0000001f03ff7812 */ /* 0x001fda000780c0ff */
[----:B--2---:R-:W-:Y:S05]  /*f250*/  @!P0 BRA `(.L_x_2006) ;  /* 0x0000000000048947 */ /* 0x004fea0003800000 */
[----:B------:R-:W-:Y:S01]  /*f260*/  BPT.TRAP 0x1 ;  /* 0x000000040000795c */ /* 0x000fe20000300000 */
.L_x_2006:
[----:B------:R-:W-:Y:S01]  /*f270*/  ULDC.64 UR4, c[0x0][0x198] ;  /* 0x0000660000047ab9 */ /* 0x000fe20000000a00 */
[----:B------:R-:W-:Y:S01]  /*f280*/  R2UR UR11, R0 ;  /* 0x00000000000b72ca */ /* 0x000fe200000e0000 */
[----:B------:R-:W-:Y:S01]  /*f290*/  UIADD3 UR4, UP0, UR4, 0x370, URZ ;  /* 0x0000037004047890 */ /* 0x000fe2000ff1e03f */
[----:B------:R-:W-:Y:S01]  /*f2a0*/  R2UR UR13, R16 ;  /* 0x00000000100d72ca */ /* 0x000fe200000e0000 */
[----:B------:R-:W-:Y:S01]  /*f2b0*/  UIADD3 UR8, UR38, 0x1a400, URZ ;  /* 0x0001a40026087890 */ /* 0x000fe2000fffe03f */
[----:B------:R-:W-:Y:S01]  /*f2c0*/  PLOP3.LUT P0, PT, PT, PT, PT, 0x80, 0x0 ;  /* 0x000000000000781c */ /* 0x000fe20003f0f070 */
[----:B------:R-:W-:Y:S02]  /*f2d0*/  UIADD3 UR9, UR38, 0x29830, URZ ;  /* 0x0002983026097890 */ /* 0x000fe4000fffe03f */
[----:B------:R-:W-:Y:S01]  /*f2e0*/  UIADD3.X UR5, URZ, UR5, URZ, UP0, !UPT ;  /* 0x000000053f057290 */ /* 0x000fe200087fe43f */
[----:B------:R-:W-:Y:S01]  /*f2f0*/  P2R R0, PR, RZ, 0x1 ;  /* 0x00000001ff007803 */ /* 0x000fe20000000000 */
[----:B------:R-:W-:-:S02]  /*f300*/  UIADD3 UR16, UR38, 0x1cc00, URZ ;  /* 0x0001cc0026107890 */ /* 0x000fc4000fffe03f */
        /* <DEDUP_REMOVED lines=17> */
[----:B------:R2:W-:Y:S01]  /*f420*/  STL [R1+0x10], R0 ;  /* 0x0000100001007387 */ /* 0x0005e20000100800 */
[----:B------:R-:W-:Y:S01]  /*f430*/  NOP ;  /* 0x0000000000007918 */ /* 0x000fe20000000000 */
.L_x_2000:
[----:B------:R-:W-:Y:S05]  /*f440*/  WARPSYNC.ALL ;  /* 0x0000000000007948 */ /* 0x000fea0003800000 */
[----:B--2---:R-:W-:Y:S01]  /*f450*/  UIADD3 UR4, UR38, 0x14400, URZ ;  /* 0x0001440026047890 */ /* 0x004fe2000fffe03f */
[----:B------:R-:W-:Y:S03]  /*f460*/  BAR.SYNC.DEFER_BLOCKING 0x8, 0x180 ;  /* 0x0206000000007b1d */ /* 0x000fe60000010000 */
[----:B------:R-:W-:-:S06]  /*f470*/  ULOP3.LUT UP0, URZ, UR4, 0x1bf, URZ, 0xc0, !UPT ;  /* 0x000001bf043f7892 */ /* 0x000fcc000f80c03f */
[----:B------:R-:W-:-:S13]  /*f480*/  PLOP3.LUT P0, PT, PT, PT, UP0, 0x80, 0x0 ;  /* 0x000000000000781c */ /* 0x000fda0003f0f008 */
[----:B------:R-:W-:Y:S05]  /*f490*/  @!P0 BRA `(.L_x_2007) ;  /* 0x0000000000408947 */ /* 0x000fea0003800000 */
[----:B0-----:R-:W-:Y:S01]  /*f4a0*/  MOV R2, 0x0 ;  /* 0x0000000000027802 */ /* 0x001fe20000000f00 */
[----:B------:R-:W-:Y:S01]  /*f4b0*/  ULDC.64 UR6, c[0x4][0xa0] ;  /* 0x0100280000067ab9 */ /* 0x000fe20000000a00 */
[----:B------:R-:W-:Y:S01]  /*f4c0*/  ULDC.64 UR8, c[0x4][0xa8] ;  /* 0x01002a0000087ab9 */ /* 0x000fe20000000a00 */
[----:B------:R-:W-:Y:S01]  /*f4d0*/  ULDC.64 UR4, c[0x4][0x28] ;  /* 0x01000a0000047ab9 */ /* 0x000fe20000000a00 */
[----:B-1----:R-:W-:Y:S02]  /*f4e0*/  IMAD.U32 R4, RZ, RZ, UR6 ;  /* 0x00000006ff047e24 */ /* 0x002fe4000f8e00ff */
        /* <DEDUP_REMOVED lines=11> */
.L_x_2007:
[----:B0-----:R-:W0:Y:S01]  /*f5a0*/  S2R R2, SR_TID.X ;  /* 0x0000000000027919 */ /* 0x001e220000002100 */
[----:B------:R-:W2:Y:S01]  /*f5b0*/  LDC R9, c[0x0][0x448] ;  /* 0x00011200ff097b82 */ /* 0x000ea20000000800 */
[----:B------:R-:W-:Y:S01]  /*f5c0*/  USHF.R.S32.HI UR4, URZ, 0x1f, UR36 ;  /* 0x0000001f3f047899 */ /* 0x000fe20008011424 */
[----:B------:R-:W3:Y:S01]  /*f5d0*/  S2R R6, SR_TID.X ;  /* 0x0000000000067919 */ /* 0x000ee20000002100 */
[----:B------:R-:W-:Y:S02]  /*f5e0*/  ULDC.64 UR8, c[0x0][0x2d8] ;  /* 0x0000b60000087ab9 */ /* 0x000fe40000000a00 */
[----:B------:R-:W-:Y:S01]  /*f5f0*/  UIMAD UR6, UR4, UR8, URZ ;  /* 0x00000008040672a4 */ /* 0x000fe2000f8e023f */
[----:B------:R-:W4:Y:S01]  /*f600*/  S2R R7, SR_CTAID.Z ;  /* 0x0000000000077919 */ /* 0x000f220000002700 */
[----:B------:R-:W-:Y:S02]  /*f610*/  UIMAD.WIDE.U32 UR4, UR36, UR8, URZ ;  /* 0x00000008240472a5 */ /* 0x000fe4000f8e003f */
[----:B------:R-:W-:-:S04]  /*f620*/  UIMAD UR6, UR36, UR9, UR6 ;  /* 0x00000009240672a4 */ /* 0x000fc8000f8e0206 */
[----:B------:R-:W-:Y:S01]  /*f630*/  UIADD3 UR5, UR5, UR6, URZ ;  /* 0x0000000605057290 */ /* 0x000fe2000fffe03f */
[----:B--2---:R-:W-:Y:S02]  /*f640*/  ISETP.NE.AND P0, PT, R9, 0x1, PT ;  /* 0x000000010900780c */ /* 0x004fe40003f05270 */
[----:B0-----:R-:W-:Y:S01]  /*f650*/  SHF.R.U32.HI R0, RZ, 0x3, R2 ;  /* 0x00000003ff007819 */ /* 0x001fe20000011602 */
[----:B------:R-:W-:Y:S02]  /*f660*/  IMAD.SHL.U32 R2, R2, 0x10, RZ ;  /* 0x0000001002027824 */ /* 0x000fe400078e00ff */
[----:B---3--:R-:W-:Y:S02]  /*f670*/  IMAD.SHL.U32 R8, R6, 0x10, RZ ;  /* 0x0000001006087824 */ /* 0x008fe400078e00ff */
[C---:B------:R-:W-:Y:S02]  /*f680*/  IMAD.SHL.U32 R3, R0.reuse, 0x80, RZ ;  /* 0x0000008000037824 */ /* 0x040fe400078e00ff */
[----:B------:R-:W-:Y:S01]  /*f690*/  IMAD.SHL.U32 R0, R0, 0x10, RZ ;  /* 0x0000001000007824 */ /* 0x000fe200078e00ff */
[----:B------:R-:W-:-:S02]  /*f6a0*/  LOP3.LUT R8, R8, 0x30, RZ, 0xe2, !PT ;  /* 0x0000003008087812 */ /* 0x000fc400078ee2ff */
[----:B----4-:R-:W-:Y:S02]  /*f6b0*/  SHF.R.S32.HI R5, RZ, 0x1f, R7 ;  /* 0x0000001fff057819 */ /* 0x010fe40000011407 */
[----:B------:R-:W-:-:S04]  /*f6c0*/  LOP3.LUT R3, R8, 0x180, R3, 0xf8, !PT ;  /* 0x0000018008037812 */ /* 0x000fc800078ef803 */
[----:B------:R-:W-:Y:S02]  /*f6d0*/  LOP3.LUT R0, R3, 0x30, R0, 0x78, !PT ;  /* 0x0000003003007812 */ /* 0x000fe400078e7800 */
[----:B------:R-:W-:-:S04]  /*f6e0*/  LOP3.LUT R3, R2, 0x40, RZ, 0xc0, !PT ;  /* 0x0000004002037812 */ /* 0x000fc800078ec0ff */
[----:B------:R-:W-:Y:S02]  /*f6f0*/  IADD3 R0, R0, R3, R18 ;  /* 0x0000000300007210 */ /* 0x000fe40007ffe012 */
[----:B------:R-:W1:Y:S01]  /*f700*/  LDC.64 R2, c[0x0][0x2e0] ;  /* 0x0000b800ff027b82 */ /* 0x000e620000000a00 */
[----:B------:R-:W-:-:S07]  /*f710*/  LOP3.LUT R18, R6, 0x7f, RZ, 0xc0, !PT ;  /* 0x0000007f06127812 */ /* 0x000fce00078ec0ff */
[----:B------:R-:W0:Y:S01]  /*f720*/  @P0 LDC R6, c[0x0][0x450] ;  /* 0x00011400ff060b82 */ /* 0x000e220000000800 */
[-C--:B-1----:R-:W-:Y:S02]  /*f730*/  IMAD R4, R5, R2.reuse, RZ ;  /* 0x0000000205047224 */ /* 0x082fe400078e02ff */
[----:B------:R-:W1:Y:S02]  /*f740*/  S2R R5, SR_CTAID.X ;  /* 0x0000000000057919 */ /* 0x000e640000002500 */
[C---:B------:R-:W-:Y:S02]  /*f750*/  IMAD R4, R7.reuse, R3, R4 ;  /* 0x0000000307047224 */ /* 0x040fe400078e0204 */
[----:B------:R-:W-:Y:S01]  /*f760*/  IMAD.WIDE.U32 R2, R7, R2, UR4 ;  /* 0x0000000407027e25 */ /* 0x000fe2000f8e0002 */
[----:B------:R-:W-:Y:S01]  /*f770*/  ULDC.64 UR4, c[0x0][0x2d0] ;  /* 0x0000b40000047ab9 */ /* 0x000fe20000000a00 */
[----:B------:R-:W2:Y:S02]  /*f780*/  @P0 LDC R7, c[0x0][0x44c] ;  /* 0x00011300ff070b82 */ /* 0x000ea40000000800 */
[----:B------:R-:W-:Y:S01]  /*f790*/  IMAD.IADD R3, R3, 0x1, R4 ;  /* 0x0000000103037824 */ /* 0x000fe200078e0204 */
[----:B------:R-:W-:-:S05]  /*f7a0*/  LEA.HI R4, R18, R19, RZ, 0x1e ;  /* 0x0000001312047211 */ /* 0x000fca00078ff0ff */
[----:B-1----:R-:W-:-:S04]  /*f7b0*/  IMAD R4, R5, 0x80, R4 ;  /* 0x0000008005047824 */ /* 0x002fc800078e0204 */
[----:B--2---:R-:W-:-:S04]  /*f7c0*/  @P0 IMAD.HI.U32 R7, R4, R7, RZ ;  /* 0x0000000704070227 */ /* 0x004fc800078e00ff */
[----:B------:R-:W-:Y:S01]  /*f7d0*/  IMAD.MOV.U32 R5, RZ, RZ, R4 ;  /* 0x000000ffff057224 */ /* 0x000fe200078e0004 */
[----:B0-----:R-:W-:-:S05]  /*f7e0*/  @P0 SHF.R.U32.HI R5, RZ, R6, R7 ;  /* 0x00000006ff050219 */ /* 0x001fca0000011607 */
        /* <DEDUP_REMOVED lines=25> */
[----:B------:R-:W-:Y:S01]  /*f980*/  LEA.HI R2, R18, UR39, RZ, 0x1e ;  /* 0x0000002712027c11 */ /* 0x000fe2000f8ff0ff */
[----:B------:R-:W-:Y:S01]  /*f990*/  IMAD R3, R9, UR4, RZ ;  /* 0x0000000409037c24 */ /* 0x000fe2000f8e02ff */
[----:B------:R-:W1:Y:S03]  /*f9a0*/  SHFL.IDX PT, R6, R4, RZ, 0x1c1f ;  /* 0x001c1fff04067589 */ /* 0x000e6600000e0000 */
[C---:B------:R-:W-:Y:S01]  /*f9b0*/  VIADD R10, R2.reuse, 0x20 ;  /* 0x00000020020a7836 */ /* 0x040fe20000000000 */
[----:B------:R-:W-:Y:S01]  /*f9c0*/  ISETP.GE.AND P4, PT, R2, R3, PT ;  /* 0x000000030200720c */ /* 0x000fe20003f86270 */
[----:B------:R-:W-:-:S12]  /*f9d0*/  SHFL.IDX PT, R14, R5, 0x3, 0x1c1f ;  /* 0x007c1f00050e7f89 */ /* 0x000fd800000e0000 */
        /* <DEDUP_REMOVED lines=12> */
[----:B------:R-:W-:-:S03]  /*faa0*/  @!P3 VIADD R9, R0, UR38 ;  /* 0x000000260009bc36 */ /* 0x000fc60008000000 */
[----:B------:R-:W1:Y:S01]  /*fab0*/  SHFL.IDX PT, R6, R4, 0x1, 0x1c1f ;  /* 0x003c1f0004067f89 */ /* 0x000e6200000e0000 */
[----:B0-----:R-:W-:-:S05]  /*fac0*/  @!P3 IADD3 R7, P4, R8, R7, RZ ;  /* 0x000000070807b210 */ /* 0x001fca0007f9e0ff */
[----:B-1----:R-:W-:-:S05]  /*fad0*/  @!P3 IMAD.X R6, RZ, RZ, R6, P4 ;  /* 0x000000ffff06b224 */ /* 0x002fca00020e0606 */
        /* <DEDUP_REMOVED lines=8> */
[----:B------:R-:W-:Y:S01]  /*fb60*/  @!P3 VIADD R19, R0, UR38 ;  /* 0x000000260013bc36 */ /* 0x000fe20008000000 */
[----:B------:R-:W1:Y:S04]  /*fb70*/  SHFL.IDX PT, R6, R4, 0x2, 0x1c1f ;  /* 0x005c1f0004067f89 */ /* 0x000e6800000e0000 */
[----:B------:R-:W2:Y:S01]  /*fb80*/  SHFL.IDX PT, R4, R4, 0x3, 0x1c1f ;  /* 0x007c1f0004047f89 */ /* 0x000ea200000e0000 */
[----:B0-----:R-:W-:-:S05]  /*fb90*/  @!P3 IADD3 R7, P4, R8, R7, RZ ;  /* 0x000000070807b210 */ /* 0x001fca0007f9e0ff */
[----:B-1----:R-:W-:-:S05]  /*fba0*/  @!P3 IMAD.X R6, RZ, RZ, R6, P4 ;  /* 0x000000ffff06b224 */ /* 0x002fca00020e0606 */
[----:B------:R-:W-:-:S04]  /*fbb0*/  @!P3 LOP3.LUT R7, R7, R6, RZ, 0x3c, !PT ;  /* 0x000000060707b212 */ /* 0x000fc800078e3cff */
[----:B------:R-:W-:-:S04]  /*fbc0*/  @!P3 LOP3.LUT R6, R7, R6, RZ, 0x3c, !PT ;  /* 0x000000060706b212 */ /* 0x000fc800078e3cff */
[----:B------:R-:W-:-:S05]  /*fbd0*/  @!P3 LOP3.LUT R7, R7, R6, RZ, 0x3c, !PT ;  /* 0x000000060707b212 */ /* 0x000fca00078e3cff */
[----:B------:R0:W-:Y:S04]  /*fbe0*/  @!P3 LDGSTS.E.BYPASS.LTC128B.128 [R19+0x15400], desc[UR48][R6.64], !P2 ;  /* 0x154000000613bfae */ /* 0x0001e8000d101d70 */
[----:B------:R0:W-:Y:S04]  /*fbf0*/  @!P3 LDGSTS.E.BYPASS.LTC128B.128 [R19+0x17400], desc[UR48][R6.64+0x40], !P0 ;  /* 0x174000400613bfae */ /* 0x0001e8000c101d70 */
[----:B--2---:R0:W-:Y:S02]  /*fc00*/  @!P3 LDGSTS.E.BYPASS.LTC128B.128 [R19+0x19400], desc[UR48][R6.64+0x80], !P1 ;  /* 0x194000800613bfae */ /* 0x0041e4000c901d70 */
.L_x_2066:
[----:B------:R-:W-:Y:S01]  /*fc10*/  VIADD R2, R2, 0x60 ;  /* 0x0000006002027836 */ /* 0x000fe20000000000 */
[----:B------:R-:W-:Y:S04]  /*fc20*/  BSSY B0, `(.L_x_2009) ;  /* 0x000000c000007945 */ /* 0x000fe80003800000 */
[----:B------:R-:W-:-:S13]  /*fc30*/  ISETP.GE.AND P3, PT, R2, R3, PT ;  /* 0x000000030200720c */ /* 0x000fda0003f66270 */
[----:B------:R-:W-:Y:S05]  /*fc40*/  @P3 BRA `(.L_x_2010) ;  /* 0x0000000000243947 */ /* 0x000fea0003800000 */
[----:B------:R-:W-:Y:S01]  /*fc50*/  IADD3 R2, P3, R8, R14, RZ ;  /* 0x0000000e08027210 */ /* 0x000fe20007f7e0ff */
        /* <DEDUP_REMOVED lines=8> */
.L_x_2010:
[----:B------:R-:W-:Y:S05]  /*fce0*/  BSYNC B0 ;  /* 0x0000000000007941 */ /* 0x000fea0003800000 */
.L_x_2009:
[----:B------:R-:W-:Y:S01]  /*fcf0*/  NOP ;  /* 0x0000000000007918 */ /* 0x000fe20000000000 */
[----:B------:R-:W-:Y:S01]  /*fd00*/  SYNCS.ARRIVE.TRANS64.RED.A0T1 RZ, [UR38+0x29800], RZ ;  /* 0x029800ffffff79a7 */ /* 0x000fe20008200426 */
[----:B------:R-:W-:Y:S01]  /*fd10*/  IMAD.MOV.U32 R0, RZ, RZ, 0x1 ;  /* 0x00000001ff007424 */ /* 0x000fe200078e00ff */
[----:B------:R-:W-:Y:S04]  /*fd20*/  ARRIVES.LDGSTSBAR.64.TRANSCNT [UR38+0x29800] ;  /* 0x02980000ff0079b0 */ /* 0x000fe80008000aa6 */
[----:B------:R-:W-:Y:S01]  /*fd30*/  SHF.L.U32 R0, R0, 0x1f, RZ ;  /* 0x0000001f00007819 */ /* 0x000fe200000006ff */
[----:B------:R-:W-:Y:S01]  /*fd40*/  NOP ;  /* 0x0000000000007918 */ /* 0x000fe20000000000 */
[----:B-1----:R-:W2:Y:S01]  /*fd50*/  LDL R3, [R1+0x4] ;  /* 0x0000040001037983 */ /* 0x002ea20000100800 */
[----:B------:R-:W-:Y:S01]  /*fd60*/  SYNCS.ARRIVE.TRANS64.A1T0 RZ, [UR38+0x29800], RZ ;  /* 0x029800ffffff79a7 */ /* 0x000fe20008100026 */
[----:B------:R-:W-:Y:S01]  /*fd70*/  VIADD R2, R17, 0xfffffffe ;  /* 0xfffffffe11027836 */ /* 0x000fe20000000000 */
[----:B------:R-:W1:Y:S04]  /*fd80*/  SYNCS.PHASECHK.TRANS64.TRYWAIT P0, [UR38+0x29820], R0 ;  /* 0x02982000ff0075a7 */ /* 0x000e680008000166 */
[----:B--2---:R-:W-:Y:S01]  /*fd90*/  ISETP.GE.AND P1, PT, R2, R3, PT ;  /* 0x000000030200720c */ /* 0x004fe20003f26270 */
[----:B-1----:R-:W-:-:S12]  /*fda0*/  @!P0 BRA `(.L_x_2011) ;  /* 0x00000024000c8947 */ /* 0x002fd80003800000 */
.L_x_2067:
[----:B------:R-:W-:Y:S01]  /*fdb0*/  IMAD.MOV.U32 R20, RZ, RZ, 0x1 ;  /* 0x00000001ff147424 */ /* 0x000fe200078e00ff */
[----:B------:R-:W-:Y:S06]  /*fdc0*/  @!P1 BRA `(.L_x_2012) ;  /* 0x0000000c00e49947 */ /* 0x000fec0003800000 */
[----:B-1----:R-:W2:Y:S01]  /*fdd0*/  LDL R3, [R1+0x1c] ;  /* 0x00001c0001037983 */ /* 0x002ea20000100800 */
[----:B------:R-:W-:Y:S01]  /*fde0*/  IMAD.MOV.U32 R0, RZ, RZ, 0x1 ;  /* 0x00000001ff007424 */ /* 0x000fe200078e00ff */
[C---:B--2---:R-:W-:Y:S02]  /*fdf0*/  LOP3.LUT R4, R3.reuse, 0x1, RZ, 0xfc, !PT ;  /* 0x0000000103047812 */ /* 0x044fe400078efcff */
[----:B------:R-:W-:Y:S01]  /*fe00*/  LOP3.LUT R21, R3, 0x2, RZ, 0xfc, !PT ;  /* 0x0000000203157812 */ /* 0x000fe200078efcff */
[----:B------:R-:W-:Y:S02]  /*fe10*/  IMAD.MOV.U32 R3, RZ, RZ, RZ ;  /* 0x000000ffff037224 */ /* 0x000fe400078e00ff */
[----:B------:R1:W-:Y:S05]  /*fe20*/  STL [R1+0x20], R4 ;  /* 0x0000200401007387 */ /* 0x0003ea0000100800 */
.L_x_2031:
[----:B-1----:R-:W2:Y:S01]  /*fe30*/  LDL R4, [R1+0x10] ;  /* 0x0000100001047983 */ /* 0x002ea20000100800 */
[----:B------:R-:W-:Y:S01]  /*fe40*/  VIADD R17, R3, 0x1 ;  /* 0x0000000103117836 */ /* 0x000fe20000000000 */
[----:B------:R-:W-:Y:S04]  /*fe50*/  BSSY B0, `(.L_x_2013) ;  /* 0x0000081000007945 */ /* 0x000fe80003800000 */
[----:B------:R-:W-:-:S04]  /*fe60*/  ISETP.NE.AND P0, PT, R17, 0x2, PT ;  /* 0x000000021100780c */ /* 0x000fc80003f05270 */
[----:B------:R-:W-:Y:S02]  /*fe70*/  SEL R5, RZ, 0x1, P0 ;  /* 0x00000001ff057807 */ /* 0x000fe40000000000 */
[----:B------:R-:W-:Y:S02]  /*fe80*/  SEL R17, R17, RZ, P0 ;  /* 0x000000ff11117207 */ /* 0x000fe40000000000 */
[----:B------:R-:W-:Y:S02]  /*fe90*/  LOP3.LUT R20, R0, R5, RZ, 0x3c, !PT ;  /* 0x0000000500147212 */ /* 0x000fe400078e3cff */
[----:B--2---:R-:W-:-:S13]  /*fea0*/  ISETP.NE.AND P1, PT, R4, RZ, PT ;  /* 0x000000ff0400720c */ /* 0x004fda0003f25270 */
[----:B0-----:R-:W-:Y:S05]  /*feb0*/  @!P1 BRA `(.L_x_2014) ;  /* 0x0000000400e89947 */ /* 0x001fea0003800000 */
[----:B------:R-:W2:Y:S01]  /*fec0*/  LDL R4, [R1+0x18] ;  /* 0x0000180001047983 */ /* 0x000ea20000100800 */
[----:B------:R-:W-:Y:S01]  /*fed0*/  IMAD.MOV.U32 R8, RZ, RZ, R2 ;  /* 0x000000ffff087224 */ /* 0x000fe200078e0002 */
[----:B--2---:R-:W-:-:S13]  /*fee0*/  ISETP.NE.AND P1, PT, R4, RZ, PT ;  /* 0x000000ff0400720c */ /* 0x004fda0003f25270 */
[----:B------:R-:W-:Y:S05]  /*fef0*/  @!P1 BRA `(.L_x_2015) ;  /* 0x0000000000509947 */ /* 0x000fea0003800000 */
[----:B------:R-:W2:Y:S01]  /*ff00*/  LDL R9, [R1+0x8] ;  /* 0x0000080001097983 */ /* 0x000ea20000100800 */
[----:B------:R-:W1:Y:S01]  /*ff10*/  LDC R8, c[0x0][0x43c] ;  /* 0x00010f00ff087b82 */ /* 0x000e620000000800 */
[----:B------:R-:W-:Y:S02]  /*ff20*/  ULDC.64 UR4, c[0x0][0x428] ;  /* 0x00010a0000047ab9 */ /* 0x000fe40000000a00 */
[----:B------:R-:W3:Y:S01]  /*ff30*/  LDL R10, [R1] ;  /* 0x00000000010a7983 */ /* 0x000ee20000100800 */
[----:B-1----:R-:W-:-:S13]  /*ff40*/  ISETP.NE.AND P0, PT, R8, 0x1, PT ;  /* 0x000000010800780c */ /* 0x002fda0003f05270 */
        /* <DEDUP_REMOVED lines=15> */
.L_x_2015:
[----:B------:R-:W2:Y:S01]  /*10040*/  S2R R4, SR_TID.X ;  /* 0x0000000000047919 */ /* 0x000ea20000002100 */
[----:B01----:R-:W-:Y:S02]  /*10050*/  LEA R6, R17, UR38, 0x3 ;  /* 0x0000002611067c11 */ /* 0x003fe4000f8e18ff */
[----:B--2---:R-:W-:Y:S02]  /*10060*/  LOP3.LUT R5, R4, 0x7f, RZ, 0xc0, !PT ;  /* 0x0000007f04057812 */ /* 0x004fe400078ec0ff */
[----:B------:R-:W-:Y:S02]  /*10070*/  SHF.L.U32 R4, R20, 0x1f, RZ ;  /* 0x0000001f14047819 */ /* 0x000fe400000006ff */
[----:B------:R-:W-:Y:S02]  /*10080*/  ISETP.NE.AND P1, PT, R5, RZ, PT ;  /* 0x000000ff0500720c */ /* 0x000fe40003f25270 */
[----:B------:R-:W0:Y:S02]  /*10090*/  SYNCS.PHASECHK.TRANS64.TRYWAIT P0, [R6+URZ+0x29880], R4 ;  /* 0x02988004060075a7 */ /* 0x000e24000800017f */
[----:B0-----:R-:W-:Y:S09]  /*100a0*/  @!P0 BRA `(.L_x_2016) ;  /* 0x0000002000648947 */ /* 0x001ff20003800000 */
.L_x_2068:
        /* <DEDUP_REMOVED lines=9> */
.L_x_2018:
[----:B------:R-:W-:Y:S05]  /*10140*/  BSYNC B1 ;  /* 0x0000000000017941 */ /* 0x000fea0003800000 */
.L_x_2017:
        /* <DEDUP_REMOVED lines=15> */
.L_x_2019:
        /* <DEDUP_REMOVED lines=8> */
.L_x_2069:
        /* <DEDUP_REMOVED lines=11> */
.L_x_2022:
[----:B------:R-:W-:Y:S05]  /*10370*/  BSYNC B1 ;  /* 0x0000000000017941 */ /* 0x000fea0003800000 */
.L_x_2021:
        /* <DEDUP_REMOVED lines=13> */
.L_x_2023:
        /* <DEDUP_REMOVED lines=13> */
.L_x_2024:
        /* <DEDUP_REMOVED lines=13> */
.L_x_2025:
[----:B------:R-:W-:-:S13]  /*105f0*/  @P0 ELECT P1, URZ, PT ;  /* 0x00000000003f082f */ /* 0x000fda0003820000 */
[----:B------:R-:W-:Y:S01]  /*10600*/  @P1 R2UR UR13, R16 ;  /* 0x00000000100d12ca */ /* 0x000fe200000e0000 */
[----:B------:R-:W-:Y:S01]  /*10610*/  UMOV UR12, UR36 ;  /* 0x00000024000c7c82 */ /* 0x000fe20008000000 */
[----:B------:R-:W-:-:S11]  /*10620*/  @P1 PLOP3.LUT P0, PT, P1, PT, PT, 0x8, 0x0 ;  /* 0x000000000000181c */ /* 0x000fd60000f0e170 */
[----:B------:R1:W-:Y:S01]  /*10630*/  UTMALDG.4D [UR8], [UR6], desc[UR14] ;  /* 0x00000e08060075b4 */ /* 0x0003e20008019000 */
[----:B------:R-:W-:Y:S01]  /*10640*/  PLOP3.LUT P1, PT, PT, PT, PT, 0x8, 0x0 ;  /* 0x000000000000781c */ /* 0x000fe20003f2e170 */
[----:B-1----:R-:W-:-:S12]  /*10650*/  @P0 BRA.U.ANY `(.L_x_2025) ;  /* 0xfffffffd00e40947 */ /* 0x002fd8000393ffff */
.L_x_2014:
[----:B------:R-:W-:Y:S05]  /*10660*/  BSYNC B0 ;  /* 0x0000000000007941 */ /* 0x000fea0003800000 */
.L_x_2013:
[----:B------:R-:W2:Y:S02]  /*10670*/  LDL R4, [R1+0x20] ;  /* 0x0000200001047983 */ /* 0x000ea40000100800 */
[----:B--2---:R-:W-:-:S13]  /*10680*/  ISETP.NE.AND P0, PT, R4, 0x3, PT ;  /* 0x000000030400780c */ /* 0x004fda0003f05270 */
[----:B------:R-:W-:Y:S05]  /*10690*/  @!P0 BRA `(.L_x_2026) ;  /* 0x0000000000048947 */ /* 0x000fea0003800000 */
[----:B------:R-:W-:Y:S01]  /*106a0*/  BPT.TRAP 0x1 ;  /* 0x000000040000795c */ /* 0x000fe20000300000 */
.L_x_2026:
[----:B------:R-:W-:Y:S02]  /*106b0*/  LOP3.LUT R4, R0, 0x1, RZ, 0x3c, !PT ;  /* 0x0000000100047812 */ /* 0x000fe400078e3cff */
[----:B------:R-:W-:Y:S02]  /*106c0*/  LEA R18, R3, UR38, 0x3 ;  /* 0x0000002603127c11 */ /* 0x000fe4000f8e18ff */
[----:B------:R-:W-:Y:S02]  /*106d0*/  SHF.L.U32 R4, R4, 0x1f, RZ ;  /* 0x0000001f04047819 */ /* 0x000fe400000006ff */
[----:B------:R-:W-:Y:S02]  /*106e0*/  ISETP.NE.AND P1, PT, R21, 0x3, PT ;  /* 0x000000031500780c */ /* 0x000fe40003f25270 */
[----:B------:R-:W1:Y:S02]  /*106f0*/  SYNCS.PHASECHK.TRANS64.TRYWAIT P0, [R18+URZ+0x29870], R4 ;  /* 0x02987004120075a7 */ /* 0x000e64000800017f */
[----:B-1----:R-:W-:Y:S09]  /*10700*/  @!P0 BRA `(.L_x_2027) ;  /* 0x0000001800f48947 */ /* 0x002ff20003800000 */
.L_x_2070:
[----:B------:R-:W-:Y:S05]  /*10710*/  @!P1 BRA `(.L_x_2028) ;  /* 0x0000000000049947 */ /* 0x000fea0003800000 */
[----:B------:R-:W-:Y:S01]  /*10720*/  BPT.TRAP 0x1 ;  /* 0x000000040000795c */ /* 0x000fe20000300000 */
.L_x_2028:
[----:B------:R-:W-:Y:S01]  /*10730*/  SHF.L.U32 R0, R0, 0x1f, RZ ;  /* 0x0000001f00007819 */ /* 0x000fe200000006ff */
[----:B------:R-:W-:-:S03]  /*10740*/  IMAD R12, R3, 0x5000, RZ ;  /* 0x00005000030c7824 */ /* 0x000fc600078e02ff */
[----:B------:R-:W2:Y:S02]  /*10750*/  SYNCS.PHASECHK.TRANS64.TRYWAIT P0, [R18+URZ+0x29860], R0 ;  /* 0x02986000120075a7 */ /* 0x000ea4000800017f */
[----:B--2---:R-:W-:Y:S05]  /*10760*/  @!P0 BRA `(.L_x_2029) ;  /* 0x0000001800f08947 */ /* 0x004fea0003800000 */
.L_x_2071:
[----:B-1----:R-:W2:Y:S04]  /*10770*/  LDL R4, [R1+0xc] ;  /* 0x00000c0001047983 */ /* 0x002ea80000100800 */
[----:B------:R-:W3:Y:S01]  /*10780*/  LDL R13, [R1+0x14] ;  /* 0x00001400010d7983 */ /* 0x000ee20000100800 */
[----:B------:R-:W-:Y:S05]  /*10790*/  WARPSYNC.ALL ;  /* 0x0000000000007948 */ /* 0x000fea0003800000 */
[----:B------:R-:W1:Y:S01]  /*107a0*/  S2R R3, SR_TID.X ;  /* 0x0000000000037919 */ /* 0x000e620000002100 */
[----:B0-----:R-:W-:Y:S01]  /*107b0*/  IMAD.MOV.U32 R6, RZ, RZ, 0x40 ;  /* 0x00000040ff067424 */ /* 0x001fe200078e00ff */
[----:B-1----:R-:W-:-:S04]  /*107c0*/  LOP3.LUT P0, RZ, R3, 0x4, RZ, 0xc0, !PT ;  /* 0x0000000403ff7812 */ /* 0x002fc8000780c0ff */
[----:B------:R-:W-:Y:S02]  /*107d0*/  SEL R6, R6, 0xffffffc0, !P0 ;  /* 0xffffffc006067807 */ /* 0x000fe40004000000 */
[C---:B--2---:R-:W-:Y:S02]  /*107e0*/  LOP3.LUT R0, R12.reuse, R4, RZ, 0xfc, !PT ;  /* 0x000000040c007212 */ /* 0x044fe400078efcff */
[----:B---3--:R-:W-:-:S03]  /*107f0*/  LOP3.LUT R19, R12, R13, RZ, 0xfc, !PT ;  /* 0x0000000d0c137212 */ /* 0x008fc600078efcff */
[----:B------:R-:W0:Y:S01]  /*10800*/  LDSM.16.MT88.4 R8, [R0+UR38+0xa400] ;  /* 0x00a400260008783b */ /* 0x000e220008004200 */
[----:B------:R-:W-:Y:S02]  /*10810*/  VIADD R3, R0, UR38 ;  /* 0x0000002600037c36 */ /* 0x000fe40008000000 */
[----:B------:R-:W-:Y:S02]  /*10820*/  VIADD R19, R19, UR38 ;  /* 0x0000002613137c36 */ /* 0x000fe40008000000 */
[----:B------:R-:W-:Y:S01]  /*10830*/  IMAD.IADD R3, R6, 0x1, R3 ;  /* 0x0000000106037824 */ /* 0x000fe200078e0203 */
        /* <DEDUP_REMOVED lines=67> */
.L_x_2030:
        /* <DEDUP_REMOVED lines=15> */
.L_x_2012:
[----:B------:R-:W-:-:S07]  /*10d60*/  IMAD.MOV.U32 R17, RZ, RZ, RZ ;  /* 0x000000ffff117224 */ /* 0x000fce00078e00ff */
.L_x_2032:
[----:B------:R-:W1:Y:S02]  /*10d70*/  LDL R2, [R1+0x1c] ;  /* 0x00001c0001027983 */ /* 0x000e640000100800 */
[----:B-1----:R-:W-:-:S04]  /*10d80*/  LOP3.LUT R0, R2, 0x1, RZ, 0xfc, !PT ;  /* 0x0000000102007812 */ /* 0x002fc800078efcff */
[----:B------:R-:W-:-:S13]  /*10d90*/  ISETP.NE.AND P0, PT, R0, 0x3, PT ;  /* 0x000000030000780c */ /* 0x000fda0003f05270 */
[----:B------:R-:W-:Y:S05]  /*10da0*/  @!P0 BRA `(.L_x_2033) ;  /* 0x0000000000048947 */ /* 0x000fea0003800000 */
[----:B------:R-:W-:Y:S01]  /*10db0*/  BPT.TRAP 0x1 ;  /* 0x000000040000795c */ /* 0x000fe20000300000 */
.L_x_2033:
[----:B------:R-:W-:Y:S01]  /*10dc0*/  LOP3.LUT R0, R20, 0x1, RZ, 0x3c, !PT ;  /* 0x0000000114007812 */ /* 0x000fe200078e3cff */
[----:B------:R-:W-:Y:S01]  /*10dd0*/  BSSY B0, `(.L_x_2034) ;  /* 0x0000007000007945 */ /* 0x000fe20003800000 */
[----:B------:R-:W-:Y:S02]  /*10de0*/  LEA R3, R17, UR38, 0x3 ;  /* 0x0000002611037c11 */ /* 0x000fe4000f8e18ff */
[----:B------:R-:W-:Y:S02]  /*10df0*/  SHF.L.U32 R0, R0, 0x1f, RZ ;  /* 0x0000001f00007819 */ /* 0x000fe400000006ff */
[----:B------:R-:W-:Y:S02]  /*10e00*/  LOP3.LUT R2, R2, 0x2, RZ, 0xfc, !PT ;  /* 0x0000000202027812 */ /* 0x000fe400078efcff */
[----:B------:R-:W1:Y:S02]  /*10e10*/  SYNCS.PHASECHK.TRANS64.TRYWAIT P0, [R3+URZ+0x29870], R0 ;  /* 0x02987000030075a7 */ /* 0x000e64000800017f */
[----:B------:R-:W-:Y:S01]  /*10e20*/  ISETP.NE.AND P1, PT, R2, 0x3, PT ;  /* 0x000000030200780c */ /* 0x000fe20003f25270 */
[----:B-1----:R-:W-:-:S12]  /*10e30*/  @!P0 BRA `(.L_x_2035) ;  /* 0x0000001400508947 */ /* 0x002fd80003800000 */
.L_x_2072:
[----:B------:R-:W-:Y:S05]  /*10e40*/  BSYNC B0 ;  /* 0x0000000000007941 */ /* 0x000fea0003800000 */
.L_x_2034:
[----:B------:R-:W-:Y:S05]  /*10e50*/  @!P1 BRA `(.L_x_2036) ;  /* 0x0000000000049947 */ /* 0x000fea0003800000 */
[----:B------:R-:W-:Y:S01]  /*10e60*/  BPT.TRAP 0x1 ;  /* 0x000000040000795c */ /* 0x000fe20000300000 */
.L_x_2036:
[----:B-1----:R-:W2:Y:S01]  /*10e70*/  LDL.LU R0, [R1+0xc] ;  /* 0x00000c0001007983 */ /* 0x002ea20000300800 */
[----:B------:R-:W-:Y:S01]  /*10e80*/  SHF.L.U32 R2, R20, 0x1f, RZ ;  /* 0x0000001f14027819 */ /* 0x000fe200000006ff */
[----:B------:R-:W-:-:S03]  /*10e90*/  IMAD R12, R17, 0x5000, RZ ;  /* 0x00005000110c7824 */ /* 0x000fc600078e02ff */
[----:B------:R-:W1:Y:S02]  /*10ea0*/  SYNCS.PHASECHK.TRANS64.TRYWAIT P0, [R3+URZ+0x29860], R2 ;  /* 0x02986002030075a7 */ /* 0x000e64000800017f */
[----:B--2---:R-:W-:Y:S01]  /*10eb0*/  LOP3.LUT R0, R12, R0, RZ, 0xfc, !PT ;  /* 0x000000000c007212 */ /* 0x004fe200078efcff */
[----:B-1----:R-:W-:Y:S06]  /*10ec0*/  @!P0 BRA `(.L_x_2037) ;  /* 0x0000001400408947 */ /* 0x002fec0003800000 */
.L_x_2073:
[----:B------:R-:W2:Y:S01]  /*10ed0*/  LDL.LU R13, [R1+0x14] ;  /* 0x00001400010d7983 */ /* 0x000ea20000300800 */
[----:B------:R-:W3:Y:S01]  /*10ee0*/  S2R R4, SR_TID.X ;  /* 0x0000000000047919 */ /* 0x000ee20000002100 */
[----:B-1----:R-:W-:Y:S01]  /*10ef0*/  VIADD R2, R0, UR38 ;  /* 0x0000002600027c36 */ /* 0x002fe20008000000 */
[----:B------:R-:W-:Y:S05]  /*10f00*/  WARPSYNC.ALL ;  /* 0x0000000000007948 */ /* 0x000fea0003800000 */
[----:B0-----:R-:W0:Y:S01]  /*10f10*/  LDSM.16.MT88.4 R8, [R0+UR38+0xa400] ;  /* 0x00a400260008783b */ /* 0x001e220008004200 */
[----:B---3--:R-:W-:Y:S01]  /*10f20*/  LOP3.LUT P0, RZ, R4, 0x4, RZ, 0xc0, !PT ;  /* 0x0000000404ff7812 */ /* 0x008fe2000780c0ff */
        /* <DEDUP_REMOVED lines=72> */
.L_x_2038:
        /* <DEDUP_REMOVED lines=14> */
.L_x_1993:
[----:B------:R-:W0:Y:S01]  /*11490*/  S2R R4, SR_CgaCtaId ;  /* 0x0000000000047919 */ /* 0x000e220000008800 */
[----:B------:R-:W-:Y:S02]  /*114a0*/  MOV R3, 0x400 ;  /* 0x0000040000037802 */ /* 0x000fe40000000f00 */
[----:B------:R-:W-:Y:S02]  /*114b0*/  SHF.L.U32 R2, R2, 0x1f, RZ ;  /* 0x0000001f02027819 */ /* 0x000fe400000006ff */
[----:B0-----:R-:W-:-:S04]  /*114c0*/  LEA R9, R4, R3, 0x18 ;  /* 0x0000000304097211 */ /* 0x001fc800078ec0ff */
[----:B------:R-:W0:Y:S02]  /*114d0*/  SYNCS.PHASECHK.TRANS64.TRYWAIT P0, [R9+URZ+0x29820], R2 ;  /* 0x02982002090075a7 */ /* 0x000e24000800017f */
[----:B0-----:R-:W-:Y:S05]  /*114e0*/  @!P0 BRA `(.L_x_2039) ;  /* 0x0000000c00cc8947 */ /* 0x001fea0003800000 */
.L_x_2074:
        /* <DEDUP_REMOVED lines=13> */
.L_x_2040:
        /* <DEDUP_REMOVED lines=12> */
.L_x_2075:
[----:B------:R-:W1:Y:S02]  /*11680*/  SYNCS.PHASECHK.TRANS64.TRYWAIT P1, [R7+URZ], R2 ;  /* 0x00000002070075a7 */ /* 0x000e64000802017f */
[----:B-1----:R-:W-:Y:S05]  /*11690*/  @!P1 BRA `(.L_x_2042) ;  /* 0x0000000c00889947 */ /* 0x002fea0003800000 */
.L_x_2076:
[----:B------:R-:W-:Y:S05]  /*116a0*/  @!P0 BRA `(.L_x_2043) ;  /* 0x0000000000048947 */ /* 0x000fea0003800000 */
[----:B------:R-:W-:Y:S01]  /*116b0*/  BPT.TRAP 0x1 ;  /* 0x000000040000795c */ /* 0x000fe20000300000 */
.L_x_2043:
[----:B0-----:R-:W-:-:S04]  /*116c0*/  IMAD R5, R0, 0x8, R9 ;  /* 0x0000000800057824 */ /* 0x001fc800078e0209 */
[----:B------:R-:W0:Y:S02]  /*116d0*/  SYNCS.PHASECHK.TRANS64.TRYWAIT P1, [R5+URZ+0x29860], R4 ;  /* 0x02986004050075a7 */ /* 0x000e24000802017f */
[----:B0-----:R-:W-:Y:S05]  /*116e0*/  @!P1 BRA `(.L_x_2044) ;  /* 0x0000000c00889947 */ /* 0x001fea0003800000 */
.L_x_2077:
[----:B------:R-:W-:Y:S05]  /*116f0*/  @!P0 BRA `(.L_x_2045) ;  /* 0x0000000000048947 */ /* 0x000fea0003800000 */
[----:B------:R-:W-:Y:S01]  /*11700*/  BPT.TRAP 0x1 ;  /* 0x000000040000795c */ /* 0x000fe20000300000 */
.L_x_2045:
[----:B------:R-:W-:-:S04]  /*11710*/  IMAD R3, R3, 0x8, R9 ;  /* 0x0000000803037824 */ /* 0x000fc800078e0209 */
[----:B------:R-:W2:Y:S02]  /*11720*/  SYNCS.PHASECHK.TRANS64.TRYWAIT P1, [R3+URZ+0x29860], R2 ;  /* 0x02986002030075a7 */ /* 0x000ea4000802017f */
[----:B--2---:R-:W-:Y:S05]  /*11730*/  @!P1 BRA `(.L_x_2046) ;  /* 0x0000000c00889947 */ /* 0x004fea0003800000 */
.L_x_2078:
[----:B------:R-:W-:Y:S05]  /*11740*/  @!P0 BRA `(.L_x_2047) ;  /* 0x0000000000048947 */ /* 0x000fea0003800000 */
[----:B------:R-:W-:Y:S01]  /*11750*/  BPT.TRAP 0x1 ;  /* 0x000000040000795c */ /* 0x000fe20000300000 */
.L_x_2047:
[----:B------:R-:W3:Y:S02]  /*11760*/  SYNCS.PHASECHK.TRANS64.TRYWAIT P0, [R5+URZ+0x29880], R4 ;  /* 0x02988004050075a7 */ /* 0x000ee4000800017f */
[----:B---3--:R-:W-:Y:S05]  /*11770*/  @!P0 BRA `(.L_x_2048) ;  /* 0x0000000c008c8947 */ /* 0x008fea0003800000 */
.L_x_2049:
[----:B----4-:R4:W0:Y:S02]  /*11780*/  SYNCS.PHASECHK.TRANS64.TRYWAIT P0, [R3+URZ+0x29880], R2 ;  /* 0x02988002030075a7 */ /* 0x010824000800017f */
[----:B0-----:R-:W-:Y:S05]  /*11790*/  @!P0 NANOSLEEP.SYNCS 0x989680 ;  /* 0x009896800000895d */ /* 0x001fea0003900000 */
[----:B------:R-:W0:Y:S02]  /*117a0*/  @!P0 SYNCS.PHASECHK.TRANS64 P0, [R3+URZ+0x29880], R2 ;  /* 0x02988002030085a7 */ /* 0x000e24000800007f */
[----:B0-----:R-:W-:Y:S05]  /*117b0*/  @!P0 BRA `(.L_x_2049) ;  /* 0xfffffffc00f08947 */ /* 0x001fea000383ffff */
.L_x_1952:
[----:B------:R-:W-:Y:S05]  /*117c0*/  BSYNC B6 ;  /* 0x0000000000067941 */ /* 0x000fea0003800000 */
.L_x_1949:
[----:B------:R-:W-:Y:S05]  /*117d0*/  EXIT ;  /* 0x000000000000794d */ /* 0x000fea0003800000 */
.L_x_1956:
[----:B-1----:R-:W-:-:S04]  /*117e0*/  IMAD.U32 R0, RZ, RZ, UR39 ;  /* 0x00000027ff007e24 */ /* 0x002fc8000f8e00ff */
[----:B------:R1:W2:Y:S03]  /*117f0*/  SYNCS.PHASECHK.TRANS64.TRYWAIT P0, [R0+URZ+0x29800], R3 ;  /* 0x02980003000075a7 */ /* 0x0002a6000800017f */
[----:B--2---:R-:W-:Y:S05]  /*11800*/  @!P0 NANOSLEEP.SYNCS 0x989680 ;  /* 0x009896800000895d */ /* 0x004fea0003900000 */
[----:B------:R-:W2:Y:S02]  /*11810*/  @!P0 SYNCS.PHASECHK.TRANS64 P0, [R0+URZ+0x29800], R3 ;  /* 0x02980003000085a7 */ /* 0x000ea4000800007f */
[----:B--2---:R-:W-:Y:S05]  /*11820*/  @!P0 BRA `(.L_x_1956) ;  /* 0xfffffffc00ec8947 */ /* 0x004fea000383ffff */
[----:B------:R-:W-:Y:S05]  /*11830*/  BRA `(.L_x_2050) ;  /* 0xfffffefc00807947 */ /* 0x000fea000383ffff */
.L_x_1960:
[----:B-1----:R-:W-:-:S04]  /*11840*/  IMAD.U32 R0, RZ, RZ, UR39 ;  /* 0x00000027ff007e24 */ /* 0x002fc8000f8e00ff */
[----:B------:R1:W3:Y:S03]  /*11850*/  SYNCS.PHASECHK.TRANS64.TRYWAIT P2, [R0+URZ+0x29830], R3 ;  /* 0x02983003000075a7 */ /* 0x0002e6000804017f */
[----:B---3--:R-:W-:Y:S05]  /*11860*/  @!P2 NANOSLEEP.SYNCS 0x989680 ;  /* 0x009896800000a95d */ /* 0x008fea0003900000 */
[----:B------:R-:W3:Y:S02]  /*11870*/  @!P2 SYNCS.PHASECHK.TRANS64 P2, [R0+URZ+0x29830], R3 ;  /* 0x029830030000a5a7 */ /* 0x000ee4000804007f */
[----:B---3--:R-:W-:Y:S05]  /*11880*/  @!P2 BRA `(.L_x_1960) ;  /* 0xfffffffc00eca947 */ /* 0x008fea000383ffff */
[----:B------:R-:W-:Y:S05]  /*11890*/  BRA `(.L_x_1959) ;  /* 0xfffffefc009c7947 */ /* 0x000fea000383ffff */
.L_x_1965:
[----:B-1----:R-:W-:-:S04]  /*118a0*/  IMAD.U32 R20, RZ, RZ, UR6 ;  /* 0x00000006ff147e24 */ /* 0x002fc8000f8e00ff */
[----:B------:R1:W2:Y:S03]  /*118b0*/  SYNCS.PHASECHK.TRANS64.TRYWAIT P3, [R20+URZ+0x29830], R9 ;  /* 0x02983009140075a7 */ /* 0x0002a6000806017f */
[----:B--2---:R-:W-:Y:S05]  /*118c0*/  @!P3 NANOSLEEP.SYNCS 0x989680 ;  /* 0x009896800000b95d */ /* 0x004fea0003900000 */
[----:B------:R-:W2:Y:S02]  /*118d0*/  @!P3 SYNCS.PHASECHK.TRANS64 P3, [R20+URZ+0x29830], R9 ;  /* 0x029830091400b5a7 */ /* 0x000ea4000806007f */
[----:B--2---:R-:W-:Y:S05]  /*118e0*/  @!P3 BRA `(.L_x_1965) ;  /* 0xfffffffc00ecb947 */ /* 0x004fea000383ffff */
[----:B------:R-:W-:Y:S05]  /*118f0*/  BRA `(.L_x_1962) ;  /* 0xffffff3400607947 */ /* 0x000fea000383ffff */
.L_x_1969:
[----:B-1----:R-:W-:-:S04]  /*11900*/  IMAD.U32 R14, RZ, RZ, UR6 ;  /* 0x00000006ff0e7e24 */ /* 0x002fc8000f8e00ff */
[----:B------:R1:W2:Y:S03]  /*11910*/  SYNCS.PHASECHK.TRANS64.TRYWAIT P3, [R14+URZ+0x29850], R9 ;  /* 0x029850090e0075a7 */ /* 0x0002a6000806017f */
[----:B--2---:R-:W-:Y:S05]  /*11920*/  @!P3 NANOSLEEP.SYNCS 0x989680 ;  /* 0x009896800000b95d */ /* 0x004fea0003900000 */
[----:B------:R-:W2:Y:S02]  /*11930*/  @!P3 SYNCS.PHASECHK.TRANS64 P3, [R14+URZ+0x29850], R9 ;  /* 0x029850090e00b5a7 */ /* 0x000ea4000806007f */
[----:B--2---:R-:W-:Y:S05]  /*11940*/  @!P3 BRA `(.L_x_1969) ;  /* 0xfffffffc00ecb947 */ /* 0x004fea000383ffff */
[----:B------:R-:W-:Y:S05]  /*11950*/  BRA `(.L_x_1966) ;  /* 0xffffff4000707947 */ /* 0x000fea000383ffff */
.L_x_1976:
[----:B-1----:R-:W-:-:S04]  /*11960*/  IMAD.U32 R14, RZ, RZ, UR6 ;  /* 0x00000006ff0e7e24 */ /* 0x002fc8000f8e00ff */
[----:B------:R1:W2:Y:S03]  /*11970*/  SYNCS.PHASECHK.TRANS64.TRYWAIT P2, [R14+URZ+0x29830], R9 ;  /* 0x029830090e0075a7 */ /* 0x0002a6000804017f */
[----:B--2---:R-:W-:Y:S05]  /*11980*/  @!P2 NANOSLEEP.SYNCS 0x989680 ;  /* 0x009896800000a95d */ /* 0x004fea0003900000 */
[----:B------:R-:W2:Y:S02]  /*11990*/  @!P2 SYNCS.PHASECHK.TRANS64 P2, [R14+URZ+0x29830], R9 ;  /* 0x029830090e00a5a7 */ /* 0x000ea4000804007f */
[----:B--2---:R-:W-:Y:S05]  /*119a0*/  @!P2 BRA `(.L_x_1976) ;  /* 0xfffffffc00eca947 */ /* 0x004fea000383ffff */
[----:B------:R-:W-:Y:S05]  /*119b0*/  BRA `(.L_x_1973) ;  /* 0xffffff6c002c7947 */ /* 0x000fea000383ffff */
.L_x_1980:
[----:B-1----:R-:W-:-:S04]  /*119c0*/  IMAD.U32 R14, RZ, RZ, UR6 ;  /* 0x00000006ff0e7e24 */ /* 0x002fc8000f8e00ff */
[----:B------:R1:W2:Y:S03]  /*119d0*/  SYNCS.PHASECHK.TRANS64.TRYWAIT P2, [R14+URZ+0x29850], R9 ;  /* 0x029850090e0075a7 */ /* 0x0002a6000804017f */
[----:B--2---:R-:W-:Y:S05]  /*119e0*/  @!P2 NANOSLEEP.SYNCS 0x989680 ;  /* 0x009896800000a95d */ /* 0x004fea0003900000 */
[----:B------:R-:W2:Y:S02]  /*119f0*/  @!P2 SYNCS.PHASECHK.TRANS64 P2, [R14+URZ+0x29850], R9 ;  /* 0x029850090e00a5a7 */ /* 0x000ea4000804007f */
[----:B--2---:R-:W-:Y:S05]  /*11a00*/  @!P2 BRA `(.L_x_1980) ;  /* 0xfffffffc00eca947 */ /* 0x004fea000383ffff */
[----:B------:R-:W-:Y:S05]  /*11a10*/  BRA `(.L_x_1977) ;  /* 0xffffff78002c7947 */ /* 0x000fea000383ffff */
.L_x_1986:
[----:B-1----:R-:W-:-:S04]  /*11a20*/  IMAD.U32 R5, RZ, RZ, UR5 ;  /* 0x00000005ff057e24 */ /* 0x002fc8000f8e00ff */
[----:B------:R1:W2:Y:S03]  /*11a30*/  SYNCS.PHASECHK.TRANS64.TRYWAIT P0, [R5+URZ+0x29850], R0 ;  /* 0x02985000050075a7 */ /* 0x0002a6000800017f */
[----:B--2---:R-:W-:Y:S05]  /*11a40*/  @!P0 NANOSLEEP.SYNCS 0x989680 ;  /* 0x009896800000895d */ /* 0x004fea0003900000 */
[----:B------:R-:W2:Y:S02]  /*11a50*/  @!P0 SYNCS.PHASECHK.TRANS64 P0, [R5+URZ+0x29850], R0 ;  /* 0x02985000050085a7 */ /* 0x000ea4000800007f */
[----:B--2---:R-:W-:Y:S05]  /*11a60*/  @!P0 BRA `(.L_x_1986) ;  /* 0xfffffffc00ec8947 */ /* 0x004fea000383ffff */
[----:B------:R-:W-:Y:S05]  /*11a70*/  BRA `(.L_x_1985) ;  /* 0xffffff9400e07947 */ /* 0x000fea000383ffff */
.L_x_1999:
[----:B------:R-:W-:Y:S02]  /*11a80*/  IMAD.MOV.U32 R13, RZ, RZ, R4 ;  /* 0x000000ffff0d7224 */ /* 0x000fe400078e0004 */
[----:B------:R-:W-:Y:S02]  /*11a90*/  IMAD.MOV.U32 R12, RZ, RZ, RZ ;  /* 0x000000ffff0c7224 */ /* 0x000fe400078e00ff */
[----:B------:R-:W-:Y:S02]  /*11aa0*/  IMAD.MOV.U32 R11, RZ, RZ, 0x1f ;  /* 0x0000001fff0b7424 */ /* 0x000fe400078e00ff */
[----:B------:R-:W-:-:S07]  /*11ab0*/  IMAD.MOV.U32 R15, RZ, RZ, -0x1 ;  /* 0xffffffffff0f7424 */ /* 0x000fce00078e00ff */
[----:B0-----:R-:W-:Y:S05]  /*11ac0*/  WARPSYNC.COLLECTIVE R15, `(.L_x_2051) ;  /* 0x000000000f087348 */ /* 0x001fea0003c00000 */
[----:B------:R1:W2:Y:S02]  /*11ad0*/  SHFL.IDX P6, R14, R13, R12, R11 ;  /* 0x0000000c0d0e7389 */ /* 0x0002a400000c000b */
[----:B012---:R-:W-:Y:S01]  /*11ae0*/  ENDCOLLECTIVE ;  /* 0x000000000000791b */ /* 0x007fe20003800000 */
.L_x_2051:
[----:B------:R-:W-:Y:S05]  /*11af0*/  BRA `(.L_x_2052) ;  /* 0xffffffd000e07947 */ /* 0x000fea000383ffff */
.L_x_2001:
[----:B------:R-:W-:Y:S01]  /*11b00*/  BSSY B0, `(.L_x_2053) ;  /* 0x0000006000007945 */ /* 0x000fe20003800000 */
[----:B------:R-:W-:-:S07]  /*11b10*/  IMAD.MOV.U32 R15, RZ, RZ, -0x1 ;  /* 0xffffffffff0f7424 */ /* 0x000fce00078e00ff */
[----:B-1----:R-:W-:Y:S05]  /*11b20*/  WARPSYNC.COLLECTIVE R15, `(.L_x_2054) ;  /* 0x000000000f0c7348 */ /* 0x002fea0003c00000 */
[----:B------:R-:W-:Y:S02]  /*11b30*/  ELECT P6, UR62, PT ;  /* 0x00000000003e782f */ /* 0x000fe400038c0000 */
[----:B------:R-:W-:Y:S01]  /*11b40*/  MOV R14, UR62 ;  /* 0x0000003e000e7c02 */ /* 0x000fe20008000f00 */
[----:B-1----:R-:W-:Y:S10]  /*11b50*/  ENDCOLLECTIVE ;  /* 0x000000000000791b */ /* 0x002ff40003800000 */
.L_x_2054:
[----:B------:R-:W-:Y:S05]  /*11b60*/  BSYNC B0 ;  /* 0x0000000000007941 */ /* 0x000fea0003800000 */
.L_x_2053:
[----:B------:R-:W-:Y:S05]  /*11b70*/  BRA `(.L_x_2055) ;  /* 0xffffffd000e47947 */ /* 0x000fea000383ffff */
.L_x_2003:
[----:B0-----:R-:W-:-:S04]  /*11b80*/  IMAD.U32 R3, RZ, RZ, UR38 ;  /* 0x00000026ff037e24 */ /* 0x001fc8000f8e00ff */
[----:B------:R0:W2:Y:S03]  /*11b90*/  SYNCS.PHASECHK.TRANS64.TRYWAIT P0, [R3+URZ+0x29880], R2 ;  /* 0x02988002030075a7 */ /* 0x0000a6000800017f */
[----:B--2---:R-:W-:Y:S05]  /*11ba0*/  @!P0 NANOSLEEP.SYNCS 0x989680 ;  /* 0x009896800000895d */ /* 0x004fea0003900000 */
[----:B------:R-:W2:Y:S02]  /*11bb0*/  @!P0 SYNCS.PHASECHK.TRANS64 P0, [R3+URZ+0x29880], R2 ;  /* 0x02988002030085a7 */ /* 0x000ea4000800007f */
[----:B--2---:R-:W-:Y:S05]  /*11bc0*/  @!P0 BRA `(.L_x_2003) ;  /* 0xfffffffc00ec8947 */ /* 0x004fea000383ffff */
[----:B------:R-:W-:Y:S05]  /*11bd0*/  BRA `(.L_x_2056) ;  /* 0xffffffd400307947 */ /* 0x000fea000383ffff */
.L_x_2005:
[----:B0-----:R-:W-:-:S04]  /*11be0*/  IMAD.U32 R3, RZ, RZ, UR38 ;  /* 0x00000026ff037e24 */ /* 0x001fc8000f8e00ff */
[----:B------:R0:W2:Y:S03]  /*11bf0*/  SYNCS.PHASECHK.TRANS64.TRYWAIT P0, [R3+URZ+0x29840], R2 ;  /* 0x02984002030075a7 */ /* 0x0000a6000800017f */
[----:B--2---:R-:W-:Y:S05]  /*11c00*/  @!P0 NANOSLEEP.SYNCS 0x989680 ;  /* 0x009896800000895d */ /* 0x004fea0003900000 */
[----:B------:R-:W2:Y:S02]  /*11c10*/  @!P0 SYNCS.PHASECHK.TRANS64 P0, [R3+URZ+0x29840], R2 ;  /* 0x02984002030085a7 */ /* 0x000ea4000800007f */
[----:B--2---:R-:W-:Y:S05]  /*11c20*/  @!P0 BRA `(.L_x_2005) ;  /* 0xfffffffc00ec8947 */ /* 0x004fea000383ffff */
[----:B------:R-:W-:Y:S05]  /*11c30*/  BRA `(.L_x_2057) ;  /* 0xffffffd400707947 */ /* 0x000fea000383ffff */
.L_x_2008:
[----:B------:R-:W-:Y:S01]  /*11c40*/  IMAD.MOV.U32 R13, RZ, RZ, R4 ;  /* 0x000000ffff0d7224 */ /* 0x000fe200078e0004 */
[----:B------:R-:W-:Y:S01]  /*11c50*/  LEA.HI R2, R18, UR39, RZ, 0x1e ;  /* 0x0000002712027c11 */ /* 0x000fe2000f8ff0ff */
[----:B------:R-:W-:Y:S02]  /*11c60*/  IMAD.MOV.U32 R12, RZ, RZ, RZ ;  /* 0x000000ffff0c7224 */ /* 0x000fe400078e00ff */
[----:B------:R-:W-:Y:S02]  /*11c70*/  IMAD.MOV.U32 R11, RZ, RZ, 0x1c1f ;  /* 0x00001c1fff0b7424 */ /* 0x000fe400078e00ff */
[----:B------:R-:W-:Y:S02]  /*11c80*/  IMAD.MOV.U32 R15, RZ, RZ, -0x1 ;  /* 0xffffffffff0f7424 */ /* 0x000fe400078e00ff */
[----:B------:R-:W-:-:S07]  /*11c90*/  VIADD R10, R2, 0x20 ;  /* 0x00000020020a7836 */ /* 0x000fce0000000000 */
[----:B------:R-:W-:Y:S05]  /*11ca0*/  WARPSYNC.COLLECTIVE R15, `(.L_x_2058) ;  /* 0x000000000f087348 */ /* 0x000fea0003c00000 */
[----:B------:R0:W1:Y:S02]  /*11cb0*/  SHFL.IDX P6, R14, R13, R12, R11 ;  /* 0x0000000c0d0e7389 */ /* 0x00006400000c000b */
[----:B01----:R-:W-:Y:S01]  /*11cc0*/  ENDCOLLECTIVE ;  /* 0x000000000000791b */ /* 0x003fe20003800000 */
.L_x_2058:
[----:B------:R-:W-:Y:S02]  /*11cd0*/  IMAD.MOV.U32 R13, RZ, RZ, R5 ;  /* 0x000000ffff0d7224 */ /* 0x000fe400078e0005 */
[----:B------:R-:W-:-:S07]  /*11ce0*/  IMAD.MOV.U32 R6, RZ, RZ, R14 ;  /* 0x000000ffff067224 */ /* 0x000fce00078e000e */
[----:B------:R-:W-:Y:S05]  /*11cf0*/  WARPSYNC.COLLECTIVE R15, `(.L_x_2059) ;  /* 0x000000000f087348 */ /* 0x000fea0003c00000 */
[----:B------:R0:W1:Y:S02]  /*11d00*/  SHFL.IDX P6, R14, R13, R12, R11 ;  /* 0x0000000c0d0e7389 */ /* 0x00006400000c000b */
[----:B01----:R-:W-:Y:S01]  /*11d10*/  ENDCOLLECTIVE ;  /* 0x000000000000791b */ /* 0x003fe20003800000 */
.L_x_2059:
[----:B------:R-:W-:Y:S02]  /*11d20*/  ULDC UR4, c[0x0][0x288] ;  /* 0x0000a20000047ab9 */ /* 0x000fe40000000800 */
[----:B------:R-:W-:-:S05]  /*11d30*/  IMAD R3, R9, UR4, RZ ;  /* 0x0000000409037c24 */ /* 0x000fca000f8e02ff */
[----:B------:R-:W-:Y:S01]  /*11d40*/  ISETP.GE.AND P4, PT, R2, R3, PT ;  /* 0x000000030200720c */ /* 0x000fe20003f86270 */
[----:B------:R-:W-:Y:S02]  /*11d50*/  IMAD.MOV.U32 R13, RZ, RZ, R4 ;  /* 0x000000ffff0d7224 */ /* 0x000fe400078e0004 */
[----:B------:R-:W-:-:S10]  /*11d60*/  IMAD.MOV.U32 R12, RZ, RZ, 0x1 ;  /* 0x00000001ff0c7424 */ /* 0x000fd400078e00ff */
[----:B------:R-:W-:Y:S02]  /*11d70*/  @!P4 VIADD R9, R0, UR38 ;  /* 0x000000260009cc36 */ /* 0x000fe40008000000 */
[----:B------:R-:W-:-:S07]  /*11d80*/  IMAD.MOV.U32 R7, RZ, RZ, R14 ;  /* 0x000000ffff077224 */ /* 0x000fce00078e000e */
[----:B------:R-:W-:Y:S05]  /*11d90*/  WARPSYNC.COLLECTIVE R15, `(.L_x_2060) ;  /* 0x000000000f087348 */ /* 0x000fea0003c00000 */
[----:B------:R0:W1:Y:S02]  /*11da0*/  SHFL.IDX P6, R14, R13, R12, R11 ;  /* 0x0000000c0d0e7389 */ /* 0x00006400000c000b */
[----:B01----:R-:W-:Y:S01]  /*11db0*/  ENDCOLLECTIVE ;  /* 0x000000000000791b */ /* 0x003fe20003800000 */
.L_x_2060:
[----:B------:R-:W-:-:S05]  /*11dc0*/  @!P4 IADD3 R7, P3, R8, R7, RZ ;  /* 0x000000070807c210 */ /* 0x000fca0007f7e0ff */
[----:B------:R-:W-:Y:S01]  /*11dd0*/  @!P4 IMAD.X R6, RZ, RZ, R6, P3 ;  /* 0x000000ffff06c224 */ /* 0x000fe200018e0606 */
[----:B------:R-:W-:Y:S01]  /*11de0*/  ISETP.GE.AND P3, PT, R10, R3, PT ;  /* 0x000000030a00720c */ /* 0x000fe20003f66270 */
[----:B------:R-:W-:-:S03]  /*11df0*/  VIADD R10, R2, 0x40 ;  /* 0x00000040020a7836 */ /* 0x000fc60000000000 */
        /* <DEDUP_REMOVED lines=14> */
.L_x_2061:
[----:B------:R-:W-:Y:S02]  /*11ee0*/  @!P3 VIADD R9, R0, UR38 ;  /* 0x000000260009bc36 */ /* 0x000fe40008000000 */
[----:B------:R-:W-:Y:S02]  /*11ef0*/  IMAD.MOV.U32 R13, RZ, RZ, R4 ;  /* 0x000000ffff0d7224 */ /* 0x000fe400078e0004 */
[----:B------:R-:W-:Y:S02]  /*11f00*/  IMAD.MOV.U32 R12, RZ, RZ, 0x2 ;  /* 0x00000002ff0c7424 */ /* 0x000fe400078e00ff */
[----:B------:R-:W-:-:S07]  /*11f10*/  IMAD.MOV.U32 R7, RZ, RZ, R14 ;  /* 0x000000ffff077224 */ /* 0x000fce00078e000e */
[----:B------:R-:W-:Y:S05]  /*11f20*/  WARPSYNC.COLLECTIVE R15, `(.L_x_2062) ;  /* 0x000000000f087348 */ /* 0x000fea0003c00000 */
[----:B------:R0:W1:Y:S02]  /*11f30*/  SHFL.IDX P6, R14, R13, R12, R11 ;  /* 0x0000000c0d0e7389 */ /* 0x00006400000c000b */
[----:B01----:R-:W-:Y:S01]  /*11f40*/  ENDCOLLECTIVE ;  /* 0x000000000000791b */ /* 0x003fe20003800000 */
.L_x_2062:
[----:B------:R-:W-:-:S05]  /*11f50*/  @!P3 IADD3 R7, P4, R8, R7, RZ ;  /* 0x000000070807b210 */ /* 0x000fca0007f9e0ff */
[----:B------:R-:W-:-:S05]  /*11f60*/  @!P3 IMAD.X R6, RZ, RZ, R6, P4 ;  /* 0x000000ffff06b224 */ /* 0x000fca00020e0606 */
        /* <DEDUP_REMOVED lines=15> */
.L_x_2063:
[----:B------:R-:W-:Y:S02]  /*12060*/  @!P3 VIADD R19, R0, UR38 ;  /* 0x000000260013bc36 */ /* 0x000fe40008000000 */
[----:B------:R-:W-:Y:S02]  /*12070*/  IMAD.MOV.U32 R13, RZ, RZ, R4 ;  /* 0x000000ffff0d7224 */ /* 0x000fe400078e0004 */
[----:B------:R-:W-:Y:S02]  /*12080*/  IMAD.MOV.U32 R12, RZ, RZ, 0x3 ;  /* 0x00000003ff0c7424 */ /* 0x000fe400078e00ff */
[----:B------:R-:W-:-:S07]  /*12090*/  IMAD.MOV.U32 R7, RZ, RZ, R14 ;  /* 0x000000ffff077224 */ /* 0x000fce00078e000e */
[----:B------:R-:W-:Y:S05]  /*120a0*/  WARPSYNC.COLLECTIVE R15, `(.L_x_2064) ;  /* 0x000000000f087348 */ /* 0x000fea0003c00000 */
[----:B------:R0:W1:Y:S02]  /*120b0*/  SHFL.IDX P6, R14, R13, R12, R11 ;  /* 0x0000000c0d0e7389 */ /* 0x00006400000c000b */
[----:B01----:R-:W-:Y:S01]  /*120c0*/  ENDCOLLECTIVE ;  /* 0x000000000000791b */ /* 0x003fe20003800000 */
.L_x_2064:
[----:B------:R-:W-:-:S05]  /*120d0*/  @!P3 IADD3 R7, P4, R8, R7, RZ ;  /* 0x000000070807b210 */ /* 0x000fca0007f9e0ff */
[----:B------:R-:W-:-:S05]  /*120e0*/  @!P3 IMAD.X R6, RZ, RZ, R6, P4 ;  /* 0x000000ffff06b224 */ /* 0x000fca00020e0606 */
[----:B------:R-:W-:Y:S01]  /*120f0*/  @!P3 LOP3.LUT R7, R7, R6, RZ, 0x3c, !PT ;  /* 0x000000060707b212 */ /* 0x000fe200078e3cff */
[----:B------:R-:W-:-:S03]  /*12100*/  IMAD.MOV.U32 R13, RZ, RZ, R5 ;  /* 0x000000ffff0d7224 */ /* 0x000fc600078e0005 */
[----:B------:R-:W-:-:S04]  /*12110*/  @!P3 LOP3.LUT R6, R7, R6, RZ, 0x3c, !PT ;  /* 0x000000060706b212 */ /* 0x000fc800078e3cff */
[----:B------:R-:W-:Y:S01]  /*12120*/  @!P3 LOP3.LUT R7, R7, R6, RZ, 0x3c, !PT ;  /* 0x000000060707b212 */ /* 0x000fe200078e3cff */
[----:B------:R-:W-:-:S04]  /*12130*/  IMAD.MOV.U32 R4, RZ, RZ, R14 ;  /* 0x000000ffff047224 */ /* 0x000fc800078e000e */
[----:B------:R-:W-:Y:S01]  /*12140*/  @!PT LDS RZ, [RZ] ;  /* 0x00000000fffff984 */ /* 0x000fe20000000800 */
[----:B------:R-:W-:Y:S01]  /*12150*/  @!PT LDS RZ, [RZ] ;  /* 0x00000000fffff984 */ /* 0x000fe20000000800 */
[----:B------:R-:W-:Y:S01]  /*12160*/  @!PT LDS RZ, [RZ] ;  /* 0x00000000fffff984 */ /* 0x000fe20000000800 */
[----:B------:R0:W-:Y:S04]  /*12170*/  @!P3 LDGSTS.E.BYPASS.LTC128B.128 [R19+0x15400], desc[UR48][R6.64], !P2 ;  /* 0x154000000613bfae */ /* 0x0001e8000d101d70 */
[----:B------:R0:W-:Y:S04]  /*12180*/  @!P3 LDGSTS.E.BYPASS.LTC128B.128 [R19+0x17400], desc[UR48][R6.64+0x40], !P0 ;  /* 0x174000400613bfae */ /* 0x0001e8000c101d70 */
[----:B------:R0:W-:Y:S02]  /*12190*/  @!P3 LDGSTS.E.BYPASS.LTC128B.128 [R19+0x19400], desc[UR48][R6.64+0x80], !P1 ;  /* 0x194000800613bfae */ /* 0x0001e4000c901d70 */
[----:B0-----:R-:W-:Y:S05]  /*121a0*/  WARPSYNC.COLLECTIVE R15, `(.L_x_2065) ;  /* 0x000000000f087348 */ /* 0x001fea0003c00000 */
[----:B------:R1:W2:Y:S02]  /*121b0*/  SHFL.IDX P6, R14, R13, R12, R11 ;  /* 0x0000000c0d0e7389 */ /* 0x0002a400000c000b */
[----:B012---:R-:W-:Y:S01]  /*121c0*/  ENDCOLLECTIVE ;  /* 0x000000000000791b */ /* 0x007fe20003800000 */
.L_x_2065:
[----:B------:R-:W-:Y:S05]  /*121d0*/  BRA `(.L_x_2066) ;  /* 0xffffffd8008c7947 */ /* 0x000fea000383ffff */
.L_x_2011:
[----:B-1----:R-:W-:-:S04]  /*121e0*/  IMAD.U32 R3, RZ, RZ, UR38 ;  /* 0x00000026ff037e24 */ /* 0x002fc8000f8e00ff */
[----:B------:R1:W2:Y:S03]  /*121f0*/  SYNCS.PHASECHK.TRANS64.TRYWAIT P0, [R3+URZ+0x29820], R0 ;  /* 0x02982000030075a7 */ /* 0x0002a6000800017f */
[----:B--2---:R-:W-:Y:S05]  /*12200*/  @!P0 NANOSLEEP.SYNCS 0x989680 ;  /* 0x009896800000895d */ /* 0x004fea0003900000 */
[----:B------:R-:W2:Y:S02]  /*12210*/  @!P0 SYNCS.PHASECHK.TRANS64 P0, [R3+URZ+0x29820], R0 ;  /* 0x02982000030085a7 */ /* 0x000ea4000800007f */
[----:B--2---:R-:W-:Y:S05]  /*12220*/  @!P0 BRA `(.L_x_2011) ;  /* 0xfffffffc00ec8947 */ /* 0x004fea000383ffff */
[----:B------:R-:W-:Y:S05]  /*12230*/  BRA `(.L_x_2067) ;  /* 0xffffffd800dc7947 */ /* 0x000fea000383ffff */
.L_x_2016:
[----:B0-----:R0:W1:Y:S02]  /*12240*/  SYNCS.PHASECHK.TRANS64.TRYWAIT P0, [R6+URZ+0x29880], R4 ;  /* 0x02988004060075a7 */ /* 0x001064000800017f */
[----:B-1----:R-:W-:Y:S05]  /*12250*/  @!P0 NANOSLEEP.SYNCS 0x989680 ;  /* 0x009896800000895d */ /* 0x002fea0003900000 */
[----:B------:R-:W1:Y:S02]  /*12260*/  @!P0 SYNCS.PHASECHK.TRANS64 P0, [R6+URZ+0x29880], R4 ;  /* 0x02988004060085a7 */ /* 0x000e64000800007f */
[----:B-1----:R-:W-:Y:S05]  /*12270*/  @!P0 BRA `(.L_x_2016) ;  /* 0xfffffffc00f08947 */ /* 0x002fea000383ffff */
[----:B------:R-:W-:Y:S05]  /*12280*/  BRA `(.L_x_2068) ;  /* 0xffffffdc00887947 */ /* 0x000fea000383ffff */
.L_x_2020:
[----:B-1----:R1:W2:Y:S02]  /*12290*/  SYNCS.PHASECHK.TRANS64.TRYWAIT P0, [R6+URZ+0x29840], R4 ;  /* 0x02984004060075a7 */ /* 0x0022a4000800017f */
[----:B--2---:R-:W-:Y:S05]  /*122a0*/  @!P0 NANOSLEEP.SYNCS 0x989680 ;  /* 0x009896800000895d */ /* 0x004fea0003900000 */
[----:B------:R-:W2:Y:S02]  /*122b0*/  @!P0 SYNCS.PHASECHK.TRANS64 P0, [R6+URZ+0x29840], R4 ;  /* 0x02984004060085a7 */ /* 0x000ea4000800007f */
[----:B--2---:R-:W-:Y:S05]  /*122c0*/  @!P0 BRA `(.L_x_2020) ;  /* 0xfffffffc00f08947 */ /* 0x004fea000383ffff */
[----:B------:R-:W-:Y:S05]  /*122d0*/  BRA `(.L_x_2069) ;  /* 0xffffffdc00f87947 */ /* 0x000fea000383ffff */
.L_x_2027:
[----:B-1----:R1:W2:Y:S02]  /*122e0*/  SYNCS.PHASECHK.TRANS64.TRYWAIT P0, [R18+URZ+0x29870], R4 ;  /* 0x02987004120075a7 */ /* 0x0022a4000800017f */
[----:B--2---:R-:W-:Y:S05]  /*122f0*/  @!P0 NANOSLEEP.SYNCS 0x989680 ;  /* 0x009896800000895d */ /* 0x004fea0003900000 */
[----:B------:R-:W2:Y:S02]  /*12300*/  @!P0 SYNCS.PHASECHK.TRANS64 P0, [R18+URZ+0x29870], R4 ;  /* 0x02987004120085a7 */ /* 0x000ea4000800007f */
[----:B--2---:R-:W-:Y:S05]  /*12310*/  @!P0 BRA `(.L_x_2027) ;  /* 0xfffffffc00f08947 */ /* 0x004fea000383ffff */
[----:B------:R-:W-:Y:S05]  /*12320*/  BRA `(.L_x_2070) ;  /* 0xffffffe000f87947 */ /* 0x000fea000383ffff */
.L_x_2029:
[----:B--2---:R2:W3:Y:S02]  /*12330*/  SYNCS.PHASECHK.TRANS64.TRYWAIT P0, [R18+URZ+0x29860], R0 ;  /* 0x02986000120075a7 */ /* 0x0044e4000800017f */
[----:B---3--:R-:W-:Y:S05]  /*12340*/  @!P0 NANOSLEEP.SYNCS 0x989680 ;  /* 0x009896800000895d */ /* 0x008fea0003900000 */
[----:B------:R-:W3:Y:S02]  /*12350*/  @!P0 SYNCS.PHASECHK.TRANS64 P0, [R18+URZ+0x29860], R0 ;  /* 0x02986000120085a7 */ /* 0x000ee4000800007f */
[----:B---3--:R-:W-:Y:S05]  /*12360*/  @!P0 BRA `(.L_x_2029) ;  /* 0xfffffffc00f08947 */ /* 0x008fea000383ffff */
[----:B------:R-:W-:Y:S05]  /*12370*/  BRA `(.L_x_2071) ;  /* 0xffffffe000fc7947 */ /* 0x000fea000383ffff */
.L_x_2035:
[----:B-1----:R1:W2:Y:S02]  /*12380*/  SYNCS.PHASECHK.TRANS64.TRYWAIT P0, [R3+URZ+0x29870], R0 ;  /* 0x02987000030075a7 */ /* 0x0022a4000800017f */
[----:B--2---:R-:W-:Y:S05]  /*12390*/  @!P0 NANOSLEEP.SYNCS 0x989680 ;  /* 0x009896800000895d */ /* 0x004fea0003900000 */
[----:B------:R-:W2:Y:S02]  /*123a0*/  @!P0 SYNCS.PHASECHK.TRANS64 P0, [R3+URZ+0x29870], R0 ;  /* 0x02987000030085a7 */ /* 0x000ea4000800007f */
[----:B--2---:R-:W-:Y:S05]  /*123b0*/  @!P0 BRA `(.L_x_2035) ;  /* 0xfffffffc00f08947 */ /* 0x004fea000383ffff */
[----:B------:R-:W-:Y:S05]  /*123c0*/  BRA `(.L_x_2072) ;  /* 0xffffffe8009c7947 */ /* 0x000fea000383ffff */
.L_x_2037:
[----:B-1----:R1:W2:Y:S02]  /*123d0*/  SYNCS.PHASECHK.TRANS64.TRYWAIT P0, [R3+URZ+0x29860], R2 ;  /* 0x02986002030075a7 */ /* 0x0022a4000800017f */
[----:B--2---:R-:W-:Y:S05]  /*123e0*/  @!P0 NANOSLEEP.SYNCS 0x989680 ;  /* 0x009896800000895d */ /* 0x004fea0003900000 */
[----:B------:R-:W2:Y:S02]  /*123f0*/  @!P0 SYNCS.PHASECHK.TRANS64 P0, [R3+URZ+0x29860], R2 ;  /* 0x02986002030085a7 */ /* 0x000ea4000800007f */
[----:B--2---:R-:W-:Y:S05]  /*12400*/  @!P0 BRA `(.L_x_2037) ;  /* 0xfffffffc00f08947 */ /* 0x004fea000383ffff */
[----:B------:R-:W-:Y:S05]  /*12410*/  BRA `(.L_x_2073) ;  /* 0xffffffe800ac7947 */ /* 0x000fea000383ffff */
.L_x_2039:
[----:B0-----:R0:W1:Y:S02]  /*12420*/  SYNCS.PHASECHK.TRANS64.TRYWAIT P0, [R9+URZ+0x29820], R2 ;  /* 0x02982002090075a7 */ /* 0x001064000800017f */
[----:B-1----:R-:W-:Y:S05]  /*12430*/  @!P0 NANOSLEEP.SYNCS 0x989680 ;  /* 0x009896800000895d */ /* 0x002fea0003900000 */
[----:B------:R-:W1:Y:S02]  /*12440*/  @!P0 SYNCS.PHASECHK.TRANS64 P0, [R9+URZ+0x29820], R2 ;  /* 0x02982002090085a7 */ /* 0x000e64000800007f */
[----:B-1----:R-:W-:Y:S05]  /*12450*/  @!P0 BRA `(.L_x_2039) ;  /* 0xfffffffc00f08947 */ /* 0x002fea000383ffff */
[----:B------:R-:W-:Y:S05]  /*12460*/  BRA `(.L_x_2074) ;  /* 0xfffffff000207947 */ /* 0x000fea000383ffff */
.L_x_2041:
[----:B0-----:R0:W1:Y:S02]  /*12470*/  SYNCS.PHASECHK.TRANS64.TRYWAIT P1, [R5+URZ], R4 ;  /* 0x00000004050075a7 */ /* 0x001064000802017f */
[----:B-1----:R-:W-:Y:S05]  /*12480*/  @!P1 NANOSLEEP.SYNCS 0x989680 ;  /* 0x009896800000995d */ /* 0x002fea0003900000 */
[----:B------:R-:W1:Y:S02]  /*12490*/  @!P1 SYNCS.PHASECHK.TRANS64 P1, [R5+URZ], R4 ;  /* 0x00000004050095a7 */ /* 0x000e64000802007f */
[----:B-1----:R-:W-:Y:S05]  /*124a0*/  @!P1 BRA `(.L_x_2041) ;  /* 0xfffffffc00f09947 */ /* 0x002fea000383ffff */
[----:B------:R-:W-:Y:S05]  /*124b0*/  BRA `(.L_x_2075) ;  /* 0xfffffff000707947 */ /* 0x000fea000383ffff */
.L_x_2042:
[----:B-1----:R1:W2:Y:S02]  /*124c0*/  SYNCS.PHASECHK.TRANS64.TRYWAIT P1, [R7+URZ], R2 ;  /* 0x00000002070075a7 */ /* 0x0022a4000802017f */
[----:B--2---:R-:W-:Y:S05]  /*124d0*/  @!P1 NANOSLEEP.SYNCS 0x989680 ;  /* 0x009896800000995d */ /* 0x004fea0003900000 */
[----:B------:R-:W2:Y:S02]  /*124e0*/  @!P1 SYNCS.PHASECHK.TRANS64 P1, [R7+URZ], R2 ;  /* 0x00000002070095a7 */ /* 0x000ea4000802007f */
[----:B--2---:R-:W-:Y:S05]  /*124f0*/  @!P1 BRA `(.L_x_2042) ;  /* 0xfffffffc00f09947 */ /* 0x004fea000383ffff */
[----:B------:R-:W-:Y:S05]  /*12500*/  BRA `(.L_x_2076) ;  /* 0xfffffff000647947 */ /* 0x000fea000383ffff */
.L_x_2044:
[----:B0-----:R0:W2:Y:S02]  /*12510*/  SYNCS.PHASECHK.TRANS64.TRYWAIT P1, [R5+URZ+0x29860], R4 ;  /* 0x02986004050075a7 */ /* 0x0010a4000802017f */
[----:B--2---:R-:W-:Y:S05]  /*12520*/  @!P1 NANOSLEEP.SYNCS 0x989680 ;  /* 0x009896800000995d */ /* 0x004fea0003900000 */
[----:B------:R-:W2:Y:S02]  /*12530*/  @!P1 SYNCS.PHASECHK.TRANS64 P1, [R5+URZ+0x29860], R4 ;  /* 0x02986004050095a7 */ /* 0x000ea4000802007f */
[----:B--2---:R-:W-:Y:S05]  /*12540*/  @!P1 BRA `(.L_x_2044) ;  /* 0xfffffffc00f09947 */ /* 0x004fea000383ffff */
[----:B------:R-:W-:Y:S05]  /*12550*/  BRA `(.L_x_2077) ;  /* 0xfffffff000647947 */ /* 0x000fea000383ffff */
.L_x_2046:
[----:B--2---:R2:W3:Y:S02]  /*12560*/  SYNCS.PHASECHK.TRANS64.TRYWAIT P1, [R3+URZ+0x29860], R2 ;  /* 0x02986002030075a7 */ /* 0x0044e4000802017f */
[----:B---3--:R-:W-:Y:S05]  /*12570*/  @!P1 NANOSLEEP.SYNCS 0x989680 ;  /* 0x009896800000995d */ /* 0x008fea0003900000 */
[----:B------:R-:W3:Y:S02]  /*12580*/  @!P1 SYNCS.PHASECHK.TRANS64 P1, [R3+URZ+0x29860], R2 ;  /* 0x02986002030095a7 */ /* 0x000ee4000802007f */
[----:B---3--:R-:W-:Y:S05]  /*12590*/  @!P1 BRA `(.L_x_2046) ;  /* 0xfffffffc00f09947 */ /* 0x008fea000383ffff */
[----:B------:R-:W-:Y:S05]  /*125a0*/  BRA `(.L_x_2078) ;  /* 0xfffffff000647947 */ /* 0x000fea000383ffff */
.L_x_2048:
[----:B---3--:R3:W4:Y:S02]  /*125b0*/  SYNCS.PHASECHK.TRANS64.TRYWAIT P0, [R5+URZ+0x29880], R4 ;  /* 0x02988004050075a7 */ /* 0x008724000800017f */
[----:B----4-:R-:W-:Y:S05]  /*125c0*/  @!P0 NANOSLEEP.SYNCS 0x989680 ;  /* 0x009896800000895d */ /* 0x010fea0003900000 */
[----:B------:R-:W4:Y:S02]  /*125d0*/  @!P0 SYNCS.PHASECHK.TRANS64 P0, [R5+URZ+0x29880], R4 ;  /* 0x02988004050085a7 */ /* 0x000f24000800007f */
[----:B----4-:R-:W-:Y:S05]  /*125e0*/  @!P0 BRA `(.L_x_2048) ;  /* 0xfffffffc00f08947 */ /* 0x010fea000383ffff */
[----:B------:R-:W-:Y:S05]  /*125f0*/  BRA `(.L_x_2049) ;  /* 0xfffffff000607947 */ /* 0x000fea000383ffff */
.L_x_2079:
        /* <DEDUP_REMOVED lines=16> */
.L_x_2850:


//--------------------- .text._ZN7cutlass13device_kernelIN5flash11enable_sm90INS1_16FlashAttnFwdSm90INS1_25CollectiveMainloopFwdSm90ILi2EN4cute5tupleIJNS5_1CILi1EEES8_S8_EEENS6_IJNS7_ILi128EEENS7_ILi160EEENS7_ILi192EEEEEELi128ENS_12float_e4m3_tEfNS_4arch4Sm90ELb1ELb0ELb0ELb1ELb0ELb0ELb0ELb1ELb1ELb1ELb1ELb0EEENS1_21CollectiveEpilogueFwdINS6_IJSA_SA_SB_EEES9_NS_10bfloat16_tESG_Li256ELb1ELb1ELb1ELb1EEENS1_36VarlenDynamicPersistentTileSchedulerILi128ELi160ELi256ELi128ELb1ELb1ELb1ELb1ELb1ELb1EEEEEEEEEvNT_6ParamsE --------------------------
	.section	.text._ZN7cutlass13device_kernelIN5flash11enable_sm90INS1_16FlashAttnFwdSm90INS1_25CollectiveMainloopFwdSm90ILi2EN4cute5tupleIJNS5_1CILi1EEES8_S8_EEENS6_IJNS7_ILi128EEENS7_ILi160EEENS7_ILi192EEEEEELi128ENS_12float_e4m3_tEfNS_4arch4Sm90ELb1ELb0ELb0ELb1ELb0ELb0ELb0ELb1ELb1ELb1ELb1ELb0EEENS1_21CollectiveEpilogueFwdINS6_IJSA_SA_SB_EEES9_NS_10bfloat16_tESG_Li256ELb1ELb1ELb1ELb1EEENS1_36VarlenDynamicPersistentTileSchedulerILi128ELi160ELi256ELi128ELb1ELb1ELb1ELb1ELb1ELb1EEEEEEEEEvNT_6ParamsE,"ax",@progbits
	.align	128
.text._ZN7cutlass13device_kernelIN5flash11enable_sm90INS1_16FlashAttnFwdSm90INS1_25CollectiveMainloopFwdSm90ILi2EN4cute5tupleIJNS5_1CILi1EEES8_S8_EEENS6_IJNS7_ILi128EEENS7_ILi160EEENS7_ILi192EEEEEELi128ENS_12float_e4m3_tEfNS_4arch4Sm90ELb1ELb0ELb0ELb1ELb0ELb0ELb0ELb1ELb1ELb1ELb1ELb0EEENS1_21CollectiveEpilogueFwdINS6_IJSA_SA_SB_EEES9_NS_10bfloat16_tESG_Li256ELb1ELb1ELb1ELb1EEENS1_36VarlenDynamicPersistentTileSchedulerILi128ELi160ELi256ELi128ELb1ELb1ELb1ELb1ELb1ELb1EEEEEEEEEvNT_6ParamsE:
        .type           _ZN7cutlass13device_kernelIN5flash11enable_sm90INS1_16FlashAttnFwdSm90INS1_25CollectiveMainloopFwdSm90ILi2EN4cute5tupleIJNS5_1CILi1EEES8_S8_EEENS6_IJNS7_ILi128EEENS7_ILi160EEENS7_ILi192EEEEEELi128ENS_12float_e4m3_tEfNS_4arch4Sm90ELb1ELb0ELb0ELb1ELb0ELb0ELb0ELb1ELb1ELb1ELb1ELb0EEENS1_21CollectiveEpilogueFwdINS6_IJSA_SA_SB_EEES9_NS_10bfloat16_tESG_Li256ELb1ELb1ELb1ELb1EEENS1_36VarlenDynamicPersistentTileSchedulerILi128ELi160ELi256ELi128ELb1ELb1ELb1ELb1ELb1ELb1EEEEEEEEEvNT_6ParamsE,@function
        .size           _ZN7cutlass13device_kernelIN5flash11enable_sm90INS1_16FlashAttnFwdSm90INS1_25CollectiveMainloopFwdSm90ILi2EN4cute5tupleIJNS5_1CILi1EEES8_S8_EEENS6_IJNS7_ILi128EEENS7_ILi160EEENS7_ILi192EEEEEELi128ENS_12float_e4m3_tEfNS_4arch4Sm90ELb1ELb0ELb0ELb1ELb0ELb0ELb0ELb1ELb1ELb1ELb1ELb0EEENS1_21CollectiveEpilogueFwdINS6_IJSA_SA_SB_EEES9_NS_10bfloat16_tESG_Li256ELb1ELb1ELb1ELb1EEENS1_36VarlenDynamicPersistentTileSchedulerILi128ELi160ELi256ELi128ELb1ELb1ELb1ELb1ELb1ELb1EEEEEEEEEvNT_6ParamsE,(.L_x_2851 - _ZN7cutlass13device_kernelIN5flash11enable_sm90INS1_16FlashAttnFwdSm90INS1_25CollectiveMainloopFwdSm90ILi2EN4cute5tupleIJNS5_1CILi1EEES8_S8_EEENS6_IJNS7_ILi128EEENS7_ILi160EEENS7_ILi192EEEEEELi128ENS_12float_e4m3_tEfNS_4arch4Sm90ELb1ELb0ELb0ELb1ELb0ELb0ELb0ELb1ELb1ELb1ELb1ELb0EEENS1_21CollectiveEpilogueFwdINS6_IJSA_SA_SB_EEES9_NS_10bfloat16_tESG_Li256ELb1ELb1ELb1ELb1EEENS1_36VarlenDynamicPersistentTileSchedulerILi128ELi160ELi256ELi128ELb1ELb1ELb1ELb1ELb1ELb1EEEEEEEEEvNT_6ParamsE)
        .other          _ZN7cutlass13device_kernelIN5flash11enable_sm90INS1_16FlashAttnFwdSm90INS1_25CollectiveMainloopFwdSm90ILi2EN4cute5tupleIJNS5_1CILi1EEES8_S8_EEENS6_IJNS7_ILi128EEENS7_ILi160EEENS7_ILi192EEEEEELi128ENS_12float_e4m3_tEfNS_4arch4Sm90ELb1ELb0ELb0ELb1ELb0ELb0ELb0ELb1ELb1ELb1ELb1ELb0EEENS1_21CollectiveEpilogueFwdINS6_IJSA_SA_SB_EEES9_NS_10bfloat16_tESG_Li256ELb1ELb1ELb1ELb1EEENS1_36VarlenDynamicPersistentTileSchedulerILi128ELi160ELi256ELi128ELb1ELb1ELb1ELb1ELb1ELb1EEEEEEEEEvNT_6ParamsE,@"STO_CUDA_ENTRY STV_DEFAULT"
_ZN7cutlass13device_kernelIN5flash11enable_sm90INS1_16FlashAttnFwdSm90INS1_25CollectiveMainloopFwdSm90ILi2EN4cute5tupleIJNS5_1CILi1EEES8_S8_EEENS6_IJNS7_ILi128EEENS7_ILi160EEENS7_ILi192EEEEEELi128ENS_12float_e4m3_tEfNS_4arch4Sm90ELb1ELb0ELb0ELb1ELb0ELb0ELb0ELb1ELb1ELb1ELb1ELb0EEENS1_21CollectiveEpilogueFwdINS6_IJSA_SA_SB_EEES9_NS_10bfloat16_tESG_Li256ELb1ELb1ELb1ELb1EEENS1_36VarlenDynamicPersistentTileSchedulerILi128ELi160ELi256ELi128ELb1ELb1ELb1ELb1ELb1ELb1EEEEEEEEEvNT_6ParamsE:
        /* <DEDUP_REMOVED lines=18> */
.L_x_2081:
[----:B------:R-:W-:Y:S05]  /*0120*/  BSYNC B0 ;  /* 0x0000000000007941 */ /* 0x000fea0003800000 */
.L_x_2080:
        /* <DEDUP_REMOVED lines=41> */
.L_x_2082:
        /* <DEDUP_REMOVED lines=22> */
.L_x_2083:
        /* <DEDUP_REMOVED lines=18> */
.L_x_2084:
        /* <DEDUP_REMOVED lines=22> */
.L_x_2085:
        /* <DEDUP_REMOVED lines=22> */
.L_x_2086:
[----:B------:R-:W-:Y:S01]  /*0900*/  PLOP3.LUT P0, PT, PT, PT, UP0, 0x80, 0x0 ;  /* 0x000000000000781c */ /* 0x000fe20003f0f008 */
[----:B------:R-:W-:Y:S01]  /*0910*/  UMOV UR38, 0x1 ;  /* 0x0000000100267882 */ /* 0x000fe20000000000 */
[----:B------:R-:W-:Y:S01]  /*0920*/  NOP ;  /* 0x0000000000007918 */ /* 0x000fe20000000000 */
[----:B------:R-:W-:Y:S01]  /*0930*/  USEL UR38, UR38, 0x2, !UP0 ;  /* 0x0000000226267887 */ /* 0x000fe2000c000000 */
[----:B------:R-:W-:Y:S01]  /*0940*/  ULDC.64 UR56, c[0x0][0x208] ;  /* 0x0000820000387ab9 */ /* 0x000fe20000000a00 */
[----:B012-4-:R-:W-:Y:S08]  /*0950*/  BAR.SYNC.DEFER_BLOCKING 0x0 ;  /* 0x0000000000007b1d */ /* 0x017ff00000010000 */
[----:B------:R-:W-:Y:S05]  /*0960*/  @!P0 BRA `(.L_x_2087) ;  /* 0x000000f400348947 */ /* 0x000fea0003800000 */
.L_x_2088:
        /* <DEDUP_REMOVED lines=29> */
[----:B------:R-:W-:Y:S01]  /*0b40*/  LEA.HI R2, R3, R224, RZ, 0x4 ;  /* 0x000000e003027211 */ /* 0x000fe200078f20ff */
[----:B------:R-:W-:Y:S01]  /*0b50*/  IMAD.SHL.U32 R4, R4, 0x20, RZ ;  /* 0x0000002004047824 */ /* 0x000fe200078e00ff */
[----:B------:R-:W-:Y:S01]  /*0b60*/  SHF.R.S32.HI R219, RZ, 0x7, R0 ;  /* 0x00000007ffdb7819 */ /* 0x000fe20000011400 */
[----:B------:R-:W-:Y:S01]  /*0b70*/  IMAD.IADD R203, R224, 0x1, -R203 ;  /* 0x00000001e0cb7824 */ /* 0x000fe200078e0acb */
[----:B------:R-:W-:Y:S02]  /*0b80*/  SHF.R.S32.HI R7, RZ, 0x4, R2 ;  /* 0x00000004ff077819 */ /* 0x000fe40000011402 */
[----:B------:R-:W-:Y:S02]  /*0b90*/  LOP3.LUT R5, R2, 0x3fffff0, RZ, 0xc0, !PT ;  /* 0x03fffff002057812 */ /* 0x000fe400078ec0ff */
[----:B------:R-:W-:-:S02]  /*0ba0*/  SHF.R.S32.HI R6, RZ, 0x1f, R203 ;  /* 0x0000001fff067819 */ /* 0x000fc400000114cb */
[----:B------:R-:W-:Y:S01]  /*0bb0*/  LOP3.LUT R4, R4, 0xfffffc00, RZ, 0xc0, !PT ;  /* 0xfffffc0004047812 */ /* 0x000fe200078ec0ff */
[----:B------:R-:W-:Y:S01]  /*0bc0*/  IMAD.IADD R5, R224, 0x1, -R5 ;  /* 0x00000001e0057824 */ /* 0x000fe200078e0a05 */
        /* <DEDUP_REMOVED lines=21> */
[----:B------:R-:W-:Y:S01]  /*0d20*/  LEA.HI R2, R7, R7, RZ, 0x1 ;  /* 0x0000000707027211 */ /* 0x000fe200078f08ff */
[----:B------:R-:W-:Y:S01]  /*0d30*/  IMAD.SHL.U32 R16, R22, 0x8, RZ ;  /* 0x0000000816107824 */ /* 0x000fe200078e00ff */
[----:B------:R-:W-:Y:S01]  /*0d40*/  SHF.R.S32.HI R6, RZ, 0x5, R6 ;  /* 0x00000005ff067819 */ /* 0x000fe20000011406 */
[----:B------:R-:W-:Y:S01]  /*0d50*/  IMAD.SHL.U32 R17, R8, 0x2, RZ ;  /* 0x0000000208117824 */ /* 0x000fe200078e00ff */
[----:B------:R-:W-:Y:S01]  /*0d60*/  LOP3.LUT R0, R0, 0x3fffffe, RZ, 0xc0, !PT ;  /* 0x03fffffe00007812 */ /* 0x000fe200078ec0ff */
[----:B------:R-:W-:Y:S01]  /*0d70*/  VIADD R19, R16, 0x40 ;  /* 0x0000004010137836 */ /* 0x000fe20000000000 */
[----:B------:R-:W-:Y:S01]  /*0d80*/  LOP3.LUT R2, R2, 0x1ffffffe, RZ, 0xc0, !PT ;  /* 0x1ffffffe02027812 */ /* 0x000fe200078ec0ff */
[----:B------:R-:W-:Y:S01]  /*0d90*/  IMAD R9, R6, 0x10, R9 ;  /* 0x0000001006097824 */ /* 0x000fe200078e0209 */
        /* <DEDUP_REMOVED lines=37> */
.L_x_2149:
[----:B0-2-4-:R-:W0:Y:S01]  /*0ff0*/  LDC.64 R2, c[0x0][0xc88] ;  /* 0x00032200ff027b82 */ /* 0x015e220000000a00 */
[----:B------:R-:W-:Y:S01]  /*1000*/  ULDC.64 UR8, c[0x0][0xa28] ;  /* 0x00028a0000087ab9 */ /* 0x000fe20000000a00 */
[----:B------:R-:W-:Y:S01]  /*1010*/  ULDC.64 UR10, c[0x0][0xa18] ;  /* 0x00028600000a7ab9 */ /* 0x000fe20000000a00 */
[----:B------:R-:W-:Y:S01]  /*1020*/  ULOP3.LUT UR4, UR6, 0xff000000, URZ, 0xc0, !UPT ;  /* 0xff00000006047892 */ /* 0x000fe2000f8ec03f */
[----:B------:R-:W-:Y:S01]  /*1030*/  ULDC UR7, c[0x0][0x424] ;  /* 0x0001090000077ab9 */ /* 0x000fe20000000800 */
[----:B0-----:R-:W-:-:S06]  /*1040*/  IMAD.WIDE R2, R31, 0x4, R2 ;  /* 0x000000041f027825 */ /* 0x001fcc00078e0202 */
[----:B------:R-:W2:Y:S01]  /*1050*/  LDG.E R2, desc[UR56][R2.64] ;  /* 0x0000003802027981 */ /* 0x000ea2000c1e1900 */
[----:B------:R-:W-:Y:S02]  /*1060*/  UISETP.NE.U32.AND UP0, UPT, UR8, URZ, UPT ;  /* 0x0000003f0800728c */ /* 0x000fe4000bf05070 */
[----:B------:R-:W-:Y:S02]  /*1070*/  UISETP.NE.U32.AND UP1, UPT, UR10, URZ, UPT ;  /* 0x0000003f0a00728c */ /* 0x000fe4000bf25070 */
[----:B------:R-:W-:Y:S02]  /*1080*/  UISETP.NE.AND.EX UP0, UPT, UR9, URZ, UPT, UP0 ;  /* 0x0000003f0900728c */ /* 0x000fe4000bf05300 */
[----:B------:R-:W-:-:S04]  /*1090*/  UISETP.NE.AND.EX UP1, UPT, UR11, URZ, UPT, UP1 ;  /* 0x0000003f0b00728c */ /* 0x000fc8000bf25310 */
[----:B------:R-:W-:Y:S02]  /*10a0*/  PLOP3.LUT P0, PT, PT, PT, UP0, 0x80, 0x0 ;  /* 0x000000000000781c */ /* 0x000fe40003f0f008 */
[----:B------:R-:W-:Y:S02]  /*10b0*/  PLOP3.LUT P2, PT, PT, PT, UP1, 0x80, 0x0 ;  /* 0x000000000000781c */ /* 0x000fe40003f4f018 */
[----:B--2---:R-:W-:-:S13]  /*10c0*/  R2UR UR44, R2 ;  /* 0x00000000022c72ca */ /* 0x004fda00000e0000 */
[----:B------:R-:W-:Y:S02]  /*10d0*/  USHF.R.S32.HI UR43, URZ, 0x1f, UR44 ;  /* 0x0000001f3f2b7899 */ /* 0x000fe4000801142c */
[----:B------:R-:W-:-:S04]  /*10e0*/  @UP0 ULEA UR8, UP2, UR44, UR8, 0x2 ;  /* 0x000000082c080291 */ /* 0x000fc8000f84103f */
[----:B------:R-:W-:Y:S02]  /*10f0*/  @UP0 ULEA.HI.X UR9, UR44, UR9, UR43, 0x2, UP2 ;  /* 0x000000092c090291 */ /* 0x000fe400090f142b */
[----:B------:R-:W-:Y:S01]  /*1100*/  @UP1 ULEA UR10, UP0, UR44, UR10, 0x2 ;  /* 0x0000000a2c0a1291 */ /* 0x000fe2000f80103f */
[----:B------:R-:W-:-:S03]  /*1110*/  IMAD.U32 R2, RZ, RZ, UR8 ;  /* 0x00000008ff027e24 */ /* 0x000fc6000f8e00ff */
[----:B------:R-:W-:Y:S01]  /*1120*/  @UP1 ULEA.HI.X UR11, UR44, UR11, UR43, 0x2, UP0 ;  /* 0x0000000b2c0b1291 */ /* 0x000fe200080f142b */
[----:B------:R-:W-:Y:S01]  /*1130*/  IMAD.U32 R3, RZ, RZ, UR9 ;  /* 0x00000009ff037e24 */ /* 0x000fe2000f8e00ff */
[----:B------:R-:W-:Y:S01]  /*1140*/  ULDC.64 UR8, c[0x0][0x418] ;  /* 0x0001060000087ab9 */ /* 0x000fe20000000a00 */
[----:B---3--:R-:W-:-:S03]  /*1150*/  IMAD.U32 R4, RZ, RZ, UR10 ;  /* 0x0000000aff047e24 */ /* 0x008fc6000f8e00ff */
[----:B------:R-:W-:Y:S01]  /*1160*/  IMAD.U32 R5, RZ, RZ, UR11 ;  /* 0x0000000bff057e24 */ /* 0x000fe2000f8e00ff */
[----:B------:R-:W2:Y:S01]  /*1170*/  @P0 LDG.E R2, desc[UR56][R2.64] ;  /* 0x0000003802020981 */ /* 0x000ea2000c1e1900 */
[----:B------:R-:W-:Y:S01]  /*1180*/  UISETP.NE.U32.AND UP0, UPT, UR8, URZ, UPT ;  /* 0x0000003f0800728c */ /* 0x000fe2000bf05070 */
[----:B------:R-:W-:Y:S02]  /*1190*/  ULDC.64 UR10, c[0x0][0xa20] ;  /* 0x00028800000a7ab9 */ /* 0x000fe40000000a00 */
[----:B------:R-:W3:Y:S01]  /*11a0*/  @P2 LDG.E R4, desc[UR56][R4.64] ;  /* 0x0000003804042981 */ /* 0x000ee2000c1e1900 */
[----:B------:R-:W-:Y:S01]  /*11b0*/  UISETP.NE.AND.EX UP0, UPT, UR9, URZ, UPT, UP0 ;  /* 0x0000003f0900728c */ /* 0x000fe2000bf05300 */
[----:B------:R-:W-:Y:S01]  /*11c0*/  ISETP.NE.U32.AND P1, PT, RZ, UR10, PT ;  /* 0x0000000aff007c0c */ /* 0x000fe2000bf25070 */
[----:B------:R-:W-:Y:S02]  /*11d0*/  ULOP3.LUT UR47, UR6, 0xff0000, URZ, 0xc0, !UPT ;  /* 0x00ff0000062f7892 */ /* 0x000fe4000f8ec03f */
[----:B------:R-:W-:Y:S01]  /*11e0*/  USHF.R.U32.HI UR4, URZ, 0x8, UR4 ;  /* 0x000000083f047899 */ /* 0x000fe20008011604 */
[----:B------:R-:W-:Y:S01]  /*11f0*/  ISETP.NE.AND.EX P1, PT, RZ, UR11, PT, P1 ;  /* 0x0000000bff007c0c */ /* 0x000fe2000bf25310 */
[----:B------:R-:W-:Y:S01]  /*1200*/  USEL UR7, UR7, 0x1, UP0 ;  /* 0x0000000107077887 */ /* 0x000fe20008000000 */
[----:B------:R-:W-:Y:S01]  /*1210*/  ULDC UR8, c[0x0][0x2f0] ;  /* 0x0000bc0000087ab9 */ /* 0x000fe20000000800 */
[----:B------:R-:W-:Y:S01]  /*1220*/  UMOV UR52, URZ ;  /* 0x0000003f00347c82 */ /* 0x000fe20008000000 */
[----:B------:R-:W-:Y:S01]  /*1230*/  ULEA.HI UR47, UR47, UR4, URZ, 0x10 ;  /* 0x000000042f2f7291 */ /* 0x000fe2000f8f803f */
[----:B------:R-:W-:Y:S01]  /*1240*/  ULDC UR53, c[0x0][0x288] ;  /* 0x0000a20000357ab9 */ /* 0x000fe20000000800 */
[----:B------:R-:W-:-:S02]  /*1250*/  UIMAD UR4, UR7, UR8, URZ ;  /* 0x00000008070472a4 */ /* 0x000fc4000f8e023f */
[----:B------:R-:W-:Y:S01]  /*1260*/  ULOP3.LUT UR45, UR6, 0xffff, URZ, 0xc0, !UPT ;  /* 0x0000ffff062d7892 */ /* 0x000fe2000f8ec03f */
[----:B--2---:R-:W-:Y:S02]  /*1270*/  @P0 R2UR UR52, R2 ;  /* 0x00000000023402ca */ /* 0x004fe400000e0000 */
[----:B---3--:R-:W-:Y:S01]  /*1280*/  @P2 R2UR UR53, R4 ;  /* 0x00000000043522ca */ /* 0x008fe200000e0000 */
[----:B-1---5:R-:W-:-:S14]  /*1290*/  @P2 BRA `(.L_x_2089) ;  /* 0x0000000000342947 */ /* 0x022fdc0003800000 */
        /* <DEDUP_REMOVED lines=13> */
.L_x_2089:
[----:B------:R-:W-:Y:S05]  /*1370*/  @!P1 BRA `(.L_x_2090) ;  /* 0x00000000001c9947 */ /* 0x000fea0003800000 */
[----:B------:R-:W-:-:S04]  /*1380*/  ULEA UR4, UP0, UR44, UR10, 0x2 ;  /* 0x0000000a2c047291 */ /* 0x000fc8000f80103f */
[----:B------:R-:W-:Y:S02]  /*1390*/  ULEA.HI.X UR6, UR44, UR11, UR43, 0x2, UP0 ;  /* 0x0000000b2c067291 */ /* 0x000fe400080f142b */
[----:B------:R-:W-:-:S04]  /*13a0*/  IMAD.U32 R2, RZ, RZ, UR4 ;  /* 0x00000004ff027e24 */ /* 0x000fc8000f8e00ff */
[----:B------:R-:W-:-:S05]  /*13b0*/  IMAD.U32 R3, RZ, RZ, UR6 ;  /* 0x00000006ff037e24 */ /* 0x000fca000f8e00ff */
[----:B------:R-:W2:Y:S02]  /*13c0*/  LDG.E R2, desc[UR56][R2.64] ;  /* 0x0000003802027981 */ /* 0x000ea4000c1e1900 */
[----:B--2---:R-:W-:Y:S01]  /*13d0*/  R2UR UR4, R2 ;  /* 0x00000000020472ca */ /* 0x004fe200000e0000 */
[----:B------:R-:W-:-:S14]  /*13e0*/  BRA `(.L_x_2091) ;  /* 0x0000000000347947 */ /* 0x000fdc0003800000 */
.L_x_2090:
        /* <DEDUP_REMOVED lines=13> */
.L_x_2091:
[----:B------:R-:W-:Y:S01]  /*14c0*/  ULDC.64 UR8, c[0x0][0x998] ;  /* 0x0002660000087ab9 */ /* 0x000fe20000000a00 */
[----:B------:R-:W-:Y:S01]  /*14d0*/  ULDC.64 UR6, c[0x0][0x990] ;  /* 0x0002640000067ab9 */ /* 0x000fe20000000a00 */
[----:B------:R-:W-:Y:S01]  /*14e0*/  ISETP.NE.U32.AND P1, PT, RZ, UR8, PT ;  /* 0x00000008ff007c0c */ /* 0x000fe2000bf25070 */
[----:B------:R-:W-:Y:S01]  /*14f0*/  USHF.L.U32 UR36, UR5, 0x7, URZ ;  /* 0x0000000705247899 */ /* 0x000fe2000800063f */
[----:B------:R-:W-:Y:S01]  /*1500*/  ISETP.NE.U32.AND P0, PT, RZ, UR6, PT ;  /* 0x00000006ff007c0c */ /* 0x000fe2000bf05070 */
[----:B------:R-:W-:Y:S01]  /*1510*/  UIADD3 UR52, -UR52, UR4, URZ ;  /* 0x0000000434347290 */ /* 0x000fe2000fffe13f */
[----:B------:R-:W-:Y:S01]  /*1520*/  ISETP.NE.AND.EX P1, PT, RZ, UR9, PT, P1 ;  /* 0x00000009ff007c0c */ /* 0x000fe2000bf25310 */
[----:B------:R-:W-:Y:S01]  /*1530*/  ULOP3.LUT UR37, UR47, 0xff, URZ, 0xc0, !UPT ;  /* 0x000000ff2f257892 */ /* 0x000fe2000f8ec03f */
[----:B------:R-:W-:Y:S01]  /*1540*/  ISETP.NE.AND.EX P0, PT, RZ, UR7, PT, P0 ;  /* 0x00000007ff007c0c */ /* 0x000fe2000bf05300 */
[----:B------:R-:W-:-:S10]  /*1550*/  ULDC UR11, c[0x0][0x988] ;  /* 0x00026200000b7ab9 */ /* 0x000fd40000000800 */
[----:B------:R-:W0:Y:S08]  /*1560*/  @P1 LDC.64 R8, c[0x0][0x9b8] ;  /* 0x00026e00ff081b82 */ /* 0x000e300000000a00 */
[----:B------:R-:W1:Y:S08]  /*1570*/  @P0 LDC.64 R6, c[0x0][0x9a8] ;  /* 0x00026a00ff060b82 */ /* 0x000e700000000a00 */
[----:B------:R-:W2:Y:S08]  /*1580*/  @P0 LDC.64 R10, c[0x0][0x9b0] ;  /* 0x00026c00ff0a0b82 */ /* 0x000eb00000000a00 */
[----:B------:R-:W3:Y:S01]  /*1590*/  @P1 LDC.64 R12, c[0x0][0x9c0] ;  /* 0x00027000ff0c1b82 */ /* 0x000ee20000000a00 */
[----:B0-----:R-:W-:-:S02]  /*15a0*/  @P1 IMAD R2, R8, UR43, RZ ;  /* 0x0000002b08021c24 */ /* 0x001fc4000f8e02ff */
[----:B------:R-:W-:-:S04]  /*15b0*/  @P1 IMAD.WIDE.U32 R4, R8, UR44, RZ ;  /* 0x0000002c08041c25 */ /* 0x000fc8000f8e00ff */
[----:B------:R-:W-:Y:S02]  /*15c0*/  @P1 IMAD R9, R9, UR44, R2 ;  /* 0x0000002c09091c24 */ /* 0x000fe4000f8e0202 */
[C---:B-1----:R-:W-:Y:S02]  /*15d0*/  @P0 IMAD R0, R6.reuse, UR43, RZ ;  /* 0x0000002b06000c24 */ /* 0x042fe4000f8e02ff */
[----:B------:R-:W-:-:S04]  /*15e0*/  @P0 IMAD.WIDE.U32 R2, R6, UR44, RZ ;  /* 0x0000002c06020c25 */ /* 0x000fc8000f8e00ff */
[----:B------:R-:W-:Y:S02]  /*15f0*/  @P0 IMAD R7, R7, UR44, R0 ;  /* 0x0000002c07070c24 */ /* 0x000fe4000f8e0200 */
[----:B------:R-:W-:Y:S02]  /*1600*/  @P1 IMAD.IADD R5, R5, 0x1, R9 ;  /* 0x0000000105051824 */ /* 0x000fe400078e0209 */
[----:B------:R-:W-:Y:S02]  /*1610*/  @P0 IMAD.IADD R3, R3, 0x1, R7 ;  /* 0x0000000103030824 */ /* 0x000fe400078e0207 */
[----:B------:R-:W-:Y:S02]  /*1620*/  IMAD.MOV.U32 R0, RZ, RZ, 0x3f800000 ;  /* 0x3f800000ff007424 */ /* 0x000fe400078e00ff */
[----:B--2---:R-:W-:-:S04]  /*1630*/  @P0 IMAD.WIDE.U32 R2, R10, UR45, R2 ;  /* 0x0000002d0a020c25 */ /* 0x004fc8000f8e0002 */
[----:B---3--:R-:W-:Y:S01]  /*1640*/  @P1 IMAD.WIDE.U32 R6, R12, UR45, R4 ;  /* 0x0000002d0c061c25 */ /* 0x008fe2000f8e0004 */
[----:B------:R-:W-:Y:S01]  /*1650*/  @P0 LEA R4, P2, R2, UR6, 0x2 ;  /* 0x0000000602040c11 */ /* 0x000fe2000f8410ff */
[----:B------:R-:W-:Y:S02]  /*1660*/  ULDC UR6, c[0x0][0x448] ;  /* 0x0001120000067ab9 */ /* 0x000fe40000000800 */
[----:B------:R-:W-:Y:S01]  /*1670*/  @P0 IMAD R5, R11, UR45, R3 ;  /* 0x0000002d0b050c24 */ /* 0x000fe2000f8e0203 */
[----:B------:R-:W-:Y:S01]  /*1680*/  @P1 LEA R8, P3, R6, UR8, 0x2 ;  /* 0x0000000806081c11 */ /* 0x000fe2000f8610ff */
[----:B------:R-:W-:-:S03]  /*1690*/  @P1 IMAD R3, R13, UR45, R7 ;  /* 0x0000002d0d031c24 */ /* 0x000fc6000f8e0207 */
[----:B------:R-:W-:Y:S02]  /*16a0*/  @P0 LEA.HI.X R5, R2, UR7, R5, 0x2, P2 ;  /* 0x0000000702050c11 */ /* 0x000fe400090f1405 */
[----:B------:R-:W-:Y:S01]  /*16b0*/  @P1 LEA.HI.X R9, R6, UR9, R3, 0x2, P3 ;  /* 0x0000000906091c11 */ /* 0x000fe200098f1403 */
[----:B------:R-:W-:-:S04]  /*16c0*/  IMAD.MOV.U32 R3, RZ, RZ, 0x3f800000 ;  /* 0x3f800000ff037424 */ /* 0x000fc800078e00ff */
[----:B------:R-:W2:Y:S04]  /*16d0*/  @P1 LDG.E R0, desc[UR56][R8.64] ;  /* 0x0000003808001981 */ /* 0x000ea8000c1e1900 */
[----:B------:R-:W2:Y:S01]  /*16e0*/  @P0 LDG.E R3, desc[UR56][R4.64] ;  /* 0x0000003804030981 */ /* 0x000ea2000c1e1900 */
[----:B------:R-:W-:Y:S02]  /*16f0*/  UISETP.NE.AND UP0, UPT, UR6, 0x1, UPT ;  /* 0x000000010600788c */ /* 0x000fe4000bf05270 */
[----:B------:R-:W-:Y:S02]  /*1700*/  UIADD3 UR6, UR36, 0x7f, URZ ;  /* 0x0000007f24067890 */ /* 0x000fe4000fffe03f */
[----:B------:R-:W-:-:S07]  /*1710*/  UIADD3 UR7, UR52, 0xa0, -UR53 ;  /* 0x000000a034077890 */ /* 0x000fce000fffe835 */
[----:B------:R-:W-:Y:S01]  /*1720*/  @UP0 ULDC UR4, c[0x0][0x44c] ;  /* 0x0001130000040ab9 */ /* 0x000fe20000000800 */
[----:B------:R-:W-:Y:S01]  /*1730*/  @UP0 ULDC UR8, c[0x0][0x450] ;  /* 0x0001140000080ab9 */ /* 0x000fe20000000800 */
[----:B------:R-:W-:-:S04]  /*1740*/  UIMAD.WIDE.U32 UR4, UR6, UR4, URZ ;  /* 0x00000004060472a5 */ /* 0x000fc8000f8e003f */
[----:B------:R-:W-:Y:S02]  /*1750*/  @UP0 USHF.R.U32.HI UR6, URZ, UR8, UR5 ;  /* 0x000000083f060299 */ /* 0x000fe40008011605 */
[----:B------:R-:W-:Y:S02]  /*1760*/  UIADD3 UR4, UR52, 0x9f, URZ ;  /* 0x0000009f34047890 */ /* 0x000fe4000fffe03f */
[----:B------:R-:W-:Y:S02]  /*1770*/  UIADD3 UR6, UR7, UR6, URZ ;  /* 0x0000000607067290 */ /* 0x000fe4000fffe03f */
[----:B------:R-:W-:Y:S02]  /*1780*/  UIMAD.WIDE UR4, UR4, 0x66666667, URZ ;  /* 0x66666667040478a5 */ /* 0x000fe4000f8e023f */
[----:B------:R-:W-:Y:S02]  /*1790*/  UIMAD.WIDE UR6, UR6, 0x66666667, URZ ;  /* 0x66666667060678a5 */ /* 0x000fe4000f8e023f */
[----:B------:R-:W-:-:S02]  /*17a0*/  USHF.R.U32.HI UR4, URZ, 0x1f, UR5 ;  /* 0x0000001f3f047899 */ /* 0x000fc40008011605 */
[----:B------:R-:W-:Y:S02]  /*17b0*/  USHF.R.U32.HI UR6, URZ, 0x1f, UR7 ;  /* 0x0000001f3f067899 */ /* 0x000fe40008011607 */
[----:B------:R-:W-:Y:S02]  /*17c0*/  ULEA.HI.SX32 UR4, UR5, UR4, 0x1a ;  /* 0x0000000405047291 */ /* 0x000fe4000f8fd23f */
[----:B------:R-:W-:-:S04]  /*17d0*/  ULEA.HI.SX32 UR6, UR7, UR6, 0x1a ;  /* 0x0000000607067291 */ /* 0x000fc8000f8fd23f */
[----:B------:R-:W-:-:S04]  /*17e0*/  UISETP.LT.AND UP0, UPT, UR4, UR6, UPT ;  /* 0x000000060400728c */ /* 0x000fc8000bf01270 */
[----:B------:R-:W-:-:S04]  /*17f0*/  USEL UR9, UR4, UR6, UP0 ;  /* 0x0000000604097287 */ /* 0x000fc80008000000 */
[----:B------:R-:W-:-:S06]  /*1800*/  UISETP.GE.AND UP0, UPT, UR9, 0x1, UPT ;  /* 0x000000010900788c */ /* 0x000fcc000bf06270 */
[----:B------:R-:W-:Y:S01]  /*1810*/  PLOP3.LUT P0, PT, PT, PT, UP0, 0x80, 0x0 ;  /* 0x000000000000781c */ /* 0x000fe20003f0f008 */
[----:B------:R-:W-:Y:S01]  /*1820*/  USHF.R.U32.HI UR47, URZ, 0x10, UR47 ;  /* 0x000000103f2f7899 */ /* 0x000fe2000801162f */
[----:B------:R-:W-:Y:S01]  /*1830*/  UMOV UR4, URZ ;  /* 0x0000003f00047c82 */ /* 0x000fe20008000000 */
[----:B--2---:R-:W-:-:S10]  /*1840*/  FMUL.FTZ R0, R3, R0 ;  /* 0x0000000003007220 */ /* 0x004fd40000410000 */
[----:B------:R-:W-:Y:S05]  /*1850*/  @!P0 BRA `(.L_x_2092) ;  /* 0x0000000000908947 */ /* 0x000fea0003800000 */
        /* <DEDUP_REMOVED lines=36> */
.L_x_2092:
[----:B------:R-:W-:Y:S01]  /*1aa0*/  UIMAD UR39, UR37, UR4, URZ ;  /* 0x00000004252772a4 */ /* 0x000fe2000f8e023f */
[----:B------:R-:W-:Y:S02]  /*1ab0*/  IMAD.U32 R2, RZ, RZ, UR9 ;  /* 0x00000009ff027e24 */ /* 0x000fe4000f8e00ff */
[----:B------:R-:W-:Y:S01]  /*1ac0*/  FMUL.FTZ R0, R0, UR11 ;  /* 0x0000000b00007c20 */ /* 0x000fe20008410000 */
[----:B------:R-:W-:Y:S01]  /*1ad0*/  IMAD.U32 R3, RZ, RZ, UR4 ;  /* 0x00000004ff037e24 */ /* 0x000fe2000f8e00ff */
[----:B------:R-:W-:Y:S02]  /*1ae0*/  PLOP3.LUT P0, PT, PT, PT, PT, 0x80, 0x0 ;  /* 0x000000000000781c */ /* 0x000fe40003f0f070 */
[----:B------:R-:W-:Y:S02]  /*1af0*/  CS2R R6, SRZ ;  /* 0x0000000000067805 */ /* 0x000fe4000001ff00 */
[----:B------:R-:W-:Y:S02]  /*1b00*/  CS2R R44, SRZ ;  /* 0x00000000002c7805 */ /* 0x000fe4000001ff00 */
[----:B------:R-:W-:-:S02]  /*1b10*/  R2UR UR42, R0 ;  /* 0x00000000002a72ca */ /* 0x000fc400000e0000 */
[----:B------:R-:W-:Y:S02]  /*1b20*/  CS2R R8, SRZ ;  /* 0x0000000000087805 */ /* 0x000fe4000001ff00 */
[----:B------:R-:W-:Y:S02]  /*1b30*/  VIADDMNMX R2, R3, UR39, R2, PT ;  /* 0x0000002703027c46 */ /* 0x000fe4000b800102 */
[----:B------:R-:W-:Y:S02]  /*1b40*/  CS2R R10, SRZ ;  /* 0x00000000000a7805 */ /* 0x000fe4000001ff00 */
[----:B------:R-:W-:Y:S02]  /*1b50*/  CS2R R36, SRZ ;  /* 0x0000000000247805 */ /* 0x000fe4000001ff00 */
[----:B------:R-:W-:Y:S02]  /*1b60*/  CS2R R32, SRZ ;  /* 0x0000000000207805 */ /* 0x000fe4000001ff00 */
[----:B------:R-:W-:-:S02]  /*1b70*/  R2UR UR55, R2 ;  /* 0x00000000023772ca */ /* 0x000fc400000e0000 */
[----:B------:R-:W-:Y:S01]  /*1b80*/  CS2R R2, SRZ ;  /* 0x0000000000027805 */ /* 0x000fe2000001ff00 */
        /* <DEDUP_REMOVED lines=11> */
[----:B------:R-:W-:Y:S01]  /*1c40*/  UISETP.GT.AND UP0, UPT, UR55, UR39, UPT ;  /* 0x000000273700728c */ /* 0x000fe2000bf04270 */
[----:B------:R-:W-:Y:S01]  /*1c50*/  CS2R R60, SRZ ;  /* 0x00000000003c7805 */ /* 0x000fe2000001ff00 */
[----:B------:R-:W-:Y:S01]  /*1c60*/  IMAD.MOV.U32 R90, RZ, RZ, RZ ;  /* 0x000000ffff5a7224 */ /* 0x000fe200078e00ff */
[----:B------:R-:W-:-:S02]  /*1c70*/  CS2R R62, SRZ ;  /* 0x00000000003e7805 */ /* 0x000fc4000001ff00 */
[----:B------:R-:W-:Y:S02]  /*1c80*/  CS2R R58, SRZ ;  /* 0x00000000003a7805 */ /* 0x000fe4000001ff00 */
[----:B------:R-:W-:Y:S02]  /*1c90*/  CS2R R68, SRZ ;  /* 0x0000000000447805 */ /* 0x000fe4000001ff00 */
[----:B------:R-:W-:Y:S02]  /*1ca0*/  PLOP3.LUT P1, PT, PT, PT, UP0, 0x80, 0x0 ;  /* 0x000000000000781c */ /* 0x000fe40003f2f008 */
        /* <DEDUP_REMOVED lines=43> */
.L_x_2094:
        /* <DEDUP_REMOVED lines=9> */
.L_x_2248:
[----:B------:R-:W-:Y:S05]  /*1ff0*/  @!P1 BRA `(.L_x_2096) ;  /* 0x0000000000049947 */ /* 0x000fea0003800000 */
[----:B------:R-:W-:Y:S01]  /*2000*/  BPT.TRAP 0x1 ;  /* 0x000000040000795c */ /* 0x000fe20000300000 */
.L_x_2096:
[----:B------:R-:W-:Y:S02]  /*2010*/  IMAD.U32 R2, RZ, RZ, UR54 ;  /* 0x00000036ff027e24 */ /* 0x000fe4000f8e00ff */
[----:B0-----:R-:W-:-:S03]  /*2020*/  IMAD.U32 R3, RZ, RZ, UR48 ;  /* 0x00000030ff037e24 */ /* 0x001fc6000f8e00ff */
[----:B------:R-:W-:Y:S02]  /*2030*/  LEA R2, R2, UR41, 0x3 ;  /* 0x0000002902027c11 */ /* 0x000fe4000f8e18ff */
[----:B------:R-:W-:-:S04]  /*2040*/  SHF.L.U32 R3, R3, 0x1f, RZ ;  /* 0x0000001f03037819 */ /* 0x000fc800000006ff */
[----:B------:R0:W1:Y:S01]  /*2050*/  SYNCS.PHASECHK.TRANS64.TRYWAIT P2, [R2+URZ+0x29830], R3 ;  /* 0x02983003020075a7 */ /* 0x000062000804017f */
[----:B------:R-:W-:Y:S05]  /*2060*/  @!P1 BRA `(.L_x_2097) ;  /* 0x0000000000049947 */ /* 0x000fea0003800000 */
[----:B------:R-:W-:Y:S01]  /*2070*/  BPT.TRAP 0x1 ;  /* 0x000000040000795c */ /* 0x000fe20000300000 */
.L_x_2097:
[----:B------:R-:W2:Y:S02]  /*2080*/  S2R R0, SR_TID.X ;  /* 0x0000000000007919 */ /* 0x000ea40000002100 */
[----:B--2---:R-:W-:Y:S01]  /*2090*/  LOP3.LUT P0, RZ, R0, 0x7f, RZ, 0xc0, !PT ;  /* 0x0000007f00ff7812 */ /* 0x004fe2000780c0ff */
[----:B-1----:R-:W-:-:S12]  /*20a0*/  @P2 BRA `(.L_x_2098) ;  /* 0x0000000000082947 */ /* 0x002fd80003800000 */
[----:B------:R-:W1:Y:S02]  /*20b0*/  SYNCS.PHASECHK.TRANS64.TRYWAIT P2, [R2+URZ+0x29830], R3 ;  /* 0x02983003020075a7 */ /* 0x000e64000804017f */
[----:B-1----:R-:W-:Y:S05]  /*20c0*/  @!P2 BRA `(.L_x_2099) ;  /* 0x00000140002ca947 */ /* 0x002fea0003800000 */
.L_x_2098:
[----:B------:R-:W-:Y:S05]  /*20d0*/  WARPSYNC.ALL ;  /* 0x0000000000007948 */ /* 0x000fea0003800000 */
[----:B------:R-:W-:Y:S01]  /*20e0*/  UIADD3 UR4, UR41, 0x1a400, URZ ;  /* 0x0001a40029047890 */ /* 0x000fe2000fffe03f */
[----:B------:R-:W-:Y:S01]  /*20f0*/  WARPGROUP.ARRIVE ;  /* 0x00000000000079c5 */ /* 0x000fe20000000000 */
[----:B------:R-:W-:Y:S01]  /*2100*/  ULOP3.LUT UR20, UR58, 0x10000, URZ, 0xfc, !UPT ;  /* 0x000100003a147892 */ /* 0x000fe2000f8efc3f */
[----:B------:R-:W-:Y:S01]  /*2110*/  VIADD R0, R18, UR36 ;  /* 0x0000002412007c36 */ /* 0x000fe20008000000 */
[----:B------:R-:W-:Y:S01]  /*2120*/  USHF.R.U32.HI UR4, URZ, 0x4, UR4 ;  /* 0x000000043f047899 */ /* 0x000fe20008011604 */
[----:B------:R-:W-:Y:S01]  /*2130*/  IMAD.U32 R113, RZ, RZ, UR53 ;  /* 0x00000035ff717e24 */ /* 0x000fe2000f8e00ff */
[----:B------:R-:W-:Y:S01]  /*2140*/  UMOV UR25, 0x80000020 ;  /* 0x8000002000197882 */ /* 0x000fe20000000000 */
[----:B------:R-:W-:Y:S01]  /*2150*/  UMOV UR27, 0x80000020 ;  /* 0x80000020001b7882 */ /* 0x000fe20000000000 */
[----:B------:R-:W-:Y:S01]  /*2160*/  ULOP3.LUT UR4, UR4, 0x3fff, URZ, 0xc0, !UPT ;  /* 0x00003fff04047892 */ /* 0x000fe2000f8ec03f */
[----:B------:R-:W-:Y:S01]  /*2170*/  IMAD.MOV.U32 R9, RZ, RZ, R0 ;  /* 0x000000ffff097224 */ /* 0x000fe200078e0000 */
[----:B------:R-:W-:Y:S01]  /*2180*/  UMOV UR24, UR20 ;  /* 0x0000001400187c82 */ /* 0x000fe20008000000 */
[----:B------:R-:W-:Y:S01]  /*2190*/  UIADD3 UR6, UR20, 0x2, URZ ;  /* 0x0000000214067890 */ /* 0x000fe2000fffe03f */
[----:B------:R-:W-:Y:S01]  /*21a0*/  IMAD.U32 R131, RZ, RZ, UR42 ;  /* 0x0000002aff837e24 */ /* 0x000fe2000f8e00ff */
[----:B------:R-:W-:Y:S01]  /*21b0*/  ULOP3.LUT UR51, UR4, 0x10000, URZ, 0xfc, !UPT ;  /* 0x0001000004337892 */ /* 0x000fe2000f8efc3f */
[----:B01----:R-:W-:Y:S01]  /*21c0*/  @!P0 VIADD R2, R2, 0x29840 ;  /* 0x0002984002028836 */ /* 0x003fe20000000000 */
        /* <DEDUP_REMOVED lines=10> */
[----:B------:R-:W-:Y:S01]  /*2270*/  UIADD3 UR26, UR28, 0x80, URZ ;  /* 0x000000801c1a7890 */ /* 0x000fe2000fffe03f */
[----:B------:R-:W-:Y:S01]  /*2280*/  UMOV UR27, 0x80000020 ;  /* 0x80000020001b7882 */ /* 0x000fe20000000000 */
[----:B------:R-:W-:-:S02]  /*2290*/  UIADD3 UR9, UR28, 0x202, URZ ;  /* 0x000002021c097890 */ /* 0x000fc4000fffe03f */
[----:B------:R-:W-:Y:S02]  /*22a0*/  UIADD3 UR12, UR28, 0x280, URZ ;  /* 0x000002801c0c7890 */ /* 0x000fe4000fffe03f */
[----:B------:R-:W-:Y:S01]  /*22b0*/  UIADD3 UR14, UR28, 0x282, URZ ;  /* 0x000002821c0e7890 */ /* 0x000fe2000fffe03f */
[----:B------:R-:W-:Y:S01]  /*22c0*/  UMOV UR15, 0x80000020 ;  /* 0x80000020000f7882 */ /* 0x000fe20000000000 */
[----:B------:R-:W-:Y:S02]  /*22d0*/  UIADD3 UR16, UR20, 0x400, URZ ;  /* 0x0000040014107890 */ /* 0x000fe4000fffe03f */
[----:B------:R-:W-:Y:S01]  /*22e0*/  UIADD3 UR18, UR28, 0x500, URZ ;  /* 0x000005001c127890 */ /* 0x000fe2000fffe03f */
[----:B------:R-:W-:Y:S01]  /*22f0*/  UMOV UR17, 0x80000020 ;  /* 0x8000002000117882 */ /* 0x000fe20000000000 */
[----:B------:R-:W-:Y:S01]  /*2300*/  UMOV UR19, 0x80000020 ;  /* 0x8000002000137882 */ /* 0x000fe20000000000 */
[----:B------:R-:W-:Y:S01]  /*2310*/  UIADD3 UR22, UR28, 0x502, URZ ;  /* 0x000005021c167890 */ /* 0x000fe2000fffe03f */
[----:B------:R-:W-:Y:S01]  /*2320*/  UMOV UR21, 0x80000020 ;  /* 0x8000002000157882 */ /* 0x000fe20000000000 */
[----:B------:R-:W-:Y:S01]  /*2330*/  UMOV UR23, 0x80000020 ;  /* 0x8000002000177882 */ /* 0x000fe20000000000 */
[----:B------:R-:W-:Y:S01]  /*2340*/  UIADD3 UR58, UR55, -0x2, URZ ;  /* 0xfffffffe373a7890 */ /* 0x000fe2000fffe03f */
[----:B------:R-:W-:-:S02]  /*2350*/  WARPGROUP.DEPBAR.LE gsb0, 0x0 ;  /* 0x00008000000079c5 */ /* 0x000fc40000010000 */
        /* <DEDUP_REMOVED lines=9> */
[----:B------:R-:W-:Y:S01]  /*23f0*/  UMOV UR4, UR6 ;  /* 0x0000000600047c82 */ /* 0x000fe20008000000 */
[----:B------:R-:W-:Y:S01]  /*2400*/  UMOV UR6, UR8 ;  /* 0x0000000800067c82 */ /* 0x000fe20008000000 */
        /* <DEDUP_REMOVED lines=26> */
[----:B------:R-:W-:Y:S01]  /*25b0*/  UMOV UR10, UR12 ;  /* 0x0000000c000a7c82 */ /* 0x000fe20008000000 */
        /* <DEDUP_REMOVED lines=39> */
[----:B------:R-:W-:-:S03]  /*2830*/  UISETP.NE.AND UP0, UPT, UR10, 0x1, UPT ;  /* 0x000000010a00788c */ /* 0x000fc6000bf05270 */
[----:B------:R-:W-:-:S03]  /*2840*/  UMOV UR10, UR36 ;  /* 0x00000024000a7c82 */ /* 0x000fc60008000000 */
[----:B------:R-:W-:-:S05]  /*2850*/  PLOP3.LUT P2, PT, PT, PT, UP0, 0x80, 0x0 ;  /* 0x000000000000781c */ /* 0x000fca0003f4f008 */
[----:B------:R-:W-:Y:S01]  /*2860*/  @UP0 ULDC UR11, c[0x0][0x450] ;  /* 0x00011400000b0ab9 */ /* 0x000fe20000000800 */
        /* <DEDUP_REMOVED lines=42> */
[----:B------:R-:W-:-:S04]  /*2b10*/  @UP0 ULDC UR6, c[0x0][0x450] ;  /* 0x0001140000060ab9 */ /* 0x000fc80000000800 */
[----:B------:R-:W-:Y:S01]  /*2b20*/  @P2 SHF.R.U32.HI R9, RZ, UR6, R3 ;  /* 0x00000006ff092c19 */ /* 0x000fe20008011603 */
[----:B------:R-:W-:-:S04]  /*2b30*/  UIMAD UR6, UR55, -0xa0, URZ ;  /* 0xffffff60370678a4 */ /* 0x000fc8000f8e023f */
[----:B------:R-:W0:Y:S02]  /*2b40*/  SHFL.IDX PT, R3, R9, RZ, 0x1c1f ;  /* 0x001c1fff09037589 */ /* 0x000e2400000e0000 */
[----:B------:R-:W-:Y:S01]  /*2b50*/  IMAD.U32 R0, RZ, RZ, UR6 ;  /* 0x00000006ff007e24 */ /* 0x000fe2000f8e00ff */
[----:B------:R-:W-:Y:S01]  /*2b60*/  @UP0 ULDC UR6, c[0x0][0x44c] ;  /* 0x0001130000060ab9 */ /* 0x000fe20000000800 */
[----:B------:R-:W1:Y:S03]  /*2b70*/  SHFL.IDX PT, R9, R9, 0x1, 0x1c1f ;  /* 0x003c1f0009097f89 */ /* 0x000e6600000e0000 */
[----:B------:R-:W-:-:S04]  /*2b80*/  IADD3 R0, -R17, 0xa1, R0 ;  /* 0x000000a111007810 */ /* 0x000fc80007ffe100 */
[----:B------:R-:W-:Y:S01]  /*2b90*/  IADD3 R113, -R113, UR52, R0 ;  /* 0x0000003471717c10 */ /* 0x000fe2000fffe100 */
[----:B------:R-:W-:Y:S02]  /*2ba0*/  WARPGROUP.DEPBAR.LE gsb0, 0x0 ;  /* 0x00008000000079c5 */ /* 0x000fe40000010000 */
[----:B------:R-:W-:-:S06]  /*2bb0*/  WARPGROUP.ARRIVE ;  /* 0x00000000000079c5 */ /* 0x000fcc0000000000 */
[----:B------:R-:W-:Y:S01]  /*2bc0*/  QGMMA.64x32x32.F32.E4M3.E4M3 R40, gdesc[UR16], R40, gsb0 ;  /* 0x00600000102879f3 */ /* 0x000fe20008000828 */
[----:B------:R-:W-:Y:S01]  /*2bd0*/  UMOV UR18, UR7 ;  /* 0x0000000700127c82 */ /* 0x000fe20008000000 */
[----:B------:R-:W-:Y:S01]  /*2be0*/  UMOV UR19, 0x80000020 ;  /* 0x8000002000137882 */ /* 0x000fe20000000000 */
[----:B------:R-:W-:-:S06]  /*2bf0*/  UIMAD UR7, UR55, -0xa0, UR52 ;  /* 0xffffff60370778a4 */ /* 0x000fcc000f8e0234 */
[----:B------:R-:W-:Y:S01]  /*2c00*/  IMAD.U32 R4, RZ, RZ, UR7 ;  /* 0x00000007ff047e24 */ /* 0x000fe2000f8e00ff */
[----:B------:R-:W-:-:S04]  /*2c10*/  UIMAD.WIDE.U32 UR6, UR36, UR6, URZ ;  /* 0x00000006240672a5 */ /* 0x000fc8000f8e003f */
[----:B------:R-:W-:Y:S01]  /*2c20*/  IADD3 R4, -R17, 0xa0, R4 ;  /* 0x000000a011047810 */ /* 0x000fe20007ffe104 */
[----:B------:R-:W-:-:S03]  /*2c30*/  @UP0 USHF.R.U32.HI UR10, URZ, UR11, UR7 ;  /* 0x0000000b3f0a0299 */ /* 0x000fc60008011607 */
[-CC-:B0-----:R-:W-:Y:S01]  /*2c40*/  VIADDMNMX R3, R3, R113.reuse, R4.reuse, PT ;  /* 0x0000007103037246 */ /* 0x181fe20003800104 */
[----:B------:R-:W-:Y:S01]  /*2c50*/  UIADD3 UR6, UR10, UR52, -UR53 ;  /* 0x000000340a067290 */ /* 0x000fe2000fffe835 */
[----:B-1----:R-:W-:Y:S02]  /*2c60*/  VIADDMNMX R4, R9, R113, R4, PT ;  /* 0x0000007109047246 */ /* 0x002fe40003800104 */
[C---:B------:R-:W-:Y:S01]  /*2c70*/  ISETP.GT.AND P3, PT, R3.reuse, RZ, PT ;  /* 0x000000ff0300720c */ /* 0x040fe20003f64270 */
[----:B------:R-:W-:Y:S01]  /*2c80*/  UIMAD.WIDE UR6, UR6, 0x66666667, URZ ;  /* 0x66666667060678a5 */ /* 0x000fe2000f8e023f */
[C---:B------:R-:W-:Y:S02]  /*2c90*/  ISETP.GT.AND P4, PT, R3.reuse, 0x1, PT ;  /* 0x000000010300780c */ /* 0x040fe40003f84270 */
[----:B------:R-:W-:Y:S01]  /*2ca0*/  ISETP.GT.AND P5, PT, R3, 0x8, PT ;  /* 0x000000080300780c */ /* 0x000fe20003fa4270 */
[----:B------:R-:W-:-:S04]  /*2cb0*/  USHF.R.U32.HI UR6, URZ, 0x1f, UR7 ;  /* 0x0000001f3f067899 */ /* 0x000fc80008011607 */
[----:B------:R-:W-:-:S04]  /*2cc0*/  ULEA.HI.SX32 UR6, UR7, UR6, 0x1a ;  /* 0x0000000607067291 */ /* 0x000fc8000f8fd23f */
[----:B------:R-:W-:-:S04]  /*2cd0*/  UISETP.LT.AND UP1, UPT, UR39, UR6, UPT ;  /* 0x000000062700728c */ /* 0x000fc8000bf21270 */
[----:B------:R-:W-:-:S04]  /*2ce0*/  USEL UR55, UR39, UR6, !UP1 ;  /* 0x0000000627377287 */ /* 0x000fc8000c800000 */
[----:B------:R-:W-:Y:S01]  /*2cf0*/  UISETP.GE.AND UP1, UPT, UR58, UR55, UPT ;  /* 0x000000373a00728c */ /* 0x000fe2000bf26270 */
        /* <DEDUP_REMOVED lines=34> */
[----:B------:R-:W-:Y:S02]  /*2f20*/  FMNMX.FTZ R0, R123, R0, !PT ;  /* 0x000000007b007209 */ /* 0x000fe40007810000 */
[----:B------:R-:W-:-:S04]  /*2f30*/  ISETP.GT.AND P5, PT, R4, 0x8, PT ;  /* 0x000000080400780c */ /* 0x000fc80003fa4270 */
[----:B------:R-:W-:Y:S01]  /*2f40*/  FSEL R94, R94, -INF , P5 ;  /* 0xff8000005e5e7808 */ /* 0x000fe20002800000 */
[----:B------:R-:W-:Y:S02]  /*2f50*/  WARPGROUP.DEPBAR.LE gsb0, 0x0 ;  /* 0x00008000000079c5 */ /* 0x000fe40000010000 */
[----:B------:R-:W-:Y:S01]  /*2f60*/  WARPGROUP.ARRIVE ;  /* 0x00000000000079c5 */ /* 0x000fe20000000000 */
[----:B------:R-:W-:Y:S02]  /*2f70*/  FSEL R125, R72, -INF , P4 ;  /* 0xff800000487d7808 */ /* 0x000fe40002000000 */
[----:B------:R-:W-:Y:S02]  /*2f80*/  ISETP.GT.AND P4, PT, R3, 0x28, PT ;  /* 0x000000280300780c */ /* 0x000fe40003f84270 */
[----:B------:R-:W-:Y:S01]  /*2f90*/  FSEL R127, R73, -INF , P3 ;  /* 0xff800000497f7808 */ /* 0x000fe20001800000 */
[----:B------:R-:W-:Y:S01]  /*2fa0*/  QGMMA.64x32x32.F32.E4M3.E4M3 R56, gdesc[UR20], R56, gsb0 ;  /* 0x00600000143879f3 */ /* 0x000fe20008000838 */
[----:B------:R-:W-:Y:S01]  /*2fb0*/  UIADD3 UR22, UR28, 0x682, URZ ;  /* 0x000006821c167890 */ /* 0x000fe2000fffe03f */
[----:B------:R-:W-:Y:S01]  /*2fc0*/  FMNMX.FTZ R0, R125, R0, !PT ;  /* 0x000000007d007209 */ /* 0x000fe20007810000 */
[----:B------:R-:W-:Y:S01]  /*2fd0*/  UMOV UR23, 0x80000020 ;  /* 0x8000002000177882 */ /* 0x000fe20000000000 */
[----:B------:R-:W-:-:S02]  /*2fe0*/  ISETP.GT.AND P3, PT, R3, 0x29, PT ;  /* 0x000000290300780c */ /* 0x000fc40003f64270 */
[----:B------:R-:W-:Y:S02]  /*2ff0*/  FSEL R129, R76, -INF , P4 ;  /* 0xff8000004c817808 */ /* 0x000fe40002000000 */
[----:B------:R-:W-:Y:S02]  /*3000*/  FMNMX.FTZ R0, R127, R0, !PT ;  /* 0x000000007f007209 */ /* 0x000fe40007810000 */
[----:B------:R-:W-:Y:S02]  /*3010*/  ISETP.GT.AND P4, PT, R3, 0x30, PT ;  /* 0x000000300300780c */ /* 0x000fe40003f84270 */
        /* <DEDUP_REMOVED lines=15> */
[----:B------:R-:W-:Y:S01]  /*3110*/  FMNMX.FTZ R0, R101, R0, !PT ;  /* 0x0000000065007209 */ /* 0x000fe20007810000 */
        /* <DEDUP_REMOVED lines=55> */
[----:B------:R-:W-:Y:S01]  /*3490*/  FMNMX.FTZ R0, R53, R0, !PT ;  /* 0x0000000035007209 */ /* 0x000fe20007810000 */
[----:B------:R-:W-:Y:S02]  /*34a0*/  WARPGROUP.DEPBAR.LE gsb0, 0x0 ;  /* 0x00008000000079c5 */ /* 0x000fe40000010000 */
[----:B------:R-:W-:Y:S02]  /*34b0*/  FSEL R61, R24, -INF , P4 ;  /* 0xff800000183d7808 */ /* 0x000fe40002000000 */
        /* <DEDUP_REMOVED lines=20> */
[----:B------:R-:W-:-:S02]  /*3600*/  ISETP.GT.AND P4, PT, R4, 0x1, PT ;  /* 0x000000010400780c */ /* 0x000fc40003f84270 */
[----:B------:R-:W-:Y:S02]  /*3610*/  FMNMX.FTZ R6, R37, R0, !PT ;  /* 0x0000000025067209 */ /* 0x000fe40007810000 */
[----:B------:R-:W-:Y:S02]  /*3620*/  FSEL R91, R91, -INF , P4 ;  /* 0xff8000005b5b7808 */ /* 0x000fe40002000000 */
[----:B------:R-:W-:Y:S01]  /*3630*/  ISETP.GT.AND P4, PT, R4, 0x10, PT ;  /* 0x000000100400780c */ /* 0x000fe20003f84270 */
[----:B------:R-:W0:Y:S03]  /*3640*/  SHFL.BFLY PT, R3, R6, 0x2, 0x1f ;  /* 0x0c401f0006037f89 */ /* 0x000e2600000e0000 */
        /* <DEDUP_REMOVED lines=10> */
[----:B------:R-:W-:Y:S01]  /*36f0*/  ISETP.GT.AND P4, PT, R4, 0x39, PT ;  /* 0x000000390400780c */ /* 0x000fe20003f84270 */
[----:B------:R-:W0:Y:S03]  /*3700*/  SHFL.BFLY PT, R3, R8, 0x1, 0x1f ;  /* 0x0c201f0008037f89 */ /* 0x000e2600000e0000 */
[----:B------:R-:W-:-:S02]  /*3710*/  FSEL R87, R87, -INF , P4 ;  /* 0xff80000057577808 */ /* 0x000fc40002000000 */
[----:B------:R-:W-:-:S04]  /*3720*/  ISETP.GT.AND P4, PT, R4, 0x41, PT ;  /* 0x000000410400780c */ /* 0x000fc80003f84270 */
[----:B------:R-:W-:Y:S02]  /*3730*/  FSEL R59, R59, -INF , P4 ;  /* 0xff8000003b3b7808 */ /* 0x000fe40002000000 */
[----:B------:R-:W-:Y:S02]  /*3740*/  ISETP.GT.AND P4, PT, R4, 0x49, PT ;  /* 0x000000490400780c */ /* 0x000fe40003f84270 */
[----:B0-----:R-:W-:-:S04]  /*3750*/  FMNMX.FTZ R0, R8, R3, !PT ;  /* 0x0000000308007209 */ /* 0x001fc80007810000 */
[C---:B------:R-:W-:Y:S01]  /*3760*/  FSETP.NEU.FTZ.AND P3, PT, R0.reuse, -INF , PT ;  /* 0xff8000000000780b */ /* 0x040fe20003f7d000 */
[----:B------:R-:W-:-:S05]  /*3770*/  FFMA.FTZ R12, R0, R131, -8 ;  /* 0xc1000000000c7423 */ /* 0x000fca0000010083 */
[----:B------:R-:W-:Y:S02]  /*3780*/  FSEL R12, R12, RZ, P3 ;  /* 0x000000ff0c0c7208 */ /* 0x000fe40001800000 */
[----:B------:R-:W-:-:S03]  /*3790*/  ISETP.GT.AND P3, PT, R4, RZ, PT ;  /* 0x000000ff0400720c */ /* 0x000fc60003f64270 */
[--C-:B------:R-:W-:Y:S01]  /*37a0*/  FFMA.FTZ R6, R89, UR42, -R12.reuse ;  /* 0x0000002a59067c23 */ /* 0x100fe2000801080c */
[----:B------:R-:W-:Y:S01]  /*37b0*/  FSEL R90, R90, -INF , P3 ;  /* 0xff8000005a5a7808 */ /* 0x000fe20001800000 */
[--C-:B------:R-:W-:Y:S01]  /*37c0*/  FFMA.FTZ R75, R111, UR42, -R12.reuse ;  /* 0x0000002a6f4b7c23 */ /* 0x100fe2000801080c */
[----:B------:R-:W-:Y:S01]  /*37d0*/  ISETP.GT.AND P3, PT, R4, 0x9, PT ;  /* 0x000000090400780c */ /* 0x000fe20003f64270 */
[--C-:B------:R-:W-:Y:S01]  /*37e0*/  FFMA.FTZ R83, R107, UR42, -R12.reuse ;  /* 0x0000002a6b537c23 */ /* 0x100fe2000801080c */
[----:B------:R-:W-:Y:S01]  /*37f0*/  FMNMX.FTZ R89, R90, R91, !PT ;  /* 0x0000005b5a597209 */ /* 0x000fe20007810000 */
[--C-:B------:R-:W-:Y:S01]  /*3800*/  FFMA.FTZ R56, R97, UR42, -R12.reuse ;  /* 0x0000002a61387c23 */ /* 0x100fe2000801080c */
[----:B------:R-:W-:Y:S01]  /*3810*/  FSEL R95, R95, -INF , P3 ;  /* 0xff8000005f5f7808 */ /* 0x000fe20001800000 */
[--C-:B------:R-:W-:Y:S01]  /*3820*/  FFMA.FTZ R72, R85, UR42, -R12.reuse ;  /* 0x0000002a55487c23 */ /* 0x100fe2000801080c */
[----:B------:R-:W-:Y:S01]  /*3830*/  FMNMX.FTZ R20, R94, R89, !PT ;  /* 0x000000595e147209 */ /* 0x000fe20007810000 */
[--C-:B------:R-:W-:Y:S01]  /*3840*/  FFMA.FTZ R76, R77, UR42, -R12.reuse ;  /* 0x0000002a4d4c7c23 */ /* 0x100fe2000801080c */
[----:B------:R-:W-:Y:S01]  /*3850*/  ISETP.GT.AND P3, PT, R4, 0x11, PT ;  /* 0x000000110400780c */ /* 0x000fe20003f64270 */
[--C-:B------:R-:W-:Y:S01]  /*3860*/  FFMA.FTZ R80, R69, UR42, -R12.reuse ;  /* 0x0000002a45507c23 */ /* 0x100fe2000801080c */
[----:B------:R-:W-:Y:S01]  /*3870*/  FMNMX.FTZ R89, R95, R20, !PT ;  /* 0x000000145f597209 */ /* 0x000fe20007810000 */
[--C-:B------:R-:W-:Y:S01]  /*3880*/  FFMA.FTZ R92, R29, UR42, -R12.reuse ;  /* 0x0000002a1d5c7c23 */ /* 0x100fe2000801080c */
[----:B------:R-:W-:Y:S01]  /*3890*/  FSEL R99, R99, -INF , P3 ;  /* 0xff80000063637808 */ /* 0x000fe20001800000 */
[----:B------:R-:W-:Y:S01]  /*38a0*/  IMAD.U32 R29, RZ, RZ, UR42 ;  /* 0x0000002aff1d7e24 */ /* 0x000fe2000f8e00ff */
[----:B------:R-:W-:Y:S01]  /*38b0*/  FMNMX.FTZ R24, R98, R89, !PT ;  /* 0x0000005962187209 */ /* 0x000fe20007810000 */
[--C-:B------:R-:W-:Y:S01]  /*38c0*/  FFMA.FTZ R3, R5, UR42, -R12.reuse ;  /* 0x0000002a05037c23 */ /* 0x100fe2000801080c */
[C---:B------:R-:W-:Y:S01]  /*38d0*/  ISETP.GT.AND P3, PT, R4.reuse, 0x19, PT ;  /* 0x000000190400780c */ /* 0x040fe20003f64270 */
[--C-:B------:R-:W-:Y:S01]  /*38e0*/  FFMA.FTZ R5, R7, UR42, -R12.reuse ;  /* 0x0000002a07057c23 */ /* 0x100fe2000801080c */
[----:B------:R-:W-:Y:S01]  /*38f0*/  FMNMX.FTZ R89, R99, R24, !PT ;  /* 0x0000001863597209 */ /* 0x000fe20007810000 */
        /* <DEDUP_REMOVED lines=36> */
[----:B------:R-:W-:Y:S01]  /*3b40*/  FFMA.FTZ R13, R13, UR42, -R12 ;  /* 0x0000002a0d0d7c23 */ /* 0x000fe2000801080c */
[----:B------:R-:W-:Y:S01]  /*3b50*/  FMNMX.FTZ R48, R86, R111, !PT ;  /* 0x0000006f56307209 */ /* 0x000fe20007810000 */
[----:B------:R-:W-:Y:S01]  /*3b60*/  MUFU.EX2 R3, R3 ;  /* 0x0000000300037308 */ /* 0x000fe20000000800 */
[----:B------:R-:W-:-:S02]  /*3b70*/  FSEL R58, R58, -INF , P3 ;  /* 0xff8000003a3a7808 */ /* 0x000fc40001800000 */
[----:B------:R-:W-:Y:S01]  /*3b80*/  FMNMX.FTZ R107, R87, R48, !PT ;  /* 0x00000030576b7209 */ /* 0x000fe20007810000 */
[----:B------:R-:W-:-:S01]  /*3b90*/  FFMA.FTZ R48, R105, UR42, -R12 ;  /* 0x0000002a69307c23 */ /* 0x000fc2000801080c */
[----:B------:R-:W-:Y:S02]  /*3ba0*/  ISETP.GT.AND P3, PT, R4, 0x48, PT ;  /* 0x000000480400780c */ /* 0x000fe40003f64270 */
[----:B------:R-:W-:Y:S01]  /*3bb0*/  FMNMX.FTZ R52, R58, R107, !PT ;  /* 0x0000006b3a347209 */ /* 0x000fe20007810000 */
[----:B------:R-:W-:Y:S01]  /*3bc0*/  MUFU.EX2 R6, R6 ;  /* 0x0000000600067308 */ /* 0x000fe20000000800 */
[----:B------:R-:W-:Y:S02]  /*3bd0*/  FSEL R62, R62, -INF , P3 ;  /* 0xff8000003e3e7808 */ /* 0x000fe40001800000 */
[----:B------:R-:W-:Y:S02]  /*3be0*/  FMNMX.FTZ R105, R59, R52, !PT ;  /* 0x000000343b697209 */ /* 0x000fe40007810000 */
[----:B------:R-:W-:-:S02]  /*3bf0*/  ISETP.GT.AND P3, PT, R4, 0x50, PT ;  /* 0x000000500400780c */ /* 0x000fc40003f64270 */
[----:B------:R-:W-:Y:S01]  /*3c00*/  FSEL R52, R63, -INF , P4 ;  /* 0xff8000003f347808 */ /* 0x000fe20002000000 */
[----:B------:R-:W-:-:S01]  /*3c10*/  FFMA.FTZ R63, R101, UR42, -R12 ;  /* 0x0000002a653f7c23 */ /* 0x000fc2000801080c */
[----:B------:R-:W-:Y:S01]  /*3c20*/  FMNMX.FTZ R105, R62, R105, !PT ;  /* 0x000000693e697209 */ /* 0x000fe20007810000 */
[----:B------:R-:W-:Y:S01]  /*3c30*/  MUFU.EX2 R5, R5 ;  /* 0x0000000500057308 */ /* 0x000fe20000000800 */
[----:B------:R-:W-:Y:S02]  /*3c40*/  ISETP.GT.AND P4, PT, R4, 0x51, PT ;  /* 0x000000510400780c */ /* 0x000fe40003f84270 */
[----:B------:R-:W-:Y:S02]  /*3c50*/  FSEL R66, R66, -INF , P3 ;  /* 0xff80000042427808 */ /* 0x000fe40001800000 */
[----:B------:R-:W-:Y:S02]  /*3c60*/  FMNMX.FTZ R105, R52, R105, !PT ;  /* 0x0000006934697209 */ /* 0x000fe40007810000 */
[----:B------:R-:W-:Y:S01]  /*3c70*/  ISETP.GT.AND P3, PT, R4, 0x58, PT ;  /* 0x000000580400780c */ /* 0x000fe20003f64270 */
[----:B------:R-:W0:Y:S01]  /*3c80*/  MUFU.EX2 R8, R8 ;  /* 0x0000000800087308 */ /* 0x000e220000000800 */
[----:B------:R-:W-:-:S02]  /*3c90*/  FSEL R67, R67, -INF , P4 ;  /* 0xff80000043437808 */ /* 0x000fc40002000000 */
[----:B------:R-:W-:Y:S02]  /*3ca0*/  FMNMX.FTZ R60, R66, R105, !PT ;  /* 0x00000069423c7209 */ /* 0x000fe40007810000 */
[----:B------:R-:W-:Y:S02]  /*3cb0*/  ISETP.GT.AND P4, PT, R4, 0x59, PT ;  /* 0x000000590400780c */ /* 0x000fe40003f84270 */
[----:B------:R-:W-:Y:S01]  /*3cc0*/  FSEL R70, R70, -INF , P3 ;  /* 0xff80000046467808 */ /* 0x000fe20001800000 */
[----:B------:R-:W-:Y:S01]  /*3cd0*/  MUFU.EX2 R7, R7 ;  /* 0x0000000700077308 */ /* 0x000fe20000000800 */
[----:B------:R-:W-:Y:S02]  /*3ce0*/  FMNMX.FTZ R97, R67, R60, !PT ;  /* 0x0000003c43617209 */ /* 0x000fe40007810000 */
[----:B------:R-:W-:Y:S01]  /*3cf0*/  FSEL R60, R71, -INF , P4 ;  /* 0xff800000473c7808 */ /* 0x000fe20002000000 */
[----:B------:R-:W-:-:S01]  /*3d00*/  FFMA.FTZ R71, R93, UR42, -R12 ;  /* 0x0000002a5d477c23 */ /* 0x000fc2000801080c */
[----:B------:R-:W-:-:S02]  /*3d10*/  ISETP.GT.AND P3, PT, R4, 0x60, PT ;  /* 0x000000600400780c */ /* 0x000fc40003f64270 */
[----:B------:R-:W-:Y:S01]  /*3d20*/  FMNMX.FTZ R97, R70, R97, !PT ;  /* 0x0000006146617209 */ /* 0x000fe20007810000 */
[----:B------:R-:W-:Y:S01]  /*3d30*/  MUFU.EX2 R10, R10 ;  /* 0x0000000a000a7308 */ /* 0x000fe20000000800 */
[----:B------:R-:W-:Y:S02]  /*3d40*/  ISETP.GT.AND P4, PT, R4, 0x61, PT ;  /* 0x000000610400780c */ /* 0x000fe40003f84270 */
[----:B------:R-:W-:Y:S02]  /*3d50*/  FSEL R42, R42, -INF , P3 ;  /* 0xff8000002a2a7808 */ /* 0x000fe40001800000 */
[----:B------:R-:W-:Y:S02]  /*3d60*/  FMNMX.FTZ R97, R60, R97, !PT ;  /* 0x000000613c617209 */ /* 0x000fe40007810000 */
[----:B------:R-:W-:Y:S01]  /*3d70*/  ISETP.GT.AND P3, PT, R4, 0x68, PT ;  /* 0x000000680400780c */ /* 0x000fe20003f64270 */
[----:B------:R-:W-:Y:S01]  /*3d80*/  MUFU.EX2 R9, R9 ;  /* 0x0000000900097308 */ /* 0x000fe20000000800 */
[----:B------:R-:W-:-:S02]  /*3d90*/  FSEL R43, R43, -INF , P4 ;  /* 0xff8000002b2b7808 */ /* 0x000fc40002000000 */
[----:B------:R-:W-:Y:S02]  /*3da0*/  FMNMX.FTZ R68, R42, R97, !PT ;  /* 0x000000612a447209 */ /* 0x000fe40007810000 */
[----:B------:R-:W-:Y:S02]  /*3db0*/  ISETP.GT.AND P4, PT, R4, 0x69, PT ;  /* 0x000000690400780c */ /* 0x000fe40003f84270 */
[----:B------:R-:W-:Y:S01]  /*3dc0*/  FSEL R64, R46, -INF , P3 ;  /* 0xff8000002e407808 */ /* 0x000fe20001800000 */
[----:B------:R-:W1:Y:S01]  /*3dd0*/  MUFU.EX2 R14, R14 ;  /* 0x0000000e000e7308 */ /* 0x000e620000000800 */
[----:B------:R-:W-:Y:S02]  /*3de0*/  FMNMX.FTZ R85, R43, R68, !PT ;  /* 0x000000442b557209 */ /* 0x000fe40007810000 */
[----:B------:R-:W-:Y:S02]  /*3df0*/  ISETP.GT.AND P3, PT, R4, 0x70, PT ;  /* 0x000000700400780c */ /* 0x000fe40003f64270 */
[----:B------:R-:W-:-:S02]  /*3e00*/  FSEL R47, R47, -INF , P4 ;  /* 0xff8000002f2f7808 */ /* 0x000fc40002000000 */
[----:B------:R-:W-:Y:S01]  /*3e10*/  FMNMX.FTZ R68, R64, R85, !PT ;  /* 0x0000005540447209 */ /* 0x000fe20007810000 */
[----:B------:R2:W-:Y:S01]  /*3e20*/  MUFU.EX2 R46, R72 ;  /* 0x00000048002e7308 */ /* 0x0005e20000000800 */
[----:B------:R-:W-:Y:S02]  /*3e30*/  ISETP.GT.AND P4, PT, R4, 0x71, PT ;  /* 0x000000710400780c */ /* 0x000fe40003f84270 */
[----:B------:R-:W-:Y:S02]  /*3e40*/  FSEL R50, R50, -INF , P3 ;  /* 0xff80000032327808 */ /* 0x000fe40001800000 */
[----:B------:R-:W-:Y:S02]  /*3e50*/  FMNMX.FTZ R85, R47, R68, !PT ;  /* 0x000000442f557209 */ /* 0x000fe40007810000 */
[----:B------:R-:W-:Y:S01]  /*3e60*/  ISETP.GT.AND P3, PT, R4, 0x78, PT ;  /* 0x000000780400780c */ /* 0x000fe20003f64270 */
[----:B------:R-:W-:Y:S01]  /*3e70*/  MUFU.EX2 R20, R20 ;  /* 0x0000001400147308 */ /* 0x000fe20000000800 */
[----:B------:R-:W-:-:S02]  /*3e80*/  FSEL R51, R51, -INF , P4 ;  /* 0xff80000033337808 */ /* 0x000fc40002000000 */
[----:B--2---:R-:W-:Y:S02]  /*3e90*/  FMNMX.FTZ R72, R50, R85, !PT ;  /* 0x0000005532487209 */ /* 0x004fe40007810000 */
[----:B------:R-:W-:Y:S02]  /*3ea0*/  ISETP.GT.AND P4, PT, R4, 0x79, PT ;  /* 0x000000790400780c */ /* 0x000fe40003f84270 */
[----:B------:R-:W-:Y:S01]  /*3eb0*/  FSEL R68, R54, -INF , P3 ;  /* 0xff80000036447808 */ /* 0x000fe20001800000 */
[----:B------:R-:W-:Y:S01]  /*3ec0*/  MUFU.EX2 R89, R127 ;  /* 0x0000007f00597308 */ /* 0x000fe20000000800 */
[----:B------:R-:W-:Y:S02]  /*3ed0*/  FMNMX.FTZ R77, R51, R72, !PT ;  /* 0x00000048334d7209 */ /* 0x000fe40007810000 */
[----:B------:R-:W-:Y:S02]  /*3ee0*/  FSEL R55, R55, -INF , P4 ;  /* 0xff80000037377808 */ /* 0x000fe40002000000 */
[----:B------:R-:W-:-:S02]  /*3ef0*/  ISETP.GT.AND P3, PT, R4, 0x80, PT ;  /* 0x000000800400780c */ /* 0x000fc40003f64270 */
        /* <DEDUP_REMOVED lines=11> */
[----:B------:R-:W-:Y:S01]  /*3fb0*/  MUFU.EX2 R75, R75 ;  /* 0x0000004b004b7308 */ /* 0x000fe20000000800 */
[----:B------:R-:W-:Y:S02]  /*3fc0*/  FMNMX.FTZ R77, R27, R72, !PT ;  /* 0x000000481b4d7209 */ /* 0x000fe40007810000 */
[----:B------:R-:W-:Y:S02]  /*3fd0*/  ISETP.GT.AND P3, PT, R4, 0x90, PT ;  /* 0x000000900400780c */ /* 0x000fe40003f64270 */
[----:B------:R-:W-:-:S02]  /*3fe0*/  FSEL R31, R31, -INF , P4 ;  /* 0xff8000001f1f7808 */ /* 0x000fc40002000000 */
[----:B------:R-:W-:Y:S01]  /*3ff0*/  FMNMX.FTZ R72, R30, R77, !PT ;  /* 0x0000004d1e487209 */ /* 0x000fe20007810000 */
[----:B------:R-:W-:Y:S01]  /*4000*/  MUFU.EX2 R32, R32 ;  /* 0x0000002000207308 */ /* 0x000fe20000000800 */
[----:B------:R-:W-:Y:S02]  /*4010*/  ISETP.GT.AND P4, PT, R4, 0x91, PT ;  /* 0x000000910400780c */ /* 0x000fe40003f84270 */
[----:B------:R-:W-:Y:S02]  /*4020*/  FSEL R69, R34, -INF , P3 ;  /* 0xff80000022457808 */ /* 0x000fe40001800000 */
[----:B--2---:R-:W-:Y:S02]  /*4030*/  FMNMX.FTZ R76, R31, R72, !PT ;  /* 0x000000481f4c7209 */ /* 0x004fe40007810000 */
[----:B------:R-:W-:Y:S01]  /*4040*/  ISETP.GT.AND P3, PT, R4, 0x98, PT ;  /* 0x000000980400780c */ /* 0x000fe20003f64270 */
[----:B------:R2:W-:Y:S01]  /*4050*/  MUFU.EX2 R34, R80 ;  /* 0x0000005000227308 */ /* 0x0005e20000000800 */
[----:B------:R-:W-:Y:S01]  /*4060*/  FSEL R72, R35, -INF , P4 ;  /* 0xff80000023487808 */ /* 0x000fe20002000000 */
[----:B------:R-:W-:Y:S01]  /*4070*/  FFMA.FTZ R35, R40, UR42, -R12 ;  /* 0x0000002a28237c23 */ /* 0x000fe2000801080c */
[----:B------:R-:W-:-:S02]  /*4080*/  FMNMX.FTZ R77, R69, R76, !PT ;  /* 0x0000004c454d7209 */ /* 0x000fc40007810000 */
[----:B------:R-:W-:Y:S02]  /*4090*/  ISETP.GT.AND P4, PT, R4, 0x99, PT ;  /* 0x000000990400780c */ /* 0x000fe40003f84270 */
[----:B------:R-:W-:Y:S01]  /*40a0*/  FSEL R40, R38, -INF , P3 ;  /* 0xff80000026287808 */ /* 0x000fe20001800000 */
[--C-:B------:R-:W-:Y:S01]  /*40b0*/  FFMA.FTZ R38, R41, UR42, -R12.reuse ;  /* 0x0000002a29267c23 */ /* 0x100fe2000801080c */
[----:B------:R-:W-:Y:S01]  /*40c0*/  FMNMX.FTZ R77, R72, R77, !PT ;  /* 0x0000004d484d7209 */ /* 0x000fe20007810000 */
[--C-:B--2---:R-:W-:Y:S01]  /*40d0*/  FFMA.FTZ R80, R49, UR42, -R12.reuse ;  /* 0x0000002a31507c23 */ /* 0x104fe2000801080c */
[----:B------:R-:W-:Y:S01]  /*40e0*/  FSEL R76, R39, -INF , P4 ;  /* 0xff800000274c7808 */ /* 0x000fe20002000000 */
        /* <DEDUP_REMOVED lines=9> */
[----:B------:R-:W0:Y:S01]  /*4180*/  SHFL.BFLY PT, R4, R77, 0x2, 0x1f ;  /* 0x0c401f004d047f89 */ /* 0x000e2200000e0000 */
[----:B-1----:R-:W-:Y:S02]  /*4190*/  F2FP.SATFINITE.E4M3.F32.PACK_AB_MERGE_C R186, R14, R9, RZ ;  /* 0x000000090eba723e */ /* 0x002fe400048070ff */
[----:B------:R-:W-:Y:S02]  /*41a0*/  F2FP.SATFINITE.E4M3.F32.PACK_AB_MERGE_C R184, R6, R3, R184 ;  /* 0x0000000306b8723e */ /* 0x000fe400048070b8 */
[----:B------:R-:W-:Y:S01]  /*41b0*/  MUFU.EX2 R48, R48 ;  /* 0x0000003000307308 */ /* 0x000fe20000000800 */
[----:B------:R-:W-:-:S07]  /*41c0*/  F2FP.SATFINITE.E4M3.F32.PACK_AB_MERGE_C R186, R10, R7, R186 ;  /* 0x000000070aba723e */ /* 0x000fce00048070ba */
        /* <DEDUP_REMOVED lines=9> */
[C---:B------:R-:W-:Y:S01]  /*4260*/  FSETP.NEU.FTZ.AND P3, PT, R4.reuse, -INF , PT ;  /* 0xff8000000400780b */ /* 0x040fe20003f7d000 */
[----:B------:R-:W-:-:S06]  /*4270*/  FFMA.FTZ R29, R4, R29, -8 ;  /* 0xc1000000041d7423 */ /* 0x000fcc000001001d */
[----:B------:R-:W-:Y:S01]  /*4280*/  MUFU.EX2 R35, R35 ;  /* 0x0000002300237308 */ /* 0x000fe20000000800 */
[----:B------:R-:W-:Y:S02]  /*4290*/  FSEL R61, R29, RZ, P3 ;  /* 0x000000ff1d3d7208 */ /* 0x000fe40001800000 */
[----:B------:R-:W-:-:S03]  /*42a0*/  PLOP3.LUT P3, PT, PT, PT, UP1, 0x80, 0x0 ;  /* 0x000000000000781c */ /* 0x000fc60003f6f018 */
        /* <DEDUP_REMOVED lines=12> */
[----:B------:R-:W-:Y:S01]  /*4370*/  FADD.FTZ R66, R3, R6 ;  /* 0x0000000603427221 */ /* 0x000fe20000010000 */
[----:B------:R-:W-:-:S01]  /*4380*/  FFMA.FTZ R103, R103, UR42, -R61 ;  /* 0x0000002a67677c23 */ /* 0x000fc2000801083d */
[----:B------:R-:W0:Y:S01]  /*4390*/  MUFU.EX2 R90, R90 ;  /* 0x0000005a005a7308 */ /* 0x000e220000000800 */
[----:B------:R-:W-:-:S01]  /*43a0*/  FFMA.FTZ R49, R82, UR42, -R61 ;  /* 0x0000002a52317c23 */ /* 0x000fc2000801083d */
[----:B------:R-:W-:Y:S01]  /*43b0*/  FADD.FTZ R77, R5, R66 ;  /* 0x00000042054d7221 */ /* 0x000fe20000010000 */
[----:B------:R-:W-:-:S01]  /*43c0*/  FFMA.FTZ R28, R28, UR42, -R61 ;  /* 0x0000002a1c1c7c23 */ /* 0x000fc2000801083d */
[--C-:B------:R-:W-:Y:S01]  /*43d0*/  FFMA.FTZ R66, R42, UR42, -R61.reuse ;  /* 0x0000002a2a427c23 */ /* 0x100fe2000801083d */
[----:B------:R-:W-:Y:S01]  /*43e0*/  @!P0 PRMT R42, RZ, 0x654, R2 ;  /* 0x00000654ff2a8816 */ /* 0x000fe20000000002 */
[--C-:B------:R-:W-:Y:S01]  /*43f0*/  FFMA.FTZ R78, R78, UR42, -R61.reuse ;  /* 0x0000002a4e4e7c23 */ /* 0x100fe2000801083d */
[----:B------:R-:W-:-:S01]  /*4400*/  FFMA.FTZ R79, R79, UR42, -R61 ;  /* 0x0000002a4f4f7c23 */ /* 0x000fc2000801083d */
[----:B------:R1:W2:Y:S01]  /*4410*/  MUFU.EX2 R65, R37 ;  /* 0x0000002500417308 */ /* 0x0002a20000000800 */
[----:B------:R3:W-:Y:S01]  /*4420*/  @!P0 SYNCS.ARRIVE.TRANS64.RED.A1T0 RZ, [R42+URZ], RZ ;  /* 0x000000ff2aff89a7 */ /* 0x0007e2000810043f */
[----:B------:R-:W-:-:S01]  /*4430*/  FFMA.FTZ R60, R60, UR42, -R61 ;  /* 0x0000002a3c3c7c23 */ /* 0x000fc2000801083d */
[--C-:B------:R-:W-:Y:S01]  /*4440*/  FFMA.FTZ R36, R36, UR42, -R61.reuse ;  /* 0x0000002a24247c23 */ /* 0x100fe2000801083d */
[----:B------:R-:W-:-:S01]  /*4450*/  FFMA.FTZ R57, R67, UR42, -R61 ;  /* 0x0000002a43397c23 */ /* 0x000fc2000801083d */
[--C-:B------:R-:W-:Y:S01]  /*4460*/  FFMA.FTZ R86, R86, UR42, -R61.reuse ;  /* 0x0000002a56567c23 */ /* 0x100fe2000801083d */
[----:B------:R-:W-:-:S01]  /*4470*/  FFMA.FTZ R87, R87, UR42, -R61 ;  /* 0x0000002a57577c23 */ /* 0x000fc2000801083d */
[--C-:B------:R-:W-:Y:S01]  /*4480*/  FFMA.FTZ R62, R62, UR42, -R61.reuse ;  /* 0x0000002a3e3e7c23 */ /* 0x100fe2000801083d */
[----:B------:R-:W4:Y:S01]  /*4490*/  MUFU.EX2 R100, R95 ;  /* 0x0000005f00647308 */ /* 0x000f220000000800 */
[----:B-1----:R-:W-:-:S01]  /*44a0*/  FFMA.FTZ R37, R74, UR42, -R61 ;  /* 0x0000002a4a257c23 */ /* 0x002fc2000801083d */
[----:B0-----:R-:W-:Y:S01]  /*44b0*/  FADD.FTZ R74, R29, R90 ;  /* 0x0000005a1d4a7221 */ /* 0x001fe20000010000 */
[----:B------:R-:W-:-:S01]  /*44c0*/  FFMA.FTZ R70, R70, UR42, -R61 ;  /* 0x0000002a46467c23 */ /* 0x000fc2000801083d */
[--C-:B------:R-:W-:Y:S01]  /*44d0*/  FFMA.FTZ R43, R43, UR42, -R61.reuse ;  /* 0x0000002a2b2b7c23 */ /* 0x100fe2000801083d */
[----:B------:R-:W-:-:S01]  /*44e0*/  FFMA.FTZ R64, R64, UR42, -R61 ;  /* 0x0000002a40407c23 */ /* 0x000fc2000801083d */
[--C-:B------:R-:W-:Y:S01]  /*44f0*/  FFMA.FTZ R47, R47, UR42, -R61.reuse ;  /* 0x0000002a2f2f7c23 */ /* 0x100fe2000801083d */
[----:B------:R-:W-:-:S01]  /*4500*/  FFMA.FTZ R50, R50, UR42, -R61 ;  /* 0x0000002a32327c23 */ /* 0x000fc2000801083d */
[----:B------:R-:W0:Y:S01]  /*4510*/  MUFU.EX2 R33, R33 ;  /* 0x0000002100217308 */ /* 0x000e220000000800 */
[----:B--2---:R-:W-:-:S01]  /*4520*/  FADD.FTZ R85, R65, R74 ;  /* 0x0000004a41557221 */ /* 0x004fc20000010000 */
[----:B------:R-:W-:Y:S01]  /*4530*/  FADD.FTZ R74, R8, R77 ;  /* 0x0000004d084a7221 */ /* 0x000fe20000010000 */
[----:B------:R-:W-:-:S01]  /*4540*/  FFMA.FTZ R51, R51, UR42, -R61 ;  /* 0x0000002a33337c23 */ /* 0x000fc2000801083d */
[--C-:B------:R-:W-:Y:S01]  /*4550*/  FFMA.FTZ R68, R68, UR42, -R61.reuse ;  /* 0x0000002a44447c23 */ /* 0x100fe2000801083d */
[----:B------:R-:W-:-:S01]  /*4560*/  FFMA.FTZ R55, R55, UR42, -R61 ;  /* 0x0000002a37377c23 */ /* 0x000fc2000801083d */
[----:B------:R-:W-:Y:S01]  /*4570*/  FADD.FTZ R77, R7, R74 ;  /* 0x0000004a074d7221 */ /* 0x000fe20000010000 */
[----:B------:R-:W-:-:S01]  /*4580*/  FFMA.FTZ R26, R26, UR42, -R61 ;  /* 0x0000002a1a1a7c23 */ /* 0x000fc2000801083d */
[----:B------:R-:W1:Y:S01]  /*4590*/  MUFU.EX2 R94, R94 ;  /* 0x0000005e005e7308 */ /* 0x000e620000000800 */
[----:B----4-:R-:W-:-:S01]  /*45a0*/  FADD.FTZ R82, R100, R85 ;  /* 0x0000005564527221 */ /* 0x010fc20000010000 */
[----:B---3--:R-:W-:Y:S01]  /*45b0*/  FADD.FTZ R42, R10, R77 ;  /* 0x0000004d0a2a7221 */ /* 0x008fe20000010000 */
[----:B------:R-:W-:-:S01]  /*45c0*/  FFMA.FTZ R27, R27, UR42, -R61 ;  /* 0x0000002a1b1b7c23 */ /* 0x000fc2000801083d */
[--C-:B------:R-:W-:Y:S01]  /*45d0*/  FFMA.FTZ R30, R30, UR42, -R61.reuse ;  /* 0x0000002a1e1e7c23 */ /* 0x100fe2000801083d */
[----:B------:R-:W-:-:S01]  /*45e0*/  FFMA.FTZ R31, R31, UR42, -R61 ;  /* 0x0000002a1f1f7c23 */ /* 0x000fc2000801083d */
[----:B------:R-:W-:Y:S01]  /*45f0*/  FADD.FTZ R77, R9, R42 ;  /* 0x0000002a094d7221 */ /* 0x000fe20000010000 */
[----:B------:R-:W-:-:S01]  /*4600*/  FFMA.FTZ R69, R69, UR42, -R61 ;  /* 0x0000002a45457c23 */ /* 0x000fc2000801083d */
[----:B------:R-:W2:Y:S01]  /*4610*/  MUFU.EX2 R102, R102 ;  /* 0x0000006600667308 */ /* 0x000ea20000000800 */
[----:B0-----:R-:W-:-:S01]  /*4620*/  FADD.FTZ R85, R33, R82 ;  /* 0x0000005221557221 */ /* 0x001fc20000010000 */
[----:B------:R-:W-:Y:S01]  /*4630*/  FADD.FTZ R77, R14, R77 ;  /* 0x0000004d0e4d7221 */ /* 0x000fe20000010000 */
[----:B------:R-:W-:-:S01]  /*4640*/  FFMA.FTZ R72, R72, UR42, -R61 ;  /* 0x0000002a48487c23 */ /* 0x000fc2000801083d */
[--C-:B------:R-:W-:Y:S01]  /*4650*/  FFMA.FTZ R40, R40, UR42, -R61.reuse ;  /* 0x0000002a28287c23 */ /* 0x100fe2000801083d */
[----:B------:R-:W-:-:S01]  /*4660*/  FFMA.FTZ R61, R76, UR42, -R61 ;  /* 0x0000002a4c3d7c23 */ /* 0x000fc2000801083d */
[----:B------:R-:W-:-:S02]  /*4670*/  F2FP.SATFINITE.E4M3.F32.PACK_AB_MERGE_C R185, R100, R65, RZ ;  /* 0x0000004164b9723e */ /* 0x000fc400048070ff */
[----:B------:R-:W0:Y:S01]  /*4680*/  MUFU.EX2 R103, R103 ;  /* 0x0000006700677308 */ /* 0x000e220000000800 */
[----:B-1----:R-:W-:-:S01]  /*4690*/  FADD.FTZ R85, R94, R85 ;  /* 0x000000555e557221 */ /* 0x002fc20000010000 */
[----:B------:R-:W-:-:S06]  /*46a0*/  F2FP.SATFINITE.E4M3.F32.PACK_AB_MERGE_C R185, R90, R29, R185 ;  /* 0x0000001d5ab9723e */ /* 0x000fcc00048070b9 */
[----:B------:R-:W1:Y:S01]  /*46b0*/  MUFU.EX2 R37, R37 ;  /* 0x0000002500257308 */ /* 0x000e620000000800 */
[----:B--2---:R-:W-:-:S07]  /*46c0*/  FADD.FTZ R42, R102, R85 ;  /* 0x00000055662a7221 */ /* 0x004fce0000010000 */
[----:B------:R-:W2:Y:S01]  /*46d0*/  MUFU.EX2 R28, R28 ;  /* 0x0000001c001c7308 */ /* 0x000ea20000000800 */
[----:B0-----:R-:W-:-:S01]  /*46e0*/  FADD.FTZ R42, R103, R42 ;  /* 0x0000002a672a7221 */ /* 0x001fc20000010000 */
[----:B------:R-:W-:-:S04]  /*46f0*/  F2FP.SATFINITE.E4M3.F32.PACK_AB_MERGE_C R102, R103, R102, RZ ;  /* 0x000000666766723e */ /* 0x000fc800048070ff */
[----:B------:R-:W-:Y:S02]  /*4700*/  F2FP.SATFINITE.E4M3.F32.PACK_AB_MERGE_C R187, R94, R33, R102 ;  /* 0x000000215ebb723e */ /* 0x000fe40004807066 */
[----:B------:R-:W0:Y:S08]  /*4710*/  MUFU.EX2 R78, R78 ;  /* 0x0000004e004e7308 */ /* 0x000e300000000800 */
[----:B------:R-:W3:Y:S08]  /*4720*/  MUFU.EX2 R79, R79 ;  /* 0x0000004f004f7308 */ /* 0x000ef00000000800 */
[----:B------:R4:W-:Y:S08]  /*4730*/  MUFU.EX2 R67, R60 ;  /* 0x0000003c00437308 */ /* 0x0009f00000000800 */
[----:B------:R-:W5:Y:S01]  /*4740*/  MUFU.EX2 R49, R49 ;  /* 0x0000003100317308 */ /* 0x000f620000000800 */
[----:B----4-:R-:W-:-:S01]  /*4750*/  FADD.FTZ R60, R20, R77 ;  /* 0x0000004d143c7221 */ /* 0x010fc20000010000 */
[----:B-1----:R-:W-:-:S03]  /*4760*/  FADD.FTZ R77, R37, R42 ;  /* 0x0000002a254d7221 */ /* 0x002fc60000010000 */
[----:B------:R-:W-:Y:S01]  /*4770*/  FADD.FTZ R85, R89, R60 ;  /* 0x0000003c59557221 */ /* 0x000fe20000010000 */
[----:B--2---:R-:W-:-:S02]  /*4780*/  FADD.FTZ R77, R28, R77 ;  /* 0x0000004d1c4d7221 */ /* 0x004fc40000010000 */
[----:B------:R-:W1:Y:S01]  /*4790*/  MUFU.EX2 R36, R36 ;  /* 0x0000002400247308 */ /* 0x000e620000000800 */
[----:B------:R-:W-:-:S01]  /*47a0*/  FADD.FTZ R42, R24, R85 ;  /* 0x00000055182a7221 */ /* 0x000fc20000010000 */
[----:B0-----:R-:W-:Y:S01]  /*47b0*/  FADD.FTZ R60, R78, R77 ;  /* 0x0000004d4e3c7221 */ /* 0x001fe20000010000 */
[C---:B------:R-:W-:Y:S02]  /*47c0*/  F2FP.SATFINITE.E4M3.F32.PACK_AB_MERGE_C R24, R75.reuse, R24, RZ ;  /* 0x000000184b18723e */ /* 0x040fe400048070ff */
[----:B------:R-:W-:Y:S01]  /*47d0*/  FADD.FTZ R77, R75, R42 ;  /* 0x0000002a4b4d7221 */ /* 0x000fe20000010000 */
[----:B---3--:R-:W-:-:S01]  /*47e0*/  FADD.FTZ R60, R79, R60 ;  /* 0x0000003c4f3c7221 */ /* 0x008fc20000010000 */
[----:B------:R-:W-:Y:S01]  /*47f0*/  F2FP.SATFINITE.E4M3.F32.PACK_AB_MERGE_C R78, R79, R78, RZ ;  /* 0x0000004e4f4e723e */ /* 0x000fe200048070ff */
[----:B------:R-:W0:Y:S01]  /*4800*/  MUFU.EX2 R86, R86 ;  /* 0x0000005600567308 */ /* 0x000e220000000800 */
[----:B------:R-:W-:-:S01]  /*4810*/  FADD.FTZ R42, R32, R77 ;  /* 0x0000004d202a7221 */ /* 0x000fc20000010000 */
[----:B-----5:R-:W-:Y:S01]  /*4820*/  FADD.FTZ R77, R49, R60 ;  /* 0x0000003c314d7221 */ /* 0x020fe20000010000 */
[----:B------:R-:W-:-:S02]  /*4830*/  F2FP.SATFINITE.E4M3.F32.PACK_AB_MERGE_C R180, R89, R20, R24 ;  /* 0x0000001459b4723e */ /* 0x000fc40004807018 */
[----:B------:R-:W-:Y:S01]  /*4840*/  CS2R R74, SRZ ;  /* 0x00000000004a7805 */ /* 0x000fe2000001ff00 */
[----:B------:R-:W-:-:S01]  /*4850*/  FADD.FTZ R85, R83, R42 ;  /* 0x0000002a53557221 */ /* 0x000fc20000010000 */
[----:B------:R-:W-:Y:S02]  /*4860*/  F2FP.SATFINITE.E4M3.F32.PACK_AB_MERGE_C R181, R28, R37, R78 ;  /* 0x000000251cb5723e */ /* 0x000fe4000480704e */
[----:B------:R-:W-:Y:S01]  /*4870*/  CS2R R28, SRZ ;  /* 0x00000000001c7805 */ /* 0x000fe2000001ff00 */
[----:B------:R-:W2:Y:S01]  /*4880*/  MUFU.EX2 R87, R87 ;  /* 0x0000005700577308 */ /* 0x000ea20000000800 */
[----:B-1----:R-:W-:-:S01]  /*4890*/  FADD.FTZ R77, R36, R77 ;  /* 0x0000004d244d7221 */ /* 0x002fc20000010000 */
[----:B------:R-:W-:Y:S01]  /*48a0*/  FADD.FTZ R42, R48, R85 ;  /* 0x00000055302a7221 */ /* 0x000fe20000010000 */
[C---:B------:R-:W-:Y:S02]  /*48b0*/  F2FP.SATFINITE.E4M3.F32.PACK_AB_MERGE_C R48, R63.reuse, R48, RZ ;  /* 0x000000303f30723e */ /* 0x040fe400048070ff */
[----:B------:R-:W-:Y:S01]  /*48c0*/  CS2R R78, SRZ ;  /* 0x00000000004e7805 */ /* 0x000fe2000001ff00 */
[----:B------:R-:W-:-:S01]  /*48d0*/  FADD.FTZ R5, R63, R42 ;  /* 0x0000002a3f057221 */ /* 0x000fc20000010000 */
[----:B------:R-:W-:Y:S01]  /*48e0*/  F2FP.SATFINITE.E4M3.F32.PACK_AB_MERGE_C R182, R83, R32, R48 ;  /* 0x0000002053b6723e */ /* 0x000fe20004807030 */
[----:B------:R-:W1:Y:S01]  /*48f0*/  MUFU.EX2 R53, R53 ;  /* 0x0000003500357308 */ /* 0x000e620000000800 */
[----:B0-----:R-:W-:-:S01]  /*4900*/  FADD.FTZ R60, R86, R77 ;  /* 0x0000004d563c7221 */ /* 0x001fc20000010000 */
[----:B------:R-:W-:Y:S01]  /*4910*/  FADD.FTZ R8, R56, R5 ;  /* 0x0000000538087221 */ /* 0x000fe20000010000 */
[----:B------:R-:W-:-:S02]  /*4920*/  CS2R R32, SRZ ;  /* 0x0000000000207805 */ /* 0x000fc4000001ff00 */
[----:B------:R-:W-:Y:S02]  /*4930*/  CS2R R76, SRZ ;  /* 0x00000000004c7805 */ /* 0x000fe4000001ff00 */
[----:B------:R-:W-:Y:S01]  /*4940*/  CS2R R82, SRZ ;  /* 0x0000000000527805 */ /* 0x000fe2000001ff00 */
[----:B------:R-:W-:Y:S01]  /*4950*/  FADD.FTZ R9, R71, R8 ;  /* 0x0000000847097221 */ /* 0x000fe20000010000 */
[----:B------:R-:W0:Y:S01]  /*4960*/  MUFU.EX2 R58, R58 ;  /* 0x0000003a003a7308 */ /* 0x000e220000000800 */
[----:B--2---:R-:W-:-:S02]  /*4970*/  FADD.FTZ R60, R87, R60 ;  /* 0x0000003c573c7221 */ /* 0x004fc40000010000 */
[----:B------:R-:W-:Y:S01]  /*4980*/  FADD.FTZ R8, R46, R9 ;  /* 0x000000092e087221 */ /* 0x000fe20000010000 */
[----:B------:R-:W-:Y:S02]  /*4990*/  F2FP.SATFINITE.E4M3.F32.PACK_AB_MERGE_C R86, R87, R86, RZ ;  /* 0x000000565756723e */ /* 0x000fe400048070ff */
[----:B------:R-:W-:-:S02]  /*49a0*/  F2FP.SATFINITE.E4M3.F32.PACK_AB_MERGE_C R46, R81, R46, RZ ;  /* 0x0000002e512e723e */ /* 0x000fc400048070ff */
[----:B------:R-:W-:Y:S01]  /*49b0*/  F2FP.SATFINITE.E4M3.F32.PACK_AB_MERGE_C R183, R36, R49, R86 ;  /* 0x0000003124b7723e */ /* 0x000fe20004807056 */
[----:B------:R-:W2:Y:S01]  /*49c0*/  MUFU.EX2 R62, R62 ;  /* 0x0000003e003e7308 */ /* 0x000ea20000000800 */
[----:B-1----:R-:W-:-:S01]  /*49d0*/  FADD.FTZ R5, R53, R60 ;  /* 0x0000003c35057221 */ /* 0x002fc20000010000 */
[----:B------:R-:W-:Y:S02]  /*49e0*/  F2FP.SATFINITE.E4M3.F32.PACK_AB_MERGE_C R176, R71, R56, R46 ;  /* 0x0000003847b0723e */ /* 0x000fe4000480702e */
[----:B------:R-:W-:Y:S02]  /*49f0*/  CS2R R36, SRZ ;  /* 0x0000000000247805 */ /* 0x000fe4000001ff00 */
[----:B------:R-:W-:Y:S02]  /*4a00*/  CS2R R48, SRZ ;  /* 0x0000000000307805 */ /* 0x000fe4000001ff00 */
[----:B------:R-:W-:Y:S01]  /*4a10*/  CS2R R86, SRZ ;  /* 0x0000000000567805 */ /* 0x000fe2000001ff00 */
        /* <DEDUP_REMOVED lines=8> */
[----:B------:R-:W-:Y:S01]  /*4aa0*/  FADD.FTZ R8, R73, R8 ;  /* 0x0000000849087221 */ /* 0x000fe20000010000 */
[----:B------:R-:W-:Y:S02]  /*4ab0*/  F2FP.SATFINITE.E4M3.F32.PACK_AB_MERGE_C R59, R59, R62, RZ ;  /* 0x0000003e3b3b723e */ /* 0x000fe400048070ff */
[----:B------:R-:W-:Y:S01]  /*4ac0*/  CS2R R62, SRZ ;  /* 0x00000000003e7805 */ /* 0x000fe2000001ff00 */
[----:B------:R-:W-:-:S01]  /*4ad0*/  FADD.FTZ R5, R11, R8 ;  /* 0x000000080b057221 */ /* 0x000fc20000010000 */
[----:B------:R-:W-:Y:S01]  /*4ae0*/  F2FP.SATFINITE.E4M3.F32.PACK_AB_MERGE_C R11, R34, R11, RZ ;  /* 0x0000000b220b723e */ /* 0x000fe200048070ff */
[----:B------:R-:W1:Y:S01]  /*4af0*/  MUFU.EX2 R70, R70 ;  /* 0x0000004600467308 */ /* 0x000e620000000800 */
[----:B0-----:R-:W-:-:S01]  /*4b00*/  FADD.FTZ R14, R52, R9 ;  /* 0x00000009340e7221 */ /* 0x001fc20000010000 */
[----:B------:R-:W-:Y:S01]  /*4b10*/  FADD.FTZ R34, R34, R5 ;  /* 0x0000000522227221 */ /* 0x000fe20000010000 */
[----:B------:R-:W-:-:S02]  /*4b20*/  F2FP.SATFINITE.E4M3.F32.PACK_AB_MERGE_C R177, R58, R53, R59 ;  /* 0x000000353ab1723e */ /* 0x000fc4000480703b */
[----:B------:R-:W-:Y:S02]  /*4b30*/  CS2R R58, SRZ ;  /* 0x00000000003a7805 */ /* 0x000fe4000001ff00 */
[----:B------:R-:W-:Y:S01]  /*4b40*/  F2FP.SATFINITE.E4M3.F32.PACK_AB_MERGE_C R178, R73, R54, R11 ;  /* 0x0000003649b2723e */ /* 0x000fe2000480700b */
[----:B------:R-:W0:Y:S01]  /*4b50*/  MUFU.EX2 R2, R66 ;  /* 0x0000004200027308 */ /* 0x000e220000000800 */
[----:B--2---:R-:W-:-:S07]  /*4b60*/  FADD.FTZ R3, R57, R14 ;  /* 0x0000000e39037221 */ /* 0x004fce0000010000 */
[----:B------:R-:W2:Y:S01]  /*4b70*/  MUFU.EX2 R38, R38 ;  /* 0x0000002600267308 */ /* 0x000ea20000000800 */
[----:B-1----:R-:W-:-:S01]  /*4b80*/  FADD.FTZ R6, R70, R3 ;  /* 0x0000000346067221 */ /* 0x002fc20000010000 */
[----:B------:R-:W-:Y:S01]  /*4b90*/  F2FP.SATFINITE.E4M3.F32.PACK_AB_MERGE_C R70, R67, R70, RZ ;  /* 0x000000464346723e */ /* 0x000fe200048070ff */
[----:B------:R-:W-:-:S02]  /*4ba0*/  FADD.FTZ R3, R35, R34 ;  /* 0x0000002223037221 */ /* 0x000fc40000010000 */
[----:B------:R-:W-:Y:S01]  /*4bb0*/  FADD.FTZ R67, R67, R6 ;  /* 0x0000000643437221 */ /* 0x000fe20000010000 */
[----:B------:R-:W-:Y:S02]  /*4bc0*/  F2FP.SATFINITE.E4M3.F32.PACK_AB_MERGE_C R179, R57, R52, R70 ;  /* 0x0000003439b3723e */ /* 0x000fe40004807046 */
[----:B------:R-:W-:Y:S01]  /*4bd0*/  CS2R R52, SRZ ;  /* 0x0000000000347805 */ /* 0x000fe2000001ff00 */
[----:B------:R-:W1:Y:S01]  /*4be0*/  MUFU.EX2 R43, R43 ;  /* 0x0000002b002b7308 */ /* 0x000e620000000800 */
[----:B0-----:R-:W-:-:S01]  /*4bf0*/  FADD.FTZ R6, R2, R67 ;  /* 0x0000004302067221 */ /* 0x001fc20000010000 */
[----:B------:R-:W-:-:S02]  /*4c00*/  CS2R R56, SRZ ;  /* 0x0000000000387805 */ /* 0x000fc4000001ff00 */
[----:B------:R-:W-:Y:S02]  /*4c10*/  CS2R R66, SRZ ;  /* 0x0000000000427805 */ /* 0x000fe4000001ff00 */
[----:B------:R-:W-:Y:S02]  /*4c20*/  CS2R R70, SRZ ;  /* 0x0000000000467805 */ /* 0x000fe4000001ff00 */
        /* <DEDUP_REMOVED lines=11> */
[----:B------:R-:W-:Y:S02]  /*4ce0*/  F2FP.SATFINITE.E4M3.F32.PACK_AB_MERGE_C R172, R38, R35, R39 ;  /* 0x0000002326ac723e */ /* 0x000fe40004807027 */
[----:B------:R-:W-:Y:S02]  /*4cf0*/  CS2R R34, SRZ ;  /* 0x0000000000227805 */ /* 0x000fe4000001ff00 */
[----:B------:R-:W-:Y:S01]  /*4d00*/  CS2R R38, SRZ ;  /* 0x0000000000267805 */ /* 0x000fe2000001ff00 */
[----:B------:R-:W1:Y:S01]  /*4d10*/  MUFU.EX2 R50, R50 ;  /* 0x0000003200327308 */ /* 0x000e620000000800 */
[C---:B0-----:R-:W-:Y:S01]  /*4d20*/  F2FP.SATFINITE.E4M3.F32.PACK_AB_MERGE_C R64, R47.reuse, R64, RZ ;  /* 0x000000402f40723e */ /* 0x041fe200048070ff */
[----:B------:R-:W-:-:S03]  /*4d30*/  FADD.FTZ R47, R47, R6 ;  /* 0x000000062f2f7221 */ /* 0x000fc60000010000 */
[----:B------:R-:W-:Y:S02]  /*4d40*/  F2FP.SATFINITE.E4M3.F32.PACK_AB_MERGE_C R173, R43, R2, R64 ;  /* 0x000000022bad723e */ /* 0x000fe40004807040 */
[----:B------:R-:W-:Y:S02]  /*4d50*/  CS2R R42, SRZ ;  /* 0x00000000002a7805 */ /* 0x000fe4000001ff00 */
[----:B------:R-:W-:Y:S01]  /*4d60*/  CS2R R64, SRZ ;  /* 0x0000000000407805 */ /* 0x000fe2000001ff00 */
[----:B------:R-:W0:Y:S01]  /*4d70*/  MUFU.EX2 R80, R80 ;  /* 0x0000005000507308 */ /* 0x000e220000000800 */
[----:B--2---:R-:W-:-:S07]  /*4d80*/  FADD.FTZ R3, R41, R44 ;  /* 0x0000002c29037221 */ /* 0x004fce0000010000 */
[----:B------:R-:W2:Y:S01]  /*4d90*/  MUFU.EX2 R51, R51 ;  /* 0x0000003300337308 */ /* 0x000ea20000000800 */
[----:B-1----:R-:W-:-:S01]  /*4da0*/  FADD.FTZ R6, R50, R47 ;  /* 0x0000002f32067221 */ /* 0x002fc20000010000 */
[----:B------:R-:W-:-:S06]  /*4db0*/  CS2R R46, SRZ ;  /* 0x00000000002e7805 */ /* 0x000fcc000001ff00 */
        /* <DEDUP_REMOVED lines=11> */
[----:B------:R-:W-:Y:S02]  /*4e70*/  F2FP.SATFINITE.E4M3.F32.PACK_AB_MERGE_C R174, R80, R41, R21 ;  /* 0x0000002950ae723e */ /* 0x000fe40004807015 */
[----:B------:R-:W-:Y:S01]  /*4e80*/  CS2R R80, SRZ ;  /* 0x0000000000507805 */ /* 0x000fe2000001ff00 */
[----:B------:R-:W2:Y:S01]  /*4e90*/  MUFU.EX2 R26, R26 ;  /* 0x0000001a001a7308 */ /* 0x000ea20000000800 */
[C---:B-1----:R-:W-:Y:S01]  /*4ea0*/  F2FP.SATFINITE.E4M3.F32.PACK_AB_MERGE_C R68, R55.reuse, R68, RZ ;  /* 0x000000443744723e */ /* 0x042fe200048070ff */
[----:B------:R-:W-:-:S03]  /*4eb0*/  FADD.FTZ R55, R55, R6 ;  /* 0x0000000637377221 */ /* 0x000fc60000010000 */
[----:B------:R-:W-:Y:S02]  /*4ec0*/  F2FP.SATFINITE.E4M3.F32.PACK_AB_MERGE_C R175, R51, R50, R68 ;  /* 0x0000003233af723e */ /* 0x000fe40004807044 */
[----:B------:R-:W-:Y:S01]  /*4ed0*/  CS2R R50, SRZ ;  /* 0x0000000000327805 */ /* 0x000fe2000001ff00 */
[----:B------:R-:W1:Y:S01]  /*4ee0*/  MUFU.EX2 R88, R88 ;  /* 0x0000005800587308 */ /* 0x000e620000000800 */
[----:B0-----:R-:W-:-:S01]  /*4ef0*/  FADD.FTZ R3, R45, R84 ;  /* 0x000000542d037221 */ /* 0x001fc20000010000 */
[----:B------:R-:W-:-:S06]  /*4f00*/  CS2R R84, SRZ ;  /* 0x0000000000547805 */ /* 0x000fcc000001ff00 */
[----:B------:R-:W0:Y:S01]  /*4f10*/  MUFU.EX2 R27, R27 ;  /* 0x0000001b001b7308 */ /* 0x000e220000000800 */
[----:B--2---:R-:W-:-:S01]  /*4f20*/  FADD.FTZ R6, R26, R55 ;  /* 0x000000371a067221 */ /* 0x004fc20000010000 */
[----:B------:R-:W-:-:S06]  /*4f30*/  CS2R R54, SRZ ;  /* 0x0000000000367805 */ /* 0x000fcc000001ff00 */
        /* <DEDUP_REMOVED lines=11> */
[----:B------:R-:W-:Y:S02]  /*4ff0*/  F2FP.SATFINITE.E4M3.F32.PACK_AB_MERGE_C R168, R88, R45, R15 ;  /* 0x0000002d58a8723e */ /* 0x000fe4000480700f */
[----:B------:R-:W-:Y:S01]  /*5000*/  CS2R R44, SRZ ;  /* 0x00000000002c7805 */ /* 0x000fe2000001ff00 */
[----:B------:R-:W0:Y:S01]  /*5010*/  MUFU.EX2 R69, R69 ;  /* 0x0000004500457308 */ /* 0x000e220000000800 */
[----:B--2---:R-:W-:-:S01]  /*5020*/  FADD.FTZ R2, R31, R2 ;  /* 0x000000021f027221 */ /* 0x004fc20000010000 */
[----:B------:R-:W-:-:S04]  /*5030*/  F2FP.SATFINITE.E4M3.F32.PACK_AB_MERGE_C R30, R31, R30, RZ ;  /* 0x0000001e1f1e723e */ /* 0x000fc800048070ff */
[----:B------:R-:W-:Y:S02]  /*5040*/  F2FP.SATFINITE.E4M3.F32.PACK_AB_MERGE_C R169, R27, R26, R30 ;  /* 0x0000001a1ba9723e */ /* 0x000fe4000480701e */
[----:B------:R-:W-:Y:S01]  /*5050*/  CS2R R26, SRZ ;  /* 0x00000000001a7805 */ /* 0x000fe2000001ff00 */
        /* <DEDUP_REMOVED lines=16> */
[----:B-1----:R-:W-:Y:S01]  /*5160*/  FADD.FTZ R2, R40, R5 ;  /* 0x0000000528027221 */ /* 0x002fe20000010000 */
[----:B0-----:R-:W-:-:S03]  /*5170*/  F2FP.SATFINITE.E4M3.F32.PACK_AB_MERGE_C R7, R61, R40, RZ ;  /* 0x000000283d07723e */ /* 0x001fc600048070ff */
[----:B------:R-:W-:Y:S01]  /*5180*/  FADD.FTZ R2, R61, R2 ;  /* 0x000000023d027221 */ /* 0x000fe20000010000 */
[----:B------:R-:W-:Y:S02]  /*5190*/  CS2R R40, SRZ ;  /* 0x0000000000287805 */ /* 0x000fe4000001ff00 */
[----:B------:R-:W-:Y:S02]  /*51a0*/  CS2R R60, SRZ ;  /* 0x00000000003c7805 */ /* 0x000fe4000001ff00 */
[----:B------:R-:W-:Y:S02]  /*51b0*/  F2FP.SATFINITE.E4M3.F32.PACK_AB_MERGE_C R171, R72, R69, R7 ;  /* 0x0000004548ab723e */ /* 0x000fe40004807007 */
[----:B------:R-:W-:Y:S02]  /*51c0*/  CS2R R68, SRZ ;  /* 0x0000000000447805 */ /* 0x000fe4000001ff00 */
[----:B------:R-:W-:Y:S01]  /*51d0*/  CS2R R72, SRZ ;  /* 0x0000000000487805 */ /* 0x000fe2000001ff00 */
        /* <DEDUP_REMOVED lines=37> */
.L_x_2110:
[----:B------:R-:W-:Y:S01]  /*5430*/  ISETP.NE.AND P4, PT, RZ, UR46, PT ;  /* 0x0000002eff007c0c */ /* 0x000fe2000bf85270 */
[----:B------:R-:W-:-:S04]  /*5440*/  UISETP.NE.AND UP1, UPT, UR59, 0x1, UPT ;  /* 0x000000013b00788c */ /* 0x000fc8000bf25270 */
[----:B------:R-:W-:-:S04]  /*5450*/  USEL UR48, URZ, 0x1, UP1 ;  /* 0x000000013f307887 */ /* 0x000fc80008800000 */
[----:B------:R-:W-:-:S04]  /*5460*/  ULOP3.LUT UR48, UR60, UR48, URZ, 0x3c, !UPT ;  /* 0x000000303c307292 */ /* 0x000fc8000f8e3c3f */
[----:B------:R-:W-:Y:S08]  /*5470*/  @P4 BRA `(.L_x_2101) ;  /* 0x0000000000384947 */ /* 0x000ff00003800000 */
[----:B------:R-:W-:Y:S05]  /*5480*/  @!P1 BRA `(.L_x_2102) ;  /* 0x0000000000049947 */ /* 0x000fea0003800000 */
[----:B------:R-:W-:Y:S01]  /*5490*/  BPT.TRAP 0x1 ;  /* 0x000000040000795c */ /* 0x000fe20000300000 */
.L_x_2102:
        /* <DEDUP_REMOVED lines=9> */
.L_x_2103:
[----:B-1----:R-:W-:Y:S05]  /*5530*/  @P3 BRA `(.L_x_2101) ;  /* 0x0000000000083947 */ /* 0x002fea0003800000 */
[----:B------:R-:W1:Y:S02]  /*5540*/  SYNCS.PHASECHK.TRANS64.TRYWAIT P3, [UR6+0x29830], R0 ;  /* 0x02983000ff0075a7 */ /* 0x000e640008060146 */
[----:B-1----:R-:W-:Y:S05]  /*5550*/  @!P3 BRA `(.L_x_2104) ;  /* 0x0000010c001cb947 */ /* 0x002fea0003800000 */
.L_x_2101:
[----:B------:R-:W2:Y:S01]  /*5560*/  S2R R4, SR_TID.X ;  /* 0x0000000000047919 */ /* 0x000ea20000002100 */
        /* <DEDUP_REMOVED lines=21> */
[----:B--2---:R-:W-:Y:S01]  /*56c0*/  SHF.R.U32.HI R4, RZ, 0x7, R4 ;  /* 0x00000007ff047819 */ /* 0x004fe20000011604 */
[----:B------:R-:W-:Y:S01]  /*56d0*/  UMOV UR19, 0x80000020 ;  /* 0x8000002000137882 */ /* 0x000fe20000000000 */
[----:B------:R-:W-:Y:S01]  /*56e0*/  UIADD3 UR22, UR61, 0x502, URZ ;  /* 0x000005023d167890 */ /* 0x000fe2000fffe03f */
[----:B------:R-:W-:-:S02]  /*56f0*/  UMOV UR23, 0x80000020 ;  /* 0x8000002000177882 */ /* 0x000fc40000000000 */
[----:B01----:R-:W-:-:S05]  /*5700*/  VIADD R0, R4, 0x8 ;  /* 0x0000000804007836 */ /* 0x003fca0000000000 */
        /* <DEDUP_REMOVED lines=164> */
.L_x_2106:
[----:B------:R-:W-:Y:S01]  /*6150*/  ULEA UR6, UR59, UR41, 0x3 ;  /* 0x000000293b067291 */ /* 0x000fe2000f8e183f */
[----:B------:R-:W-:-:S05]  /*6160*/  IMAD.U32 R0, RZ, RZ, UR60 ;  /* 0x0000003cff007e24 */ /* 0x000fca000f8e00ff */
[----:B------:R-:W-:-:S04]  /*6170*/  SHF.L.U32 R0, R0, 0x1f, RZ ;  /* 0x0000001f00007819 */ /* 0x000fc800000006ff */
[----:B------:R0:W1:Y:S01]  /*6180*/  SYNCS.PHASECHK.TRANS64.TRYWAIT P3, [UR6+0x29850], R0 ;  /* 0x02985000ff0075a7 */ /* 0x0000620008060146 */
[----:B------:R-:W-:Y:S05]  /*6190*/  @!P1 BRA `(.L_x_2107) ;  /* 0x0000000000049947 */ /* 0x000fea0003800000 */
[----:B------:R-:W-:Y:S01]  /*61a0*/  BPT.TRAP 0x1 ;  /* 0x000000040000795c */ /* 0x000fe20000300000 */
.L_x_2107:
[----:B-1----:R-:W-:Y:S05]  /*61b0*/  @P3 BRA `(.L_x_2105) ;  /* 0x0000000000083947 */ /* 0x002fea0003800000 */
[----:B------:R-:W1:Y:S02]  /*61c0*/  SYNCS.PHASECHK.TRANS64.TRYWAIT P3, [UR6+0x29850], R0 ;  /* 0x02985000ff0075a7 */ /* 0x000e640008060146 */
[----:B-1----:R-:W-:Y:S05]  /*61d0*/  @!P3 BRA `(.L_x_2108) ;  /* 0x000001000014b947 */ /* 0x002fea0003800000 */
.L_x_2105:
[----:B-1----:R-:W-:Y:S01]  /*61e0*/  VIADD R7, R18, UR36 ;  /* 0x0000002412077c36 */ /* 0x002fe20008000000 */
[----:B------:R-:W-:Y:S01]  /*61f0*/  @UP0 ULDC UR6, c[0x0][0x44c] ;  /* 0x0001130000060ab9 */ /* 0x000fe20000000800 */
[----:B------:R-:W-:Y:S01]  /*6200*/  IMAD.U32 R11, RZ, RZ, UR53 ;  /* 0x00000035ff0b7e24 */ /* 0x000fe2000f8e00ff */
[----:B------:R-:W-:Y:S01]  /*6210*/  WARPGROUP.ARRIVE ;  /* 0x00000000000079c5 */ /* 0x000fe20000000000 */
[----:B0-----:R-:W-:Y:S01]  /*6220*/  @P2 IMAD.HI.U32 R0, R7, UR6, RZ ;  /* 0x0000000607002c27 */ /* 0x001fe2000f8e00ff */
[----:B------:R-:W-:Y:S01]  /*6230*/  @UP0 ULDC UR6, c[0x0][0x450] ;  /* 0x0001140000060ab9 */ /* 0x000fe20000000800 */
[----:B------:R-:W-:-:S03]  /*6240*/  UMOV UR7, 0xc0000010 ;  /* 0xc000001000077882 */ /* 0x000fc60000000000 */
[----:B------:R-:W0:Y:S01]  /*6250*/  S2R R225, SR_TID.X ;  /* 0x0000000000e17919 */ /* 0x000e220000002100 */
[----:B------:R-:W-:Y:S01]  /*6260*/  IMAD.U32 R13, RZ, RZ, UR42 ;  /* 0x0000002aff0d7e24 */ /* 0x000fe2000f8e00ff */
[----:B------:R-:W-:Y:S01]  /*6270*/  @P2 SHF.R.U32.HI R7, RZ, UR6, R0 ;  /* 0x00000006ff072c19 */ /* 0x000fe20008011600 */
[----:B------:R-:W-:-:S04]  /*6280*/  UIMAD UR6, UR58, -0xa0, URZ ;  /* 0xffffff603a0678a4 */ /* 0x000fc8000f8e023f */
[----:B------:R-:W1:Y:S02]  /*6290*/  SHFL.IDX PT, R9, R7, RZ, 0x1c1f ;  /* 0x001c1fff07097589 */ /* 0x000e6400000e0000 */
[----:B------:R-:W-:Y:S01]  /*62a0*/  IMAD.U32 R4, RZ, RZ, UR6 ;  /* 0x00000006ff047e24 */ /* 0x000fe2000f8e00ff */
[----:B------:R-:W-:Y:S01]  /*62b0*/  UIADD3 UR6, UR41, 0x400, URZ ;  /* 0x0000040029067890 */ /* 0x000fe2000fffe03f */
[----:B------:R-:W2:Y:S03]  /*62c0*/  SHFL.IDX PT, R7, R7, 0x1, 0x1c1f ;  /* 0x003c1f0007077f89 */ /* 0x000ea600000e0000 */
[----:B------:R-:W-:Y:S01]  /*62d0*/  IADD3 R4, -R17, 0x1, R4 ;  /* 0x0000000111047810 */ /* 0x000fe20007ffe104 */
[----:B------:R-:W-:-:S03]  /*62e0*/  USHF.R.U32.HI UR6, URZ, 0x4, UR6 ;  /* 0x000000043f067899 */ /* 0x000fc60008011606 */
[----:B------:R-:W-:Y:S01]  /*62f0*/  IADD3 R4, -R11, UR52, R4 ;  /* 0x000000340b047c10 */ /* 0x000fe2000fffe104 */
[----:B------:R-:W-:-:S04]  /*6300*/  ULOP3.LUT UR6, UR6, 0x3fff, URZ, 0xc0, !UPT ;  /* 0x00003fff06067892 */ /* 0x000fc8000f8ec03f */
[----:B------:R-:W-:-:S04]  /*6310*/  ULOP3.LUT UR6, UR6, 0x10000, URZ, 0xfc, !UPT ;  /* 0x0001000006067892 */ /* 0x000fc8000f8efc3f */
[----:B------:R-:W-:Y:S01]  /*6320*/  UIMAD UR10, UR59, 0x500, UR6 ;  /* 0x000005003b0a78a4 */ /* 0x000fe2000f8e0206 */
[----:B-1----:R-:W-:Y:S01]  /*6330*/  IMAD.IADD R0, R4, 0x1, R9 ;  /* 0x0000000104007824 */ /* 0x002fe200078e0209 */
[----:B0-----:R-:W-:-:S05]  /*6340*/  SHF.R.U32.HI R225, RZ, 0x7, R225 ;  /* 0x00000007ffe17819 */ /* 0x001fca00000116e1 */
[----:B------:R-:W-:Y:S01]  /*6350*/  UMOV UR6, UR10 ;  /* 0x0000000a00067c82 */ /* 0x000fe20008000000 */
[----:B--2---:R-:W-:Y:S01]  /*6360*/  IMAD.IADD R4, R4, 0x1, R7 ;  /* 0x0000000104047824 */ /* 0x004fe200078e0207 */
[C---:B------:R-:W-:Y:S01]  /*6370*/  ISETP.GT.AND P3, PT, R0.reuse, RZ, PT ;  /* 0x000000ff0000720c */ /* 0x040fe20003f64270 */
[----:B------:R-:W-:Y:S01]  /*6380*/  QGMMA.64x128x32.F32.E4M3.E4M3 R24, R184, gdesc[UR4], R24, gsb0 ;  /* 0x01e00004b8187df3 */ /* 0x000fe20008000818 */
[----:B------:R-:W-:Y:S01]  /*6390*/  ISETP.GT.AND P4, PT, R0, 0x1, PT ;  /* 0x000000010000780c */ /* 0x000fe20003f84270 */
[----:B------:R-:W-:Y:S01]  /*63a0*/  UIADD3 UR6, UR10, 0x100, URZ ;  /* 0x000001000a067890 */ /* 0x000fe2000fffe03f */
[----:B------:R-:W-:Y:S01]  /*63b0*/  FSEL R152, R152, -INF , P3 ;  /* 0xff80000098987808 */ /* 0x000fe20001800000 */
[----:B------:R-:W-:Y:S01]  /*63c0*/  UMOV UR7, 0xc0000010 ;  /* 0xc000001000077882 */ /* 0x000fe20000000000 */
[----:B------:R-:W-:Y:S02]  /*63d0*/  ISETP.GT.AND P3, PT, R0, 0x8, PT ;  /* 0x000000080000780c */ /* 0x000fe40003f64270 */
[----:B------:R-:W-:-:S02]  /*63e0*/  FSEL R153, R153, -INF , P4 ;  /* 0xff80000099997808 */ /* 0x000fc40002000000 */
[----:B------:R-:W-:Y:S02]  /*63f0*/  FMNMX.FTZ R8, R152, R5, !PT ;  /* 0x0000000598087209 */ /* 0x000fe40007810000 */
[----:B------:R-:W-:Y:S02]  /*6400*/  ISETP.GT.AND P4, PT, R0, 0x9, PT ;  /* 0x000000090000780c */ /* 0x000fe40003f84270 */
[----:B------:R-:W-:Y:S02]  /*6410*/  FSEL R156, R156, -INF , P3 ;  /* 0xff8000009c9c7808 */ /* 0x000fe40001800000 */
[----:B------:R-:W-:Y:S02]  /*6420*/  FMNMX.FTZ R9, R153, R8, !PT ;  /* 0x0000000899097209 */ /* 0x000fe40007810000 */
        /* <DEDUP_REMOVED lines=68> */
[----:B------:R-:W-:Y:S01]  /*6870*/  ISETP.GT.AND P3, PT, R0, 0x68, PT ;  /* 0x000000680000780c */ /* 0x000fe20003f64270 */
[----:B------:R-:W-:Y:S01]  /*6880*/  QGMMA.64x128x32.F32.E4M3.E4M3 R24, R180, gdesc[UR4], R24, gsb0 ;  /* 0x01e00004b4187df3 */ /* 0x000fe20008000818 */
[----:B------:R-:W-:Y:S01]  /*6890*/  FSEL R105, R105, -INF , P4 ;  /* 0xff80000069697808 */ /* 0x000fe20002000000 */
        /* <DEDUP_REMOVED lines=42> */
[----:B------:R-:W-:Y:S02]  /*6b40*/  FSEL R101, R101, -INF , P4 ;  /* 0xff80000065657808 */ /* 0x000fe40002000000 */
[----:B------:R-:W-:Y:S02]  /*6b50*/  FMNMX.FTZ R0, R100, R9, !PT ;  /* 0x0000000964007209 */ /* 0x000fe40007810000 */
[----:B------:R-:W-:Y:S02]  /*6b60*/  ISETP.GT.AND P4, PT, R4, RZ, PT ;  /* 0x000000ff0400720c */ /* 0x000fe40003f84270 */
[----:B------:R-:W-:-:S02]  /*6b70*/  FMNMX.FTZ R9, R101, R0, !PT ;  /* 0x0000000065097209 */ /* 0x000fc40007810000 */
[----:B------:R-:W-:Y:S02]  /*6b80*/  ISETP.GT.AND P5, PT, R4, 0x1, PT ;  /* 0x000000010400780c */ /* 0x000fe40003fa4270 */
[----:B------:R-:W-:Y:S01]  /*6b90*/  FSEL R15, R154, -INF , P4 ;  /* 0xff8000009a0f7808 */ /* 0x000fe20002000000 */
[----:B------:R-:W0:Y:S01]  /*6ba0*/  SHFL.BFLY PT, R0, R9, 0x2, 0x1f ;  /* 0x0c401f0009007f89 */ /* 0x000e2200000e0000 */
[C---:B------:R-:W-:Y:S02]  /*6bb0*/  ISETP.GT.AND P4, PT, R4.reuse, 0x8, PT ;  /* 0x000000080400780c */ /* 0x040fe40003f84270 */
[----:B------:R-:W-:Y:S02]  /*6bc0*/  FSEL R155, R155, -INF , P5 ;  /* 0xff8000009b9b7808 */ /* 0x000fe40002800000 */
[----:B------:R-:W-:Y:S02]  /*6bd0*/  ISETP.GT.AND P5, PT, R4, 0x9, PT ;  /* 0x000000090400780c */ /* 0x000fe40003fa4270 */
[----:B------:R-:W-:-:S02]  /*6be0*/  FSEL R158, R158, -INF , P4 ;  /* 0xff8000009e9e7808 */ /* 0x000fc40002000000 */
[C---:B------:R-:W-:Y:S02]  /*6bf0*/  ISETP.GT.AND P4, PT, R4.reuse, 0x10, PT ;  /* 0x000000100400780c */ /* 0x040fe40003f84270 */
[----:B------:R-:W-:Y:S02]  /*6c00*/  FSEL R159, R159, -INF , P5 ;  /* 0xff8000009f9f7808 */ /* 0x000fe40002800000 */
[----:B------:R-:W-:Y:S02]  /*6c10*/  ISETP.GT.AND P5, PT, R4, 0x11, PT ;  /* 0x000000110400780c */ /* 0x000fe40003fa4270 */
[----:B------:R-:W-:Y:S02]  /*6c20*/  FSEL R162, R162, -INF , P4 ;  /* 0xff800000a2a27808 */ /* 0x000fe40002000000 */
[----:B------:R-:W-:Y:S02]  /*6c30*/  ISETP.GT.AND P4, PT, R4, 0x18, PT ;  /* 0x000000180400780c */ /* 0x000fe40003f84270 */
[----:B------:R-:W-:-:S02]  /*6c40*/  FSEL R163, R163, -INF , P5 ;  /* 0xff800000a3a37808 */ /* 0x000fc40002800000 */
[----:B------:R-:W-:Y:S02]  /*6c50*/  ISETP.GT.AND P5, PT, R4, 0x19, PT ;  /* 0x000000190400780c */ /* 0x000fe40003fa4270 */
[----:B------:R-:W-:Y:S02]  /*6c60*/  FSEL R166, R166, -INF , P4 ;  /* 0xff800000a6a67808 */ /* 0x000fe40002000000 */
[----:B0-----:R-:W-:Y:S02]  /*6c70*/  FMNMX.FTZ R11, R9, R0, !PT ;  /* 0x00000000090b7209 */ /* 0x001fe40007810000 */
[----:B------:R-:W-:Y:S02]  /*6c80*/  FSEL R167, R167, -INF , P5 ;  /* 0xff800000a7a77808 */ /* 0x000fe40002800000 */
[C---:B------:R-:W-:Y:S01]  /*6c90*/  ISETP.GT.AND P4, PT, R4.reuse, 0x20, PT ;  /* 0x000000200400780c */ /* 0x040fe20003f84270 */
[----:B------:R-:W0:Y:S01]  /*6ca0*/  SHFL.BFLY PT, R0, R11, 0x1, 0x1f ;  /* 0x0c201f000b007f89 */ /* 0x000e2200000e0000 */
[----:B------:R-:W-:-:S02]  /*6cb0*/  ISETP.GT.AND P5, PT, R4, 0x21, PT ;  /* 0x000000210400780c */ /* 0x000fc40003fa4270 */
[----:B------:R-:W-:Y:S02]  /*6cc0*/  FSEL R138, R138, -INF , P4 ;  /* 0xff8000008a8a7808 */ /* 0x000fe40002000000 */
[C---:B------:R-:W-:Y:S02]  /*6cd0*/  ISETP.GT.AND P4, PT, R4.reuse, 0x28, PT ;  /* 0x000000280400780c */ /* 0x040fe40003f84270 */
[----:B------:R-:W-:Y:S02]  /*6ce0*/  FSEL R139, R139, -INF , P5 ;  /* 0xff8000008b8b7808 */ /* 0x000fe40002800000 */
[----:B------:R-:W-:Y:S02]  /*6cf0*/  ISETP.GT.AND P5, PT, R4, 0x29, PT ;  /* 0x000000290400780c */ /* 0x000fe40003fa4270 */
[----:B------:R-:W-:Y:S02]  /*6d00*/  FSEL R142, R142, -INF , P4 ;  /* 0xff8000008e8e7808 */ /* 0x000fe40002000000 */
[----:B------:R-:W-:-:S02]  /*6d10*/  ISETP.GT.AND P4, PT, R4, 0x30, PT ;  /* 0x000000300400780c */ /* 0x000fc40003f84270 */
[----:B------:R-:W-:Y:S02]  /*6d20*/  FSEL R143, R143, -INF , P5 ;  /* 0xff8000008f8f7808 */ /* 0x000fe40002800000 */
[----:B------:R-:W-:Y:S01]  /*6d30*/  ISETP.GT.AND P5, PT, R4, 0x31, PT ;  /* 0x000000310400780c */ /* 0x000fe20003fa4270 */
[----:B------:R-:W-:Y:S02]  /*6d40*/  WARPGROUP.DEPBAR.LE gsb0, 0x0 ;  /* 0x00008000000079c5 */ /* 0x000fe40000010000 */
[----:B------:R-:W-:Y:S01]  /*6d50*/  FSEL R146, R146, -INF , P4 ;  /* 0xff80000092927808 */ /* 0x000fe20002000000 */
[----:B------:R-:W-:Y:S01]  /*6d60*/  WARPGROUP.ARRIVE ;  /* 0x00000000000079c5 */ /* 0x000fe20000000000 */
[----:B------:R-:W-:Y:S02]  /*6d70*/  ISETP.GT.AND P4, PT, R4, 0x38, PT ;  /* 0x000000380400780c */ /* 0x000fe40003f84270 */
[----:B0-----:R-:W-:Y:S02]  /*6d80*/  FMNMX.FTZ R0, R11, R0, !PT ;  /* 0x000000000b007209 */ /* 0x001fe40007810000 */
[----:B------:R-:W-:Y:S01]  /*6d90*/  FSEL R147, R147, -INF , P5 ;  /* 0xff80000093937808 */ /* 0x000fe20002800000 */
[----:B------:R-:W-:Y:S01]  /*6da0*/  QGMMA.64x128x32.F32.E4M3.E4M3 R24, R176, gdesc[UR4], R24, gsb0 ;  /* 0x01e00004b0187df3 */ /* 0x000fe20008000818 */
[C---:B------:R-:W-:Y:S01]  /*6db0*/  FSETP.NEU.FTZ.AND P3, PT, R0.reuse, -INF , PT ;  /* 0xff8000000000780b */ /* 0x040fe20003f7d000 */
[----:B------:R-:W-:-:S01]  /*6dc0*/  FFMA.FTZ R8, R0, R13, -8 ;  /* 0xc100000000087423 */ /* 0x000fc2000001000d */
[----:B------:R-:W-:Y:S01]  /*6dd0*/  ISETP.GT.AND P5, PT, R4, 0x39, PT ;  /* 0x000000390400780c */ /* 0x000fe20003fa4270 */
[----:B------:R-:W-:Y:S01]  /*6de0*/  UIADD3 UR6, UR10, 0x300, URZ ;  /* 0x000003000a067890 */ /* 0x000fe2000fffe03f */
[----:B------:R-:W-:Y:S01]  /*6df0*/  FSEL R150, R150, -INF , P4 ;  /* 0xff80000096967808 */ /* 0x000fe20002000000 */
[----:B------:R-:W-:Y:S01]  /*6e00*/  UMOV UR7, 0xc0000010 ;  /* 0xc000001000077882 */ /* 0x000fe20000000000 */
[----:B------:R-:W-:-:S02]  /*6e10*/  FSEL R8, R8, RZ, P3 ;  /* 0x000000ff08087208 */ /* 0x000fc40001800000 */
[----:B------:R-:W-:Y:S02]  /*6e20*/  FSEL R151, R151, -INF , P5 ;  /* 0xff80000097977808 */ /* 0x000fe40002800000 */
[----:B------:R-:W-:Y:S01]  /*6e30*/  ISETP.GT.AND P4, PT, R4, 0x40, PT ;  /* 0x000000400400780c */ /* 0x000fe20003f84270 */
[----:B------:R-:W-:-:S01]  /*6e40*/  FFMA.FTZ R10, R152, UR42, -R8 ;  /* 0x0000002a980a7c23 */ /* 0x000fc20008010808 */
[----:B------:R-:W-:Y:S01]  /*6e50*/  FMNMX.FTZ R152, R15, R6, !PT ;  /* 0x000000060f987209 */ /* 0x000fe20007810000 */
[----:B------:R-:W-:-:S01]  /*6e60*/  FFMA.FTZ R154, R136, UR42, -R8 ;  /* 0x0000002a889a7c23 */ /* 0x000fc20008010808 */
        /* <DEDUP_REMOVED lines=9> */
[----:B------:R0:W-:Y:S01]  /*6f00*/  MUFU.EX2 R21, R154 ;  /* 0x0000009a00157308 */ /* 0x0001e20000000800 */
        /* <DEDUP_REMOVED lines=8> */
[----:B0-----:R-:W-:-:S01]  /*6f90*/  FFMA.FTZ R154, R140, UR42, -R8 ;  /* 0x0000002a8c9a7c23 */ /* 0x001fc20008010808 */
[----:B------:R-:W-:Y:S01]  /*6fa0*/  ISETP.GT.AND P5, PT, R4, 0x51, PT ;  /* 0x000000510400780c */ /* 0x000fe20003fa4270 */
[----:B------:R-:W-:-:S01]  /*6fb0*/  FFMA.FTZ R120, R120, UR42, -R8 ;  /* 0x0000002a78787c23 */ /* 0x000fc20008010808 */
[----:B------:R-:W-:Y:S01]  /*6fc0*/  FMNMX.FTZ R137, R163, R152, !PT ;  /* 0x00000098a3897209 */ /* 0x000fe20007810000 */
[----:B------:R-:W-:-:S01]  /*6fd0*/  FFMA.FTZ R121, R121, UR42, -R8 ;  /* 0x0000002a79797c23 */ /* 0x000fc20008010808 */
[----:B------:R-:W-:Y:S01]  /*6fe0*/  FSEL R131, R131, -INF , P5 ;  /* 0xff80000083837808 */ /* 0x000fe20002800000 */
[----:B------:R-:W-:-:S01]  /*6ff0*/  FFMA.FTZ R125, R125, UR42, -R8 ;  /* 0x0000002a7d7d7c23 */ /* 0x000fc20008010808 */
[----:B------:R-:W-:Y:S01]  /*7000*/  FMNMX.FTZ R140, R166, R137, !PT ;  /* 0x00000089a68c7209 */ /* 0x000fe20007810000 */
[----:B------:R-:W-:-:S01]  /*7010*/  FFMA.FTZ R129, R129, UR42, -R8 ;  /* 0x0000002a81817c23 */ /* 0x000fc20008010808 */
        /* <DEDUP_REMOVED lines=34> */
[----:B------:R-:W-:Y:S01]  /*7240*/  FSEL R145, R122, -INF , P4 ;  /* 0xff8000007a917808 */ /* 0x000fe20002000000 */
[----:B------:R-:W-:-:S01]  /*7250*/  FFMA.FTZ R97, R97, UR42, -R8 ;  /* 0x0000002a61617c23 */ /* 0x000fc20008010808 */
[----:B------:R-:W-:Y:S01]  /*7260*/  FMNMX.FTZ R148, R151, R148, !PT ;  /* 0x0000009497947209 */ /* 0x000fe20007810000 */
[----:B------:R0:W-:Y:S01]  /*7270*/  MUFU.EX2 R122, R152 ;  /* 0x00000098007a7308 */ /* 0x0001e20000000800 */
[----:B------:R-:W-:Y:S01]  /*7280*/  ISETP.GT.AND P4, PT, R4, 0x48, PT ;  /* 0x000000480400780c */ /* 0x000fe20003f84270 */
[--C-:B------:R-:W-:Y:S01]  /*7290*/  FFMA.FTZ R100, R100, UR42, -R8.reuse ;  /* 0x0000002a64647c23 */ /* 0x100fe20008010808 */
[----:B------:R-:W-:Y:S01]  /*72a0*/  FMNMX.FTZ R148, R145, R148, !PT ;  /* 0x0000009491947209 */ /* 0x000fe20007810000 */
[----:B------:R-:W-:Y:S01]  /*72b0*/  FFMA.FTZ R101, R101, UR42, -R8 ;  /* 0x0000002a65657c23 */ /* 0x000fe20008010808 */
[----:B------:R-:W-:-:S02]  /*72c0*/  FSEL R126, R126, -INF , P4 ;  /* 0xff8000007e7e7808 */ /* 0x000fc40002000000 */
[----:B------:R-:W-:Y:S01]  /*72d0*/  FMNMX.FTZ R153, R123, R148, !PT ;  /* 0x000000947b997209 */ /* 0x000fe20007810000 */
[----:B------:R-:W-:Y:S01]  /*72e0*/  MUFU.EX2 R10, R10 ;  /* 0x0000000a000a7308 */ /* 0x000fe20000000800 */
[----:B------:R-:W-:Y:S01]  /*72f0*/  ISETP.GT.AND P4, PT, R4, 0x50, PT ;  /* 0x000000500400780c */ /* 0x000fe20003f84270 */
[----:B0-----:R-:W-:Y:S01]  /*7300*/  FFMA.FTZ R152, R124, UR42, -R8 ;  /* 0x0000002a7c987c23 */ /* 0x001fe20008010808 */
[----:B------:R-:W-:Y:S02]  /*7310*/  FMNMX.FTZ R148, R126, R153, !PT ;  /* 0x000000997e947209 */ /* 0x000fe40007810000 */
[----:B------:R-:W-:Y:S02]  /*7320*/  FSEL R130, R130, -INF , P4 ;  /* 0xff80000082827808 */ /* 0x000fe40002000000 */
[----:B------:R-:W-:Y:S01]  /*7330*/  FMNMX.FTZ R153, R127, R148, !PT ;  /* 0x000000947f997209 */ /* 0x000fe20007810000 */
[----:B------:R-:W-:Y:S01]  /*7340*/  MUFU.EX2 R9, R9 ;  /* 0x0000000900097308 */ /* 0x000fe20000000800 */
[----:B------:R-:W-:-:S02]  /*7350*/  ISETP.GT.AND P4, PT, R4, 0x58, PT ;  /* 0x000000580400780c */ /* 0x000fc40003f84270 */
[----:B------:R-:W-:Y:S02]  /*7360*/  FMNMX.FTZ R148, R130, R153, !PT ;  /* 0x0000009982947209 */ /* 0x000fe40007810000 */
[----:B------:R-:W-:Y:S02]  /*7370*/  FSEL R134, R134, -INF , P4 ;  /* 0xff80000086867808 */ /* 0x000fe40002000000 */
[----:B------:R-:W-:Y:S01]  /*7380*/  FMNMX.FTZ R153, R131, R148, !PT ;  /* 0x0000009483997209 */ /* 0x000fe20007810000 */
[----:B------:R-:W-:Y:S01]  /*7390*/  MUFU.EX2 R11, R11 ;  /* 0x0000000b000b7308 */ /* 0x000fe20000000800 */
[----:B------:R-:W-:Y:S02]  /*73a0*/  ISETP.GT.AND P4, PT, R4, 0x60, PT ;  /* 0x000000600400780c */ /* 0x000fe40003f84270 */
[----:B------:R-:W-:Y:S02]  /*73b0*/  FMNMX.FTZ R148, R134, R153, !PT ;  /* 0x0000009986947209 */ /* 0x000fe40007810000 */
[----:B------:R-:W-:-:S02]  /*73c0*/  FSEL R124, R106, -INF , P4 ;  /* 0xff8000006a7c7808 */ /* 0x000fc40002000000 */
[----:B------:R-:W-:Y:S01]  /*73d0*/  FMNMX.FTZ R153, R135, R148, !PT ;  /* 0x0000009487997209 */ /* 0x000fe20007810000 */
[----:B------:R0:W-:Y:S01]  /*73e0*/  MUFU.EX2 R106, R152 ;  /* 0x00000098006a7308 */ /* 0x0001e20000000800 */
[----:B------:R-:W-:Y:S02]  /*73f0*/  ISETP.GT.AND P4, PT, R4, 0x68, PT ;  /* 0x000000680400780c */ /* 0x000fe40003f84270 */
[----:B------:R-:W-:Y:S02]  /*7400*/  FMNMX.FTZ R148, R124, R153, !PT ;  /* 0x000000997c947209 */ /* 0x000fe40007810000 */
[----:B------:R-:W-:Y:S02]  /*7410*/  FSEL R110, R110, -INF , P4 ;  /* 0xff8000006e6e7808 */ /* 0x000fe40002000000 */
[----:B------:R-:W-:Y:S01]  /*7420*/  FMNMX.FTZ R153, R107, R148, !PT ;  /* 0x000000946b997209 */ /* 0x000fe20007810000 */
[----:B------:R-:W-:Y:S01]  /*7430*/  MUFU.EX2 R141, R154 ;  /* 0x0000009a008d7308 */ /* 0x000fe20000000800 */
[----:B------:R-:W-:Y:S01]  /*7440*/  ISETP.GT.AND P4, PT, R4, 0x70, PT ;  /* 0x000000700400780c */ /* 0x000fe20003f84270 */
[----:B0-----:R-:W-:Y:S01]  /*7450*/  FFMA.FTZ R152, R128, UR42, -R8 ;  /* 0x0000002a80987c23 */ /* 0x001fe20008010808 */
[----:B------:R-:W-:-:S02]  /*7460*/  FMNMX.FTZ R148, R110, R153, !PT ;  /* 0x000000996e947209 */ /* 0x000fc40007810000 */
[----:B------:R-:W-:Y:S02]  /*7470*/  FSEL R128, R114, -INF , P4 ;  /* 0xff80000072807808 */ /* 0x000fe40002000000 */
[----:B------:R-:W-:Y:S01]  /*7480*/  FMNMX.FTZ R153, R111, R148, !PT ;  /* 0x000000946f997209 */ /* 0x000fe20007810000 */
[----:B------:R0:W-:Y:S01]  /*7490*/  MUFU.EX2 R114, R152 ;  /* 0x0000009800727308 */ /* 0x0001e20000000800 */
[----:B------:R-:W-:Y:S02]  /*74a0*/  ISETP.GT.AND P4, PT, R4, 0x78, PT ;  /* 0x000000780400780c */ /* 0x000fe40003f84270 */
[----:B------:R-:W-:Y:S02]  /*74b0*/  FMNMX.FTZ R148, R128, R153, !PT ;  /* 0x0000009980947209 */ /* 0x000fe40007810000 */
[----:B------:R-:W-:Y:S02]  /*74c0*/  ISETP.GT.AND P5, PT, R4, 0x79, PT ;  /* 0x000000790400780c */ /* 0x000fe40003fa4270 */
[----:B------:R-:W-:Y:S01]  /*74d0*/  FSEL R118, R118, -INF , P4 ;  /* 0xff80000076767808 */ /* 0x000fe20002000000 */
[----:B------:R-:W-:Y:S01]  /*74e0*/  MUFU.EX2 R12, R12 ;  /* 0x0000000c000c7308 */ /* 0x000fe20000000800 */
[----:B------:R-:W-:Y:S01]  /*74f0*/  FMNMX.FTZ R153, R115, R148, !PT ;  /* 0x0000009473997209 */ /* 0x000fe20007810000 */
[----:B0-----:R-:W-:Y:S01]  /*7500*/  FFMA.FTZ R152, R132, UR42, -R8 ;  /* 0x0000002a84987c23 */ /* 0x001fe20008010808 */
[----:B------:R-:W-:-:S02]  /*7510*/  FSEL R119, R119, -INF , P5 ;  /* 0xff80000077777808 */ /* 0x000fc40002800000 */
[----:B------:R-:W-:Y:S02]  /*7520*/  ISETP.GT.AND P4, PT, R4, 0x80, PT ;  /* 0x000000800400780c */ /* 0x000fe40003f84270 */
[----:B------:R-:W-:Y:S01]  /*7530*/  FMNMX.FTZ R148, R118, R153, !PT ;  /* 0x0000009976947209 */ /* 0x000fe20007810000 */
[----:B------:R-:W-:Y:S02]  /*7540*/  WARPGROUP.DEPBAR.LE gsb0, 0x0 ;  /* 0x00008000000079c5 */ /* 0x000fe40000010000 */
[----:B------:R-:W-:Y:S01]  /*7550*/  ISETP.GT.AND P5, PT, R4, 0x81, PT ;  /* 0x000000810400780c */ /* 0x000fe20003fa4270 */
[----:B------:R-:W-:Y:S01]  /*7560*/  WARPGROUP.ARRIVE ;  /* 0x00000000000079c5 */ /* 0x000fe20000000000 */
[----:B------:R-:W-:Y:S01]  /*7570*/  FSEL R132, R90, -INF , P4 ;  /* 0xff8000005a847808 */ /* 0x000fe20002000000 */
[----:B------:R-:W-:Y:S01]  /*7580*/  MUFU.EX2 R13, R13 ;  /* 0x0000000d000d7308 */ /* 0x000fe20000000800 */
[----:B------:R-:W-:Y:S02]  /*7590*/  FMNMX.FTZ R153, R119, R148, !PT ;  /* 0x0000009477997209 */ /* 0x000fe40007810000 */
[----:B------:R-:W-:Y:S01]  /*75a0*/  ISETP.GT.AND P4, PT, R4, 0x88, PT ;  /* 0x000000880400780c */ /* 0x000fe20003f84270 */
[----:B------:R-:W-:Y:S01]  /*75b0*/  QGMMA.64x128x32.F32.E4M3.E4M3 R24, R172, gdesc[UR4], R24, gsb0 ;  /* 0x01e00004ac187df3 */ /* 0x000fe20008000818 */
[----:B------:R-:W-:Y:S01]  /*75c0*/  FSEL R91, R91, -INF , P5 ;  /* 0xff8000005b5b7808 */ /* 0x000fe20002800000 */
[----:B------:R-:W-:Y:S01]  /*75d0*/  UIADD3 UR6, UR10, 0x400, URZ ;  /* 0x000004000a067890 */ /* 0x000fe2000fffe03f */
[----:B------:R-:W-:Y:S01]  /*75e0*/  FMNMX.FTZ R148, R132, R153, !PT ;  /* 0x0000009984947209 */ /* 0x000fe20007810000 */
[----:B------:R0:W-:Y:S01]  /*75f0*/  MUFU.EX2 R90, R152 ;  /* 0x00000098005a7308 */ /* 0x0001e20000000800 */
[----:B------:R-:W-:Y:S01]  /*7600*/  ISETP.GT.AND P5, PT, R4, 0x89, PT ;  /* 0x000000890400780c */ /* 0x000fe20003fa4270 */
[----:B------:R-:W-:Y:S01]  /*7610*/  UMOV UR7, 0xc0000010 ;  /* 0xc000001000077882 */ /* 0x000fe20000000000 */
[----:B------:R-:W-:-:S02]  /*7620*/  FSEL R94, R94, -INF , P4 ;  /* 0xff8000005e5e7808 */ /* 0x000fc40002000000 */
[----:B------:R-:W-:Y:S02]  /*7630*/  FMNMX.FTZ R153, R91, R148, !PT ;  /* 0x000000945b997209 */ /* 0x000fe40007810000 */
[----:B------:R-:W-:Y:S01]  /*7640*/  ISETP.GT.AND P4, PT, R4, 0x90, PT ;  /* 0x000000900400780c */ /* 0x000fe20003f84270 */
[----:B------:R-:W-:Y:S01]  /*7650*/  MUFU.EX2 R14, R14 ;  /* 0x0000000e000e7308 */ /* 0x000fe20000000800 */
[----:B------:R-:W-:Y:S01]  /*7660*/  FSEL R95, R95, -INF , P5 ;  /* 0xff8000005f5f7808 */ /* 0x000fe20002800000 */
[----:B0-----:R-:W-:Y:S01]  /*7670*/  FFMA.FTZ R152, R104, UR42, -R8 ;  /* 0x0000002a68987c23 */ /* 0x001fe20008010808 */
[----:B------:R-:W-:Y:S02]  /*7680*/  FMNMX.FTZ R148, R94, R153, !PT ;  /* 0x000000995e947209 */ /* 0x000fe40007810000 */
[----:B------:R-:W-:Y:S02]  /*7690*/  ISETP.GT.AND P5, PT, R4, 0x91, PT ;  /* 0x000000910400780c */ /* 0x000fe40003fa4270 */
[----:B------:R-:W-:Y:S01]  /*76a0*/  FSEL R104, R98, -INF , P4 ;  /* 0xff80000062687808 */ /* 0x000fe20002000000 */
[----:B------:R-:W-:Y:S01]  /*76b0*/  MUFU.EX2 R7, R7 ;  /* 0x0000000700077308 */ /* 0x000fe20000000800 */
[----:B------:R-:W-:-:S02]  /*76c0*/  FMNMX.FTZ R153, R95, R148, !PT ;  /* 0x000000945f997209 */ /* 0x000fc40007810000 */
[----:B------:R-:W-:Y:S02]  /*76d0*/  ISETP.GT.AND P4, PT, R4, 0x98, PT ;  /* 0x000000980400780c */ /* 0x000fe40003f84270 */
[----:B------:R-:W-:Y:S02]  /*76e0*/  FSEL R99, R99, -INF , P5 ;  /* 0xff80000063637808 */ /* 0x000fe40002800000 */
[----:B------:R-:W-:Y:S01]  /*76f0*/  FMNMX.FTZ R148, R104, R153, !PT ;  /* 0x0000009968947209 */ /* 0x000fe20007810000 */
[----:B------:R0:W-:Y:S01]  /*7700*/  MUFU.EX2 R98, R152 ;  /* 0x0000009800627308 */ /* 0x0001e20000000800 */
[----:B------:R-:W-:Y:S02]  /*7710*/  ISETP.GT.AND P5, PT, R4, 0x99, PT ;  /* 0x000000990400780c */ /* 0x000fe40003fa4270 */
[----:B------:R-:W-:Y:S02]  /*7720*/  FSEL R102, R102, -INF , P4 ;  /* 0xff80000066667808 */ /* 0x000fe40002000000 */
[----:B------:R-:W-:-:S02]  /*7730*/  FMNMX.FTZ R153, R99, R148, !PT ;  /* 0x0000009463997209 */ /* 0x000fc40007810000 */
[----:B------:R-:W-:Y:S01]  /*7740*/  FSEL R103, R103, -INF , P5 ;  /* 0xff80000067677808 */ /* 0x000fe20002800000 */
[----:B------:R-:W-:Y:S01]  /*7750*/  MUFU.EX2 R20, R20 ;  /* 0x0000001400147308 */ /* 0x000fe20000000800 */
[----:B------:R-:W-:Y:S02]  /*7760*/  FMNMX.FTZ R4, R102, R153, !PT ;  /* 0x0000009966047209 */ /* 0x000fe40007810000 */
[----:B------:R-:W-:Y:S02]  /*7770*/  FSEL R160, R0, RZ, P3 ;  /* 0x000000ff00a07208 */ /* 0x000fe40001800000 */
[----:B------:R-:W-:-:S03]  /*7780*/  FMNMX.FTZ R4, R103, R4, !PT ;  /* 0x0000000467047209 */ /* 0x000fc60007810000 */
[----:B------:R-:W-:Y:S01]  /*7790*/  FADD.FTZ R160, -R160, R5 ;  /* 0x00000005a0a07221 */ /* 0x000fe20000010100 */
[----:B------:R-:W-:Y:S01]  /*77a0*/  MUFU.EX2 R136, R136 ;  /* 0x0000008800887308 */ /* 0x000fe20000000800 */
[----:B------:R-:W1:Y:S07]  /*77b0*/  SHFL.BFLY PT, R153, R4, 0x2, 0x1f ;  /* 0x0c401f0004997f89 */ /* 0x000e6e00000e0000 */
[----:B------:R-:W-:Y:S08]  /*77c0*/  MUFU.EX2 R140, R140 ;  /* 0x0000008c008c7308 */ /* 0x000ff00000000800 */
[----:B------:R-:W-:Y:S08]  /*77d0*/  MUFU.EX2 R144, R144 ;  /* 0x0000009000907308 */ /* 0x000ff00000000800 */
[----:B------:R-:W-:Y:S01]  /*77e0*/  MUFU.EX2 R149, R149 ;  /* 0x0000009500957308 */ /* 0x000fe20000000800 */
[----:B-1----:R-:W-:-:S05]  /*77f0*/  FMNMX.FTZ R153, R4, R153, !PT ;  /* 0x0000009904997209 */ /* 0x002fca0007810000 */
[----:B------:R-:W1:Y:S02]  /*7800*/  SHFL.BFLY PT, R4, R153, 0x1, 0x1f ;  /* 0x0c201f0099047f89 */ /* 0x000e6400000e0000 */
[----:B------:R-:W-:Y:S08]  /*7810*/  MUFU.EX2 R120, R120 ;  /* 0x0000007800787308 */ /* 0x000ff00000000800 */
[----:B------:R-:W-:Y:S08]  /*7820*/  MUFU.EX2 R121, R121 ;  /* 0x0000007900797308 */ /* 0x000ff00000000800 */
[----:B------:R-:W-:Y:S01]  /*7830*/  MUFU.EX2 R125, R125 ;  /* 0x0000007d007d7308 */ /* 0x000fe20000000800 */
[----:B-1----:R-:W-:Y:S01]  /*7840*/  FMNMX.FTZ R4, R153, R4, !PT ;  /* 0x0000000499047209 */ /* 0x002fe20007810000 */
[----:B------:R-:W-:-:S06]  /*7850*/  IMAD.U32 R153, RZ, RZ, UR42 ;  /* 0x0000002aff997e24 */ /* 0x000fcc000f8e00ff */
[----:B------:R-:W-:Y:S01]  /*7860*/  MUFU.EX2 R129, R129 ;  /* 0x0000008100817308 */ /* 0x000fe20000000800 */
[C---:B------:R-:W-:Y:S01]  /*7870*/  FSETP.NEU.FTZ.AND P4, PT, R4.reuse, -INF , PT ;  /* 0xff8000000400780b */ /* 0x040fe20003f9d000 */
[----:B------:R-:W-:-:S05]  /*7880*/  FFMA.FTZ R148, R4, R153, -8 ;  /* 0xc100000004947423 */ /* 0x000fca0000010099 */
[----:B------:R-:W-:Y:S01]  /*7890*/  FSEL R8, R148, RZ, P4 ;  /* 0x000000ff94087208 */ /* 0x000fe20002000000 */
[----:B------:R-:W-:Y:S04]  /*78a0*/  MUFU.EX2 R133, R133 ;  /* 0x0000008500857308 */ /* 0x000fe80000000800 */
[----:B------:R-:W-:-:S01]  /*78b0*/  FFMA.FTZ R153, R159, UR42, -R8 ;  /* 0x0000002a9f997c23 */ /* 0x000fc20008010808 */
[----:B------:R-:W-:Y:S01]  /*78c0*/  FSEL R159, R4, RZ, P4 ;  /* 0x000000ff049f7208 */ /* 0x000fe20002000000 */
[----:B0-----:R-:W-:-:S01]  /*78d0*/  FFMA.FTZ R152, R158, UR42, -R8 ;  /* 0x0000002a9e987c23 */ /* 0x001fc20008010808 */
[--C-:B------:R-:W-:Y:S01]  /*78e0*/  FFMA.FTZ R158, R123, UR42, -R8.reuse ;  /* 0x0000002a7b9e7c23 */ /* 0x100fe20008010808 */
[----:B------:R-:W-:Y:S01]  /*78f0*/  FMUL.FTZ R123, R160, UR42 ;  /* 0x0000002aa07b7c20 */ /* 0x000fe20008410000 */
[----:B------:R-:W-:Y:S01]  /*7900*/  FFMA.FTZ R15, R15, UR42, -R8 ;  /* 0x0000002a0f0f7c23 */ /* 0x000fe20008010808 */
[----:B------:R-:W-:-:S01]  /*7910*/  FADD.FTZ R159, -R159, R6 ;  /* 0x000000069f9f7221 */ /* 0x000fc20000010100 */
[--C-:B------:R-:W-:Y:S01]  /*7920*/  FFMA.FTZ R148, R155, UR42, -R8.reuse ;  /* 0x0000002a9b947c23 */ /* 0x100fe20008010808 */
[----:B------:R-:W-:Y:S01]  /*7930*/  MUFU.EX2 R152, R152 ;  /* 0x0000009800987308 */ /* 0x000fe20000000800 */
[----:B------:R-:W-:-:S01]  /*7940*/  FFMA.FTZ R154, R162, UR42, -R8 ;  /* 0x0000002aa29a7c23 */ /* 0x000fc20008010808 */
[----:B------:R-:W-:Y:S01]  /*7950*/  FMUL.FTZ R6, R159, UR42 ;  /* 0x0000002a9f067c20 */ /* 0x000fe20008410000 */
        /* <DEDUP_REMOVED lines=17> */
[----:B------:R-:W-:-:S02]  /*7a70*/  WARPGROUP.DEPBAR.LE gsb0, 0x0 ;  /* 0x00008000000079c5 */ /* 0x000fc40000010000 */
[----:B------:R-:W-:Y:S01]  /*7a80*/  WARPGROUP.ARRIVE ;  /* 0x00000000000079c5 */ /* 0x000fe20000000000 */
[----:B------:R-:W-:Y:S01]  /*7a90*/  FFMA.FTZ R151, R151, UR42, -R8 ;  /* 0x0000002a97977c23 */ /* 0x000fe20008010808 */
[----:B------:R-:W1:Y:S01]  /*7aa0*/  MUFU.EX2 R6, R6 ;  /* 0x0000000600067308 */ /* 0x000e620000000800 */
[----:B0-----:R-:W-:-:S01]  /*7ab0*/  FFMA.FTZ R134, R123, R3, R10 ;  /* 0x000000037b867223 */ /* 0x001fc2000001000a */
[--C-:B------:R-:W-:Y:S01]  /*7ac0*/  FFMA.FTZ R145, R145, UR42, -R8.reuse ;  /* 0x0000002a91917c23 */ /* 0x100fe20008010808 */
[----:B------:R-:W-:-:S01]  /*7ad0*/  FFMA.FTZ R124, R124, UR42, -R8 ;  /* 0x0000002a7c7c7c23 */ /* 0x000fc20008010808 */
[----:B------:R-:W-:Y:S01]  /*7ae0*/  QGMMA.64x128x32.F32.E4M3.E4M3 R24, R168, gdesc[UR4], R24, gsb0 ;  /* 0x01e00004a8187df3 */ /* 0x000fe20008000818 */
        /* <DEDUP_REMOVED lines=13> */
[----:B------:R-:W-:Y:S01]  /*7bc0*/  FADD.FTZ R2, R9, R134 ;  /* 0x0000008609027221 */ /* 0x000fe20000010000 */
[----:B------:R-:W-:-:S01]  /*7bd0*/  FFMA.FTZ R134, R135, UR42, -R8 ;  /* 0x0000002a87867c23 */ /* 0x000fc20008010808 */
[----:B------:R-:W-:-:S02]  /*7be0*/  FFMA.FTZ R102, R102, UR42, -R8 ;  /* 0x0000002a66667c23 */ /* 0x000fc40008010808 */
[----:B------:R-:W-:-:S02]  /*7bf0*/  FADD.FTZ R135, R11, R2 ;  /* 0x000000020b877221 */ /* 0x000fc40000010000 */
[----:B------:R-:W1:Y:S01]  /*7c00*/  MUFU.EX2 R154, R154 ;  /* 0x0000009a009a7308 */ /* 0x000e620000000800 */
[----:B0-----:R-:W-:-:S01]  /*7c10*/  FADD.FTZ R3, R148, R3 ;  /* 0x0000000394037221 */ /* 0x001fc20000010000 */
[----:B------:R-:W-:-:S03]  /*7c20*/  FADD.FTZ R160, R12, R135 ;  /* 0x000000870ca07221 */ /* 0x000fc60000010000 */
[----:B------:R-:W-:Y:S01]  /*7c30*/  FADD.FTZ R2, R152, R3 ;  /* 0x0000000398027221 */ /* 0x000fe20000010000 */
        /* <DEDUP_REMOVED lines=41> */
[----:B-1----:R-:W-:-:S01]  /*7ed0*/  FADD.FTZ R3, R145, R160 ;  /* 0x000000a091037221 */ /* 0x002fc20000010000 */
[----:B------:R-:W-:-:S04]  /*7ee0*/  FADD.FTZ R160, R106, R135 ;  /* 0x000000876aa07221 */ /* 0x000fc80000010000 */
[----:B------:R-:W-:Y:S02]  /*7ef0*/  FADD.FTZ R135, R125, R160 ;  /* 0x000000a07d877221 */ /* 0x000fe40000010000 */
[----:B------:R-:W1:Y:S01]  /*7f00*/  MUFU.EX2 R126, R126 ;  /* 0x0000007e007e7308 */ /* 0x000e620000000800 */
[----:B0-----:R-:W-:-:S01]  /*7f10*/  FADD.FTZ R2, R158, R3 ;  /* 0x000000039e027221 */ /* 0x001fc20000010000 */
[----:B------:R-:W-:Y:S01]  /*7f20*/  FADD.FTZ R160, R114, R135 ;  /* 0x0000008772a07221 */ /* 0x000fe20000010000 */
[----:B------:R-:W-:-:S03]  /*7f30*/  WARPGROUP.DEPBAR.LE gsb0, 0x0 ;  /* 0x00008000000079c5 */ /* 0x000fc60000010000 */
[----:B------:R-:W-:Y:S02]  /*7f40*/  FADD.FTZ R135, R129, R160 ;  /* 0x000000a081877221 */ /* 0x000fe40000010000 */
[----:B------:R-:W0:Y:S01]  /*7f50*/  MUFU.EX2 R127, R127 ;  /* 0x0000007f007f7308 */ /* 0x000e220000000800 */
[----:B--2---:R-:W-:-:S01]  /*7f60*/  FADD.FTZ R3, R5, R2 ;  /* 0x0000000205037221 */ /* 0x004fc20000010000 */
[----:B------:R-:W-:-:S04]  /*7f70*/  FADD.FTZ R160, R90, R135 ;  /* 0x000000875aa07221 */ /* 0x000fc80000010000 */
[----:B------:R-:W-:Y:S02]  /*7f80*/  FADD.FTZ R135, R133, R160 ;  /* 0x000000a085877221 */ /* 0x000fe40000010000 */
        /* <DEDUP_REMOVED lines=8> */
[----:B------:R-:W-:Y:S01]  /*8010*/  FADD.FTZ R2, R98, R135 ;  /* 0x0000008762027221 */ /* 0x000fe20000010000 */
[----:B------:R-:W-:-:S01]  /*8020*/  FFMA.FTZ R135, R95, UR42, -R8 ;  /* 0x0000002a5f877c23 */ /* 0x000fc20008010808 */
[----:B------:R-:W-:-:S04]  /*8030*/  FFMA.FTZ R95, R104, UR42, -R8 ;  /* 0x0000002a685f7c23 */ /* 0x000fc80008010808 */
        /* <DEDUP_REMOVED lines=23> */
[--C-:B------:R-:W-:Y:S01]  /*81b0*/  FFMA.FTZ R104, R99, UR42, -R8.reuse ;  /* 0x0000002a63687c23 */ /* 0x100fe20008010808 */
[----:B------:R-:W-:-:S05]  /*81c0*/  FFMA.FTZ R8, R103, UR42, -R8 ;  /* 0x0000002a67087c23 */ /* 0x000fca0008010808 */
[----:B------:R-:W2:Y:S01]  /*81d0*/  MUFU.EX2 R118, R118 ;  /* 0x0000007600767308 */ /* 0x000ea20000000800 */
[----:B-1----:R-:W-:-:S07]  /*81e0*/  FADD.FTZ R159, R115, R160 ;  /* 0x000000a0739f7221 */ /* 0x002fce0000010000 */
[----:B------:R-:W1:Y:S01]  /*81f0*/  MUFU.EX2 R117, R117 ;  /* 0x0000007500757308 */ /* 0x000e620000000800 */
[----:B0-----:R-:W-:-:S07]  /*8200*/  FADD.FTZ R160, R116, R3 ;  /* 0x0000000374a07221 */ /* 0x001fce0000010000 */
[----:B------:R-:W0:Y:S01]  /*8210*/  MUFU.EX2 R119, R119 ;  /* 0x0000007700777308 */ /* 0x000e220000000800 */
[----:B--2---:R-:W-:-:S01]  /*8220*/  FADD.FTZ R162, R118, R159 ;  /* 0x0000009f76a27221 */ /* 0x004fc20000010000 */
[----:B------:R-:W-:-:S05]  /*8230*/  IMAD.U32 R159, RZ, RZ, UR54 ;  /* 0x00000036ff9f7e24 */ /* 0x000fca000f8e00ff */
[----:B------:R-:W-:Y:S01]  /*8240*/  @!P0 LEA R159, R159, UR41, 0x3 ;  /* 0x000000299f9f8c11 */ /* 0x000fe2000f8e18ff */
[----:B------:R-:W2:Y:S01]  /*8250*/  MUFU.EX2 R88, R88 ;  /* 0x0000005800587308 */ /* 0x000ea20000000800 */
[----:B-1----:R-:W-:-:S01]  /*8260*/  FADD.FTZ R3, R117, R160 ;  /* 0x000000a075037221 */ /* 0x002fc20000010000 */
[----:B------:R1:W-:Y:S06]  /*8270*/  BAR.ARV R2, 0x100 ;  /* 0x000400020000751d */ /* 0x0003ec0000002000 */
[----:B------:R-:W3:Y:S01]  /*8280*/  MUFU.EX2 R132, R132 ;  /* 0x0000008400847308 */ /* 0x000ee20000000800 */
[----:B0-----:R-:W-:-:S01]  /*8290*/  FADD.FTZ R99, R119, R162 ;  /* 0x000000a277637221 */ /* 0x001fc20000010000 */
[----:B-1----:R-:W-:-:S05]  /*82a0*/  @!P0 VIADD R2, R159, 0x29840 ;  /* 0x000298409f028836 */ /* 0x002fca0000000000 */
[----:B------:R-:W-:Y:S01]  /*82b0*/  @!P0 PRMT R2, RZ, 0x654, R2 ;  /* 0x00000654ff028816 */ /* 0x000fe20000000002 */
[----:B------:R-:W0:Y:S01]  /*82c0*/  MUFU.EX2 R89, R89 ;  /* 0x0000005900597308 */ /* 0x000e220000000800 */
[----:B--2---:R-:W-:-:S02]  /*82d0*/  FADD.FTZ R160, R88, R3 ;  /* 0x0000000358a07221 */ /* 0x004fc40000010000 */
[----:B------:R1:W-:Y:S05]  /*82e0*/  @!P0 SYNCS.ARRIVE.TRANS64.RED.A1T0 RZ, [R2+URZ], RZ ;  /* 0x000000ff02ff89a7 */ /* 0x0003ea000810043f */
[----:B------:R-:W2:Y:S01]  /*82f0*/  MUFU.EX2 R91, R91 ;  /* 0x0000005b005b7308 */ /* 0x000ea20000000800 */
[----:B---3--:R-:W-:-:S07]  /*8300*/  FADD.FTZ R162, R132, R99 ;  /* 0x0000006384a27221 */ /* 0x008fce0000010000 */
[----:B------:R-:W3:Y:S01]  /*8310*/  MUFU.EX2 R92, R92 ;  /* 0x0000005c005c7308 */ /* 0x000ee20000000800 */
[----:B0-----:R-:W-:-:S07]  /*8320*/  FADD.FTZ R3, R89, R160 ;  /* 0x000000a059037221 */ /* 0x001fce0000010000 */
[----:B------:R-:W0:Y:S01]  /*8330*/  MUFU.EX2 R94, R94 ;  /* 0x0000005e005e7308 */ /* 0x000e220000000800 */
[----:B--2---:R-:W-:-:S07]  /*8340*/  FADD.FTZ R99, R91, R162 ;  /* 0x000000a25b637221 */ /* 0x004fce0000010000 */
[----:B------:R-:W2:Y:S01]  /*8350*/  MUFU.EX2 R93, R93 ;  /* 0x0000005d005d7308 */ /* 0x000ea20000000800 */
[----:B---3--:R-:W-:-:S07]  /*8360*/  FADD.FTZ R160, R92, R3 ;  /* 0x000000035ca07221 */ /* 0x008fce0000010000 */
[----:B------:R-:W3:Y:S01]  /*8370*/  MUFU.EX2 R135, R135 ;  /* 0x0000008700877308 */ /* 0x000ee20000000800 */
[----:B0-----:R-:W-:-:S07]  /*8380*/  FADD.FTZ R162, R94, R99 ;  /* 0x000000635ea27221 */ /* 0x001fce0000010000 */
[----:B------:R-:W1:Y:S01]  /*8390*/  MUFU.EX2 R96, R96 ;  /* 0x0000006000607308 */ /* 0x000e620000000800 */
[----:B--2---:R-:W-:-:S07]  /*83a0*/  FADD.FTZ R3, R93, R160 ;  /* 0x000000a05d037221 */ /* 0x004fce0000010000 */
[----:B------:R-:W0:Y:S01]  /*83b0*/  MUFU.EX2 R95, R95 ;  /* 0x0000005f005f7308 */ /* 0x000e220000000800 */
[----:B---3--:R-:W-:-:S07]  /*83c0*/  FADD.FTZ R162, R135, R162 ;  /* 0x000000a287a27221 */ /* 0x008fce0000010000 */
        /* <DEDUP_REMOVED lines=16> */
.L_x_2109:
[----:B------:R-:W-:Y:S01]  /*84d0*/  UISETP.GT.AND UP1, UPT, UR58, UR55, UPT ;  /* 0x000000373a00728c */ /* 0x000fe2000bf24270 */
[----:B------:R-:W-:Y:S01]  /*84e0*/  F2FP.SATFINITE.E4M3.F32.PACK_AB_MERGE_C R5, R126, R5, RZ ;  /* 0x000000057e05723e */ /* 0x000fe200048070ff */
[----:B------:R-:W-:Y:S01]  /*84f0*/  ULEA UR6, UR59, UR41, 0x3 ;  /* 0x000000293b067291 */ /* 0x000fe2000f8e183f */
[----:B------:R-:W-:Y:S01]  /*8500*/  F2FP.SATFINITE.E4M3.F32.PACK_AB_MERGE_C R11, R12, R11, RZ ;  /* 0x0000000b0c0b723e */ /* 0x000fe200048070ff */
[----:B------:R-:W-:Y:S01]  /*8510*/  UIADD3 UR58, UR58, -0x1, URZ ;  /* 0xffffffff3a3a7890 */ /* 0x000fe2000fffe03f */
[----:B------:R-:W-:Y:S01]  /*8520*/  F2FP.SATFINITE.E4M3.F32.PACK_AB_MERGE_C R152, R153, R152, RZ ;  /* 0x000000989998723e */ /* 0x000fe200048070ff */
[----:B------:R-:W-:Y:S01]  /*8530*/  UIADD3 UR6, UR6, 0x29860, URZ ;  /* 0x0002986006067890 */ /* 0x000fe2000fffe03f */
[----:B------:R-:W-:Y:S01]  /*8540*/  PLOP3.LUT P3, PT, PT, PT, UP1, 0x80, 0x0 ;  /* 0x000000000000781c */ /* 0x000fe20003f6f018 */
[----:B------:R-:W-:Y:S01]  /*8550*/  UMOV UR60, UR48 ;  /* 0x00000030003c7c82 */ /* 0x000fe20008000000 */
[----:B------:R-:W-:Y:S01]  /*8560*/  F2FP.SATFINITE.E4M3.F32.PACK_AB_MERGE_C R7, R20, R7, RZ ;  /* 0x000000071407723e */ /* 0x000fe200048070ff */
[----:B------:R-:W-:Y:S01]  /*8570*/  UPRMT UR6, UR40, 0x654, UR6 ;  /* 0x0000065428067896 */ /* 0x000fe20008000006 */
[----:B------:R-:W-:Y:S01]  /*8580*/  F2FP.SATFINITE.E4M3.F32.PACK_AB_MERGE_C R156, R157, R156, RZ ;  /* 0x0000009c9d9c723e */ /* 0x000fe200048070ff */
[----:B------:R-:W-:Y:S01]  /*8590*/  UMOV UR59, UR54 ;  /* 0x00000036003b7c82 */ /* 0x000fe20008000000 */
[----:B------:R-:W-:Y:S01]  /*85a0*/  F2FP.SATFINITE.E4M3.F32.PACK_AB_MERGE_C R137, R140, R137, RZ ;  /* 0x000000898c89723e */ /* 0x000fe200048070ff */
[----:B------:R-:W-:Y:S01]  /*85b0*/  FMUL.FTZ R26, R26, R6 ;  /* 0x000000061a1a7220 */ /* 0x000fe20000410000 */
[----:B------:R-:W-:Y:S01]  /*85c0*/  F2FP.SATFINITE.E4M3.F32.PACK_AB_MERGE_C R142, R143, R142, RZ ;  /* 0x0000008e8f8e723e */ /* 0x000fe200048070ff */
[----:B------:R-:W-:Y:S01]  /*85d0*/  FMUL.FTZ R27, R27, R6 ;  /* 0x000000061b1b7220 */ /* 0x000fe20000410000 */
[----:B------:R-:W-:Y:S01]  /*85e0*/  F2FP.SATFINITE.E4M3.F32.PACK_AB_MERGE_C R122, R149, R122, RZ ;  /* 0x0000007a957a723e */ /* 0x000fe200048070ff */
[----:B------:R-:W-:Y:S01]  /*85f0*/  FMUL.FTZ R30, R30, R6 ;  /* 0x000000061e1e7220 */ /* 0x000fe20000410000 */
[----:B------:R-:W-:Y:S01]  /*8600*/  F2FP.SATFINITE.E4M3.F32.PACK_AB_MERGE_C R150, R151, R150, RZ ;  /* 0x000000969796723e */ /* 0x000fe200048070ff */
[----:B------:R-:W-:Y:S01]  /*8610*/  SYNCS.ARRIVE.TRANS64.RED.A1T0 RZ, [UR6], RZ ;  /* 0x000000ffffff79a7 */ /* 0x000fe20008100406 */
        /* <DEDUP_REMOVED lines=95> */
.L_x_2100:
[----:B------:R-:W-:-:S06]  /*8c10*/  UISETP.GE.AND UP0, UPT, UR58, UR39, UPT ;  /* 0x000000273a00728c */ /* 0x000fcc000bf06270 */
[----:B------:R-:W-:-:S13]  /*8c20*/  PLOP3.LUT P2, PT, PT, PT, UP0, 0x80, 0x0 ;  /* 0x000000000000781c */ /* 0x000fda0003f4f008 */
[----:B------:R-:W-:Y:S05]  /*8c30*/  @!P2 BRA `(.L_x_2111) ;  /* 0x0000002c0028a947 */ /* 0x000fea0003800000 */
[----:B------:R-:W-:Y:S01]  /*8c40*/  IMAD.MOV.U32 R7, RZ, RZ, R4 ;  /* 0x000000ffff077224 */ /* 0x000fe200078e0004 */
[----:B------:R-:W-:Y:S01]  /*8c50*/  UMOV UR53, UR48 ;  /* 0x0000003000357c82 */ /* 0x000fe20008000000 */
[----:B------:R-:W-:Y:S01]  /*8c60*/  IMAD.MOV.U32 R5, RZ, RZ, R0 ;  /* 0x000000ffff057224 */ /* 0x000fe200078e0000 */
[----:B------:R-:W-:-:S06]  /*8c70*/  UMOV UR52, UR54 ;  /* 0x0000003600347c82 */ /* 0x000fcc0008000000 */
.L_x_2121:
        /* <DEDUP_REMOVED lines=9> */
.L_x_2113:
[----:B------:R-:W-:Y:S01]  /*8d10*/  ULEA UR6, UR54, UR41, 0x3 ;  /* 0x0000002936067291 */ /* 0x000fe2000f8e183f */
[----:B------:R-:W-:-:S05]  /*8d20*/  IMAD.U32 R0, RZ, RZ, UR48 ;  /* 0x00000030ff007e24 */ /* 0x000fca000f8e00ff */
[----:B------:R-:W-:-:S04]  /*8d30*/  SHF.L.U32 R0, R0, 0x1f, RZ ;  /* 0x0000001f00007819 */ /* 0x000fc800000006ff */
[----:B------:R0:W1:Y:S01]  /*8d40*/  SYNCS.PHASECHK.TRANS64.TRYWAIT P2, [UR6+0x29830], R0 ;  /* 0x02983000ff0075a7 */ /* 0x0000620008040146 */
[----:B------:R-:W-:Y:S05]  /*8d50*/  @!P1 BRA `(.L_x_2114) ;  /* 0x0000000000049947 */ /* 0x000fea0003800000 */
[----:B------:R-:W-:Y:S01]  /*8d60*/  BPT.TRAP 0x1 ;  /* 0x000000040000795c */ /* 0x000fe20000300000 */
.L_x_2114:
[----:B-1----:R-:W-:Y:S05]  /*8d70*/  @P2 BRA `(.L_x_2112) ;  /* 0x0000000000082947 */ /* 0x002fea0003800000 */
[----:B------:R-:W1:Y:S02]  /*8d80*/  SYNCS.PHASECHK.TRANS64.TRYWAIT P2, [UR6+0x29830], R0 ;  /* 0x02983000ff0075a7 */ /* 0x000e640008040146 */
[----:B-1----:R-:W-:Y:S05]  /*8d90*/  @!P2 BRA `(.L_x_2115) ;  /* 0x000000d4003ca947 */ /* 0x002fea0003800000 */
.L_x_2112:
[----:B------:R-:W2:Y:S01]  /*8da0*/  S2R R4, SR_TID.X ;  /* 0x0000000000047919 */ /* 0x000ea20000002100 */
        /* <DEDUP_REMOVED lines=21> */
[----:B--2---:R-:W-:-:S05]  /*8f00*/  SHF.R.U32.HI R4, RZ, 0x7, R4 ;  /* 0x00000007ff047819 */ /* 0x004fca0000011604 */
        /* <DEDUP_REMOVED lines=165> */
.L_x_2117:
[----:B------:R-:W-:Y:S01]  /*9960*/  ULEA UR6, UR52, UR41, 0x3 ;  /* 0x0000002934067291 */ /* 0x000fe2000f8e183f */
[----:B------:R-:W-:-:S05]  /*9970*/  IMAD.U32 R0, RZ, RZ, UR53 ;  /* 0x00000035ff007e24 */ /* 0x000fca000f8e00ff */
[----:B------:R-:W-:-:S04]  /*9980*/  SHF.L.U32 R0, R0, 0x1f, RZ ;  /* 0x0000001f00007819 */ /* 0x000fc800000006ff */
[----:B------:R0:W1:Y:S01]  /*9990*/  SYNCS.PHASECHK.TRANS64.TRYWAIT P2, [UR6+0x29850], R0 ;  /* 0x02985000ff0075a7 */ /* 0x0000620008040146 */
[----:B------:R-:W-:Y:S05]  /*99a0*/  @!P1 BRA `(.L_x_2118) ;  /* 0x0000000000049947 */ /* 0x000fea0003800000 */
[----:B------:R-:W-:Y:S01]  /*99b0*/  BPT.TRAP 0x1 ;  /* 0x000000040000795c */ /* 0x000fe20000300000 */
.L_x_2118:
[----:B-1----:R-:W-:Y:S05]  /*99c0*/  @P2 BRA `(.L_x_2116) ;  /* 0x0000000000082947 */ /* 0x002fea0003800000 */
[----:B------:R-:W1:Y:S02]  /*99d0*/  SYNCS.PHASECHK.TRANS64.TRYWAIT P2, [UR6+0x29850], R0 ;  /* 0x02985000ff0075a7 */ /* 0x000e640008040146 */
[----:B-1----:R-:W-:Y:S05]  /*99e0*/  @!P2 BRA `(.L_x_2119) ;  /* 0x000000c80040a947 */ /* 0x002fea0003800000 */
.L_x_2116:
        /* <DEDUP_REMOVED lines=114> */
[----:B------:R-:W-:-:S01]  /*a110*/  FFMA.FTZ R137, R141, UR42, -R7 ;  /* 0x0000002a8d897c23 */ /* 0x000fc20008010807 */
[--C-:B------:R-:W-:Y:S01]  /*a120*/  FFMA.FTZ R141, R145, UR42, -R7.reuse ;  /* 0x0000002a918d7c23 */ /* 0x100fe20008010807 */
[----:B------:R-:W-:-:S01]  /*a130*/  FFMA.FTZ R20, R136, UR42, -R7 ;  /* 0x0000002a88147c23 */ /* 0x000fc20008010807 */
[--C-:B------:R-:W-:Y:S01]  /*a140*/  FFMA.FTZ R145, R149, UR42, -R7.reuse ;  /* 0x0000002a95917c23 */ /* 0x100fe20008010807 */
        /* <DEDUP_REMOVED lines=35> */
[----:B------:R-:W-:Y:S01]  /*a380*/  FFMA.FTZ R7, R101, UR42, -R7 ;  /* 0x0000002a65077c23 */ /* 0x000fe20008010807 */
[----:B------:R-:W-:-:S01]  /*a390*/  FFMA.FTZ R101, R4, R149, -8 ;  /* 0xc100000004657423 */ /* 0x000fc20000010095 */
[----:B------:R-:W0:Y:S01]  /*a3a0*/  MUFU.EX2 R9, R9 ;  /* 0x0000000900097308 */ /* 0x000e220000000800 */
[----:B------:R-:W-:-:S02]  /*a3b0*/  IADD3 R160, -R225, 0xb, RZ ;  /* 0x0000000be1a07810 */ /* 0x000fc40007ffe1ff */
        /* <DEDUP_REMOVED lines=27> */
[----:B------:R-:W-:Y:S01]  /*a570*/  FFMA.FTZ R135, R135, UR42, -R101 ;  /* 0x0000002a87877c23 */ /* 0x000fe20008010865 */
[----:B------:R-:W-:-:S02]  /*a580*/  WARPGROUP.DEPBAR.LE gsb0, 0x0 ;  /* 0x00008000000079c5 */ /* 0x000fc40000010000 */
[----:B------:R-:W-:Y:S01]  /*a590*/  WARPGROUP.ARRIVE ;  /* 0x00000000000079c5 */ /* 0x000fe20000000000 */
[----:B------:R-:W2:Y:S01]  /*a5a0*/  MUFU.EX2 R149, R149 ;  /* 0x0000009500957308 */ /* 0x000ea20000000800 */
[----:B-1----:R-:W-:-:S01]  /*a5b0*/  FFMA.FTZ R2, R5, R2, R148 ;  /* 0x0000000205027223 */ /* 0x002fc20000010094 */
[--C-:B------:R-:W-:Y:S01]  /*a5c0*/  FFMA.FTZ R106, R106, UR42, -R101.reuse ;  /* 0x0000002a6a6a7c23 */ /* 0x100fe20008010865 */
[----:B------:R-:W-:-:S01]  /*a5d0*/  FFMA.FTZ R107, R107, UR42, -R101 ;  /* 0x0000002a6b6b7c23 */ /* 0x000fc20008010865 */
[----:B------:R-:W-:Y:S01]  /*a5e0*/  FFMA.FTZ R110, R110, UR42, -R101 ;  /* 0x0000002a6e6e7c23 */ /* 0x000fe20008010865 */
[----:B------:R-:W-:Y:S01]  /*a5f0*/  QGMMA.64x128x32.F32.E4M3.E4M3 R24, R176, gdesc[UR4], R24, gsb0 ;  /* 0x01e00004b0187df3 */ /* 0x000fe20008000818 */
[----:B------:R-:W-:Y:S01]  /*a600*/  UIADD3 UR6, UR10, 0x300, URZ ;  /* 0x000003000a067890 */ /* 0x000fe2000fffe03f */
[----:B0-----:R-:W-:Y:S01]  /*a610*/  FADD.FTZ R3, R8, R3 ;  /* 0x0000000308037221 */ /* 0x001fe20000010000 */
[----:B------:R-:W-:Y:S01]  /*a620*/  UMOV UR7, 0xc0000010 ;  /* 0xc000001000077882 */ /* 0x000fe20000000000 */
        /* <DEDUP_REMOVED lines=9> */
[----:B--2---:R-:W-:-:S01]  /*a6c0*/  FADD.FTZ R159, R149, R2 ;  /* 0x00000002959f7221 */ /* 0x004fc20000010000 */
[--C-:B------:R-:W-:Y:S01]  /*a6d0*/  FFMA.FTZ R94, R94, UR42, -R101.reuse ;  /* 0x0000002a5e5e7c23 */ /* 0x100fe20008010865 */
[----:B------:R-:W-:-:S05]  /*a6e0*/  FFMA.FTZ R102, R102, UR42, -R101 ;  /* 0x0000002a66667c23 */ /* 0x000fca0008010865 */
        /* <DEDUP_REMOVED lines=37> */
[----:B------:R-:W-:Y:S01]  /*a940*/  UIADD3 UR6, UR10, 0x400, URZ ;  /* 0x000004000a067890 */ /* 0x000fe2000fffe03f */
        /* <DEDUP_REMOVED lines=62> */
[--C-:B------:R-:W-:Y:S01]  /*ad30*/  FFMA.FTZ R159, R95, UR42, -R101.reuse ;  /* 0x0000002a5f9f7c23 */ /* 0x100fe20008010865 */
[----:B------:R-:W-:-:S05]  /*ad40*/  FFMA.FTZ R95, R98, UR42, -R101 ;  /* 0x0000002a625f7c23 */ /* 0x000fca0008010865 */
        /* <DEDUP_REMOVED lines=14> */
[----:B------:R-:W-:-:S06]  /*ae30*/  WARPGROUP.DEPBAR.LE gsb0, 0x0 ;  /* 0x00008000000079c5 */ /* 0x000fcc0000010000 */
[----:B------:R-:W1:Y:S01]  /*ae40*/  MUFU.EX2 R115, R115 ;  /* 0x0000007300737308 */ /* 0x000e620000000800 */
[----:B--2---:R-:W-:-:S07]  /*ae50*/  FADD.FTZ R98, R114, R161 ;  /* 0x000000a172627221 */ /* 0x004fce0000010000 */
[----:B------:R-:W2:Y:S01]  /*ae60*/  MUFU.EX2 R116, R116 ;  /* 0x0000007400747308 */ /* 0x000ea20000000800 */
[----:B0-----:R-:W-:-:S07]  /*ae70*/  FADD.FTZ R3, R113, R2 ;  /* 0x0000000271037221 */ /* 0x001fce0000010000 */
[----:B------:R-:W0:Y:S01]  /*ae80*/  MUFU.EX2 R118, R118 ;  /* 0x0000007600767308 */ /* 0x000e220000000800 */
[----:B-1----:R-:W-:-:S01]  /*ae90*/  FADD.FTZ R161, R115, R98 ;  /* 0x0000006273a17221 */ /* 0x002fc20000010000 */
[--C-:B------:R-:W-:Y:S01]  /*aea0*/  FFMA.FTZ R98, R99, UR42, -R101.reuse ;  /* 0x0000002a63627c23 */ /* 0x100fe20008010865 */
[----:B------:R-:W-:-:S05]  /*aeb0*/  FFMA.FTZ R101, R103, UR42, -R101 ;  /* 0x0000002a67657c23 */ /* 0x000fca0008010865 */
[----:B------:R-:W1:Y:S01]  /*aec0*/  MUFU.EX2 R117, R117 ;  /* 0x0000007500757308 */ /* 0x000e620000000800 */
[----:B--2---:R-:W-:-:S07]  /*aed0*/  FADD.FTZ R2, R116, R3 ;  /* 0x0000000374027221 */ /* 0x004fce0000010000 */
[----:B------:R-:W2:Y:S01]  /*aee0*/  MUFU.EX2 R119, R119 ;  /* 0x0000007700777308 */ /* 0x000ea20000000800 */
[----:B0-----:R-:W-:-:S01]  /*aef0*/  FADD.FTZ R158, R118, R161 ;  /* 0x000000a1769e7221 */ /* 0x001fc20000010000 */
[----:B------:R-:W-:-:S06]  /*af00*/  IMAD.U32 R161, RZ, RZ, UR54 ;  /* 0x00000036ffa17e24 */ /* 0x000fcc000f8e00ff */
[----:B------:R-:W0:Y:S01]  /*af10*/  MUFU.EX2 R88, R88 ;  /* 0x0000005800587308 */ /* 0x000e220000000800 */
[----:B-1----:R-:W-:-:S01]  /*af20*/  FADD.FTZ R3, R117, R2 ;  /* 0x0000000275037221 */ /* 0x002fc20000010000 */
[----:B------:R-:W-:-:S05]  /*af30*/  @!P0 LEA R2, R161, UR41, 0x3 ;  /* 0x00000029a1028c11 */ /* 0x000fca000f8e18ff */
[----:B------:R-:W-:Y:S01]  /*af40*/  @!P0 VIADD R2, R2, 0x29840 ;  /* 0x0002984002028836 */ /* 0x000fe20000000000 */
[----:B------:R-:W1:Y:S01]  /*af50*/  MUFU.EX2 R90, R90 ;  /* 0x0000005a005a7308 */ /* 0x000e620000000800 */
[----:B--2---:R-:W-:-:S01]  /*af60*/  FADD.FTZ R99, R119, R158 ;  /* 0x0000009e77637221 */ /* 0x004fc20000010000 */
[----:B------:R1:W-:Y:S06]  /*af70*/  BAR.ARV R160, 0x100 ;  /* 0x000400a00000751d */ /* 0x0003ec0000002000 */
[----:B------:R-:W2:Y:S01]  /*af80*/  MUFU.EX2 R89, R89 ;  /* 0x0000005900597308 */ /* 0x000ea20000000800 */
[----:B0-----:R-:W-:-:S01]  /*af90*/  FADD.FTZ R158, R88, R3 ;  /* 0x00000003589e7221 */ /* 0x001fc20000010000 */
[----:B------:R-:W-:-:S04]  /*afa0*/  @!P0 PRMT R2, RZ, 0x654, R2 ;  /* 0x00000654ff028816 */ /* 0x000fc80000000002 */
[----:B------:R0:W-:Y:S02]  /*afb0*/  @!P0 SYNCS.ARRIVE.TRANS64.RED.A1T0 RZ, [R2+URZ], RZ ;  /* 0x000000ff02ff89a7 */ /* 0x0001e4000810043f */
[----:B------:R-:W3:Y:S01]  /*afc0*/  MUFU.EX2 R91, R91 ;  /* 0x0000005b005b7308 */ /* 0x000ee20000000800 */
[----:B-1----:R-:W-:-:S07]  /*afd0*/  FADD.FTZ R160, R90, R99 ;  /* 0x000000635aa07221 */ /* 0x002fce0000010000 */
        /* <DEDUP_REMOVED lines=28> */
.L_x_2120:
        /* <DEDUP_REMOVED lines=116> */
.L_x_2111:
[----:B------:R-:W-:Y:S06]  /*b8e0*/  BAR.ARV 0x8, 0x180 ;  /* 0x0206000000007b1d */ /* 0x000fec0000002000 */
[----:B------:R-:W-:Y:S05]  /*b8f0*/  @!P1 BRA `(.L_x_2122) ;  /* 0x0000000000049947 */ /* 0x000fea0003800000 */
[----:B------:R-:W-:Y:S01]  /*b900*/  BPT.TRAP 0x1 ;  /* 0x000000040000795c */ /* 0x000fe20000300000 */
.L_x_2122:
[----:B------:R-:W-:Y:S01]  /*b910*/  ULEA UR5, UR54, UR41, 0x3 ;  /* 0x0000002936057291 */ /* 0x000fe2000f8e183f */
[----:B------:R-:W-:-:S05]  /*b920*/  IMAD.U32 R5, RZ, RZ, UR48 ;  /* 0x00000030ff057e24 */ /* 0x000fca000f8e00ff */
[----:B------:R-:W-:-:S04]  /*b930*/  SHF.L.U32 R5, R5, 0x1f, RZ ;  /* 0x0000001f05057819 */ /* 0x000fc800000006ff */
[----:B------:R0:W1:Y:S01]  /*b940*/  SYNCS.PHASECHK.TRANS64.TRYWAIT P0, [UR5+0x29850], R5 ;  /* 0x02985005ff0075a7 */ /* 0x0000620008000145 */
[----:B------:R-:W-:Y:S05]  /*b950*/  @!P1 BRA `(.L_x_2123) ;  /* 0x0000000000049947 */ /* 0x000fea0003800000 */
[----:B------:R-:W-:Y:S01]  /*b960*/  BPT.TRAP 0x1 ;  /* 0x000000040000795c */ /* 0x000fe20000300000 */
.L_x_2123:
[----:B-1----:R-:W-:Y:S05]  /*b970*/  @P0 BRA `(.L_x_2124) ;  /* 0x0000000000080947 */ /* 0x002fea0003800000 */
[----:B------:R-:W1:Y:S02]  /*b980*/  SYNCS.PHASECHK.TRANS64.TRYWAIT P0, [UR5+0x29850], R5 ;  /* 0x02985005ff0075a7 */ /* 0x000e640008000145 */
[----:B-1----:R-:W-:Y:S05]  /*b990*/  @!P0 BRA `(.L_x_2125) ;  /* 0x000000a8006c8947 */ /* 0x002fea0003800000 */
.L_x_2124:
[----:B------:R-:W-:Y:S01]  /*b9a0*/  UIADD3 UR41, UR41, 0x400, URZ ;  /* 0x0000040029297890 */ /* 0x000fe2000fffe03f */
[----:B------:R-:W-:Y:S01]  /*b9b0*/  WARPGROUP.ARRIVE ;  /* 0x00000000000079c5 */ /* 0x000fe20000000000 */
[----:B------:R-:W-:Y:S02]  /*b9c0*/  UMOV UR7, 0xc0000010 ;  /* 0xc000001000077882 */ /* 0x000fe40000000000 */
[----:B------:R-:W-:-:S04]  /*b9d0*/  USHF.R.U32.HI UR41, URZ, 0x4, UR41 ;  /* 0x000000043f297899 */ /* 0x000fc80008011629 */
[----:B------:R-:W-:-:S04]  /*b9e0*/  ULOP3.LUT UR41, UR41, 0x3fff, URZ, 0xc0, !UPT ;  /* 0x00003fff29297892 */ /* 0x000fc8000f8ec03f */
        /* <DEDUP_REMOVED lines=9> */
[----:B------:R-:W-:Y:S02]  /*ba80*/  ULDC.64 UR6, c[0x0][0x9a0] ;  /* 0x0002680000067ab9 */ /* 0x000fe40000000a00 */
[----:B------:R-:W-:-:S04]  /*ba90*/  ISETP.NE.U32.AND P0, PT, RZ, UR6, PT ;  /* 0x00000006ff007c0c */ /* 0x000fc8000bf05070 */
[----:B------:R-:W-:-:S13]  /*baa0*/  ISETP.NE.AND.EX P0, PT, RZ, UR7, PT, P0 ;  /* 0x00000007ff007c0c */ /* 0x000fda000bf05300 */
[----:B------:R-:W1:Y:S08]  /*bab0*/  @P0 LDC.64 R8, c[0x0][0x9c8] ;  /* 0x00027200ff080b82 */ /* 0x000e700000000a00 */
[----:B------:R-:W2:Y:S01]  /*bac0*/  @P0 LDC.64 R10, c[0x0][0x9d0] ;  /* 0x00027400ff0a0b82 */ /* 0x000ea20000000a00 */
[----:B-1----:R-:W-:-:S04]  /*bad0*/  @P0 IMAD R6, R8, UR43, RZ ;  /* 0x0000002b08060c24 */ /* 0x002fc8000f8e02ff */
[----:B0-----:R-:W-:Y:S02]  /*bae0*/  @P0 IMAD R5, R9, UR44, R6 ;  /* 0x0000002c09050c24 */ /* 0x001fe4000f8e0206 */
[----:B------:R-:W-:-:S04]  /*baf0*/  @P0 IMAD.WIDE.U32 R6, R8, UR44, RZ ;  /* 0x0000002c08060c25 */ /* 0x000fc8000f8e00ff */
[----:B------:R-:W-:Y:S02]  /*bb00*/  @P0 IMAD.IADD R7, R7, 0x1, R5 ;  /* 0x0000000107070824 */ /* 0x000fe400078e0205 */
[----:B--2---:R-:W-:-:S04]  /*bb10*/  @P0 IMAD.WIDE.U32 R6, R10, UR45, R6 ;  /* 0x0000002d0a060c25 */ /* 0x004fc8000f8e0006 */
[----:B------:R-:W-:Y:S01]  /*bb20*/  @P0 IMAD R5, R11, UR45, R7 ;  /* 0x0000002d0b050c24 */ /* 0x000fe2000f8e0207 */
[----:B------:R-:W-:Y:S01]  /*bb30*/  @P0 LEA R8, P2, R6, UR6, 0x2 ;  /* 0x0000000606080c11 */ /* 0x000fe2000f8410ff */
[----:B------:R-:W-:-:S03]  /*bb40*/  UIADD3 UR6, UR4, 0x200, URZ ;  /* 0x0000020004067890 */ /* 0x000fc6000fffe03f */
[----:B------:R-:W-:Y:S01]  /*bb50*/  @P0 LEA.HI.X R9, R6, UR7, R5, 0x2, P2 ;  /* 0x0000000706090c11 */ /* 0x000fe200090f1405 */
[----:B------:R-:W-:Y:S01]  /*bb60*/  UMOV UR7, 0xc0000010 ;  /* 0xc000001000077882 */ /* 0x000fe20000000000 */
[----:B------:R-:W-:-:S06]  /*bb70*/  IMAD.MOV.U32 R5, RZ, RZ, 0x3f800000 ;  /* 0x3f800000ff057424 */ /* 0x000fcc00078e00ff */
[----:B------:R0:W2:Y:S01]  /*bb80*/  @P0 LDG.E R5, desc[UR56][R8.64] ;  /* 0x0000003808050981 */ /* 0x0000a2000c1e1900 */
[----:B------:R-:W-:Y:S02]  /*bb90*/  WARPGROUP.DEPBAR.LE gsb0, 0x0 ;  /* 0x00008000000079c5 */ /* 0x000fe40000010000 */
[----:B------:R-:W-:-:S06]  /*bba0*/  WARPGROUP.ARRIVE ;  /* 0x00000000000079c5 */ /* 0x000fcc0000000000 */
[----:B------:R-:W-:Y:S01]  /*bbb0*/  QGMMA.64x128x32.F32.E4M3.E4M3 R24, R176, gdesc[UR4], R24, gsb0 ;  /* 0x01e00004b0187df3 */ /* 0x000fe20008000818 */
[----:B------:R-:W-:Y:S01]  /*bbc0*/  UIADD3 UR6, UR4, 0x300, URZ ;  /* 0x0000030004067890 */ /* 0x000fe2000fffe03f */
[----:B------:R-:W-:Y:S01]  /*bbd0*/  UMOV UR7, 0xc0000010 ;  /* 0xc000001000077882 */ /* 0x000fe20000000000 */
[----:B------:R-:W1:Y:S04]  /*bbe0*/  SHFL.BFLY PT, R6, R3, 0x2, 0x1f ;  /* 0x0c401f0003067f89 */ /* 0x000e6800000e0000 */
[----:B------:R-:W3:Y:S01]  /*bbf0*/  SHFL.BFLY PT, R11, R2, 0x2, 0x1f ;  /* 0x0c401f00020b7f89 */ /* 0x000ee200000e0000 */
[----:B------:R-:W-:Y:S02]  /*bc00*/  WARPGROUP.DEPBAR.LE gsb0, 0x0 ;  /* 0x00008000000079c5 */ /* 0x000fe40000010000 */
[----:B------:R-:W-:-:S06]  /*bc10*/  WARPGROUP.ARRIVE ;  /* 0x00000000000079c5 */ /* 0x000fcc0000000000 */
[----:B------:R-:W-:Y:S01]  /*bc20*/  QGMMA.64x128x32.F32.E4M3.E4M3 R24, R172, gdesc[UR4], R24, gsb0 ;  /* 0x01e00004ac187df3 */ /* 0x000fe20008000818 */
[----:B------:R-:W-:Y:S01]  /*bc30*/  UIADD3 UR6, UR4, 0x400, URZ ;  /* 0x0000040004067890 */ /* 0x000fe2000fffe03f */
[----:B------:R-:W-:Y:S01]  /*bc40*/  UMOV UR7, 0xc0000010 ;  /* 0xc000001000077882 */ /* 0x000fe20000000000 */
[----:B-1----:R-:W-:-:S01]  /*bc50*/  FADD.FTZ R6, R6, R3 ;  /* 0x0000000306067221 */ /* 0x002fc20000010000 */
[----:B---3--:R-:W-:-:S04]  /*bc60*/  FADD.FTZ R11, R11, R2 ;  /* 0x000000020b0b7221 */ /* 0x008fc80000010000 */
[----:B------:R-:W1:Y:S04]  /*bc70*/  SHFL.BFLY PT, R7, R6, 0x1, 0x1f ;  /* 0x0c201f0006077f89 */ /* 0x000e6800000e0000 */
[----:B0-----:R-:W0:Y:S01]  /*bc80*/  SHFL.BFLY PT, R8, R11, 0x1, 0x1f ;  /* 0x0c201f000b087f89 */ /* 0x001e2200000e0000 */
[----:B-1----:R-:W-:-:S01]  /*bc90*/  FADD.FTZ R7, R6, R7 ;  /* 0x0000000706077221 */ /* 0x002fc20000010000 */
[----:B0-----:R-:W-:-:S04]  /*bca0*/  FADD.FTZ R12, R11, R8 ;  /* 0x000000080b0c7221 */ /* 0x001fc80000010000 */
[C---:B------:R-:W-:Y:S01]  /*bcb0*/  FSETP.NE.FTZ.AND P0, PT, R7.reuse, RZ, PT ;  /* 0x000000ff0700720b */ /* 0x040fe20003f15000 */
[----:B------:R-:W-:Y:S01]  /*bcc0*/  FMUL.FTZ R13, R7, 0.00390625 ;  /* 0x3b800000070d7820 */ /* 0x000fe20000410000 */
[----:B------:R-:W-:Y:S01]  /*bcd0*/  FMUL.FTZ R14, R12, 0.00390625 ;  /* 0x3b8000000c0e7820 */ /* 0x000fe20000410000 */
[----:B------:R-:W-:-:S03]  /*bce0*/  IMAD.MOV.U32 R8, RZ, RZ, RZ ;  /* 0x000000ffff087224 */ /* 0x000fc600078e00ff */
[----:B------:R-:W-:Y:S02]  /*bcf0*/  FSETP.NE.FTZ.AND P2, PT, R13, RZ, PT ;  /* 0x000000ff0d00720b */ /* 0x000fe40003f55000 */
[----:B------:R-:W-:-:S05]  /*bd00*/  FSETP.NE.FTZ.AND P3, PT, R14, RZ, PT ;  /* 0x000000ff0e00720b */ /* 0x000fca0003f75000 */
[----:B------:R0:W-:Y:S01]  /*bd10*/  @P0 MUFU.RCP R8, R7 ;  /* 0x0000000700080308 */ /* 0x0001e20000001000 */
[----:B------:R-:W-:Y:S01]  /*bd20*/  FSETP.NE.FTZ.AND P0, PT, R12, RZ, PT ;  /* 0x000000ff0c00720b */ /* 0x000fe20003f15000 */
[----:B------:R-:W-:Y:S01]  /*bd30*/  IMAD.MOV.U32 R10, RZ, RZ, RZ ;  /* 0x000000ffff0a7224 */ /* 0x000fe200078e00ff */
[----:B------:R-:W-:Y:S02]  /*bd40*/  WARPGROUP.DEPBAR.LE gsb0, 0x0 ;  /* 0x00008000000079c5 */ /* 0x000fe40000010000 */
[----:B------:R-:W-:-:S06]  /*bd50*/  WARPGROUP.ARRIVE ;  /* 0x00000000000079c5 */ /* 0x000fcc0000000000 */
[----:B------:R-:W-:Y:S01]  /*bd60*/  QGMMA.64x128x32.F32.E4M3.E4M3 R24, R168, gdesc[UR4], R24, gsb0 ;  /* 0x01e00004a8187df3 */ /* 0x000fe20008000818 */
[----:B------:R-:W1:Y:S08]  /*bd70*/  @P2 MUFU.LG2 R6, R13 ;  /* 0x0000000d00062308 */ /* 0x000e700000000c00 */
[----:B------:R-:W3:Y:S01]  /*bd80*/  @P3 MUFU.LG2 R9, R14 ;  /* 0x0000000e00093308 */ /* 0x000ee20000000c00 */
[----:B------:R-:W-:-:S07]  /*bd90*/  IMAD.U32 R11, RZ, RZ, UR42 ;  /* 0x0000002aff0b7e24 */ /* 0x000fce000f8e00ff */
[----:B------:R-:W4:Y:S01]  /*bda0*/  @P0 MUFU.RCP R10, R12 ;  /* 0x0000000c000a0308 */ /* 0x000f220000001000 */
[----:B------:R-:W-:Y:S02]  /*bdb0*/  IMAD.U32 R20, RZ, RZ, UR42 ;  /* 0x0000002aff147e24 */ /* 0x000fe4000f8e00ff */
[----:B0-----:R-:W-:Y:S01]  /*bdc0*/  @P2 FMUL.FTZ R7, R11, 0.69314718246459960938 ;  /* 0x3f3172180b072820 */ /* 0x001fe20000410000 */
[----:B-1----:R-:W-:Y:S01]  /*bdd0*/  @P2 FMUL.FTZ R6, R6, 0.69314718246459960938 ;  /* 0x3f31721806062820 */ /* 0x002fe20000410000 */
[----:B------:R-:W-:Y:S02]  /*bde0*/  IMAD.MOV.U32 R3, RZ, RZ, -0x800000 ;  /* 0xff800000ff037424 */ /* 0x000fe400078e00ff */
[----:B------:R-:W-:Y:S01]  /*bdf0*/  @P3 FMUL.FTZ R20, R20, 0.69314718246459960938 ;  /* 0x3f31721814143820 */ /* 0x000fe20000410000 */
[----:B------:R-:W-:Y:S02]  /*be00*/  IMAD.MOV.U32 R2, RZ, RZ, -0x800000 ;  /* 0xff800000ff027424 */ /* 0x000fe400078e00ff */
[----:B------:R-:W-:-:S01]  /*be10*/  @P2 FFMA.FTZ R3, R7, R0, R6 ;  /* 0x0000000007032223 */ /* 0x000fc20000010006 */
[----:B---3--:R-:W-:Y:S01]  /*be20*/  @P3 FMUL.FTZ R9, R9, 0.69314718246459960938 ;  /* 0x3f31721809093820 */ /* 0x008fe20000410000 */
[----:B--2---:R-:W-:-:S03]  /*be30*/  FMUL.FTZ R0, R8, R5 ;  /* 0x0000000508007220 */ /* 0x004fc60000410000 */
[----:B------:R-:W-:Y:S01]  /*be40*/  @P3 FFMA.FTZ R2, R20, R4, R9 ;  /* 0x0000000414023223 */ /* 0x000fe20000010009 */
[----:B----4-:R-:W-:Y:S01]  /*be50*/  FMUL.FTZ R5, R10, R5 ;  /* 0x000000050a057220 */ /* 0x010fe20000410000 */
[----:B------:R-:W-:Y:S02]  /*be60*/  WARPGROUP.DEPBAR.LE gsb0, 0x0 ;  /* 0x00008000000079c5 */ /* 0x000fe40000010000 */
[----:B------:R-:W-:Y:S05]  /*be70*/  @!P1 BRA `(.L_x_2126) ;  /* 0x0000000000049947 */ /* 0x000fea0003800000 */
[----:B------:R-:W-:Y:S01]  /*be80*/  BPT.TRAP 0x1 ;  /* 0x000000040000795c */ /* 0x000fe20000300000 */
.L_x_2126:
        /* <DEDUP_REMOVED lines=12> */
[-C--:B------:R-:W-:Y:S01]  /*bf50*/  FMUL.FTZ R32, R32, R0.reuse ;  /* 0x0000000020207220 */ /* 0x080fe20000410000 */
[----:B------:R-:W-:Y:S01]  /*bf60*/  SYNCS.ARRIVE.TRANS64.RED.A1T0 RZ, [UR4], RZ ;  /* 0x000000ffffff79a7 */ /* 0x000fe20008100404 */
        /* <DEDUP_REMOVED lines=60> */
.L_x_2093:
        /* <DEDUP_REMOVED lines=51> */
[----:B------:R-:W-:Y:S02]  /*c660*/  SEL R73, R58, R59, P0 ;  /* 0x0000003b3a497207 */ /* 0x000fe40000000000 */
[----:B------:R-:W-:Y:S02]  /*c670*/  SEL R50, R59, R58, P0 ;  /* 0x0000003a3b327207 */ /* 0x000fe40000000000 */
[C---:B------:R-:W-:Y:S02]  /*c680*/  IADD3 R55, P6, R10.reuse, 0x20, RZ ;  /* 0x000000200a377810 */ /* 0x040fe40007fde0ff */
[----:B------:R-:W-:Y:S02]  /*c690*/  IADD3 R59, P1, R10, 0x40, RZ ;  /* 0x000000400a3b7810 */ /* 0x000fe40007f3e0ff */
[----:B------:R-:W-:Y:S01]  /*c6a0*/  SEL R153, R6, R9, P0 ;  /* 0x0000000906997207 */ /* 0x000fe20000000000 */
[----:B------:R-:W-:Y:S01]  /*c6b0*/  IMAD.X R101, RZ, RZ, R11, P6 ;  /* 0x000000ffff657224 */ /* 0x000fe200030e060b */
[----:B------:R-:W-:-:S02]  /*c6c0*/  SEL R27, R9, R6, P0 ;  /* 0x00000006091b7207 */ /* 0x000fc40000000000 */
[----:B------:R-:W-:Y:S02]  /*c6d0*/  LOP3.LUT R4, R55, 0x380, RZ, 0xc0, !PT ;  /* 0x0000038037047812 */ /* 0x000fe400078ec0ff */
[----:B------:R-:W-:Y:S02]  /*c6e0*/  LOP3.LUT R6, R59, 0x380, RZ, 0xc0, !PT ;  /* 0x000003803b067812 */ /* 0x000fe400078ec0ff */
        /* <DEDUP_REMOVED lines=18> */
[----:B------:R-:W-:Y:S02]  /*c810*/  IADD3 R63, P2, R10, 0x60, RZ ;  /* 0x000000600a3f7810 */ /* 0x000fe40007f5e0ff */
[----:B------:R-:W-:Y:S02]  /*c820*/  SHF.R.U64 R4, R4, 0x3, RZ ;  /* 0x0000000304047819 */ /* 0x000fe400000012ff */
[----:B------:R-:W-:Y:S02]  /*c830*/  SHF.R.U64 R6, R6, 0x3, RZ ;  /* 0x0000000306067819 */ /* 0x000fe400000012ff */
[----:B------:R-:W-:-:S02]  /*c840*/  SEL R105, R78, R79, P0 ;  /* 0x0000004f4e697207 */ /* 0x000fc40000000000 */
[----:B------:R-:W-:Y:S02]  /*c850*/  SEL R85, R79, R78, P0 ;  /* 0x0000004e4f557207 */ /* 0x000fe40000000000 */
[C---:B------:R-:W-:Y:S02]  /*c860*/  IADD3 R71, P3, R10.reuse, 0x4000, RZ ;  /* 0x000040000a477810 */ /* 0x040fe40007f7e0ff */
[C---:B------:R-:W-:Y:S02]  /*c870*/  IADD3 R75, P4, R10.reuse, 0x4020, RZ ;  /* 0x000040200a4b7810 */ /* 0x040fe40007f9e0ff */
[----:B------:R-:W-:Y:S01]  /*c880*/  SEL R119, R47, R14, P0 ;  /* 0x0000000e2f777207 */ /* 0x000fe20000000000 */
[--C-:B------:R-:W-:Y:S01]  /*c890*/  IMAD.X R95, RZ, RZ, R11.reuse, P3 ;  /* 0x000000ffff5f7224 */ /* 0x100fe200018e060b */
[----:B------:R-:W-:Y:S01]  /*c8a0*/  IADD3 R79, P5, R10, 0x4040, RZ ;  /* 0x000040400a4f7810 */ /* 0x000fe20007fbe0ff */
[----:B------:R-:W-:Y:S01]  /*c8b0*/  IMAD.X R9, RZ, RZ, R11, P4 ;  /* 0x000000ffff097224 */ /* 0x000fe200020e060b */
[----:B------:R-:W-:-:S02]  /*c8c0*/  SEL R151, R7, R8, P0 ;  /* 0x0000000807977207 */ /* 0x000fc40000000000 */
[----:B------:R-:W-:Y:S01]  /*c8d0*/  SEL R25, R8, R7, P0 ;  /* 0x0000000708197207 */ /* 0x000fe20000000000 */
[----:B------:R-:W-:Y:S01]  /*c8e0*/  IMAD.X R7, RZ, RZ, R11, P5 ;  /* 0x000000ffff077224 */ /* 0x000fe200028e060b */
[----:B------:R-:W-:Y:S02]  /*c8f0*/  SEL R47, R14, R47, P0 ;  /* 0x0000002f0e2f7207 */ /* 0x000fe40000000000 */
[----:B------:R-:W-:Y:S02]  /*c900*/  LOP3.LUT R8, R63, 0x380, RZ, 0xc0, !PT ;  /* 0x000003803f087812 */ /* 0x000fe400078ec0ff */
[----:B------:R-:W-:Y:S02]  /*c910*/  LOP3.LUT R100, R4, R55, RZ, 0x3c, !PT ;  /* 0x0000003704647212 */ /* 0x000fe400078e3cff */
[----:B------:R-:W-:Y:S02]  /*c920*/  LOP3.LUT R14, R6, R59, RZ, 0x3c, !PT ;  /* 0x0000003b060e7212 */ /* 0x000fe400078e3cff */
[----:B------:R-:W-:-:S02]  /*c930*/  SEL R123, R80, R81, P0 ;  /* 0x00000051507b7207 */ /* 0x000fc40000000000 */
[----:B------:R-:W-:Y:S02]  /*c940*/  SEL R39, R81, R80, P0 ;  /* 0x0000005051277207 */ /* 0x000fe40000000000 */
[----:B------:R-:W-:Y:S02]  /*c950*/  LOP3.LUT R4, R71, 0x380, RZ, 0xc0, !PT ;  /* 0x0000038047047812 */ /* 0x000fe400078ec0ff */
[----:B------:R-:W-:Y:S02]  /*c960*/  LOP3.LUT R6, R75, 0x380, RZ, 0xc0, !PT ;  /* 0x000003804b067812 */ /* 0x000fe400078ec0ff */
[----:B------:R-:W-:Y:S02]  /*c970*/  SEL R109, R82, R83, P0 ;  /* 0x00000053526d7207 */ /* 0x000fe40000000000 */
[----:B------:R-:W-:Y:S02]  /*c980*/  SEL R81, R83, R82, P0 ;  /* 0x0000005253517207 */ /* 0x000fe40000000000 */
[----:B------:R-:W-:-:S02]  /*c990*/  LOP3.LUT R30, R79, 0x380, RZ, 0xc0, !PT ;  /* 0x000003804f1e7812 */ /* 0x000fc400078ec0ff */
[----:B------:R-:W-:Y:S02]  /*c9a0*/  IADD3 R83, P6, R10, 0x4060, RZ ;  /* 0x000040600a537810 */ /* 0x000fe40007fde0ff */
[----:B------:R-:W-:Y:S02]  /*c9b0*/  SHF.R.U64 R8, R8, 0x3, RZ ;  /* 0x0000000308087819 */ /* 0x000fe400000012ff */
[----:B------:R-:W-:Y:S02]  /*c9c0*/  SHF.R.U64 R4, R4, 0x3, RZ ;  /* 0x0000000304047819 */ /* 0x000fe400000012ff */
[----:B------:R-:W-:Y:S02]  /*c9d0*/  SHF.R.U64 R6, R6, 0x3, RZ ;  /* 0x0000000306067819 */ /* 0x000fe400000012ff */
[----:B------:R-:W-:Y:S02]  /*c9e0*/  LOP3.LUT R5, R10, 0x380, RZ, 0xc0, !PT ;  /* 0x000003800a057812 */ /* 0x000fe400078ec0ff */
[----:B------:R-:W-:-:S02]  /*c9f0*/  SHF.R.U64 R30, R30, 0x3, RZ ;  /* 0x000000031e1e7819 */ /* 0x000fc400000012ff */
[----:B------:R-:W-:Y:S02]  /*ca00*/  SEL R117, R12, R13, P0 ;  /* 0x0000000d0c757207 */ /* 0x000fe40000000000 */
[----:B------:R-:W-:Y:S01]  /*ca10*/  SEL R43, R13, R12, P0 ;  /* 0x0000000c0d2b7207 */ /* 0x000fe20000000000 */
[----:B------:R-:W-:Y:S01]  /*ca20*/  IMAD.X R13, RZ, RZ, R11, P2 ;  /* 0x000000ffff0d7224 */ /* 0x000fe200010e060b */
[----:B------:R-:W-:Y:S02]  /*ca30*/  LOP3.LUT R52, R83, 0x380, RZ, 0xc0, !PT ;  /* 0x0000038053347812 */ /* 0x000fe400078ec0ff */
[----:B------:R-:W-:Y:S02]  /*ca40*/  LOP3.LUT R12, R8, R63, RZ, 0x3c, !PT ;  /* 0x0000003f080c7212 */ /* 0x000fe400078e3cff */
[----:B------:R-:W-:Y:S02]  /*ca50*/  LOP3.LUT R94, R4, R71, RZ, 0x3c, !PT ;  /* 0x00000047045e7212 */ /* 0x000fe400078e3cff */
[----:B------:R-:W-:-:S02]  /*ca60*/  LOP3.LUT R8, R6, R75, RZ, 0x3c, !PT ;  /* 0x0000004b06087212 */ /* 0x000fc400078e3cff */
[----:B------:R-:W-:Y:S02]  /*ca70*/  SHF.R.U64 R5, R5, 0x3, RZ ;  /* 0x0000000305057819 */ /* 0x000fe400000012ff */
[----:B------:R-:W-:Y:S02]  /*ca80*/  LOP3.LUT R6, R30, R79, RZ, 0x3c, !PT ;  /* 0x0000004f1e067212 */ /* 0x000fe400078e3cff */
[----:B------:R-:W-:Y:S02]  /*ca90*/  SHF.R.U64 R52, R52, 0x3, RZ ;  /* 0x0000000334347819 */ /* 0x000fe400000012ff */
[----:B------:R-:W-:Y:S02]  /*caa0*/  MOV R94, R94 ;  /* 0x0000005e005e7202 */ /* 0x000fe40000000f00 */
[----:B------:R-:W-:Y:S01]  /*cab0*/  LOP3.LUT R10, R5, R10, RZ, 0x3c, !PT ;  /* 0x0000000a050a7212 */ /* 0x000fe200078e3cff */
[----:B------:R-:W-:Y:S01]  /*cac0*/  IMAD.X R5, RZ, RZ, R11, P6 ;  /* 0x000000ffff057224 */ /* 0x000fe200030e060b */
[----:B------:R-:W-:-:S02]  /*cad0*/  MOV R95, R6 ;  /* 0x00000006005f7202 */ /* 0x000fc40000000f00 */
[----:B------:R-:W-:Y:S02]  /*cae0*/  LOP3.LUT R4, R52, R83, RZ, 0x3c, !PT ;  /* 0x0000005334047212 */ /* 0x000fe400078e3cff */
[----:B------:R-:W-:Y:S02]  /*caf0*/  SEL R129, R76, R77, P0 ;  /* 0x0000004d4c817207 */ /* 0x000fe40000000000 */
[----:B------:R-:W-:Y:S02]  /*cb00*/  SEL R41, R77, R76, P0 ;  /* 0x0000004c4d297207 */ /* 0x000fe40000000000 */
[----:B------:R-:W-:Y:S02]  /*cb10*/  SEL R137, R60, R61, P0 ;  /* 0x0000003d3c897207 */ /* 0x000fe40000000000 */
[----:B------:R-:W-:Y:S02]  /*cb20*/  SEL R37, R61, R60, P0 ;  /* 0x0000003c3d257207 */ /* 0x000fe40000000000 */
[----:B------:R-:W-:-:S02]  /*cb30*/  SEL R77, R87, R86, P0 ;  /* 0x00000056574d7207 */ /* 0x000fc40000000000 */
[----:B------:R-:W-:Y:S02]  /*cb40*/  SEL R145, R15, R88, P0 ;  /* 0x000000580f917207 */ /* 0x000fe40000000000 */
[----:B------:R-:W-:Y:S01]  /*cb50*/  SEL R34, R88, R15, P0 ;  /* 0x0000000f58227207 */ /* 0x000fe20000000000 */
[----:B------:R-:W-:Y:S01]  /*cb60*/  IMAD.X R15, RZ, RZ, R11, P1 ;  /* 0x000000ffff0f7224 */ /* 0x000fe200008e060b */
[----:B------:R-:W-:Y:S02]  /*cb70*/  SEL R61, R86, R87, P0 ;  /* 0x00000057563d7207 */ /* 0x000fe40000000000 */
        /* <DEDUP_REMOVED lines=18> */
[----:B------:R-:W0:Y:S01]  /*cca0*/  SHFL.IDX PT, R83, R28, R6, 0x1c1f ;  /* 0x001c1f061c537589 */ /* 0x000e2200000e0000 */
[----:B-1----:R-:W-:Y:S02]  /*ccb0*/  SEL R88, R86, R87, P0 ;  /* 0x0000005756587207 */ /* 0x002fe40000000000 */
[----:B------:R-:W-:Y:S01]  /*ccc0*/  SEL R86, R87, R86, P0 ;  /* 0x0000005657567207 */ /* 0x000fe20000000000 */
        /* <DEDUP_REMOVED lines=17> */
[----:B0-----:R-:W-:-:S03]  /*cde0*/  SEL R87, R8, R5, P0 ;  /* 0x0000000508577207 */ /* 0x001fc60000000000 */
[----:B------:R-:W-:Y:S01]  /*cdf0*/  SHFL.IDX PT, R56, R115, R24, 0x1c1f ;  /* 0x001c1f1873387589 */ /* 0x000fe200000e0000 */
[----:B-1----:R-:W-:Y:S02]  /*ce00*/  SEL R80, R78, R79, P0 ;  /* 0x0000004f4e507207 */ /* 0x002fe40000000000 */
[----:B------:R-:W-:Y:S01]  /*ce10*/  SEL R78, R79, R78, P0 ;  /* 0x0000004e4f4e7207 */ /* 0x000fe20000000000 */
[----:B------:R0:W-:Y:S04]  /*ce20*/  SHFL.IDX PT, R64, R91, R24, 0x1c1f ;  /* 0x001c1f185b407589 */ /* 0x0001e800000e0000 */
[----:B------:R-:W-:Y:S04]  /*ce30*/  SHFL.IDX PT, R102, R69, R24, 0x1c1f ;  /* 0x001c1f1845667589 */ /* 0x000fe800000e0000 */
[----:B------:R-:W-:Y:S01]  /*ce40*/  SHFL.IDX PT, R106, R65, R24, 0x1c1f ;  /* 0x001c1f18416a7589 */ /* 0x000fe200000e0000 */
[----:B0-----:R-:W-:-:S03]  /*ce50*/  SEL R91, R27, R4, P0 ;  /* 0x000000041b5b7207 */ /* 0x001fc60000000000 */
[----:B------:R-:W-:Y:S04]  /*ce60*/  SHFL.IDX PT, R72, R61, R24, 0x1c1f ;  /* 0x001c1f183d487589 */ /* 0x000fe800000e0000 */
[----:B------:R0:W1:Y:S04]  /*ce70*/  SHFL.IDX PT, R10, R34, R6, 0x1c1f ;  /* 0x001c1f06220a7589 */ /* 0x00006800000e0000 */
[----:B------:R-:W2:Y:S04]  /*ce80*/  SHFL.IDX PT, R77, R77, R6, 0x1c1f ;  /* 0x001c1f064d4d7589 */ /* 0x000ea800000e0000 */
[----:B------:R3:W4:Y:S01]  /*ce90*/  SHFL.IDX PT, R75, R33, R6, 0x1c1f ;  /* 0x001c1f06214b7589 */ /* 0x00072200000e0000 */
[----:B0-----:R-:W-:-:S03]  /*cea0*/  SEL R34, R53, R44, P0 ;  /* 0x0000002c35227207 */ /* 0x001fc60000000000 */
[----:B------:R-:W0:Y:S04]  /*ceb0*/  SHFL.IDX PT, R49, R49, R6, 0x1c1f ;  /* 0x001c1f0631317589 */ /* 0x000e2800000e0000 */
[----:B------:R-:W-:Y:S04]  /*cec0*/  SHFL.IDX PT, R46, R46, R6, 0x1c1f ;  /* 0x001c1f062e2e7589 */ /* 0x000fe800000e0000 */
[----:B------:R-:W-:Y:S04]  /*ced0*/  SHFL.IDX PT, R67, R111, R6, 0x1c1f ;  /* 0x001c1f066f437589 */ /* 0x000fe800000e0000 */
[----:B------:R-:W0:Y:S01]  /*cee0*/  SHFL.IDX PT, R73, R50, R6, 0x1c1f ;  /* 0x001c1f0632497589 */ /* 0x000e2200000e0000 */
[----:B-1----:R-:W-:-:S03]  /*cef0*/  SEL R83, R10, R7, P0 ;  /* 0x000000070a537207 */ /* 0x002fc60000000000 */
[----:B------:R-:W-:Y:S01]  /*cf00*/  SHFL.IDX PT, R9, R141, R24, 0x1c1f ;  /* 0x001c1f188d097589 */ /* 0x000fe200000e0000 */
[----:B--2---:R-:W-:Y:S02]  /*cf10*/  SEL R29, R72, R77, P0 ;  /* 0x0000004d481d7207 */ /* 0x004fe40000000000 */
[----:B---3--:R-:W-:Y:S01]  /*cf20*/  SEL R33, R77, R72, P0 ;  /* 0x000000484d217207 */ /* 0x008fe20000000000 */
[----:B------:R-:W-:Y:S01]  /*cf30*/  SHFL.IDX PT, R70, R131, R24, 0x1c1f ;  /* 0x001c1f1883467589 */ /* 0x000fe200000e0000 */
[----:B----4-:R-:W-:Y:S02]  /*cf40*/  SEL R76, R74, R75, P0 ;  /* 0x0000004b4a4c7207 */ /* 0x010fe40000000000 */
[----:B------:R-:W-:Y:S01]  /*cf50*/  SEL R74, R75, R74, P0 ;  /* 0x0000004a4b4a7207 */ /* 0x000fe20000000000 */
[----:B------:R-:W-:Y:S01]  /*cf60*/  SHFL.IDX PT, R68, R127, R24, 0x1c1f ;  /* 0x001c1f187f447589 */ /* 0x000fe200000e0000 */
[----:B0-----:R-:W-:-:S03]  /*cf70*/  SEL R43, R56, R49, P0 ;  /* 0x00000031382b7207 */ /* 0x001fc60000000000 */
[----:B------:R-:W-:Y:S04]  /*cf80*/  SHFL.IDX PT, R62, R123, R24, 0x1c1f ;  /* 0x001c1f187b3e7589 */ /* 0x000fe800000e0000 */
[----:B------:R0:W-:Y:S04]  /*cf90*/  SHFL.IDX PT, R60, R93, R24, 0x1c1f ;  /* 0x001c1f185d3c7589 */ /* 0x0001e800000e0000 */
[----:B------:R-:W-:Y:S01]  /*cfa0*/  SHFL.IDX PT, R59, R113, R24, 0x1c1f ;  /* 0x001c1f18713b7589 */ /* 0x000fe200000e0000 */
[----:B------:R-:W-:-:S03]  /*cfb0*/  SEL R50, R66, R73, P0 ;  /* 0x0000004942327207 */ /* 0x000fc60000000000 */
[----:B------:R1:W2:Y:S01]  /*cfc0*/  SHFL.IDX PT, R12, R36, R6, 0x1c1f ;  /* 0x001c1f06240c7589 */ /* 0x0002a200000e0000 */
[----:B0-----:R-:W-:-:S03]  /*cfd0*/  SEL R93, R4, R27, P0 ;  /* 0x0000001b045d7207 */ /* 0x001fc60000000000 */
[----:B------:R0:W3:Y:S01]  /*cfe0*/  SHFL.IDX PT, R71, R35, R6, 0x1c1f ;  /* 0x001c1f0623477589 */ /* 0x0000e200000e0000 */
[----:B------:R-:W-:-:S03]  /*cff0*/  F2FP.BF16.F32.PACK_AB R4, R93, R92 ;  /* 0x0000005c5d04723e */ /* 0x000fc600000010ff */
[----:B------:R4:W-:Y:S01]  /*d000*/  SHFL.IDX PT, R69, R38, R6, 0x1c1f ;  /* 0x001c1f0626457589 */ /* 0x0009e200000e0000 */
[----:B-1----:R-:W-:-:S03]  /*d010*/  SEL R36, R44, R53, P0 ;  /* 0x000000352c247207 */ /* 0x002fc60000000000 */
[----:B------:R1:W3:Y:S01]  /*d020*/  SHFL.IDX PT, R65, R39, R6, 0x1c1f ;  /* 0x001c1f0627417589 */ /* 0x0002e200000e0000 */
[----:B------:R-:W-:Y:S02]  /*d030*/  SEL R44, R46, R57, P0 ;  /* 0x000000392e2c7207 */ /* 0x000fe40000000000 */
[----:B0-----:R-:W-:Y:S01]  /*d040*/  SEL R35, R52, R45, P0 ;  /* 0x0000002d34237207 */ /* 0x001fe20000000000 */
[----:B------:R0:W-:Y:S01]  /*d050*/  SHFL.IDX PT, R32, R51, R6, 0x1c1f ;  /* 0x001c1f0633207589 */ /* 0x0001e200000e0000 */
[----:B------:R-:W-:Y:S02]  /*d060*/  SEL R53, R67, R64, P0 ;  /* 0x0000004043357207 */ /* 0x000fe40000000000 */
[----:B----4-:R-:W-:Y:S01]  /*d070*/  SEL R38, R55, R28, P0 ;  /* 0x0000001c37267207 */ /* 0x010fe20000000000 */
[----:B------:R-:W4:Y:S01]  /*d080*/  SHFL.IDX PT, R61, R48, R6, 0x1c1f ;  /* 0x001c1f06303d7589 */ /* 0x000f2200000e0000 */
[----:B-1----:R-:W-:-:S03]  /*d090*/  SEL R39, R54, R47, P0 ;  /* 0x0000002f36277207 */ /* 0x002fc60000000000 */
[----:B------:R-:W-:Y:S01]  /*d0a0*/  SHFL.IDX PT, R11, R137, R24, 0x1c1f ;  /* 0x001c1f18890b7589 */ /* 0x000fe200000e0000 */
[----:B--2---:R-:W-:Y:S02]  /*d0b0*/  SEL R79, R12, R9, P0 ;  /* 0x000000090c4f7207 */ /* 0x004fe40000000000 */
[----:B0-----:R-:W-:Y:S01]  /*d0c0*/  SEL R51, R64, R67, P0 ;  /* 0x0000004340337207 */ /* 0x001fe20000000000 */
[----:B------:R-:W-:Y:S01]  /*d0d0*/  SHFL.IDX PT, R13, R133, R24, 0x1c1f ;  /* 0x001c1f18850d7589 */ /* 0x000fe200000e0000 */
[----:B---3--:R-:W-:Y:S02]  /*d0e0*/  SEL R72, R70, R71, P0 ;  /* 0x0000004746487207 */ /* 0x008fe40000000000 */
[----:B------:R-:W-:Y:S01]  /*d0f0*/  SEL R70, R71, R70, P0 ;  /* 0x0000004647467207 */ /* 0x000fe20000000000 */
[----:B------:R-:W-:Y:S04]  /*d100*/  SHFL.IDX PT, R15, R129, R24, 0x1c1f ;  /* 0x001c1f18810f7589 */ /* 0x000fe800000e0000 */
[----:B------:R-:W-:Y:S01]  /*d110*/  SHFL.IDX PT, R63, R125, R24, 0x1c1f ;  /* 0x001c1f187d3f7589 */ /* 0x000fe200000e0000 */
[----:B------:R-:W-:-:S02]  /*d120*/  SEL R64, R62, R65, P0 ;  /* 0x000000413e407207 */ /* 0x000fc40000000000 */
[----:B------:R-:W-:Y:S01]  /*d130*/  SEL R62, R65, R62, P0 ;  /* 0x0000003e413e7207 */ /* 0x000fe20000000000 */
[----:B------:R-:W-:Y:S04]  /*d140*/  SHFL.IDX PT, R105, R105, R24, 0x1c1f ;  /* 0x001c1f1869697589 */ /* 0x000fe800000e0000 */
[----:B------:R-:W-:Y:S01]  /*d150*/  SHFL.IDX PT, R109, R109, R24, 0x1c1f ;  /* 0x001c1f186d6d7589 */ /* 0x000fe200000e0000 */
[----:B----4-:R-:W-:-:S03]  /*d160*/  SEL R48, R61, R60, P0 ;  /* 0x0000003c3d307207 */ /* 0x010fc60000000000 */
[----:B------:R0:W1:Y:S04]  /*d170*/  SHFL.IDX PT, R14, R37, R6, 0x1c1f ;  /* 0x001c1f06250e7589 */ /* 0x00006800000e0000 */
[----:B------:R2:W3:Y:S04]  /*d180*/  SHFL.IDX PT, R24, R40, R6, 0x1c1f ;  /* 0x001c1f0628187589 */ /* 0x0004e800000e0000 */
[----:B------:R4:W3:Y:S01]  /*d190*/  SHFL.IDX PT, R58, R41, R6, 0x1c1f ;  /* 0x001c1f06293a7589 */ /* 0x0008e200000e0000 */
[----:B0-----:R-:W-:-:S03]  /*d1a0*/  SEL R37, R45, R52, P0 ;  /* 0x000000342d257207 */ /* 0x001fc60000000000 */
[----:B------:R0:W3:Y:S01]  /*d1b0*/  SHFL.IDX PT, R26, R42, R6, 0x1c1f ;  /* 0x001c1f062a1a7589 */ /* 0x0000e200000e0000 */
[----:B------:R-:W-:Y:S02]  /*d1c0*/  SEL R45, R49, R56, P0 ;  /* 0x00000038312d7207 */ /* 0x000fe40000000000 */
[----:B--2---:R-:W-:Y:S01]  /*d1d0*/  SEL R40, R28, R55, P0 ;  /* 0x000000371c287207 */ /* 0x004fe20000000000 */
[----:B------:R2:W-:Y:S01]  /*d1e0*/  SHFL.IDX PT, R104, R89, R6, 0x1c1f ;  /* 0x001c1f0659687589 */ /* 0x0005e200000e0000 */
[----:B------:R-:W-:Y:S02]  /*d1f0*/  SEL R52, R73, R66, P0 ;  /* 0x0000004249347207 */ /* 0x000fe40000000000 */
[----:B----4-:R-:W-:Y:S01]  /*d200*/  SEL R41, R47, R54, P0 ;  /* 0x000000362f297207 */ /* 0x010fe20000000000 */
[----:B------:R-:W4:Y:S01]  /*d210*/  SHFL.IDX PT, R103, R103, R6, 0x1c1f ;  /* 0x001c1f0667677589 */ /* 0x000f2200000e0000 */
[----:B------:R-:W-:Y:S02]  /*d220*/  SEL R47, R59, R32, P0 ;  /* 0x000000203b2f7207 */ /* 0x000fe40000000000 */
[----:B0-----:R-:W-:Y:S01]  /*d230*/  SEL R42, R57, R46, P0 ;  /* 0x0000002e392a7207 */ /* 0x001fe20000000000 */
[----:B------:R0:W-:Y:S01]  /*d240*/  SHFL.IDX PT, R108, R85, R6, 0x1c1f ;  /* 0x001c1f06556c7589 */ /* 0x0001e200000e0000 */
[----:B------:R-:W-:-:S02]  /*d250*/  SEL R46, R60, R61, P0 ;  /* 0x0000003d3c2e7207 */ /* 0x000fc40000000000 */
[----:B--2---:R-:W-:Y:S01]  /*d260*/  SEL R89, R5, R8, P0 ;  /* 0x0000000805597207 */ /* 0x004fe20000000000 */
[----:B------:R-:W2:Y:S01]  /*d270*/  SHFL.IDX PT, R107, R107, R6, 0x1c1f ;  /* 0x001c1f066b6b7589 */ /* 0x000ea200000e0000 */
[----:B------:R-:W-:Y:S02]  /*d280*/  SEL R49, R32, R59, P0 ;  /* 0x0000003b20317207 */ /* 0x000fe40000000000 */
[----:B------:R-:W-:Y:S01]  /*d290*/  SEL R66, R68, R69, P0 ;  /* 0x0000004544427207 */ /* 0x000fe20000000000 */
[----:B------:R3:W2:Y:S01]  /*d2a0*/  SHFL.IDX PT, R110, R81, R6, 0x1c1f ;  /* 0x001c1f06516e7589 */ /* 0x0006a200000e0000 */
[----:B-1----:R-:W-:Y:S02]  /*d2b0*/  SEL R77, R11, R14, P0 ;  /* 0x0000000e0b4d7207 */ /* 0x002fe40000000000 */
[----:B0-----:R-:W-:Y:S02]  /*d2c0*/  SEL R85, R7, R10, P0 ;  /* 0x0000000a07557207 */ /* 0x001fe40000000000 */
[----:B------:R-:W-:-:S02]  /*d2d0*/  SEL R75, R14, R11, P0 ;  /* 0x0000000b0e4b7207 */ /* 0x000fc40000000000 */
[----:B------:R-:W-:Y:S02]  /*d2e0*/  SEL R68, R69, R68, P0 ;  /* 0x0000004445447207 */ /* 0x000fe40000000000 */
[----:B------:R-:W-:Y:S02]  /*d2f0*/  F2FP.BF16.F32.PACK_AB R5, R35, R34 ;  /* 0x000000222305723e */ /* 0x000fe400000010ff */
[----:B---3--:R-:W-:Y:S02]  /*d300*/  SEL R81, R9, R12, P0 ;  /* 0x0000000c09517207 */ /* 0x008fe40000000000 */
[----:B------:R-:W-:Y:S02]  /*d310*/  F2FP.BF16.F32.PACK_AB R6, R91, R90 ;  /* 0x0000005a5b06723e */ /* 0x000fe400000010ff */
[----:B------:R-:W-:Y:S02]  /*d320*/  F2FP.BF16.F32.PACK_AB R7, R37, R36 ;  /* 0x000000242507723e */ /* 0x000fe400000010ff */
[----:B------:R-:W-:-:S02]  /*d330*/  SEL R73, R13, R24, P0 ;  /* 0x000000180d497207 */ /* 0x000fc40000000000 */
[----:B------:R-:W-:Y:S01]  /*d340*/  SEL R71, R24, R13, P0 ;  /* 0x0000000d18477207 */ /* 0x000fe20000000000 */
[----:B------:R0:W-:Y:S01]  /*d350*/  STSM.16.M88.4 [R99], R4 ;  /* 0x0000000463007844 */ /* 0x0001e20000000200 */
[----:B------:R-:W-:Y:S02]  /*d360*/  SEL R67, R15, R58, P0 ;  /* 0x0000003a0f437207 */ /* 0x000fe40000000000 */
[----:B------:R-:W-:Y:S02]  /*d370*/  SEL R69, R58, R15, P0 ;  /* 0x0000000f3a457207 */ /* 0x000fe40000000000 */
[----:B------:R-:W-:Y:S02]  /*d380*/  SEL R65, R63, R26, P0 ;  /* 0x0000001a3f417207 */ /* 0x000fe40000000000 */
[----:B------:R-:W-:Y:S02]  /*d390*/  F2FP.BF16.F32.PACK_AB R8, R89, R88 ;  /* 0x000000585908723e */ /* 0x000fe400000010ff */
[----:B------:R-:W-:-:S02]  /*d3a0*/  F2FP.BF16.F32.PACK_AB R9, R39, R38 ;  /* 0x000000262709723e */ /* 0x000fc400000010ff */
[----:B------:R-:W-:Y:S02]  /*d3b0*/  F2FP.BF16.F32.PACK_AB R10, R87, R86 ;  /* 0x00000056570a723e */ /* 0x000fe400000010ff */
[----:B------:R-:W-:Y:S02]  /*d3c0*/  F2FP.BF16.F32.PACK_AB R11, R41, R40 ;  /* 0x00000028290b723e */ /* 0x000fe400000010ff */
[----:B------:R-:W-:Y:S01]  /*d3d0*/  SEL R63, R26, R63, P0 ;  /* 0x0000003f1a3f7207 */ /* 0x000fe20000000000 */
[----:B0-----:R-:W-:Y:S01]  /*d3e0*/  IMAD.U32 R99, RZ, RZ, UR9 ;  /* 0x00000009ff637e24 */ /* 0x001fe2000f8e00ff */
[----:B------:R-:W-:Y:S01]  /*d3f0*/  F2FP.BF16.F32.PACK_AB R12, R85, R84 ;  /* 0x00000054550c723e */ /* 0x000fe200000010ff */
[----:B------:R-:W-:Y:S01]  /*d400*/  STSM.16.M88.4 [R100], R8 ;  /* 0x0000000864007844 */ /* 0x000fe20000000200 */
[----:B------:R-:W-:Y:S02]  /*d410*/  F2FP.BF16.F32.PACK_AB R13, R43, R42 ;  /* 0x0000002a2b0d723e */ /* 0x000fe400000010ff */
[----:B------:R-:W-:-:S02]  /*d420*/  F2FP.BF16.F32.PACK_AB R14, R83, R82 ;  /* 0x00000052530e723e */ /* 0x000fc400000010ff */
[----:B------:R-:W-:Y:S02]  /*d430*/  F2FP.BF16.F32.PACK_AB R15, R45, R44 ;  /* 0x0000002c2d0f723e */ /* 0x000fe400000010ff */
[----:B----4-:R-:W-:Y:S02]  /*d440*/  SEL R54, R102, R103, P0 ;  /* 0x0000006766367207 */ /* 0x010fe40000000000 */
[----:B------:R-:W-:Y:S01]  /*d450*/  SEL R56, R103, R102, P0 ;  /* 0x0000006667387207 */ /* 0x000fe20000000000 */
[----:B------:R-:W-:Y:S01]  /*d460*/  STSM.16.M88.4 [R97], R12 ;  /* 0x0000000c61007844 */ /* 0x000fe20000000200 */
[----:B------:R-:W-:Y:S02]  /*d470*/  SEL R55, R101, R104, P0 ;  /* 0x0000006865377207 */ /* 0x000fe40000000000 */
[----:B------:R-:W-:Y:S02]  /*d480*/  SEL R57, R104, R101, P0 ;  /* 0x0000006568397207 */ /* 0x000fe40000000000 */
[----:B------:R-:W-:-:S02]  /*d490*/  F2FP.BF16.F32.PACK_AB R24, R81, R80 ;  /* 0x000000505118723e */ /* 0x000fc400000010ff */
[----:B------:R-:W-:Y:S02]  /*d4a0*/  F2FP.BF16.F32.PACK_AB R25, R47, R46 ;  /* 0x0000002e2f19723e */ /* 0x000fe400000010ff */
[----:B------:R-:W-:Y:S02]  /*d4b0*/  F2FP.BF16.F32.PACK_AB R26, R79, R78 ;  /* 0x0000004e4f1a723e */ /* 0x000fe400000010ff */
[----:B------:R-:W-:Y:S02]  /*d4c0*/  F2FP.BF16.F32.PACK_AB R27, R49, R48 ;  /* 0x00000030311b723e */ /* 0x000fe400000010ff */
[----:B--2---:R-:W-:Y:S02]  /*d4d0*/  SEL R58, R106, R107, P0 ;  /* 0x0000006b6a3a7207 */ /* 0x004fe40000000000 */
[----:B------:R-:W-:Y:S01]  /*d4e0*/  SEL R60, R107, R106, P0 ;  /* 0x0000006a6b3c7207 */ /* 0x000fe20000000000 */
[----:B------:R0:W-:Y:S01]  /*d4f0*/  STSM.16.M88.4 [R98], R24 ;  /* 0x0000001862007844 */ /* 0x0001e20000000200 */
[----:B------:R-:W-:-:S02]  /*d500*/  SEL R59, R105, R108, P0 ;  /* 0x0000006c693b7207 */ /* 0x000fc40000000000 */
[----:B------:R-:W-:Y:S02]  /*d510*/  SEL R61, R108, R105, P0 ;  /* 0x000000696c3d7207 */ /* 0x000fe40000000000 */
[----:B------:R-:W-:Y:S02]  /*d520*/  SEL R28, R109, R110, P0 ;  /* 0x0000006e6d1c7207 */ /* 0x000fe40000000000 */
[----:B------:R-:W-:Y:S02]  /*d530*/  SEL R32, R110, R109, P0 ;  /* 0x0000006d6e207207 */ /* 0x000fe40000000000 */
[----:B------:R-:W-:Y:S02]  /*d540*/  F2FP.BF16.F32.PACK_AB R4, R77, R76 ;  /* 0x0000004c4d04723e */ /* 0x000fe400000010ff */
[----:B------:R-:W-:Y:S02]  /*d550*/  F2FP.BF16.F32.PACK_AB R5, R51, R50 ;  /* 0x000000323305723e */ /* 0x000fe400000010ff */
[----:B------:R-:W-:-:S02]  /*d560*/  F2FP.BF16.F32.PACK_AB R6, R75, R74 ;  /* 0x0000004a4b06723e */ /* 0x000fc400000010ff */
[----:B------:R-:W-:Y:S01]  /*d570*/  F2FP.BF16.F32.PACK_AB R7, R53, R52 ;  /* 0x000000343507723e */ /* 0x000fe200000010ff */
[----:B0-----:R-:W-:Y:S01]  /*d580*/  IMAD.U32 R98, RZ, RZ, UR8 ;  /* 0x00000008ff627e24 */ /* 0x001fe2000f8e00ff */
[----:B------:R-:W-:Y:S01]  /*d590*/  F2FP.BF16.F32.PACK_AB R8, R73, R72 ;  /* 0x000000484908723e */ /* 0x000fe200000010ff */
[----:B------:R-:W-:Y:S01]  /*d5a0*/  ULDC.64 UR8, c[0x0][0xc08] ;  /* 0x0003020000087ab9 */ /* 0x000fe20000000a00 */
[----:B------:R-:W-:Y:S01]  /*d5b0*/  F2FP.BF16.F32.PACK_AB R9, R55, R54 ;  /* 0x000000363709723e */ /* 0x000fe200000010ff */
[----:B------:R0:W-:Y:S01]  /*d5c0*/  STSM.16.M88.4 [R94], R4 ;  /* 0x000000045e007844 */ /* 0x0001e20000000200 */
        /* <DEDUP_REMOVED lines=10> */
[----:B------:R-:W-:Y:S01]  /*d670*/  F2FP.BF16.F32.PACK_AB R26, R63, R62 ;  /* 0x0000003e3f1a723e */ /* 0x000fe200000010ff */
[----:B0-----:R-:W0:Y:S01]  /*d680*/  LDC R94, c[0x0][0xbe8] ;  /* 0x0002fa00ff5e7b82 */ /* 0x001e220000000800 */
[----:B------:R-:W-:-:S02]  /*d690*/  F2FP.BF16.F32.PACK_AB R27, R33, R32 ;  /* 0x00000020211b723e */ /* 0x000fc400000010ff */
[----:B------:R-:W-:-:S03]  /*d6a0*/  ISETP.NE.U32.AND P0, PT, RZ, UR10, PT ;  /* 0x0000000aff007c0c */ /* 0x000fc6000bf05070 */
[----:B------:R3:W-:Y:S02]  /*d6b0*/  STSM.16.M88.4 [R96], R24 ;  /* 0x0000001860007844 */ /* 0x0007e40000000200 */
[----:B------:R-:W-:Y:S01]  /*d6c0*/  BAR.SYNC.DEFER_BLOCKING 0x1, 0x100 ;  /* 0x0044000000007b1d */ /* 0x000fe20000010000 */
[----:B------:R-:W-:-:S13]  /*d6d0*/  ISETP.NE.AND.EX P0, PT, RZ, UR11, PT, P0 ;  /* 0x0000000bff007c0c */ /* 0x000fda000bf05300 */
[----:B------:R-:W4:Y:S01]  /*d6e0*/  @P0 LDG.E R97, desc[UR56][R98.64] ;  /* 0x0000003862610981 */ /* 0x000f22000c1e1900 */
[----:B------:R-:W-:Y:S01]  /*d6f0*/  UISETP.NE.U32.AND UP0, UPT, UR8, URZ, UPT ;  /* 0x0000003f0800728c */ /* 0x000fe2000bf05070 */
[----:B0-----:R-:W-:Y:S01]  /*d700*/  ISETP.NE.AND P1, PT, R94, 0x1, PT ;  /* 0x000000015e00780c */ /* 0x001fe20003f25270 */
[----:B------:R-:W-:Y:S02]  /*d710*/  ULDC UR4, c[0x0][0xa88] ;  /* 0x0002a20000047ab9 */ /* 0x000fe40000000800 */
[----:B------:R-:W-:Y:S01]  /*d720*/  UISETP.NE.AND.EX UP0, UPT, UR9, URZ, UPT, UP0 ;  /* 0x0000003f0900728c */ /* 0x000fe2000bf05300 */
[----:B-1----:R-:W-:Y:S01]  /*d730*/  IMAD.U32 R9, RZ, RZ, UR4 ;  /* 0x00000004ff097e24 */ /* 0x002fe2000f8e00ff */
[----:B------:R-:W-:-:S04]  /*d740*/  UMOV UR16, 0x9b8 ;  /* 0x000009b800107882 */ /* 0x000fc80000000000 */
[----:B------:R-:W-:-:S04]  /*d750*/  PLOP3.LUT P4, PT, PT, PT, UP0, 0x80, 0x0 ;  /* 0x000000000000781c */ /* 0x000fc80003f8f008 */
[----:B------:R-:W0:Y:S01]  /*d760*/  @P1 LDC R6, c[0x0][0xbec] ;  /* 0x0002fb00ff061b82 */ /* 0x000e220000000800 */
[----:B------:R-:W-:-:S04]  /*d770*/  @UP0 ULEA UR8, UP1, UR44, UR8, 0x2 ;  /* 0x000000082c080291 */ /* 0x000fc8000f82103f */
[----:B------:R-:W-:Y:S02]  /*d780*/  @UP0 ULEA.HI.X UR9, UR44, UR9, UR43, 0x2, UP1 ;  /* 0x000000092c090291 */ /* 0x000fe400088f142b */
[----:B------:R-:W-:Y:S01]  /*d790*/  UISETP.GT.AND UP1, UPT, UR47, 0x1, UPT ;  /* 0x000000012f00788c */ /* 0x000fe2000bf24270 */
[----:B------:R-:W1:Y:S01]  /*d7a0*/  @P1 LDC R11, c[0x0][0xbf0] ;  /* 0x0002fc00ff0b1b82 */ /* 0x000e620000000800 */
[----:B------:R-:W-:Y:S02]  /*d7b0*/  IMAD.U32 R4, RZ, RZ, UR8 ;  /* 0x00000008ff047e24 */ /* 0x000fe4000f8e00ff */
[----:B------:R-:W-:Y:S01]  /*d7c0*/  USEL UR16, UR16, 0x978, UP1 ;  /* 0x0000097810107887 */ /* 0x000fe20008800000 */
[----:B------:R-:W-:Y:S01]  /*d7d0*/  IMAD.U32 R5, RZ, RZ, UR9 ;  /* 0x00000009ff057e24 */ /* 0x000fe2000f8e00ff */
[----:B------:R-:W-:Y:S01]  /*d7e0*/  UISETP.NE.U32.AND UP0, UPT, UR10, URZ, UPT ;  /* 0x0000003f0a00728c */ /* 0x000fe2000bf05070 */
[----:B--2---:R-:W-:Y:S01]  /*d7f0*/  VIADD R13, R18, UR36 ;  /* 0x00000024120d7c36 */ /* 0x004fe20008000000 */
[----:B------:R-:W-:-:S02]  /*d800*/  UMOV UR4, URZ ;  /* 0x0000003f00047c82 */ /* 0x000fc40008000000 */
[----:B------:R-:W-:Y:S01]  /*d810*/  UISETP.NE.AND.EX UP0, UPT, UR11, URZ, UPT, UP0 ;  /* 0x0000003f0b00728c */ /* 0x000fe2000bf05300 */
[----:B------:R0:W5:Y:S01]  /*d820*/  @P4 LDG.E R9, desc[UR56][R4.64] ;  /* 0x0000003804094981 */ /* 0x000162000c1e1900 */
[----:B------:R-:W-:Y:S01]  /*d830*/  USEL UR7, UR37, URZ, UP1 ;  /* 0x0000003f25077287 */ /* 0x000fe20008800000 */
[----:B------:R-:W-:Y:S01]  /*d840*/  IMAD.MOV.U32 R7, RZ, RZ, R13 ;  /* 0x000000ffff077224 */ /* 0x000fe200078e000d */
[----:B------:R-:W-:Y:S02]  /*d850*/  USEL UR44, UR44, URZ, !UP0 ;  /* 0x0000003f2c2c7287 */ /* 0x000fe4000c000000 */
[----:B------:R-:W-:Y:S01]  /*d860*/  ULDC.64 UR10, c[0x0][UR16+0x218] ;  /* 0x00008600100a7abb */ /* 0x000fe20008000a00 */
[----:B------:R-:W-:Y:S01]  /*d870*/  ULDC.64 UR14, c[0x0][UR16+0x228] ;  /* 0x00008a00100e7abb */ /* 0x000fe20008000a00 */
[----:B------:R-:W-:Y:S01]  /*d880*/  ULDC.64 UR12, c[0x0][UR16+0x220] ;  /* 0x00008800100c7abb */ /* 0x000fe20008000a00 */
[----:B------:R-:W-:Y:S02]  /*d890*/  UIMAD.WIDE.U32 UR8, UR10, UR45, URZ ;  /* 0x0000002d0a0872a5 */ /* 0x000fe4000f8e003f */
[----:B------:R-:W-:Y:S01]  /*d8a0*/  UIMAD.WIDE.U32 UR18, UR14, UR7, URZ ;  /* 0x000000070e1272a5 */ /* 0x000fe2000f8e003f */
[----:B0-----:R-:W-:Y:S01]  /*d8b0*/  @P1 IMAD.HI.U32 R4, R13, R6, RZ ;  /* 0x000000060d041227 */ /* 0x001fe200078e00ff */
[----:B------:R-:W-:-:S02]  /*d8c0*/  UIMAD UR10, UR11, UR45, URZ ;  /* 0x0000002d0b0a72a4 */ /* 0x000fc4000f8e023f */
[----:B------:R-:W-:Y:S02]  /*d8d0*/  UIMAD UR14, UR15, UR7, URZ ;  /* 0x000000070f0e72a4 */ /* 0x000fe4000f8e023f */
[----:B------:R-:W-:Y:S01]  /*d8e0*/  USEL UR43, UR43, URZ, !UP0 ;  /* 0x0000003f2b2b7287 */ /* 0x000fe2000c000000 */
[----:B-1----:R-:W-:Y:S01]  /*d8f0*/  @P1 SHF.R.U32.HI R7, RZ, R11, R4 ;  /* 0x0000000bff071219 */ /* 0x002fe20000011604 */
[----:B------:R-:W-:Y:S01]  /*d900*/  UIMAD UR7, UR13, UR44, URZ ;  /* 0x0000002c0d0772a4 */ /* 0x000fe2000f8e023f */
[----:B------:R-:W-:Y:S01]  /*d910*/  IMAD.U32 R4, RZ, RZ, UR18 ;  /* 0x00000012ff047e24 */ /* 0x000fe2000f8e00ff */
[----:B------:R-:W-:Y:S01]  /*d920*/  UIADD3 UR9, UR9, UR10, URZ ;  /* 0x0000000a09097290 */ /* 0x000fe2000fffe03f */
[----:B------:R-:W-:Y:S01]  /*d930*/  IMAD.U32 R5, RZ, RZ, UR19 ;  /* 0x00000013ff057e24 */ /* 0x000fe2000f8e00ff */
[----:B------:R-:W-:Y:S01]  /*d940*/  UIMAD.WIDE.U32 UR10, UR12, UR44, URZ ;  /* 0x0000002c0c0a72a5 */ /* 0x000fe2000f8e003f */
[--C-:B------:R-:W-:Y:S01]  /*d950*/  IMAD.MOV R11, RZ, RZ, -R7.reuse ;  /* 0x000000ffff0b7224 */ /* 0x100fe200078e0a07 */
[----:B------:R-:W-:Y:S01]  /*d960*/  UIMAD UR7, UR12, UR43, UR7 ;  /* 0x0000002b0c0772a4 */ /* 0x000fe2000f8e0207 */
[----:B------:R-:W-:Y:S01]  /*d970*/  SHF.R.S32.HI R5, RZ, 0x1f, R7 ;  /* 0x0000001fff057819 */ /* 0x000fe20000011407 */
[----:B------:R-:W-:Y:S01]  /*d980*/  UIADD3 UR14, UR19, UR14, URZ ;  /* 0x0000000e130e7290 */ /* 0x000fe2000fffe03f */
[----:B------:R-:W-:Y:S01]  /*d990*/  IMAD R11, R94, R11, R13 ;  /* 0x0000000b5e0b7224 */ /* 0x000fe200078e020d */
[----:B------:R-:W-:-:S04]  /*d9a0*/  UIADD3 UR7, UR11, UR7, URZ ;  /* 0x000000070b077290 */ /* 0x000fc8000fffe03f */
[----:B------:R-:W-:Y:S01]  /*d9b0*/  IMAD.U32 R8, RZ, RZ, UR14 ;  /* 0x0000000eff087e24 */ /* 0x000fe2000f8e00ff */
[----:B------:R-:W-:Y:S02]  /*d9c0*/  SHF.R.S32.HI R6, RZ, 0x1f, R11 ;  /* 0x0000001fff067819 */ /* 0x000fe4000001140b */
        /* <DEDUP_REMOVED lines=16> */
[----:B---3--:R-:W-:Y:S08]  /*dad0*/  @P4 BRA `(.L_x_2129) ;  /* 0x0000000000104947 */ /* 0x008ff00003800000 */
[----:B------:R-:W-:Y:S05]  /*dae0*/  @!P0 BRA `(.L_x_2129) ;  /* 0x00000000000c8947 */ /* 0x000fea0003800000 */
[----:B------:R-:W2:Y:S04]  /*daf0*/  LDG.E R4, desc[UR56][R98.64] ;  /* 0x0000003862047981 */ /* 0x000ea8000c1e1900 */
[----:B-----5:R-:W2:Y:S02]  /*db00*/  LDG.E R9, desc[UR56][R98.64+0x4] ;  /* 0x0000043862097981 */ /* 0x020ea4000c1e1900 */
[----:B--2---:R-:W-:-:S07]  /*db10*/  IMAD.IADD R9, R9, 0x1, -R4 ;  /* 0x0000000109097824 */ /* 0x004fce00078e0a04 */
.L_x_2129:
        /* <DEDUP_REMOVED lines=15> */
[----:B------:R-:W-:Y:S01]  /*dc10*/  ULDC.64 UR10, c[0x0][0xaa0] ;  /* 0x0002a800000a7ab9 */ /* 0x000fe20000000a00 */
[----:B------:R-:W0:Y:S02]  /*dc20*/  @P1 LDC R29, c[0x0][0xbf0] ;  /* 0x0002fc00ff1d1b82 */ /* 0x000e240000000800 */
[----:B------:R-:W-:-:S03]  /*dc30*/  IMAD.WIDE R20, R3, 0x2, R20 ;  /* 0x0000000203147825 */ /* 0x000fc600078e0214 */
[C---:B------:R-:W-:Y:S01]  /*dc40*/  IADD3 R9, P6, R20.reuse, 0x1000, RZ ;  /* 0x0000100014097810 */ /* 0x040fe20007fde0ff */
[----:B------:R-:W-:Y:S01]  /*dc50*/  UIMAD UR7, UR12, UR10, URZ ;  /* 0x0000000a0c0772a4 */ /* 0x000fe2000f8e023f */
[C---:B------:R-:W-:Y:S02]  /*dc60*/  IADD3 R13, P5, R20.reuse, 0x2000, RZ ;  /* 0x00002000140d7810 */ /* 0x040fe40007fbe0ff */
[----:B------:R-:W-:Y:S01]  /*dc70*/  LOP3.LUT R8, R9, 0x380, RZ, 0xc0, !PT ;  /* 0x0000038009087812 */ /* 0x000fe200078ec0ff */
[----:B------:R-:W-:Y:S01]  /*dc80*/  UIMAD.WIDE.U32 UR8, UR4, UR10, URZ ;  /* 0x0000000a040872a5 */ /* 0x000fe2000f8e003f */
[----:B------:R-:W-:Y:S02]  /*dc90*/  IADD3 R25, P4, R20, 0x3000, RZ ;  /* 0x0000300014197810 */ /* 0x000fe40007f9e0ff */
[----:B------:R-:W-:Y:S01]  /*dca0*/  SHF.R.U64 R8, R8, 0x3, RZ ;  /* 0x0000000308087819 */ /* 0x000fe200000012ff */
[----:B------:R-:W-:Y:S01]  /*dcb0*/  UIMAD UR7, UR4, UR11, UR7 ;  /* 0x0000000b040772a4 */ /* 0x000fe2000f8e0207 */
[----:B------:R-:W-:-:S02]  /*dcc0*/  IADD3 R33, P3, R20, 0x4000, RZ ;  /* 0x0000400014217810 */ /* 0x000fc40007f7e0ff */
[----:B------:R-:W-:Y:S01]  /*dcd0*/  LOP3.LUT R8, R8, R9, RZ, 0x3c, !PT ;  /* 0x0000000908087212 */ /* 0x000fe200078e3cff */
[----:B------:R-:W-:Y:S01]  /*dce0*/  IMAD.X R9, RZ, RZ, R21, P6 ;  /* 0x000000ffff097224 */ /* 0x000fe200030e0615 */
[C---:B------:R-:W-:Y:S01]  /*dcf0*/  IADD3 R3, P6, R20.reuse, 0x7000, RZ ;  /* 0x0000700014037810 */ /* 0x040fe20007fde0ff */
[----:B------:R-:W-:Y:S01]  /*dd00*/  UIADD3 UR9, UR9, UR7, URZ ;  /* 0x0000000709097290 */ /* 0x000fe2000fffe03f */
[C---:B------:R-:W-:Y:S01]  /*dd10*/  IADD3 R37, P2, R20.reuse, 0x5000, RZ ;  /* 0x0000500014257810 */ /* 0x040fe20007f5e0ff */
[----:B------:R-:W-:Y:S01]  /*dd20*/  ULDC.64 UR10, c[0x0][0xae8] ;  /* 0x0002ba00000a7ab9 */ /* 0x000fe20000000a00 */
[----:B------:R-:W-:Y:S02]  /*dd30*/  LOP3.LUT R2, R3, 0x380, RZ, 0xc0, !PT ;  /* 0x0000038003027812 */ /* 0x000fe400078ec0ff */
[C---:B------:R-:W-:Y:S02]  /*dd40*/  IADD3 R41, P0, R20.reuse, 0x6000, RZ ;  /* 0x0000600014297810 */ /* 0x040fe40007f1e0ff */
[----:B------:R-:W-:-:S02]  /*dd50*/  LOP3.LUT R5, R20, 0x380, RZ, 0xc0, !PT ;  /* 0x0000038014057812 */ /* 0x000fc400078ec0ff */
[----:B------:R-:W-:Y:S02]  /*dd60*/  LOP3.LUT R12, R13, 0x380, RZ, 0xc0, !PT ;  /* 0x000003800d0c7812 */ /* 0x000fe400078ec0ff */
[----:B------:R-:W-:Y:S01]  /*dd70*/  LOP3.LUT R24, R25, 0x380, RZ, 0xc0, !PT ;  /* 0x0000038019187812 */ /* 0x000fe200078ec0ff */
[----:B------:R-:W-:Y:S01]  /*dd80*/  USHF.R.S32.HI UR4, URZ, 0x1f, UR44 ;  /* 0x0000001f3f047899 */ /* 0x000fe2000801142c */
[----:B------:R-:W-:Y:S01]  /*dd90*/  SHF.R.U64 R2, R2, 0x3, RZ ;  /* 0x0000000302027819 */ /* 0x000fe200000012ff */
[----:B------:R-:W-:Y:S01]  /*dda0*/  UIMAD.WIDE.U32 UR8, UR45, UR10, UR8 ;  /* 0x0000000a2d0872a5 */ /* 0x000fe2000f8e0008 */
[----:B------:R-:W-:Y:S01]  /*ddb0*/  LOP3.LUT R32, R33, 0x380, RZ, 0xc0, !PT ;  /* 0x0000038021207812 */ /* 0x000fe200078ec0ff */
[----:B------:R-:W-:Y:S01]  /*ddc0*/  IMAD.X R45, RZ, RZ, R21, P6 ;  /* 0x000000ffff2d7224 */ /* 0x000fe200030e0615 */
[----:B------:R-:W-:Y:S01]  /*ddd0*/  LOP3.LUT R44, R2, R3, RZ, 0x3c, !PT ;  /* 0x00000003022c7212 */ /* 0x000fe200078e3cff */
[----:B------:R-:W5:Y:S01]  /*dde0*/  LD.E.128 R8, desc[UR56][R8.64] ;  /* 0x0000003808087980 */ /* 0x000f62000c101d00 */
[----:B------:R-:W1:Y:S01]  /*ddf0*/  @P1 LDC R3, c[0x0][0xbec] ;  /* 0x0002fb00ff031b82 */ /* 0x000e620000000800 */
[----:B------:R-:W-:Y:S01]  /*de00*/  IMAD R2, R22, 0x20, R202 ;  /* 0x0000002016027824 */ /* 0x000fe200078e02ca */
[----:B------:R-:W-:-:S02]  /*de10*/  LOP3.LUT R36, R37, 0x380, RZ, 0xc0, !PT ;  /* 0x0000038025247812 */ /* 0x000fc400078ec0ff */
[----:B------:R-:W-:Y:S02]  /*de20*/  LOP3.LUT R40, R41, 0x380, RZ, 0xc0, !PT ;  /* 0x0000038029287812 */ /* 0x000fe400078ec0ff */
[----:B------:R-:W-:Y:S01]  /*de30*/  SHF.R.U64 R5, R5, 0x3, RZ ;  /* 0x0000000305057819 */ /* 0x000fe200000012ff */
[----:B------:R-:W-:Y:S01]  /*de40*/  VIADD R28, R2, UR36 ;  /* 0x00000024021c7c36 */ /* 0x000fe20008000000 */
[----:B------:R-:W-:Y:S01]  /*de50*/  SHF.R.U64 R12, R12, 0x3, RZ ;  /* 0x000000030c0c7819 */ /* 0x000fe200000012ff */
[----:B------:R-:W-:Y:S01]  /*de60*/  UIMAD UR9, UR45, UR11, UR9 ;  /* 0x0000000b2d0972a4 */ /* 0x000fe2000f8e0209 */
[----:B------:R-:W-:Y:S01]  /*de70*/  SHF.R.U64 R24, R24, 0x3, RZ ;  /* 0x0000000318187819 */ /* 0x000fe200000012ff */
[----:B------:R-:W5:Y:S01]  /*de80*/  LD.E.128 R44, desc[UR56][R44.64] ;  /* 0x000000382c2c7980 */ /* 0x000f62000c101d00 */
[----:B------:R-:W-:Y:S01]  /*de90*/  SHF.R.U64 R32, R32, 0x3, RZ ;  /* 0x0000000320207819 */ /* 0x000fe200000012ff */
[----:B------:R-:W-:Y:S01]  /*dea0*/  ULDC.64 UR10, c[0x0][0xaf0] ;  /* 0x0002bc00000a7ab9 */ /* 0x000fe20000000a00 */
[----:B------:R-:W-:-:S02]  /*deb0*/  SHF.R.U64 R36, R36, 0x3, RZ ;  /* 0x0000000324247819 */ /* 0x000fc400000012ff */
[----:B------:R-:W-:Y:S02]  /*dec0*/  SHF.R.U64 R40, R40, 0x3, RZ ;  /* 0x0000000328287819 */ /* 0x000fe400000012ff */
[----:B------:R-:W-:Y:S01]  /*ded0*/  LOP3.LUT R20, R5, R20, RZ, 0x3c, !PT ;  /* 0x0000001405147212 */ /* 0x000fe200078e3cff */
[----:B------:R-:W-:Y:S01]  /*dee0*/  UIMAD UR4, UR4, UR10, URZ ;  /* 0x0000000a040472a4 */ /* 0x000fe2000f8e023f */
[----:B------:R-:W-:Y:S01]  /*def0*/  LOP3.LUT R12, R12, R13, RZ, 0x3c, !PT ;  /* 0x0000000d0c0c7212 */ /* 0x000fe200078e3cff */
[--C-:B------:R-:W-:Y:S01]  /*df00*/  IMAD.X R13, RZ, RZ, R21.reuse, P5 ;  /* 0x000000ffff0d7224 */ /* 0x100fe200028e0615 */
[----:B------:R-:W-:Y:S01]  /*df10*/  LOP3.LUT R24, R24, R25, RZ, 0x3c, !PT ;  /* 0x0000001918187212 */ /* 0x000fe200078e3cff */
[--C-:B------:R-:W-:Y:S01]  /*df20*/  IMAD.X R25, RZ, RZ, R21.reuse, P4 ;  /* 0x000000ffff197224 */ /* 0x100fe200020e0615 */
[----:B------:R-:W-:Y:S01]  /*df30*/  LOP3.LUT R32, R32, R33, RZ, 0x3c, !PT ;  /* 0x0000002120207212 */ /* 0x000fe200078e3cff */
[----:B-1----:R-:W-:Y:S01]  /*df40*/  @P1 IMAD.HI.U32 R2, R28, R3, RZ ;  /* 0x000000031c021227 */ /* 0x002fe200078e00ff */
[----:B------:R-:W-:Y:S01]  /*df50*/  LOP3.LUT R36, R36, R37, RZ, 0x3c, !PT ;  /* 0x0000002524247212 */ /* 0x000fe200078e3cff */
[----:B------:R1:W5:Y:S01]  /*df60*/  LD.E.128 R4, desc[UR56][R20.64] ;  /* 0x0000003814047980 */ /* 0x000362000c101d00 */
[----:B------:R-:W-:Y:S01]  /*df70*/  LOP3.LUT R40, R40, R41, RZ, 0x3c, !PT ;  /* 0x0000002928287212 */ /* 0x000fe200078e3cff */
[----:B------:R-:W-:-:S02]  /*df80*/  IMAD.X R33, RZ, RZ, R21, P3 ;  /* 0x000000ffff217224 */ /* 0x000fc400018e0615 */
[--C-:B------:R-:W-:Y:S01]  /*df90*/  IMAD.X R37, RZ, RZ, R21.reuse, P2 ;  /* 0x000000ffff257224 */ /* 0x100fe200010e0615 */
[----:B------:R-:W-:Y:S01]  /*dfa0*/  UIMAD UR4, UR44, UR11, UR4 ;  /* 0x0000000b2c0472a4 */ /* 0x000fe2000f8e0204 */
[----:B------:R-:W-:Y:S01]  /*dfb0*/  IMAD.X R41, RZ, RZ, R21, P0 ;  /* 0x000000ffff297224 */ /* 0x000fe200000e0615 */
[----:B------:R-:W-:Y:S01]  /*dfc0*/  UIMAD.WIDE.U32 UR44, UR44, UR10, UR8 ;  /* 0x0000000a2c2c72a5 */ /* 0x000fe2000f8e0008 */
[----:B------:R-:W5:Y:S01]  /*dfd0*/  LD.E.128 R12, desc[UR56][R12.64] ;  /* 0x000000380c0c7980 */ /* 0x000f62000c101d00 */
[----:B-1----:R-:W-:Y:S01]  /*dfe0*/  IMAD.MOV.U32 R21, RZ, RZ, R28 ;  /* 0x000000ffff157224 */ /* 0x002fe200078e001c */
[----:B0-----:R-:W-:Y:S01]  /*dff0*/  @P1 SHF.R.U32.HI R21, RZ, R29, R2 ;  /* 0x0000001dff151219 */ /* 0x001fe20000011602 */
[----:B------:R-:W-:Y:S01]  /*e000*/  UIADD3 UR4, UR45, UR4, URZ ;  /* 0x000000042d047290 */ /* 0x000fe2000fffe03f */
[----:B------:R-:W5:Y:S01]  /*e010*/  LD.E.128 R24, desc[UR56][R24.64] ;  /* 0x0000003818187980 */ /* 0x000f62000c101d00 */
[----:B------:R-:W-:Y:S01]  /*e020*/  ULDC.64 UR8, c[0x0][0xae0] ;  /* 0x0002b80000087ab9 */ /* 0x000fe20000000a00 */
[--C-:B------:R-:W-:Y:S01]  /*e030*/  SHF.R.S32.HI R20, RZ, 0x1f, R21.reuse ;  /* 0x0000001fff147819 */ /* 0x100fe20000011415 */
[----:B------:R-:W-:Y:S01]  /*e040*/  IMAD.MOV R29, RZ, RZ, -R21 ;  /* 0x000000ffff1d7224 */ /* 0x000fe200078e0a15 */
[----:B------:R-:W5:Y:S01]  /*e050*/  LD.E.128 R32, desc[UR56][R32.64] ;  /* 0x0000003820207980 */ /* 0x000f62000c101d00 */
[----:B------:R-:W-:-:S02]  /*e060*/  IMAD.U32 R3, RZ, RZ, UR45 ;  /* 0x0000002dff037e24 */ /* 0x000fc4000f8e00ff */
[----:B------:R-:W-:Y:S01]  /*e070*/  IMAD R20, R20, UR8, RZ ;  /* 0x0000000814147c24 */ /* 0x000fe2000f8e02ff */
[----:B------:R-:W5:Y:S01]  /*e080*/  LD.E.128 R36, desc[UR56][R36.64] ;  /* 0x0000003824247980 */ /* 0x000f62000c101d00 */
[----:B------:R-:W-:Y:S02]  /*e090*/  IMAD R29, R94, R29, R28 ;  /* 0x0000001d5e1d7224 */ /* 0x000fe400078e021c */
[----:B------:R-:W-:Y:S01]  /*e0a0*/  IMAD.U32 R2, RZ, RZ, UR44 ;  /* 0x0000002cff027e24 */ /* 0x000fe2000f8e00ff */
[----:B------:R-:W5:Y:S01]  /*e0b0*/  LD.E.128 R40, desc[UR56][R40.64] ;  /* 0x0000003828287980 */ /* 0x000f62000c101d00 */
[----:B------:R-:W-:Y:S02]  /*e0c0*/  IMAD.U32 R3, RZ, RZ, UR4 ;  /* 0x00000004ff037e24 */ /* 0x000fe4000f8e00ff */
[C---:B------:R-:W-:Y:S01]  /*e0d0*/  IMAD R49, R21.reuse, UR9, R20 ;  /* 0x0000000915317c24 */ /* 0x040fe2000f8e0214 */
[----:B------:R-:W-:Y:S01]  /*e0e0*/  @!PT LDS RZ, [RZ] ;  /* 0x00000000fffff984 */ /* 0x000fe20000000800 */
[----:B------:R-:W-:Y:S01]  /*e0f0*/  @!PT LDS RZ, [RZ] ;  /* 0x00000000fffff984 */ /* 0x000fe20000000800 */
[----:B------:R-:W-:Y:S01]  /*e100*/  @!PT LDS RZ, [RZ] ;  /* 0x00000000fffff984 */ /* 0x000fe20000000800 */
[----:B------:R-:W-:Y:S01]  /*e110*/  @!PT LDS RZ, [RZ] ;  /* 0x00000000fffff984 */ /* 0x000fe20000000800 */
[----:B------:R0:W-:Y:S06]  /*e120*/  MEMBAR.ALL.CTA ;  /* 0x0000000000007992 */ /* 0x0001ec0000008000 */
[----:B0-----:R-:W0:Y:S01]  /*e130*/  FENCE.VIEW.ASYNC.S ;  /* 0x00000000000073c6 */ /* 0x001e220000000000 */
[----:B------:R-:W-:Y:S01]  /*e140*/  SHF.R.S32.HI R20, RZ, 0x1f, R29 ;  /* 0x0000001fff147819 */ /* 0x000fe2000001141d */
[----:B------:R-:W-:Y:S01]  /*e150*/  IMAD.WIDE.U32 R2, R21, UR8, R2 ;  /* 0x0000000815027c25 */ /* 0x000fe2000f8e0002 */
[----:B------:R-:W-:-:S03]  /*e160*/  ULDC.64 UR8, c[0x0][0xad8] ;  /* 0x0002b60000087ab9 */ /* 0x000fc60000000a00 */
[----:B------:R-:W-:Y:S02]  /*e170*/  IMAD.IADD R3, R3, 0x1, R49 ;  /* 0x0000000103037824 */ /* 0x000fe400078e0231 */
[----:B------:R-:W-:Y:S02]  /*e180*/  IMAD R20, R20, UR8, RZ ;  /* 0x0000000814147c24 */ /* 0x000fe4000f8e02ff */
[----:B------:R-:W-:Y:S02]  /*e190*/  VIADD R51, R202, UR36 ;  /* 0x00000024ca337c36 */ /* 0x000fe40008000000 */
[C---:B------:R-:W-:Y:S02]  /*e1a0*/  IMAD R49, R29.reuse, UR9, R20 ;  /* 0x000000091d317c24 */ /* 0x040fe4000f8e0214 */
[----:B------:R-:W-:Y:S01]  /*e1b0*/  IMAD.WIDE.U32 R2, R29, UR8, R2 ;  /* 0x000000081d027c25 */ /* 0x000fe2000f8e0002 */
[----:B------:R-:W-:Y:S01]  /*e1c0*/  ISETP.GE.AND P2, PT, R51, R30, PT ;  /* 0x0000001e3300720c */ /* 0x000fe20003f46270 */
[----:B------:R-:W-:-:S02]  /*e1d0*/  ULDC.64 UR8, c[0x0][0xa80] ;  /* 0x0002a00000087ab9 */ /* 0x000fc40000000a00 */
[----:B------:R-:W-:Y:S01]  /*e1e0*/  VIADD R0, R0, 0x29820 ;  /* 0x0002982000007836 */ /* 0x000fe20000000000 */
[C---:B------:R-:W-:Y:S01]  /*e1f0*/  LEA R28, P3, R2.reuse, UR8, 0x1 ;  /* 0x00000008021c7c11 */ /* 0x040fe2000f8608ff */
[----:B------:R-:W-:Y:S02]  /*e200*/  IMAD.IADD R3, R3, 0x1, R49 ;  /* 0x0000000103037824 */ /* 0x000fe400078e0231 */
        /* <DEDUP_REMOVED lines=20> */
.L_x_2132:
[----:B------:R-:W-:Y:S05]  /*e350*/  BSYNC B1 ;  /* 0x0000000000017941 */ /* 0x000fea0003800000 */
.L_x_2131:
        /* <DEDUP_REMOVED lines=13> */
.L_x_2134:
[----:B------:R-:W-:Y:S05]  /*e430*/  BSYNC B1 ;  /* 0x0000000000017941 */ /* 0x000fea0003800000 */
.L_x_2133:
        /* <DEDUP_REMOVED lines=13> */
.L_x_2136:
[----:B------:R-:W-:Y:S05]  /*e510*/  BSYNC B1 ;  /* 0x0000000000017941 */ /* 0x000fea0003800000 */
.L_x_2135:
        /* <DEDUP_REMOVED lines=12> */
[----:B----4-:R-:W-:-:S04]  /*e5e0*/  LEA R2, P0, R19, R28, 0x1 ;  /* 0x0000001c13027211 */ /* 0x010fc800078008ff */
[----:B------:R-:W-:-:S05]  /*e5f0*/  LEA.HI.X R3, R19, R29, R222, 0x1, P0 ;  /* 0x0000001d13037211 */ /* 0x000fca00000f0cde */
[----:B------:R0:W-:Y:S01]  /*e600*/  ST.E.128 desc[UR56][R2.64], R44 ;  /* 0x0000002c02007985 */ /* 0x0001e2000c101d38 */
[----:B------:R-:W-:Y:S05]  /*e610*/  BRA `(.L_x_2137) ;  /* 0x0000001400f47947 */ /* 0x000fea0003800000 */
.L_x_2130:
        /* <DEDUP_REMOVED lines=10> */
[----:B------:R-:W-:Y:S01]  /*e6c0*/  UIADD3 UR9, UR9, UR7, URZ ;  /* 0x0000000709097290 */ /* 0x000fe2000fffe03f */
[----:B------:R-:W-:-:S03]  /*e6d0*/  ULDC.64 UR10, c[0x0][0xb38] ;  /* 0x0002ce00000a7ab9 */ /* 0x000fc60000000a00 */
[----:B------:R-:W-:-:S04]  /*e6e0*/  UIMAD.WIDE.U32 UR8, UR45, UR10, UR8 ;  /* 0x0000000a2d0872a5 */ /* 0x000fc8000f8e0008 */
        /* <DEDUP_REMOVED lines=44> */
[-C--:B0-----:R-:W-:Y:S02]  /*e9b0*/  @!P3 LEA R6, P5, R201, R4.reuse, 0x2 ;  /* 0x00000004c906b211 */ /* 0x081fe400078a10ff */
        /* <DEDUP_REMOVED lines=57> */
.L_x_2139:
[----:B------:R-:W-:Y:S05]  /*ed50*/  BSYNC B1 ;  /* 0x0000000000017941 */ /* 0x000fea0003800000 */
.L_x_2138:
        /* <DEDUP_REMOVED lines=10> */
[-C--:B0-----:R-:W-:Y:S02]  /*ee00*/  @!P1 LEA R6, P4, R201, R4.reuse, 0x2 ;  /* 0x00000004c9069211 */ /* 0x081fe400078810ff */
        /* <DEDUP_REMOVED lines=59> */
.L_x_2128:
        /* <DEDUP_REMOVED lines=29> */
.L_x_2140:
[----:B------:R-:W-:Y:S01]  /*f390*/  USEL UR44, UR44, URZ, !UP0 ;  /* 0x0000003f2c2c7287 */ /* 0x000fe2000c000000 */
[----:B------:R-:W-:Y:S01]  /*f3a0*/  BSSY B1, `(.L_x_2141) ;  /* 0x0000038000017945 */ /* 0x000fe20003800000 */
[----:B------:R-:W-:-:S03]  /*f3b0*/  USEL UR43, UR43, URZ, !UP0 ;  /* 0x0000003f2b2b7287 */ /* 0x000fc6000c000000 */
[----:B------:R-:W-:Y:S09]  /*f3c0*/  @P0 BRA `(.L_x_2142) ;  /* 0x0000000000d40947 */ /* 0x000ff20003800000 */
[----:B------:R-:W0:Y:S01]  /*f3d0*/  S2R R3, SR_TID.X ;  /* 0x0000000000037919 */ /* 0x000e220000002100 */
[----:B------:R-:W1:Y:S01]  /*f3e0*/  LDC R9, c[0x0][0xbe8] ;  /* 0x0002fa00ff097b82 */ /* 0x000e620000000800 */
[----:B------:R-:W-:Y:S02]  /*f3f0*/  IMAD.U32 R4, RZ, RZ, UR36 ;  /* 0x00000024ff047e24 */ /* 0x000fe4000f8e00ff */
[----:B-1---5:R-:W-:-:S03]  /*f400*/  IMAD R2, R0, R9, RZ ;  /* 0x0000000900027224 */ /* 0x022fc600078e02ff */
        /* <DEDUP_REMOVED lines=26> */
[----:B------:R-:W-:Y:S02]  /*f5b0*/  IMAD.U32 R3, RZ, RZ, UR21 ;  /* 0x00000015ff037e24 */ /* 0x000fe4000f8e00ff */
[----:B------:R-:W-:Y:S01]  /*f5c0*/  IMAD.U32 R6, RZ, RZ, UR8 ;  /* 0x00000008ff067e24 */ /* 0x000fe2000f8e00ff */
[----:B------:R-:W-:Y:S01]  /*f5d0*/  UIADD3.X UR7, UR7, UR11, UR16, UP0, UP1 ;  /* 0x0000000b07077290 */ /* 0x000fe200087e2410 */
[----:B-1----:R-:W-:Y:S01]  /*f5e0*/  @P0 SHF.R.U32.HI R5, RZ, R7, R2 ;  /* 0x00000007ff050219 */ /* 0x002fe20000011602 */
[----:B------:R-:W-:Y:S01]  /*f5f0*/  IMAD.U32 R2, RZ, RZ, UR20 ;  /* 0x00000014ff027e24 */ /* 0x000fe2000f8e00ff */
[----:B------:R-:W-:Y:S01]  /*f600*/  ULDC.64 UR8, c[0x0][UR17+0x210] ;  /* 0x0000840011087abb */ /* 0x000fe20008000a00 */
[----:B------:R-:W-:Y:S01]  /*f610*/  ULDC.64 UR10, c[0x0][0xba8] ;  /* 0x0002ea00000a7ab9 */ /* 0x000fe20000000a00 */
[----:B------:R-:W-:Y:S01]  /*f620*/  @!UP2 ULDC UR10, c[0x0][0xb50] ;  /* 0x0002d400000aaab9 */ /* 0x000fe20000000800 */
[--C-:B------:R-:W-:Y:S01]  /*f630*/  IMAD.MOV R7, RZ, RZ, -R5.reuse ;  /* 0x000000ffff077224 */ /* 0x100fe200078e0a05 */
[----:B------:R-:W-:Y:S01]  /*f640*/  IADD3 R2, P0, P1, R5, UR14, R2 ;  /* 0x0000000e05027c10 */ /* 0x000fe2000f91e002 */
[----:B------:R-:W-:Y:S01]  /*f650*/  @!UP2 ULDC UR11, c[0x0][0xb54] ;  /* 0x0002d500000baab9 */ /* 0x000fe20000000800 */
[----:B------:R-:W-:Y:S01]  /*f660*/  SHF.R.S32.HI R5, RZ, 0x1f, R5 ;  /* 0x0000001fff057819 */ /* 0x000fe20000011405 */
[----:B------:R-:W-:-:S03]  /*f670*/  IMAD R7, R9, R7, R4 ;  /* 0x0000000709077224 */ /* 0x000fc600078e0204 */
[----:B------:R-:W-:Y:S01]  /*f680*/  IADD3.X R3, R5, UR7, R6, P0, P1 ;  /* 0x0000000705037c10 */ /* 0x000fe200087e2406 */
        /* <DEDUP_REMOVED lines=9> */
.L_x_2142:
[----:B------:R-:W-:Y:S05]  /*f720*/  BSYNC B1 ;  /* 0x0000000000017941 */ /* 0x000fea0003800000 */
.L_x_2141:
[----:B------:R-:W-:-:S06]  /*f730*/  UISETP.GT.AND UP0, UPT, UR47, 0x1, UPT ;  /* 0x000000012f00788c */ /* 0x000fcc000bf04270 */
[----:B------:R-:W-:-:S13]  /*f740*/  PLOP3.LUT P0, PT, PT, PT, UP0, 0x80, 0x0 ;  /* 0x000000000000781c */ /* 0x000fda0003f0f008 */
[----:B------:R-:W-:Y:S05]  /*f750*/  @P0 BRA `(.L_x_2137) ;  /* 0x0000000400a40947 */ /* 0x000fea0003800000 */
[----:B------:R-:W1:Y:S01]  /*f760*/  LDC R11, c[0x0][0xbe8] ;  /* 0x0002fa00ff0b7b82 */ /* 0x000e620000000800 */
[----:B------:R-:W-:Y:S01]  /*f770*/  ULDC.64 UR10, c[0x0][0xaa0] ;  /* 0x0002a800000a7ab9 */ /* 0x000fe20000000a00 */
[----:B------:R-:W-:Y:S01]  /*f780*/  IMAD R2, R22, 0x20, R202 ;  /* 0x0000002016027824 */ /* 0x000fe200078e02ca */
[----:B------:R-:W-:Y:S01]  /*f790*/  UIMAD UR7, UR16, UR10, URZ ;  /* 0x0000000a100772a4 */ /* 0x000fe2000f8e023f */
[----:B------:R-:W-:Y:S01]  /*f7a0*/  BSSY B1, `(.L_x_2143) ;  /* 0x000003a000017945 */ /* 0x000fe20003800000 */
[----:B------:R-:W-:Y:S01]  /*f7b0*/  UIMAD.WIDE.U32 UR8, UR4, UR10, URZ ;  /* 0x0000000a040872a5 */ /* 0x000fe2000f8e003f */
[----:B------:R-:W-:Y:S01]  /*f7c0*/  VIADD R6, R2, UR36 ;  /* 0x0000002402067c36 */ /* 0x000fe20008000000 */
[----:B------:R-:W-:-:S03]  /*f7d0*/  UIMAD UR7, UR4, UR11, UR7 ;  /* 0x0000000b040772a4 */ /* 0x000fc6000f8e0207 */
[----:B------:R-:W-:Y:S01]  /*f7e0*/  ULDC.64 UR10, c[0x0][0xae8] ;  /* 0x0002ba00000a7ab9 */ /* 0x000fe20000000a00 */
[----:B------:R-:W-:Y:S01]  /*f7f0*/  UIADD3 UR9, UR9, UR7, URZ ;  /* 0x0000000709097290 */ /* 0x000fe2000fffe03f */
[----:B0-----:R-:W-:-:S03]  /*f800*/  IMAD.MOV.U32 R5, RZ, RZ, R6 ;  /* 0x000000ffff057224 */ /* 0x001fc600078e0006 */
        /* <DEDUP_REMOVED lines=18> */
[----:B------:R-:W-:Y:S02]  /*f930*/  IMAD R7, R11, R7, R6 ;  /* 0x000000070b077224 */ /* 0x000fe400078e0206 */
[----:B------:R-:W-:Y:S02]  /*f940*/  IMAD.U32 R2, RZ, RZ, UR44 ;  /* 0x0000002cff027e24 */ /* 0x000fe4000f8e00ff */
[C---:B------:R-:W-:Y:S01]  /*f950*/  IMAD R9, R5.reuse, UR9, R4 ;  /* 0x0000000905097c24 */ /* 0x040fe2000f8e0204 */
[----:B------:R-:W-:Y:S01]  /*f960*/  SHF.R.S32.HI R4, RZ, 0x1f, R7 ;  /* 0x0000001fff047819 */ /* 0x000fe20000011407 */
[----:B------:R-:W-:Y:S01]  /*f970*/  IMAD.WIDE.U32 R2, R5, UR8, R2 ;  /* 0x0000000805027c25 */ /* 0x000fe2000f8e0002 */
[----:B------:R-:W-:-:S03]  /*f980*/  ULDC.64 UR8, c[0x0][0xad8] ;  /* 0x0002b60000087ab9 */ /* 0x000fc60000000a00 */
[----:B------:R-:W-:Y:S02]  /*f990*/  IMAD.IADD R3, R3, 0x1, R9 ;  /* 0x0000000103037824 */ /* 0x000fe400078e0209 */
[----:B------:R-:W-:Y:S02]  /*f9a0*/  IMAD R4, R4, UR8, RZ ;  /* 0x0000000804047c24 */ /* 0x000fe4000f8e02ff */
[----:B------:R-:W-:Y:S02]  /*f9b0*/  VIADD R6, R202, UR36 ;  /* 0x00000024ca067c36 */ /* 0x000fe40008000000 */
[----:B-----5:R-:W-:Y:S02]  /*f9c0*/  IMAD R11, R0, R11, RZ ;  /* 0x0000000b000b7224 */ /* 0x020fe400078e02ff */
        /* <DEDUP_REMOVED lines=23> */
.L_x_2144:
[----:B------:R-:W-:Y:S05]  /*fb40*/  BSYNC B1 ;  /* 0x0000000000017941 */ /* 0x000fea0003800000 */
.L_x_2143:
        /* <DEDUP_REMOVED lines=13> */
.L_x_2146:
[----:B------:R-:W-:Y:S05]  /*fc20*/  BSYNC B1 ;  /* 0x0000000000017941 */ /* 0x000fea0003800000 */
.L_x_2145:
        /* <DEDUP_REMOVED lines=13> */
.L_x_2148:
[----:B------:R-:W-:Y:S05]  /*fd00*/  BSYNC B1 ;  /* 0x0000000000017941 */ /* 0x000fea0003800000 */
.L_x_2147:
[----:B0-----:R-:W-:Y:S01]  /*fd10*/  VIADD R0, R6, 0x60 ;  /* 0x0000006006007836 */ /* 0x001fe20000000000 */
[----:B--2-4-:R-:W0:Y:S04]  /*fd20*/  SHFL.IDX PT, R5, R5, 0x3, 0x181f ;  /* 0x00781f0005057f89 */ /* 0x014e2800000e0000 */
[----:B------:R-:W-:Y:S01]  /*fd30*/  ISETP.GE.AND P0, PT, R0, R11, PT ;  /* 0x0000000b0000720c */ /* 0x000fe20003f06270 */
[----:B-1-3--:R1:W2:-:S12]  /*fd40*/  SHFL.IDX PT, R2, R4, 0x3, 0x181f ;  /* 0x00781f0004027f89 */ /* 0x00a29800000e0000 */
[----:B-1----:R-:W-:Y:S05]  /*fd50*/  @P0 BRA `(.L_x_2137) ;  /* 0x0000000000240947 */ /* 0x002fea0003800000 */
[----:B------:R-:W-:Y:S02]  /*fd60*/  ULDC UR4, c[0x0][0xac8] ;  /* 0x0002b20000047ab9 */ /* 0x000fe40000000800 */
[----:B------:R-:W-:Y:S02]  /*fd70*/  ISETP.GE.AND P2, PT, R16, UR4, PT ;  /* 0x0000000410007c0c */ /* 0x000fe4000bf46270 */
[----:B------:R-:W-:-:S11]  /*fd80*/  ISETP.GE.AND P3, PT, R19, UR4, PT ;  /* 0x0000000413007c0c */ /* 0x000fd6000bf66270 */
[CC--:B--2---:R-:W-:Y:S02]  /*fd90*/  @!P2 LEA R6, P0, R16.reuse, R2.reuse, 0x1 ;  /* 0x000000021006a211 */ /* 0x0c4fe400078008ff */
[C---:B------:R-:W-:Y:S02]  /*fda0*/  @!P3 LEA R2, P1, R19.reuse, R2, 0x1 ;  /* 0x000000021302b211 */ /* 0x040fe400078208ff */
[-C--:B0-----:R-:W-:Y:S02]  /*fdb0*/  @!P2 LEA.HI.X R7, R16, R5.reuse, R223, 0x1, P0 ;  /* 0x000000051007a211 */ /* 0x081fe400000f0cdf */
[----:B------:R-:W-:-:S03]  /*fdc0*/  @!P3 LEA.HI.X R3, R19, R5, R222, 0x1, P1 ;  /* 0x000000051303b211 */ /* 0x000fc600008f0cde */
[----:B------:R0:W-:Y:S04]  /*fdd0*/  @!P2 ST.E.128 desc[UR56][R6.64], RZ ;  /* 0x000000ff0600a985 */ /* 0x0001e8000c101d38 */
[----:B------:R0:W-:Y:S02]  /*fde0*/  @!P3 ST.E.128 desc[UR56][R2.64], RZ ;  /* 0x000000ff0200b985 */ /* 0x0001e4000c101d38 */
.L_x_2137:
[----:B------:R-:W-:Y:S05]  /*fdf0*/  BSYNC B0 ;  /* 0x0000000000007941 */ /* 0x000fea0003800000 */
.L_x_2127:
[----:B------:R-:W-:Y:S02]  /*fe00*/  ULDC UR4, c[0x0][0xc3c] ;  /* 0x00030f0000047ab9 */ /* 0x000fe40000000800 */
[----:B------:R-:W-:-:S13]  /*fe10*/  ISETP.GE.AND P0, PT, R31, UR4, PT ;  /* 0x000000041f007c0c */ /* 0x000fda000bf06270 */
[----:B------:R-:W-:Y:S05]  /*fe20*/  @!P0 BRA `(.L_x_2149) ;  /* 0xffffff1000708947 */ /* 0x000fea000383ffff */
[----:B------:R-:W-:Y:S05]  /*fe30*/  EXIT ;  /* 0x000000000000794d */ /* 0x000fea0003800000 */
.L_x_2087:
[----:B------:R-:W-:-:S08]  /*fe40*/  NOP ;  /* 0x0000000000007918 */ /* 0x000fd00000000000 */
[----:B------:R-:W0:-:S00]  /*fe50*/  USETMAXREG.DEALLOC.CTAPOOL 0x18 ;  /* 0x00000018000079c8 */ /* 0x000e0000080e0500 */
[----:B0-----:R-:W-:Y:S01]  /*fe60*/  LOP3.LUT R0, R0, 0x3, RZ, 0xc0, !PT ;  /* 0x0000000300007812 */ /* 0x001fe200078ec0ff */
[----:B------:R-:W-:-:S05]  /*fe70*/  IMAD.MOV.U32 R6, RZ, RZ, RZ ;  /* 0x000000ffff067224 */ /* 0x000fca00078e00ff */
[----:B------:R-:W0:Y:S02]  /*fe80*/  SHFL.IDX PT, R0, R0, RZ, 0x1f ;  /* 0x00001fff00007589 */ /* 0x000e2400000e0000 */
[----:B0-----:R-:W-:-:S04]  /*fe90*/  ISETP.NE.AND P0, PT, R0, RZ, PT ;  /* 0x000000ff0000720c */ /* 0x001fc80003f05270 */
[----:B------:R-:W-:-:S05]  /*fea0*/  P2R R0, PR, RZ, 0x1 ;  /* 0x00000001ff007803 */ /* 0x000fca0000000000 */
[----:B------:R0:W-:Y:S04]  /*feb0*/  STL [R1+0x34], R0 ;  /* 0x0000340001007387 */ /* 0x0001e80000100800 */
[----:B------:R-:W-:Y:S05]  /*fec0*/  @!P0 BRA `(.L_x_2150) ;  /* 0x00000000002c8947 */ /* 0x000fea0003800000 */
[----:B------:R-:W1:Y:S08]  /*fed0*/  S2UR UR5, SR_CgaCtaId ;  /* 0x00000000000579c3 */ /* 0x000e700000008800 */
[----:B------:R-:W-:Y:S06]  /*fee0*/  BAR.SYNC.DEFER_BLOCKING 0x5, 0x180 ;  /* 0x0146000000007b1d */ /* 0x000fec0000010000 */
[----:B------:R-:W-:-:S02]  /*fef0*/  UMOV UR4, 0x400 ;  /* 0x0000040000047882 */ /* 0x000fc40000000000 */
[----:B-1----:R-:W-:-:S09]  /*ff00*/  ULEA UR4, UR5, UR4, 0x18 ;  /* 0x0000000405047291 */ /* 0x002fd2000f8ec03f */
[----:B------:R-:W1:Y:S04]  /*ff10*/  LDS.128 R4, [UR4+0x298d0] ;  /* 0x0298d004ff047984 */ /* 0x000e680008000c00 */
[----:B-1----:R1:W-:Y:S01]  /*ff20*/  STL.64 [R1+0x10], R4 ;  /* 0x0000100401007387 */ /* 0x0023e20000100a00 */
[----:B0-----:R-:W-:-:S03]  /*ff30*/  IMAD.MOV.U32 R0, RZ, RZ, R7 ;  /* 0x000000ffff007224 */ /* 0x001fc600078e0007 */
[----:B------:R1:W-:Y:S02]  /*ff40*/  STL [R1+0x18], R6 ;  /* 0x0000180601007387 */ /* 0x0003e40000100800 */
[----:B------:R-:W-:Y:S01]  /*ff50*/  R2UR UR42, R0 ;  /* 0x00000000002a72ca */ /* 0x000fe200000e0000 */
[----:B------:R-:W-:Y:S06]  /*ff60*/  BAR.ARV 0x4, 0x180 ;  /* 0x0106000000007b1d */ /* 0x000fec0000002000 */
[----:B------:R-:W-:Y:S08]  /*ff70*/  BRA `(.L_x_2151) ;  /* 0x0000000c00c47947 */ /* 0x000ff00003800000 */
.L_x_2150:
[----:B0-----:R-:W0:Y:S01]  /*ff80*/  S2R R0, SR_TID.X ;  /* 0x0000000000007919 */ /* 0x001e220000002100 */
        /* <DEDUP_REMOVED lines=43> */
.L_x_2154:
        /* <DEDUP_REMOVED lines=39> */
.L_x_2152:
        /* <DEDUP_REMOVED lines=15> */
.L_x_2155:
        /* <DEDUP_REMOVED lines=62> */
.L_x_2156:
        /* <DEDUP_REMOVED lines=63> */
.L_x_2157:
[----:B01----:R-:W-:-:S05]  /*10d70*/  LOP3.LUT R3, RZ, R2, RZ, 0x33, !PT ;  /* 0x00000002ff037212 */ /* 0x003fca00078e33ff */
[----:B------:R-:W-:-:S05]  /*10d80*/  IMAD.IADD R2, R6, 0x1, R3 ;  /* 0x0000000106027824 */ /* 0x000fca00078e0203 */
[----:B------:R1:W-:Y:S01]  /*10d90*/  STL [R1+0x14], R2 ;  /* 0x0000140201007387 */ /* 0x0003e20000100800 */
[----:B------:R-:W-:Y:S05]  /*10da0*/  BRA `(.L_x_2158) ;  /* 0x00000000000c7947 */ /* 0x000fea0003800000 */
.L_x_2153:
[----:B------:R0:W-:Y:S04]  /*10db0*/  STL [R1+0x10], R7 ;  /* 0x0000100701007387 */ /* 0x0001e80000100800 */
[----:B------:R0:W-:Y:S04]  /*10dc0*/  STL [R1+0x14], RZ ;  /* 0x000014ff01007387 */ /* 0x0001e80000100800 */
[----:B------:R0:W-:Y:S02]  /*10dd0*/  STL [R1+0x18], RZ ;  /* 0x000018ff01007387 */ /* 0x0001e40000100800 */
.L_x_2158:
        /* <DEDUP_REMOVED lines=11> */
.L_x_2151:
        /* <DEDUP_REMOVED lines=23> */
[C---:B------:R-:W-:Y:S01]  /*11000*/  IMAD.SHL.U32 R2, R11.reuse, 0x20, RZ ;  /* 0x000000200b027824 */ /* 0x040fe200078e00ff */
        /* <DEDUP_REMOVED lines=25> */
[----:B------:R-:W-:-:S03]  /*111a0*/  IMAD.MOV.U32 R0, RZ, RZ, 0x1 ;  /* 0x00000001ff007424 */ /* 0x000fc600078e00ff */
[----:B------:R0:W-:Y:S04]  /*111b0*/  STL [R1+0x28], R2 ;  /* 0x0000280201007387 */ /* 0x0001e80000100800 */
[----:B------:R-:W-:Y:S04]  /*111c0*/  STL [R1+0x30], RZ ;  /* 0x000030ff01007387 */ /* 0x000fe80000100800 */
[----:B------:R1:W-:Y:S01]  /*111d0*/  STL [R1], R0 ;  /* 0x0000000001007387 */ /* 0x0003e20000100800 */
[C---:B0-----:R-:W-:Y:S02]  /*111e0*/  LOP3.LUT R2, R4.reuse, 0x40, RZ, 0xfc, !PT ;  /* 0x0000004004027812 */ /* 0x041fe400078efcff */
[----:B-1----:R-:W-:-:S07]  /*111f0*/  LOP3.LUT R0, R4, 0x80, RZ, 0xfc, !PT ;  /* 0x0000008004007812 */ /* 0x002fce00078efcff */
.L_x_2231:
[----:B------:R-:W-:Y:S01]  /*11200*/  ULDC.64 UR4, c[0x0][0xc88] ;  /* 0x0003220000047ab9 */ /* 0x000fe20000000a00 */
[----:B------:R-:W-:Y:S01]  /*11210*/  IMAD.MOV.U32 R0, RZ, RZ, RZ ;  /* 0x000000ffff007224 */ /* 0x000fe200078e00ff */
[----:B------:R-:W-:Y:S01]  /*11220*/  UIMAD.WIDE UR4, UR42, 0x4, UR4 ;  /* 0x000000042a0478a5 */ /* 0x000fe2000f8e0204 */
[----:B------:R-:W2:Y:S01]  /*11230*/  LDL.LU R12, [R1+0x18] ;  /* 0x00001800010c7983 */ /* 0x000ea20000300800 */
[----:B------:R-:W-:Y:S01]  /*11240*/  ULDC.64 UR6, c[0x0][0xa08] ;  /* 0x0002820000067ab9 */ /* 0x000fe20000000a00 */
[----:B------:R-:W-:Y:S01]  /*11250*/  IMAD.MOV.U32 R9, RZ, RZ, RZ ;  /* 0x000000ffff097224 */ /* 0x000fe200078e00ff */
[----:B------:R-:W-:Y:S01]  /*11260*/  ULDC.64 UR8, c[0x0][0xa18] ;  /* 0x0002860000087ab9 */ /* 0x000fe20000000a00 */
[----:B0-----:R-:W0:Y:S01]  /*11270*/  LDC R19, c[0x0][0x288] ;  /* 0x0000a200ff137b82 */ /* 0x001e220000000800 */
[----:B------:R-:W-:Y:S02]  /*11280*/  IMAD.U32 R2, RZ, RZ, UR4 ;  /* 0x00000004ff027e24 */ /* 0x000fe4000f8e00ff */
[----:B------:R-:W-:Y:S01]  /*11290*/  IMAD.U32 R3, RZ, RZ, UR5 ;  /* 0x00000005ff037e24 */ /* 0x000fe2000f8e00ff */
[----:B------:R-:W-:-:S04]  /*112a0*/  ULDC.64 UR4, c[0x0][0xa28] ;  /* 0x00028a0000047ab9 */ /* 0x000fc80000000a00 */
[----:B------:R-:W3:Y:S01]  /*112b0*/  LDG.E R2, desc[UR56][R2.64] ;  /* 0x0000003802027981 */ /* 0x000ee2000c1e1900 */
[----:B------:R-:W-:Y:S01]  /*112c0*/  UISETP.NE.U32.AND UP0, UPT, UR4, URZ, UPT ;  /* 0x0000003f0400728c */ /* 0x000fe2000bf05070 */
[----:B-1----:R-:W1:Y:S03]  /*112d0*/  LDC R10, c[0x0][0x424] ;  /* 0x00010900ff0a7b82 */ /* 0x002e660000000800 */
[----:B------:R-:W-:-:S05]  /*112e0*/  UISETP.NE.AND.EX UP0, UPT, UR5, URZ, UPT, UP0 ;  /* 0x0000003f0500728c */ /* 0x000fca000bf05300 */
[----:B------:R-:W4:Y:S01]  /*112f0*/  LDC R11, c[0x0][0x2f0] ;  /* 0x0000bc00ff0b7b82 */ /* 0x000f220000000800 */
[----:B------:R-:W-:Y:S02]  /*11300*/  PLOP3.LUT P0, PT, PT, PT, UP0, 0x80, 0x0 ;  /* 0x000000000000781c */ /* 0x000fe40003f0f008 */
[----:B---3--:R-:W-:-:S13]  /*11310*/  R2UR UR46, R2 ;  /* 0x00000000022e72ca */ /* 0x008fda00000e0000 */
[----:B------:R-:W-:Y:S02]  /*11320*/  USHF.R.S32.HI UR45, URZ, 0x1f, UR46 ;  /* 0x0000001f3f2d7899 */ /* 0x000fe4000801142e */
[----:B------:R-:W-:-:S04]  /*11330*/  @UP0 ULEA UR4, UP1, UR46, UR4, 0x2 ;  /* 0x000000042e040291 */ /* 0x000fc8000f82103f */
[----:B------:R-:W-:Y:S02]  /*11340*/  @UP0 ULEA.HI.X UR5, UR46, UR5, UR45, 0x2, UP1 ;  /* 0x000000052e050291 */ /* 0x000fe400088f142d */
[----:B------:R-:W-:-:S04]  /*11350*/  IMAD.U32 R2, RZ, RZ, UR4 ;  /* 0x00000004ff027e24 */ /* 0x000fc8000f8e00ff */
[----:B------:R-:W-:Y:S01]  /*11360*/  IMAD.U32 R3, RZ, RZ, UR5 ;  /* 0x00000005ff037e24 */ /* 0x000fe2000f8e00ff */
[----:B------:R-:W-:Y:S01]  /*11370*/  ULDC.64 UR4, c[0x0][0xa00] ;  /* 0x0002800000047ab9 */ /* 0x000fe20000000a00 */
[----:B------:R-:W-:-:S03]  /*11380*/  USHF.L.U32 UR43, UR46, 0x2, URZ ;  /* 0x000000022e2b7899 */ /* 0x000fc6000800063f */
[----:B------:R3:W5:Y:S01]  /*11390*/  @P0 LDG.E R0, desc[UR56][R2.64] ;  /* 0x0000003802000981 */ /* 0x000762000c1e1900 */
[----:B------:R-:W-:Y:S01]  /*113a0*/  ISETP.NE.U32.AND P0, PT, RZ, UR4, PT ;  /* 0x00000004ff007c0c */ /* 0x000fe2000bf05070 */
[----:B------:R-:W-:Y:S02]  /*113b0*/  USHF.L.U64.HI UR44, UR46, 0x2, UR45 ;  /* 0x000000022e2c7899 */ /* 0x000fe4000801022d */
[----:B------:R-:W-:Y:S01]  /*113c0*/  UIADD3 UR4, UP0, UR43, UR4, URZ ;  /* 0x000000042b047290 */ /* 0x000fe2000ff1e03f */
[----:B------:R-:W-:Y:S02]  /*113d0*/  ISETP.NE.AND.EX P2, PT, RZ, UR5, PT, P0 ;  /* 0x00000005ff007c0c */ /* 0x000fe4000bf45300 */
[----:B------:R-:W-:Y:S01]  /*113e0*/  ISETP.NE.U32.AND P0, PT, RZ, UR6, PT ;  /* 0x00000006ff007c0c */ /* 0x000fe2000bf05070 */
[----:B------:R-:W-:Y:S02]  /*113f0*/  UIADD3.X UR5, UR44, UR5, URZ, UP0, !UPT ;  /* 0x000000052c057290 */ /* 0x000fe400087fe43f */
[----:B------:R-:W-:Y:S01]  /*11400*/  IMAD.U32 R4, RZ, RZ, UR4 ;  /* 0x00000004ff047e24 */ /* 0x000fe2000f8e00ff */
[----:B------:R-:W-:Y:S01]  /*11410*/  UIADD3 UR4, UP0, UR43, UR6, URZ ;  /* 0x000000062b047290 */ /* 0x000fe2000ff1e03f */
[----:B------:R-:W-:-:S02]  /*11420*/  ISETP.NE.AND.EX P0, PT, RZ, UR7, PT, P0 ;  /* 0x00000007ff007c0c */ /* 0x000fc4000bf05300 */
[----:B------:R-:W-:Y:S01]  /*11430*/  IMAD.U32 R5, RZ, RZ, UR5 ;  /* 0x00000005ff057e24 */ /* 0x000fe2000f8e00ff */
[----:B------:R-:W-:-:S04]  /*11440*/  UIADD3.X UR5, UR44, UR7, URZ, UP0, !UPT ;  /* 0x000000072c057290 */ /* 0x000fc800087fe43f */
[----:B------:R-:W4:Y:S01]  /*11450*/  @P2 LDG.E R8, desc[UR56][R4.64] ;  /* 0x0000003804082981 */ /* 0x000f22000c1e1900 */
[----:B------:R-:W-:Y:S01]  /*11460*/  IMAD.U32 R6, RZ, RZ, UR4 ;  /* 0x00000004ff067e24 */ /* 0x000fe2000f8e00ff */
[----:B------:R-:W-:Y:S01]  /*11470*/  UISETP.NE.U32.AND UP0, UPT, UR8, URZ, UPT ;  /* 0x0000003f0800728c */ /* 0x000fe2000bf05070 */
[----:B------:R-:W-:-:S03]  /*11480*/  IMAD.U32 R7, RZ, RZ, UR5 ;  /* 0x00000005ff077e24 */ /* 0x000fc6000f8e00ff */
[----:B------:R-:W-:Y:S02]  /*11490*/  UISETP.NE.AND.EX UP0, UPT, UR9, URZ, UPT, UP0 ;  /* 0x0000003f0900728c */ /* 0x000fe4000bf05300 */
[----:B------:R-:W5:Y:S04]  /*114a0*/  @P0 LDG.E R9, desc[UR56][R6.64] ;  /* 0x0000003806090981 */ /* 0x000f68000c1e1900 */
[----:B------:R-:W-:-:S05]  /*114b0*/  PLOP3.LUT P3, PT, PT, PT, UP0, 0x80, 0x0 ;  /* 0x000000000000781c */ /* 0x000fca0003f6f008 */
[----:B------:R-:W-:-:S04]  /*114c0*/  @UP0 UIADD3 UR4, UP1, UR43, UR8, URZ ;  /* 0x000000082b040290 */ /* 0x000fc8000ff3e03f */
[----:B------:R-:W-:Y:S02]  /*114d0*/  @UP0 UIADD3.X UR5, UR44, UR9, URZ, UP1, !UPT ;  /* 0x000000092c050290 */ /* 0x000fe40008ffe43f */
[----:B---3--:R-:W-:-:S04]  /*114e0*/  IMAD.U32 R2, RZ, RZ, UR4 ;  /* 0x00000004ff027e24 */ /* 0x008fc8000f8e00ff */
[----:B------:R-:W-:-:S05]  /*114f0*/  IMAD.U32 R3, RZ, RZ, UR5 ;  /* 0x00000005ff037e24 */ /* 0x000fca000f8e00ff */
[----:B0-----:R0:W5:Y:S01]  /*11500*/  @P3 LDG.E R19, desc[UR56][R2.64] ;  /* 0x0000003802133981 */ /* 0x001162000c1e1900 */
[----:B------:R-:W-:Y:S01]  /*11510*/  UMOV UR47, URZ ;  /* 0x0000003f002f7c82 */ /* 0x000fe20008000000 */
[----:B--2---:R-:W-:Y:S01]  /*11520*/  R2UR UR36, R12 ;  /* 0x000000000c2472ca */ /* 0x004fe200000e0000 */
[----:B0-----:R-:W0:Y:S02]  /*11530*/  LDC.64 R2, c[0x0][0x418] ;  /* 0x00010600ff027b82 */ /* 0x001e240000000a00 */
[----:B0-----:R-:W-:Y:S02]  /*11540*/  ISETP.NE.U32.AND P1, PT, R2, RZ, PT ;  /* 0x000000ff0200720c */ /* 0x001fe40003f25070 */
[----:B------:R-:W-:Y:S02]  /*11550*/  LOP3.LUT R2, R12, 0xff000000, RZ, 0xc0, !PT ;  /* 0xff0000000c027812 */ /* 0x000fe400078ec0ff */
[----:B------:R-:W-:Y:S02]  /*11560*/  ISETP.NE.AND.EX P1, PT, R3, RZ, PT, P1 ;  /* 0x000000ff0300720c */ /* 0x000fe40003f25310 */
[----:B------:R-:W-:-:S02]  /*11570*/  SHF.R.U32.HI R2, RZ, 0x8, R2 ;  /* 0x00000008ff027819 */ /* 0x000fc40000011602 */
[----:B----4-:R-:W-:Y:S02]  /*11580*/  @P2 R2UR UR47, R8 ;  /* 0x00000000082f22ca */ /* 0x010fe400000e0000 */
[----:B------:R-:W-:-:S04]  /*11590*/  LOP3.LUT R8, R12, 0xff0000, RZ, 0xc0, !PT ;  /* 0x00ff00000c087812 */ /* 0x000fc800078ec0ff */
[----:B------:R-:W-:Y:S01]  /*115a0*/  LEA.HI R8, R8, R2, RZ, 0x10 ;  /* 0x0000000208087211 */ /* 0x000fe200078f80ff */
[----:B-1----:R-:W-:Y:S08]  /*115b0*/  @P3 BRA `(.L_x_2160) ;  /* 0x0000000000103947 */ /* 0x002ff00003800000 */
[----:B------:R-:W-:Y:S05]  /*115c0*/  @!P2 BRA `(.L_x_2160) ;  /* 0x00000000000ca947 */ /* 0x000fea0003800000 */
[----:B-----5:R-:W2:Y:S04]  /*115d0*/  LDG.E R19, desc[UR56][R4.64] ;  /* 0x0000003804137981 */ /* 0x020ea8000c1e1900 */
[----:B------:R-:W2:Y:S02]  /*115e0*/  LDG.E R4, desc[UR56][R4.64+0x4] ;  /* 0x0000043804047981 */ /* 0x000ea4000c1e1900 */
[----:B--2---:R-:W-:-:S07]  /*115f0*/  IMAD.IADD R19, R4, 0x1, -R19 ;  /* 0x0000000104137824 */ /* 0x004fce00078e0a13 */
.L_x_2160:
[----:B------:R-:W-:Y:S01]  /*11600*/  IMAD.U32 R3, RZ, RZ, UR46 ;  /* 0x0000002eff037e24 */ /* 0x000fe2000f8e00ff */
[----:B------:R-:W-:Y:S01]  /*11610*/  ULDC.64 UR4, c[0x0][0xa20] ;  /* 0x0002880000047ab9 */ /* 0x000fe20000000a00 */
[----:B-----5:R-:W-:Y:S01]  /*11620*/  IMAD.IADD R4, R9, 0x1, R0 ;  /* 0x0000000109047824 */ /* 0x020fe200078e0200 */
[----:B------:R-:W-:Y:S01]  /*11630*/  ISETP.NE.U32.AND P2, PT, RZ, UR4, PT ;  /* 0x00000004ff007c0c */ /* 0x000fe2000bf45070 */
[----:B------:R-:W-:Y:S01]  /*11640*/  ULOP3.LUT UR36, UR36, 0xffff, URZ, 0xc0, !UPT ;  /* 0x0000ffff24247892 */ /* 0x000fe2000f8ec03f */
[----:B------:R0:W-:Y:S01]  /*11650*/  STL [R1+0x4], R3 ;  /* 0x0000040301007387 */ /* 0x0001e20000100800 */
[----:B------:R-:W-:Y:S02]  /*11660*/  SEL R2, R10, 0x1, P1 ;  /* 0x000000010a027807 */ /* 0x000fe40000800000 */
[----:B------:R-:W-:Y:S01]  /*11670*/  ISETP.NE.AND.EX P2, PT, RZ, UR5, PT, P2 ;  /* 0x00000005ff007c0c */ /* 0x000fe2000bf45320 */
[----:B------:R0:W-:Y:S02]  /*11680*/  STL [R1+0x1c], R4 ;  /* 0x00001c0401007387 */ /* 0x0001e40000100800 */
[----:B------:R-:W-:-:S10]  /*11690*/  IMAD R2, R2, R11, RZ ;  /* 0x0000000b02027224 */ /* 0x000fd400078e02ff */
[----:B0-----:R-:W-:Y:S05]  /*116a0*/  @!P2 BRA `(.L_x_2161) ;  /* 0x000000000018a947 */ /* 0x001fea0003800000 */
[----:B------:R-:W-:-:S04]  /*116b0*/  UIADD3 UR4, UP0, UR43, UR4, URZ ;  /* 0x000000042b047290 */ /* 0x000fc8000ff1e03f */
[----:B------:R-:W-:Y:S02]  /*116c0*/  UIADD3.X UR5, UR44, UR5, URZ, UP0, !UPT ;  /* 0x000000052c057290 */ /* 0x000fe400087fe43f */
[----:B------:R-:W-:-:S04]  /*116d0*/  IMAD.U32 R2, RZ, RZ, UR4 ;  /* 0x00000004ff027e24 */ /* 0x000fc8000f8e00ff */
[----:B------:R-:W-:-:S05]  /*116e0*/  IMAD.U32 R3, RZ, RZ, UR5 ;  /* 0x00000005ff037e24 */ /* 0x000fca000f8e00ff */
[----:B------:R0:W5:Y:S01]  /*116f0*/  LDG.E R2, desc[UR56][R2.64] ;  /* 0x0000003802027981 */ /* 0x000162000c1e1900 */
[----:B------:R-:W-:Y:S05]  /*11700*/  BRA `(.L_x_2162) ;  /* 0x0000000000107947 */ /* 0x000fea0003800000 */
.L_x_2161:
[----:B------:R-:W-:Y:S05]  /*11710*/  @!P0 BRA `(.L_x_2162) ;  /* 0x00000000000c8947 */ /* 0x000fea0003800000 */
[----:B------:R-:W2:Y:S04]  /*11720*/  LDG.E R2, desc[UR56][R6.64] ;  /* 0x0000003806027981 */ /* 0x000ea8000c1e1900 */
[----:B------:R-:W2:Y:S02]  /*11730*/  LDG.E R6, desc[UR56][R6.64+0x4] ;  /* 0x0000043806067981 */ /* 0x000ea4000c1e1900 */
[----:B--2---:R-:W-:-:S07]  /*11740*/  IMAD.IADD R2, R6, 0x1, -R2 ;  /* 0x0000000106027824 */ /* 0x004fce00078e0a02 */
.L_x_2162:
[----:B0-----:R-:W2:Y:S01]  /*11750*/  LDL R3, [R1+0x14] ;  /* 0x0000140001037983 */ /* 0x001ea20000100800 */
[----:B-----5:R-:W-:Y:S02]  /*11760*/  IMAD.IADD R2, R2, 0x1, -R0 ;  /* 0x0000000102027824 */ /* 0x020fe400078e0a00 */
[----:B------:R-:W0:Y:S02]  /*11770*/  LDC R0, c[0x0][0x448] ;  /* 0x00011200ff007b82 */ /* 0x000e240000000800 */
[----:B0-----:R-:W-:-:S13]  /*11780*/  ISETP.NE.AND P0, PT, R0, 0x1, PT ;  /* 0x000000010000780c */ /* 0x001fda0003f05270 */
[----:B------:R-:W0:Y:S08]  /*11790*/  @P0 LDC R4, c[0x0][0x44c] ;  /* 0x00011300ff040b82 */ /* 0x000e300000000800 */
[----:B------:R-:W1:Y:S01]  /*117a0*/  @P0 LDC R0, c[0x0][0x450] ;  /* 0x00011400ff000b82 */ /* 0x000e620000000800 */
[----:B--2---:R-:W-:-:S04]  /*117b0*/  IMAD.SHL.U32 R3, R3, 0x80, RZ ;  /* 0x0000008003037824 */ /* 0x004fc800078e00ff */
[----:B------:R-:W-:-:S04]  /*117c0*/  VIADD R3, R3, 0x7f ;  /* 0x0000007f03037836 */ /* 0x000fc80000000000 */
[----:B0-----:R-:W-:-:S05]  /*117d0*/  @P0 IMAD.HI.U32 R4, R3, R4, RZ ;  /* 0x0000000403040227 */ /* 0x001fca00078e00ff */
[----:B-1----:R-:W-:Y:S01]  /*117e0*/  @P0 SHF.R.U32.HI R3, RZ, R0, R4 ;  /* 0x00000000ff030219 */ /* 0x002fe20000011604 */
[C---:B------:R-:W-:Y:S01]  /*117f0*/  VIADD R0, R2.reuse, 0x9f ;  /* 0x0000009f02007836 */ /* 0x040fe20000000000 */
[----:B------:R-:W-:Y:S02]  /*11800*/  IADD3 R2, R2, 0xa0, -R19 ;  /* 0x000000a002027810 */ /* 0x000fe40007ffe813 */
[----:B------:R-:W-:Y:S01]  /*11810*/  SHF.R.U32.HI R4, RZ, 0x10, R8 ;  /* 0x00000010ff047819 */ /* 0x000fe20000011608 */
[----:B------:R-:W-:-:S03]  /*11820*/  IMAD.HI R0, R0, 0x66666667, RZ ;  /* 0x6666666700007827 */ /* 0x000fc600078e02ff */
[----:B------:R-:W-:Y:S01]  /*11830*/  ISETP.NE.AND P0, PT, R4, RZ, PT ;  /* 0x000000ff0400720c */ /* 0x000fe20003f05270 */
[----:B------:R-:W-:Y:S01]  /*11840*/  IMAD.IADD R2, R2, 0x1, R3 ;  /* 0x0000000102027824 */ /* 0x000fe200078e0203 */
[----:B------:R-:W-:-:S03]  /*11850*/  SHF.R.U32.HI R3, RZ, 0x1f, R0 ;  /* 0x0000001fff037819 */ /* 0x000fc60000011600 */
[----:B------:R-:W-:Y:S01]  /*11860*/  IMAD.HI R2, R2, 0x66666667, RZ ;  /* 0x6666666702027827 */ /* 0x000fe200078e02ff */
[----:B------:R-:W-:-:S04]  /*11870*/  LEA.HI.SX32 R0, R0, R3, 0x1a ;  /* 0x0000000300007211 */ /* 0x000fc800078fd2ff */
[----:B------:R-:W-:-:S03]  /*11880*/  SHF.R.U32.HI R3, RZ, 0x1f, R2 ;  /* 0x0000001fff037819 */ /* 0x000fc60000011602 */
[----:B------:R-:W0:Y:S01]  /*11890*/  @!P0 LDC R4, c[0x0][0x9f0] ;  /* 0x00027c00ff048b82 */ /* 0x000e220000000800 */
[----:B------:R-:W-:Y:S01]  /*118a0*/  LEA.HI.SX32 R3, R2, R3, 0x1a ;  /* 0x0000000302037211 */ /* 0x000fe200078fd2ff */
[----:B------:R-:W-:-:S03]  /*118b0*/  IMAD.MOV.U32 R2, RZ, RZ, RZ ;  /* 0x000000ffff027224 */ /* 0x000fc600078e00ff */
[----:B------:R-:W-:-:S04]  /*118c0*/  VIMNMX R0, R0, R3, PT ;  /* 0x0000000300007248 */ /* 0x000fc80003fe0100 */
[----:B------:R-:W-:-:S13]  /*118d0*/  ISETP.GE.AND P1, PT, R0, 0x1, PT ;  /* 0x000000010000780c */ /* 0x000fda0003f26270 */
[----:B------:R-:W-:Y:S05]  /*118e0*/  @!P1 BRA `(.L_x_2163) ;  /* 0x0000000000689947 */ /* 0x000fea0003800000 */
[-C--:B0-----:R-:W-:Y:S02]  /*118f0*/  IABS R5, R4.reuse ;  /* 0x0000000400057213 */ /* 0x081fe40000000000 */
        /* <DEDUP_REMOVED lines=10> */
[----:B------:R-:W-:-:S04]  /*119a0*/  IADD3 R3, R4, -0x1, R0 ;  /* 0xffffffff04037810 */ /* 0x000fc80007ffe000 */
        /* <DEDUP_REMOVED lines=14> */
.L_x_2163:
[----:B------:R-:W-:Y:S01]  /*11a90*/  LOP3.LUT R8, R8, 0xff, RZ, 0xc0, !PT ;  /* 0x000000ff08087812 */ /* 0x000fe200078ec0ff */
[----:B------:R-:W-:Y:S04]  /*11aa0*/  BSSY B7, `(.L_x_2164) ;  /* 0x0000319000077945 */ /* 0x000fe80003800000 */
[----:B------:R-:W-:-:S05]  /*11ab0*/  IMAD R3, R8, R2, RZ ;  /* 0x0000000208037224 */ /* 0x000fca00078e02ff */
[----:B------:R-:W-:Y:S01]  /*11ac0*/  VIADDMNMX R0, R3, R2, R0, PT ;  /* 0x0000000203007246 */ /* 0x000fe20003800100 */
[----:B------:R1:W-:Y:S03]  /*11ad0*/  STL [R1+0x8], R3 ;  /* 0x0000080301007387 */ /* 0x0003e60000100800 */
[----:B------:R-:W-:Y:S01]  /*11ae0*/  ISETP.GT.AND P0, PT, R0, R3, PT ;  /* 0x000000030000720c */ /* 0x000fe20003f04270 */
[----:B------:R1:W-:-:S12]  /*11af0*/  STL [R1+0x2c], R0 ;  /* 0x00002c0001007387 */ /* 0x0003d80000100800 */
[----:B-1----:R-:W-:Y:S05]  /*11b00*/  @P0 BRA `(.L_x_2165) ;  /* 0x0000000000480947 */ /* 0x002fea0003800000 */
[----:B------:R-:W1:Y:S02]  /*11b10*/  S2R R3, SR_TID.X ;  /* 0x0000000000037919 */ /* 0x000e640000002100 */
[----:B-1----:R-:W-:-:S04]  /*11b20*/  LOP3.LUT R3, R3, 0x7f, RZ, 0xc0, !PT ;  /* 0x0000007f03037812 */ /* 0x002fc800078ec0ff */
[----:B------:R-:W-:-:S13]  /*11b30*/  ISETP.NE.AND P0, PT, R3, RZ, PT ;  /* 0x000000ff0300720c */ /* 0x000fda0003f05270 */
[----:B------:R-:W-:Y:S05]  /*11b40*/  @P0 BRA `(.L_x_2166) ;  /* 0x0000003000380947 */ /* 0x000fea0003800000 */
[----:B------:R-:W1:Y:S01]  /*11b50*/  S2R R3, SR_LANEID ;  /* 0x0000000000037919 */ /* 0x000e620000000000 */
[----:B------:R-:W-:Y:S02]  /*11b60*/  VOTEU.ANY UR4, UPT, PT ;  /* 0x0000000000047886 */ /* 0x000fe400038e0100 */
[----:B------:R-:W1:Y:S08]  /*11b70*/  FLO.U32 R0, UR4 ;  /* 0x0000000400007d00 */ /* 0x000e7000080e0000 */
[----:B------:R-:W2:Y:S01]  /*11b80*/  POPC R5, UR4 ;  /* 0x0000000400057d09 */ /* 0x000ea20008000000 */
[----:B-1----:R-:W-:-:S02]  /*11b90*/  ISETP.EQ.U32.AND P0, PT, R0, R3, PT ;  /* 0x000000030000720c */ /* 0x002fc40003f02070 */
[----:B------:R-:W2:Y:S11]  /*11ba0*/  LDC.64 R2, c[0x0][0xc60] ;  /* 0x00031800ff027b82 */ /* 0x000eb60000000a00 */
[----:B--2---:R-:W2:Y:S01]  /*11bb0*/  @P0 ATOMG.E.ADD.STRONG.GPU PT, R3, desc[UR56][R2.64], R5 ;  /* 0x00000005020309a8 */ /* 0x004ea200081ee1f8 */
[----:B0-----:R-:W0:Y:S02]  /*11bc0*/  S2R R4, SR_LTMASK ;  /* 0x0000000000047919 */ /* 0x001e240000003900 */
[----:B0-----:R-:W-:-:S04]  /*11bd0*/  LOP3.LUT R4, R4, UR4, RZ, 0xc0, !PT ;  /* 0x0000000404047c12 */ /* 0x001fc8000f8ec0ff */
[----:B------:R-:W0:Y:S01]  /*11be0*/  POPC R7, R4 ;  /* 0x0000000400077309 */ /* 0x000e220000000000 */
[----:B--2---:R-:W0:Y:S02]  /*11bf0*/  SHFL.IDX PT, R0, R3, R0, 0x1f ;  /* 0x00001f0003007589 */ /* 0x004e2400000e0000 */
[----:B0-----:R-:W-:-:S05]  /*11c00*/  IADD3 R0, R0, UR40, R7 ;  /* 0x0000002800007c10 */ /* 0x001fca000fffe007 */
[----:B------:R1:W-:Y:S01]  /*11c10*/  STL [R1+0x10], R0 ;  /* 0x0000100001007387 */ /* 0x0003e20000100800 */
[----:B------:R-:W-:Y:S05]  /*11c20*/  BRA `(.L_x_2166) ;  /* 0x0000003000007947 */ /* 0x000fea0003800000 */
.L_x_2165:
        /* <DEDUP_REMOVED lines=20> */
.L_x_2168:
[----:B------:R-:W-:Y:S05]  /*11d70*/  BSYNC B6 ;  /* 0x0000000000067941 */ /* 0x000fea0003800000 */
.L_x_2167:
[----:B------:R-:W-:Y:S01]  /*11d80*/  VIADD R0, R17, 0xa400 ;  /* 0x0000a40011007836 */ /* 0x000fe20000000000 */
[----:B------:R-:W-:Y:S04]  /*11d90*/  BSSY B6, `(.L_x_2169) ;  /* 0x0000014000067945 */ /* 0x000fe80003800000 */
[----:B------:R-:W-:-:S04]  /*11da0*/  LOP3.LUT P0, RZ, R0, 0x3ff, RZ, 0xc0, !PT ;  /* 0x000003ff00ff7812 */ /* 0x000fc8000780c0ff */
[----:B------:R-:W-:-:S09]  /*11db0*/  P2R R16, PR, RZ, 0x1 ;  /* 0x00000001ff107803 */ /* 0x000fd20000000000 */
        /* <DEDUP_REMOVED lines=17> */
.L_x_2170:
[----:B------:R-:W-:Y:S05]  /*11ed0*/  BSYNC B6 ;  /* 0x0000000000067941 */ /* 0x000fea0003800000 */
.L_x_2169:
        /* <DEDUP_REMOVED lines=20> */
.L_x_2172:
[----:B------:R-:W-:Y:S05]  /*12020*/  BSYNC B6 ;  /* 0x0000000000067941 */ /* 0x000fea0003800000 */
.L_x_2171:
[----:B------:R-:W-:Y:S01]  /*12030*/  ISETP.NE.AND P6, PT, R16, RZ, PT ;  /* 0x000000ff1000720c */ /* 0x000fe20003fc5270 */
[----:B------:R-:W-:-:S12]  /*12040*/  BSSY B6, `(.L_x_2173) ;  /* 0x0000012000067945 */ /* 0x000fd80003800000 */
        /* <DEDUP_REMOVED lines=17> */
.L_x_2174:
[----:B------:R-:W-:Y:S05]  /*12160*/  BSYNC B6 ;  /* 0x0000000000067941 */ /* 0x000fea0003800000 */
.L_x_2173:
        /* <DEDUP_REMOVED lines=21> */
[----:B------:R-:W-:Y:S01]  /*122c0*/  SEL R16, R8, RZ, !P0 ;  /* 0x000000ff08107207 */ /* 0x000fe20004000000 */
[----:B------:R-:W-:Y:S08]  /*122d0*/  BRA.DIV UR4, `(.L_x_2175) ;  /* 0x0000004204347947 */ /* 0x000ff0000b800000 */
[----:B------:R1:W3:Y:S02]  /*122e0*/  SHFL.IDX PT, R14, R0, RZ, 0x1f ;  /* 0x00001fff000e7589 */ /* 0x0002e400000e0000 */
.L_x_2250:
[----:B------:R-:W-:Y:S02]  /*122f0*/  PLOP3.LUT P1, PT, PT, PT, PT, 0x8, 0x0 ;  /* 0x000000000000781c */ /* 0x000fe40003f2e170 */
[----:B---3--:R-:W-:Y:S02]  /*12300*/  ISETP.NE.AND P0, PT, R14, RZ, PT ;  /* 0x000000ff0e00720c */ /* 0x008fe40003f05270 */
[----:B-1----:R-:W-:-:S05]  /*12310*/  P2R R0, PR, RZ, 0x2 ;  /* 0x00000002ff007803 */ /* 0x002fca0000000000 */
[----:B------:R1:W-:Y:S06]  /*12320*/  STL [R1+0x18], R0 ;  /* 0x0000180001007387 */ /* 0x0003ec0000100800 */
[----:B------:R-:W-:Y:S05]  /*12330*/  @P0 BRA `(.L_x_2176) ;  /* 0x00000004008c0947 */ /* 0x000fea0003800000 */
[----:B-1----:R-:W3:Y:S01]  /*12340*/  LDL R0, [R1+0x2c] ;  /* 0x00002c0001007983 */ /* 0x002ee20000100800 */
[----:B------:R-:W-:Y:S01]  /*12350*/  UMOV UR4, 0xffffffff ;  /* 0xffffffff00047882 */ /* 0x000fe20000000000 */
[----:B---3--:R-:W-:Y:S02]  /*12360*/  VIADD R0, R0, 0xffffffff ;  /* 0xffffffff00007836 */ /* 0x008fe40000000000 */
[----:B------:R-:W-:Y:S05]  /*12370*/  BRA.DIV UR4, `(.L_x_2177) ;  /* 0x00000042042c7947 */ /* 0x000fea000b800000 */
[----:B------:R-:W-:-:S13]  /*12380*/  ELECT P6, URZ, PT ;  /* 0x00000000003f782f */ /* 0x000fda00038c0000 */
.L_x_2253:
[----:B------:R-:W-:Y:S05]  /*12390*/  @!P6 BRA `(.L_x_2176) ;  /* 0x000000040074e947 */ /* 0x000fea0003800000 */
[----:B------:R-:W-:-:S04]  /*123a0*/  ISETP.NE.U32.AND P0, PT, R2, RZ, PT ;  /* 0x000000ff0200720c */ /* 0x000fc80003f05070 */
[----:B------:R-:W-:-:S13]  /*123b0*/  ISETP.NE.AND.EX P0, PT, R3, RZ, PT, P0 ;  /* 0x000000ff0300720c */ /* 0x000fda0003f05300 */
[----:B------:R-:W-:Y:S05]  /*123c0*/  @!P0 BRA `(.L_x_2178) ;  /* 0x0000000000448947 */ /* 0x000fea0003800000 */
[----:B------:R-:W1:Y:S01]  /*123d0*/  LDC R7, c[0x0][0x43c] ;  /* 0x00010f00ff077b82 */ /* 0x000e620000000800 */
[----:B------:R-:W-:Y:S01]  /*123e0*/  ULDC.64 UR4, c[0x0][0x428] ;  /* 0x00010a0000047ab9 */ /* 0x000fe20000000a00 */
[----:B-1----:R-:W-:-:S13]  /*123f0*/  ISETP.NE.AND P0, PT, R7, 0x1, PT ;  /* 0x000000010700780c */ /* 0x002fda0003f05270 */
[----:B0-----:R-:W0:Y:S02]  /*12400*/  @P0 LDC.64 R4, c[0x0][0x440] ;  /* 0x00011000ff040b82 */ /* 0x001e240000000a00 */
        /* <DEDUP_REMOVED lines=13> */
.L_x_2178:
[----:B-1----:R-:W3:Y:S01]  /*124e0*/  LDL R3, [R1] ;  /* 0x0000000001037983 */ /* 0x002ee20000100800 */
[----:B------:R-:W-:Y:S01]  /*124f0*/  IMAD R2, R18, 0x8, R17 ;  /* 0x0000000812027824 */ /* 0x000fe200078e0211 */
[----:B--2---:R-:W1:Y:S02]  /*12500*/  S2R R8, SR_TID.X ;  /* 0x0000000000087919 */ /* 0x004e640000002100 */
[----:B-1----:R-:W-:-:S04]  /*12510*/  LOP3.LUT R8, R8, 0x7f, RZ, 0xc0, !PT ;  /* 0x0000007f08087812 */ /* 0x002fc800078ec0ff */
[----:B------:R-:W-:Y:S02]  /*12520*/  ISETP.NE.AND P1, PT, R8, RZ, PT ;  /* 0x000000ff0800720c */ /* 0x000fe40003f25270 */
[----:B---3--:R-:W-:-:S04]  /*12530*/  SHF.L.U32 R3, R3, 0x1f, RZ ;  /* 0x0000001f03037819 */ /* 0x008fc800000006ff */
[----:B------:R-:W1:Y:S02]  /*12540*/  SYNCS.PHASECHK.TRANS64.TRYWAIT P0, [R2+URZ+0x29880], R3 ;  /* 0x02988003020075a7 */ /* 0x000e64000800017f */
[----:B-1----:R-:W-:Y:S05]  /*12550*/  @!P0 BRA `(.L_x_2179) ;  /* 0x0000003c00d48947 */ /* 0x002fea0003800000 */
.L_x_2254:
        /* <DEDUP_REMOVED lines=8> */
.L_x_2180:
[----:B------:R-:W2:Y:S01]  /*125e0*/  LDL R5, [R1+0x1c] ;  /* 0x00001c0001057983 */ /* 0x000ea20000100800 */
[----:B0-----:R-:W-:Y:S01]  /*125f0*/  IMAD R4, R18, 0x5000, R17 ;  /* 0x0000500012047824 */ /* 0x001fe200078e0211 */
        /* <DEDUP_REMOVED lines=14> */
[----:B0-2---:R-:W-:Y:S05]  /*126e0*/  @!P0 BRA `(.L_x_2181) ;  /* 0x0000003c00848947 */ /* 0x005fea0003800000 */
.L_x_2255:
        /* <DEDUP_REMOVED lines=8> */
.L_x_2182:
        /* <DEDUP_REMOVED lines=12> */
[----:B------:R-:W-:Y:S01]  /*12830*/  P2R R0, PR, RZ, 0x1 ;  /* 0x00000001ff007803 */ /* 0x000fe20000000000 */
[----:B------:R-:W-:Y:S01]  /*12840*/  UMOV UR18, 0x40 ;  /* 0x0000004000127882 */ /* 0x000fe20000000000 */
[----:B------:R-:W-:Y:S01]  /*12850*/  UMOV UR20, UR36 ;  /* 0x0000002400147c82 */ /* 0x000fe20008000000 */
[----:B------:R-:W-:Y:S01]  /*12860*/  UIADD3 UR25, UR25, 0x29830, URZ ;  /* 0x0002983019197890 */ /* 0x000fe2000fffe03f */
[----:B------:R-:W-:Y:S01]  /*12870*/  UMOV UR19, UR27 ;  /* 0x0000001b00137c82 */ /* 0x000fe20008000000 */
[----:B------:R-:W-:-:S02]  /*12880*/  UMOV UR21, UR29 ;  /* 0x0000001d00157c82 */ /* 0x000fc40008000000 */
[----:B------:R-:W-:Y:S01]  /*12890*/  UIADD3 UR24, UR8, 0x1a400, URZ ;  /* 0x0001a40008187890 */ /* 0x000fe2000fffe03f */
[----:B------:R3:W-:Y:S01]  /*128a0*/  STL [R1+0x18], R0 ;  /* 0x0000180001007387 */ /* 0x0007e20000100800 */
[----:B------:R-:W-:Y:S02]  /*128b0*/  UIADD3 UR16, UR8, 0x1cc00, URZ ;  /* 0x0001cc0008107890 */ /* 0x000fe4000fffe03f */
[----:B------:R-:W-:Y:S01]  /*128c0*/  UIADD3 UR8, UR8, 0x1f400, URZ ;  /* 0x0001f40008087890 */ /* 0x000fe2000fffe03f */
        /* <DEDUP_REMOVED lines=8> */
[----:B------:R3:W-:Y:S02]  /*12950*/  UTMALDG.4D [UR8], [UR4], desc[UR6] ;  /* 0x00000608040075b4 */ /* 0x0007e40008019000 */
[----:B---3--:R-:W-:Y:S01]  /*12960*/  NOP ;  /* 0x0000000000007918 */ /* 0x008fe20000000000 */
.L_x_2176:
[----:B------:R-:W-:Y:S05]  /*12970*/  WARPSYNC.ALL ;  /* 0x0000000000007948 */ /* 0x000fea0003800000 */
[----:B-1----:R-:W-:Y:S01]  /*12980*/  VIADD R0, R17, 0x14400 ;  /* 0x0001440011007836 */ /* 0x002fe20000000000 */
[----:B------:R-:W-:Y:S01]  /*12990*/  USHF.R.S32.HI UR4, URZ, 0x1f, UR47 ;  /* 0x0000001f3f047899 */ /* 0x000fe2000801142f */
        /* <DEDUP_REMOVED lines=14> */
[----:B0-----:R-:W-:Y:S01]  /*12a80*/  MOV R2, 0x0 ;  /* 0x0000000000027802 */ /* 0x001fe20000000f00 */
        /* <DEDUP_REMOVED lines=15> */
.L_x_2184:
[----:B------:R-:W-:Y:S05]  /*12b80*/  BSYNC B6 ;  /* 0x0000000000067941 */ /* 0x000fea0003800000 */
.L_x_2183:
[----:B------:R-:W3:Y:S01]  /*12b90*/  LDL R10, [R1+0x14] ;  /* 0x00001400010a7983 */ /* 0x000ee20000100800 */
[----:B------:R-:W1:Y:S01]  /*12ba0*/  LDC R5, c[0x0][0x448] ;  /* 0x00011200ff057b82 */ /* 0x000e620000000800 */
[----:B------:R-:W-:Y:S01]  /*12bb0*/  ULDC.64 UR6, c[0x0][0x2d8] ;  /* 0x0000b60000067ab9 */ /* 0x000fe20000000a00 */
[----:B0-----:R-:W0:Y:S01]  /*12bc0*/  S2R R2, SR_TID.X ;  /* 0x0000000000027919 */ /* 0x001e220000002100 */
[----:B------:R-:W-:Y:S01]  /*12bd0*/  UMOV UR4, UR50 ;  /* 0x0000003200047c82 */ /* 0x000fe20008000000 */
[----:B------:R-:W-:Y:S01]  /*12be0*/  UMOV UR5, UR37 ;  /* 0x0000002500057c82 */ /* 0x000fe20008000000 */
[----:B------:R-:W-:Y:S01]  /*12bf0*/  ULDC.64 UR8, c[0x0][0x2e0] ;  /* 0x0000b80000087ab9 */ /* 0x000fe20000000a00 */
[----:B-1----:R-:W-:Y:S01]  /*12c00*/  ISETP.NE.AND P0, PT, R5, 0x1, PT ;  /* 0x000000010500780c */ /* 0x002fe20003f05270 */
[----:B------:R-:W1:Y:S01]  /*12c10*/  S2R R6, SR_TID.X ;  /* 0x0000000000067919 */ /* 0x000e620000002100 */
[----:B0-----:R-:W-:-:S11]  /*12c20*/  LOP3.LUT R0, R2, 0x7f, RZ, 0xc0, !PT ;  /* 0x0000007f02007812 */ /* 0x001fd600078ec0ff */
[----:B------:R-:W0:Y:S01]  /*12c30*/  @P0 LDC R3, c[0x0][0x44c] ;  /* 0x00011300ff030b82 */ /* 0x000e220000000800 */
[----:B------:R-:W-:Y:S01]  /*12c40*/  IMAD.SHL.U32 R2, R2, 0x20, RZ ;  /* 0x0000002002027824 */ /* 0x000fe200078e00ff */
[----:B------:R-:W-:-:S06]  /*12c50*/  SHF.R.U32.HI R0, RZ, 0x2, R0 ;  /* 0x00000002ff007819 */ /* 0x000fcc0000011600 */
[----:B------:R-:W4:Y:S01]  /*12c60*/  @P0 LDC R4, c[0x0][0x450] ;  /* 0x00011400ff040b82 */ /* 0x000f220000000800 */
[----:B------:R-:W-:Y:S01]  /*12c70*/  LOP3.LUT R2, R0, 0x60, R2, 0xf8, !PT ;  /* 0x0000006000027812 */ /* 0x000fe200078ef802 */
[----:B------:R-:W-:Y:S02]  /*12c80*/  UIMAD.WIDE.U32 UR4, UR36, UR6, UR4 ;  /* 0x00000006240472a5 */ /* 0x000fe4000f8e0004 */
[----:B------:R-:W-:Y:S02]  /*12c90*/  UIMAD UR6, UR45, UR8, URZ ;  /* 0x000000082d0672a4 */ /* 0x000fe4000f8e023f */
[----:B------:R-:W-:Y:S02]  /*12ca0*/  UIMAD UR5, UR36, UR7, UR5 ;  /* 0x00000007240572a4 */ /* 0x000fe4000f8e0205 */
[----:B------:R-:W-:Y:S02]  /*12cb0*/  UIMAD UR6, UR46, UR9, UR6 ;  /* 0x000000092e0672a4 */ /* 0x000fe4000f8e0206 */
[----:B------:R-:W-:-:S03]  /*12cc0*/  UIMAD.WIDE.U32 UR4, UR46, UR8, UR4 ;  /* 0x000000082e0472a5 */ /* 0x000fc6000f8e0004 */
[----:B------:R-:W-:Y:S01]  /*12cd0*/  ULDC.64 UR8, c[0x0][0x2d0] ;  /* 0x0000b40000087ab9 */ /* 0x000fe20000000a00 */
[----:B------:R-:W-:Y:S01]  /*12ce0*/  UIADD3 UR5, UR5, UR6, URZ ;  /* 0x0000000605057290 */ /* 0x000fe2000fffe03f */
[----:B-1----:R-:W-:-:S05]  /*12cf0*/  IMAD.SHL.U32 R6, R6, 0x10, RZ ;  /* 0x0000001006067824 */ /* 0x002fca00078e00ff */
[----:B------:R-:W-:-:S04]  /*12d00*/  LOP3.LUT R6, R6, 0x30, RZ, 0xc0, !PT ;  /* 0x0000003006067812 */ /* 0x000fc800078ec0ff */
[----:B--2---:R-:W-:Y:S01]  /*12d10*/  LOP3.LUT R8, R6, 0x40, RZ, 0xfc, !PT ;  /* 0x0000004006087812 */ /* 0x004fe200078efcff */
[----:B---3--:R-:W-:-:S04]  /*12d20*/  IMAD R0, R10, 0x80, R2 ;  /* 0x000000800a007824 */ /* 0x008fc800078e0202 */
[----:B0-----:R-:W-:-:S04]  /*12d30*/  @P0 IMAD.HI.U32 R3, R0, R3, RZ ;  /* 0x0000000300030227 */ /* 0x001fc800078e00ff */
[----:B------:R-:W-:Y:S01]  /*12d40*/  IMAD.MOV.U32 R2, RZ, RZ, R0 ;  /* 0x000000ffff027224 */ /* 0x000fe200078e0000 */
[----:B----4-:R-:W-:-:S04]  /*12d50*/  @P0 SHF.R.U32.HI R2, RZ, R4, R3 ;  /* 0x00000004ff020219 */ /* 0x010fc80000011603 */
        /* <DEDUP_REMOVED lines=27> */
[----:B------:R-:W0:Y:S01]  /*12f10*/  S2R R6, SR_TID.X ;  /* 0x0000000000067919 */ /* 0x000e220000002100 */
[----:B------:R-:W-:Y:S02]  /*12f20*/  IMAD R0, R19, R5, RZ ;  /* 0x0000000513007224 */ /* 0x000fe400078e02ff */
[----:B------:R-:W1:Y:S01]  /*12f30*/  SHFL.IDX PT, R5, R4, RZ, 0x1c1f ;  /* 0x001c1fff04057589 */ /* 0x000e6200000e0000 */
[----:B0-----:R-:W-:-:S04]  /*12f40*/  LOP3.LUT R6, R6, 0x7f, RZ, 0xc0, !PT ;  /* 0x0000007f06067812 */ /* 0x001fc800078ec0ff */
[----:B------:R-:W-:Y:S02]  /*12f50*/  SHF.R.U32.HI R7, RZ, 0x2, R6 ;  /* 0x00000002ff077819 */ /* 0x000fe40000011606 */
[----:B------:R-:W0:Y:S03]  /*12f60*/  SHFL.IDX PT, R6, R3, RZ, 0x1c1f ;  /* 0x001c1fff03067589 */ /* 0x000e2600000e0000 */
[----:B------:R-:W-:-:S05]  /*12f70*/  IMAD R2, R10, 0x80, R7 ;  /* 0x000000800a027824 */ /* 0x000fca00078e0207 */
[----:B------:R-:W-:-:S13]  /*12f80*/  ISETP.GE.AND P4, PT, R2, R0, PT ;  /* 0x000000000200720c */ /* 0x000fda0003f86270 */
[----:B-1----:R-:W-:-:S05]  /*12f90*/  @!P4 IADD3 R5, P3, R9, R5, RZ ;  /* 0x000000050905c210 */ /* 0x002fca0007f7e0ff */
[----:B0-----:R-:W-:-:S04]  /*12fa0*/  @!P4 IMAD.X R6, RZ, RZ, R6, P3 ;  /* 0x000000ffff06c224 */ /* 0x001fc800018e0606 */
        /* <DEDUP_REMOVED lines=28> */
.L_x_2264:
        /* <DEDUP_REMOVED lines=12> */
.L_x_2187:
[----:B------:R-:W-:Y:S05]  /*13230*/  BSYNC B0 ;  /* 0x0000000000007941 */ /* 0x000fea0003800000 */
.L_x_2186:
[----:B------:R-:W-:Y:S01]  /*13240*/  NOP ;  /* 0x0000000000007918 */ /* 0x000fe20000000000 */
[----:B------:R-:W-:-:S13]  /*13250*/  PLOP3.LUT P0, PT, PT, PT, PT, 0x80, 0x0 ;  /* 0x000000000000781c */ /* 0x000fda0003f0f070 */
.L_x_2188:
        /* <DEDUP_REMOVED lines=18> */
.L_x_2265:
[----:B------:R-:W-:Y:S05]  /*13380*/  BSYNC B0 ;  /* 0x0000000000007941 */ /* 0x000fea0003800000 */
.L_x_2189:
[----:B------:R-:W2:Y:S04]  /*13390*/  LDL.LU R2, [R1+0x2c] ;  /* 0x00002c0001027983 */ /* 0x000ea80000300800 */
[----:B------:R-:W3:Y:S01]  /*133a0*/  LDL R3, [R1+0x8] ;  /* 0x0000080001037983 */ /* 0x000ee20000100800 */
[----:B--2---:R-:W-:-:S05]  /*133b0*/  VIADD R2, R2, 0xfffffffe ;  /* 0xfffffffe02027836 */ /* 0x004fca0000000000 */
[----:B---3--:R-:W-:-:S13]  /*133c0*/  ISETP.GE.AND P0, PT, R2, R3, PT ;  /* 0x000000030200720c */ /* 0x008fda0003f06270 */
[----:B------:R-:W-:Y:S05]  /*133d0*/  @!P0 BRA `(.L_x_2191) ;  /* 0x0000001000048947 */ /* 0x000fea0003800000 */
[----:B-1----:R1:W5:Y:S01]  /*133e0*/  LDL.LU R0, [R1] ;  /* 0x0000000001007983 */ /* 0x0023620000300800 */
[----:B------:R-:W-:-:S07]  /*133f0*/  IMAD.MOV.U32 R3, RZ, RZ, R18 ;  /* 0x000000ffff037224 */ /* 0x000fce00078e0012 */
.L_x_2213:
[----:B0-----:R-:W2:Y:S01]  /*13400*/  LDL R4, [R1+0x18] ;  /* 0x0000180001047983 */ /* 0x001ea20000100800 */
[----:B------:R-:W-:Y:S01]  /*13410*/  VIADD R18, R3, 0x1 ;  /* 0x0000000103127836 */ /* 0x000fe20000000000 */
[----:B------:R-:W-:Y:S05]  /*13420*/  YIELD ;  /* 0x0000000000007946 */ /* 0x000fea0003800000 */
[C---:B------:R-:W-:Y:S01]  /*13430*/  ISETP.NE.AND P0, PT, R18.reuse, 0x2, PT ;  /* 0x000000021200780c */ /* 0x040fe20003f05270 */
[----:B------:R-:W-:Y:S03]  /*13440*/  BSSY B0, `(.L_x_2192) ;  /* 0x0000089000007945 */ /* 0x000fe60003800000 */
[----:B------:R-:W-:-:S02]  /*13450*/  SEL R18, R18, RZ, P0 ;  /* 0x000000ff12127207 */ /* 0x000fc40000000000 */
[----:B--2---:R-:W-:Y:S02]  /*13460*/  ISETP.NE.AND P1, PT, R4, RZ, PT ;  /* 0x000000ff0400720c */ /* 0x004fe40003f25270 */
[----:B------:R-:W-:-:S04]  /*13470*/  SEL R4, RZ, 0x1, P0 ;  /* 0x00000001ff047807 */ /* 0x000fc80000000000 */
[----:B-----5:R-:W-:-:S05]  /*13480*/  LOP3.LUT R9, R0, R4, RZ, 0x3c, !PT ;  /* 0x0000000400097212 */ /* 0x020fca00078e3cff */
[----:B------:R2:W-:Y:S02]  /*13490*/  STL [R1], R9 ;  /* 0x0000000901007387 */ /* 0x0005e40000100800 */
        /* <DEDUP_REMOVED lines=25> */
.L_x_2194:
        /* <DEDUP_REMOVED lines=8> */
.L_x_2266:
[----:B------:R-:W-:Y:S05]  /*136b0*/  BSYNC B1 ;  /* 0x0000000000017941 */ /* 0x000fea0003800000 */
.L_x_2195:
        /* <DEDUP_REMOVED lines=9> */
.L_x_2198:
[----:B------:R-:W-:Y:S05]  /*13750*/  BSYNC B1 ;  /* 0x0000000000017941 */ /* 0x000fea0003800000 */
.L_x_2197:
        /* <DEDUP_REMOVED lines=12> */
.L_x_2199:
        /* <DEDUP_REMOVED lines=13> */
.L_x_2267:
[----:B------:R-:W-:Y:S05]  /*138f0*/  BSYNC B1 ;  /* 0x0000000000017941 */ /* 0x000fea0003800000 */
.L_x_2200:
[----:B------:R-:W-:Y:S01]  /*13900*/  BSSY B1, `(.L_x_2202) ;  /* 0x000000b000017945 */ /* 0x000fe20003800000 */
[----:B------:R-:W-:Y:S02]  /*13910*/  IMAD.MOV.U32 R8, RZ, RZ, 0x0 ;  /* 0x00000000ff087424 */ /* 0x000fe400078e00ff */
[----:B--2---:R-:W-:Y:S01]  /*13920*/  IMAD.MOV.U32 R9, RZ, RZ, 0x14f00000 ;  /* 0x14f00000ff097424 */ /* 0x004fe200078e00ff */
[----:B------:R-:W-:Y:S06]  /*13930*/  @P1 BRA `(.L_x_2203) ;  /* 0x00000000001c1947 */ /* 0x000fec0003800000 */
[----:B------:R-:W2:Y:S01]  /*13940*/  S2R R7, SR_TID.X ;  /* 0x0000000000077919 */ /* 0x000ea20000002100 */
[----:B0--3--:R-:W-:-:S04]  /*13950*/  IMAD.MOV.U32 R4, RZ, RZ, 0x7800 ;  /* 0x00007800ff047424 */ /* 0x009fc800078e00ff */
[----:B------:R4:W-:Y:S01]  /*13960*/  SYNCS.ARRIVE.TRANS64 RZ, [R5+URZ+0x29830], R4 ;  /* 0x0298300405ff79a7 */ /* 0x0009e2000800003f */
[----:B--2---:R-:W-:-:S04]  /*13970*/  LOP3.LUT R7, R7, 0x1f, RZ, 0xc0, !PT ;  /* 0x0000001f07077812 */ /* 0x004fc800078ec0ff */
[----:B------:R-:W-:-:S13]  /*13980*/  ISETP.NE.AND P0, PT, R7, RZ, PT ;  /* 0x000000ff0700720c */ /* 0x000fda0003f05270 */
[----:B----4-:R-:W-:Y:S05]  /*13990*/  @!P0 BRA `(.L_x_2203) ;  /* 0x0000000000048947 */ /* 0x010fea0003800000 */
[----:B------:R-:W-:Y:S01]  /*139a0*/  BPT.TRAP 0x1 ;  /* 0x000000040000795c */ /* 0x000fe20000300000 */
.L_x_2203:
[----:B------:R-:W-:Y:S05]  /*139b0*/  BSYNC B1 ;  /* 0x0000000000017941 */ /* 0x000fea0003800000 */
.L_x_2202:
[----:B------:R-:W-:Y:S01]  /*139c0*/  R2UR UR10, R10 ;  /* 0x000000000a0a72ca */ /* 0x000fe200000e0000 */
[----:B0--3--:R-:W-:Y:S01]  /*139d0*/  IMAD R4, R18, 0x7800, R17 ;  /* 0x0000780012047824 */ /* 0x009fe200078e0211 */
[----:B------:R-:W-:Y:S01]  /*139e0*/  R2UR UR6, R8 ;  /* 0x00000000080672ca */ /* 0x000fe200000e0000 */
[----:B------:R-:W-:Y:S01]  /*139f0*/  UIADD3 UR4, UP0, UR48, 0x370, URZ ;  /* 0x0000037030047890 */ /* 0x000fe2000ff1e03f */
[----:B------:R-:W-:Y:S01]  /*13a00*/  R2UR UR7, R9 ;  /* 0x00000000090772ca */ /* 0x000fe200000e0000 */
[----:B------:R-:W-:Y:S01]  /*13a10*/  VIADD R5, R5, 0x29830 ;  /* 0x0002983005057836 */ /* 0x000fe20000000000 */
[----:B------:R-:W-:Y:S01]  /*13a20*/  PLOP3.LUT P0, PT, PT, PT, PT, 0x80, 0x0 ;  /* 0x000000000000781c */ /* 0x000fe20003f0f070 */
[----:B------:R-:W-:Y:S01]  /*13a30*/  VIADD R7, R4, 0x1a400 ;  /* 0x0001a40004077836 */ /* 0x000fe20000000000 */
[----:B------:R-:W-:-:S12]  /*13a40*/  UIADD3.X UR5, URZ, UR49, URZ, UP0, !UPT ;  /* 0x000000313f057290 */ /* 0x000fd800087fe43f */
.L_x_2204:
        /* <DEDUP_REMOVED lines=15> */
.L_x_2205:
        /* <DEDUP_REMOVED lines=15> */
.L_x_2206:
        /* <DEDUP_REMOVED lines=10> */
.L_x_2193:
[----:B------:R-:W-:Y:S05]  /*13cd0*/  BSYNC B0 ;  /* 0x0000000000007941 */ /* 0x000fea0003800000 */
.L_x_2192:
[----:B------:R-:W-:-:S06]  /*13ce0*/  UISETP.NE.AND UP0, UPT, UR39, 0x3, UPT ;  /* 0x000000032700788c */ /* 0x000fcc000bf05270 */
[----:B------:R-:W-:-:S13]  /*13cf0*/  PLOP3.LUT P0, PT, PT, PT, UP0, 0x80, 0x0 ;  /* 0x000000000000781c */ /* 0x000fda0003f0f008 */
[----:B------:R-:W-:Y:S05]  /*13d00*/  @!P0 BRA `(.L_x_2207) ;  /* 0x0000000000048947 */ /* 0x000fea0003800000 */
[----:B------:R-:W-:Y:S01]  /*13d10*/  BPT.TRAP 0x1 ;  /* 0x000000040000795c */ /* 0x000fe20000300000 */
.L_x_2207:
        /* <DEDUP_REMOVED lines=8> */
.L_x_2268:
[----:B------:R-:W-:Y:S05]  /*13da0*/  BSYNC B0 ;  /* 0x0000000000007941 */ /* 0x000fea0003800000 */
.L_x_2208:
[----:B------:R-:W-:Y:S05]  /*13db0*/  @!P1 BRA `(.L_x_2210) ;  /* 0x0000000000049947 */ /* 0x000fea0003800000 */
[----:B------:R-:W-:Y:S01]  /*13dc0*/  BPT.TRAP 0x1 ;  /* 0x000000040000795c */ /* 0x000fe20000300000 */
.L_x_2210:
[----:B------:R-:W-:Y:S01]  /*13dd0*/  SHF.L.U32 R0, R0, 0x1f, RZ ;  /* 0x0000001f00007819 */ /* 0x000fe200000006ff */
[----:B------:R-:W-:-:S03]  /*13de0*/  IMAD R12, R3, 0x5000, RZ ;  /* 0x00005000030c7824 */ /* 0x000fc600078e02ff */
[----:B------:R-:W4:Y:S02]  /*13df0*/  SYNCS.PHASECHK.TRANS64.TRYWAIT P0, [R19+URZ+0x29860], R0 ;  /* 0x02986000130075a7 */ /* 0x000f24000800017f */
[----:B----4-:R-:W-:Y:S05]  /*13e00*/  @!P0 BRA `(.L_x_2211) ;  /* 0x0000002c007c8947 */ /* 0x010fea0003800000 */
.L_x_2269:
[----:B------:R-:W4:Y:S04]  /*13e10*/  LDL R3, [R1+0x24] ;  /* 0x0000240001037983 */ /* 0x000f280000100800 */
[----:B------:R-:W5:Y:S01]  /*13e20*/  LDL R13, [R1+0x20] ;  /* 0x00002000010d7983 */ /* 0x000f620000100800 */
[----:B------:R-:W-:Y:S05]  /*13e30*/  WARPSYNC.ALL ;  /* 0x0000000000007948 */ /* 0x000fea0003800000 */
[----:B----4-:R-:W-:-:S02]  /*13e40*/  LOP3.LUT R0, R12, R3, RZ, 0xfc, !PT ;  /* 0x000000030c007212 */ /* 0x010fc400078efcff */
[----:B------:R-:W4:Y:S01]  /*13e50*/  S2R R3, SR_TID.X ;  /* 0x0000000000037919 */ /* 0x000f220000002100 */
[----:B-----5:R-:W-:Y:S02]  /*13e60*/  LOP3.LUT R20, R12, R13, RZ, 0xfc, !PT ;  /* 0x0000000d0c147212 */ /* 0x020fe400078efcff */
[----:B------:R-:W-:-:S03]  /*13e70*/  IMAD.IADD R0, R17, 0x1, R0 ;  /* 0x0000000111007824 */ /* 0x000fc600078e0200 */
[----:B------:R-:W-:Y:S02]  /*13e80*/  IMAD.IADD R20, R17, 0x1, R20 ;  /* 0x0000000111147824 */ /* 0x000fe400078e0214 */
[----:B0-2---:R-:W3:Y:S01]  /*13e90*/  LDSM.16.MT88.4 R8, [R0+0xa400] ;  /* 0x00a400000008783b */ /* 0x005ee20000004200 */
[----:B----4-:R-:W-:Y:S01]  /*13ea0*/  LOP3.LUT P0, RZ, R3, 0x4, RZ, 0xc0, !PT ;  /* 0x0000000403ff7812 */ /* 0x010fe2000780c0ff */
[----:B------:R-:W-:-:S05]  /*13eb0*/  IMAD.MOV.U32 R3, RZ, RZ, 0x40 ;  /* 0x00000040ff037424 */ /* 0x000fca00078e00ff */
[----:B------:R-:W-:-:S05]  /*13ec0*/  SEL R3, R3, 0xffffffc0, !P0 ;  /* 0xffffffc003037807 */ /* 0x000fca0004000000 */
[----:B------:R-:W-:Y:S01]  /*13ed0*/  IMAD.IADD R3, R3, 0x1, R0 ;  /* 0x0000000103037824 */ /* 0x000fe200078e0200 */
[C-C-:B---3--:R-:W-:Y:S02]  /*13ee0*/  PRMT R4, R8.reuse, 0x6420, R9.reuse ;  /* 0x0000642008047816 */ /* 0x148fe40000000009 */
        /* <DEDUP_REMOVED lines=66> */
.L_x_2212:
        /* <DEDUP_REMOVED lines=14> */
.L_x_2191:
        /* <DEDUP_REMOVED lines=18> */
.L_x_2215:
[----:B------:R-:W-:Y:S05]  /*14510*/  BSYNC B0 ;  /* 0x0000000000007941 */ /* 0x000fea0003800000 */
.L_x_2214:
[----:B------:R-:W-:-:S06]  /*14520*/  UISETP.NE.AND UP0, UPT, UR39, 0x3, UPT ;  /* 0x000000032700788c */ /* 0x000fcc000bf05270 */
[----:B------:R-:W-:-:S13]  /*14530*/  PLOP3.LUT P1, PT, PT, PT, UP0, 0x80, 0x0 ;  /* 0x000000000000781c */ /* 0x000fda0003f2f008 */
[----:B------:R-:W-:Y:S05]  /*14540*/  @!P1 BRA `(.L_x_2216) ;  /* 0x0000000000049947 */ /* 0x000fea0003800000 */
[----:B------:R-:W-:Y:S01]  /*14550*/  BPT.TRAP 0x1 ;  /* 0x000000040000795c */ /* 0x000fe20000300000 */
.L_x_2216:
        /* <DEDUP_REMOVED lines=9> */
.L_x_2270:
[----:B------:R-:W-:Y:S05]  /*145f0*/  BSYNC B0 ;  /* 0x0000000000007941 */ /* 0x000fea0003800000 */
.L_x_2217:
[----:B------:R-:W-:Y:S05]  /*14600*/  @!P2 BRA `(.L_x_2219) ;  /* 0x000000000004a947 */ /* 0x000fea0003800000 */
[----:B------:R-:W-:Y:S01]  /*14610*/  BPT.TRAP 0x1 ;  /* 0x000000040000795c */ /* 0x000fe20000300000 */
.L_x_2219:
[----:B------:R-:W0:Y:S02]  /*14620*/  LDL R0, [R1] ;  /* 0x0000000001007983 */ /* 0x000e240000100800 */
[----:B0-----:R-:W-:-:S04]  /*14630*/  SHF.L.U32 R3, R0, 0x1f, RZ ;  /* 0x0000001f00037819 */ /* 0x001fc800000006ff */
[----:B------:R-:W0:Y:S02]  /*14640*/  SYNCS.PHASECHK.TRANS64.TRYWAIT P1, [R16+URZ+0x29860], R3 ;  /* 0x02986003100075a7 */ /* 0x000e24000802017f */
[----:B0-----:R-:W-:Y:S05]  /*14650*/  @!P1 BRA `(.L_x_2220) ;  /* 0x0000002400909947 */ /* 0x001fea0003800000 */
.L_x_2271:
[----:B------:R-:W2:Y:S04]  /*14660*/  LDL R2, [R1+0x24] ;  /* 0x0000240001027983 */ /* 0x000ea80000100800 */
[----:B------:R-:W3:Y:S01]  /*14670*/  LDL R12, [R1+0x20] ;  /* 0x00002000010c7983 */ /* 0x000ee20000100800 */
[----:B------:R-:W-:Y:S01]  /*14680*/  IMAD R0, R18, 0x5000, RZ ;  /* 0x0000500012007824 */ /* 0x000fe200078e02ff */
[----:B------:R-:W-:Y:S05]  /*14690*/  WARPSYNC.ALL ;  /* 0x0000000000007948 */ /* 0x000fea0003800000 */
[----:B------:R-:W1:Y:S01]  /*146a0*/  S2R R9, SR_TID.X ;  /* 0x0000000000097919 */ /* 0x000e620000002100 */
[----:B------:R-:W-:Y:S01]  /*146b0*/  IMAD.MOV.U32 R13, RZ, RZ, 0x40 ;  /* 0x00000040ff0d7424 */ /* 0x000fe200078e00ff */
[----:B-1----:R-:W-:-:S04]  /*146c0*/  LOP3.LUT P1, RZ, R9, 0x4, RZ, 0xc0, !PT ;  /* 0x0000000409ff7812 */ /* 0x002fc8000782c0ff */
[----:B------:R-:W-:Y:S02]  /*146d0*/  SEL R13, R13, 0xffffffc0, !P1 ;  /* 0xffffffc00d0d7807 */ /* 0x000fe40004800000 */
[C---:B--2---:R-:W-:Y:S02]  /*146e0*/  LOP3.LUT R2, R0.reuse, R2, RZ, 0xfc, !PT ;  /* 0x0000000200027212 */ /* 0x044fe400078efcff */
[----:B---3--:R-:W-:-:S03]  /*146f0*/  LOP3.LUT R0, R0, R12, RZ, 0xfc, !PT ;  /* 0x0000000c00007212 */ /* 0x008fc600078efcff */
[----:B------:R-:W-:-:S04]  /*14700*/  IMAD.IADD R2, R17, 0x1, R2 ;  /* 0x0000000111027824 */ /* 0x000fc800078e0202 */
        /* <DEDUP_REMOVED lines=70> */
.L_x_2221:
        /* <DEDUP_REMOVED lines=12> */
.L_x_2166:
[----:B------:R-:W-:Y:S05]  /*14c30*/  BSYNC B7 ;  /* 0x0000000000077941 */ /* 0x000fea0003800000 */
.L_x_2164:
[----:B-1----:R-:W2:Y:S02]  /*14c40*/  LDL R0, [R1+0x34] ;  /* 0x0000340001007983 */ /* 0x002ea40000100800 */
[----:B--2---:R-:W-:-:S13]  /*14c50*/  ISETP.NE.AND P0, PT, R0, RZ, PT ;  /* 0x000000ff0000720c */ /* 0x004fda0003f05270 */
[----:B------:R-:W-:Y:S05]  /*14c60*/  @!P0 BRA `(.L_x_2222) ;  /* 0x0000000000308947 */ /* 0x000fea0003800000 */
[----:B------:R-:W1:Y:S08]  /*14c70*/  S2UR UR5, SR_CgaCtaId ;  /* 0x00000000000579c3 */ /* 0x000e700000008800 */
[----:B------:R-:W-:Y:S06]  /*14c80*/  BAR.SYNC.DEFER_BLOCKING 0x5, 0x180 ;  /* 0x0146000000007b1d */ /* 0x000fec0000010000 */
[----:B------:R-:W-:-:S02]  /*14c90*/  UMOV UR4, 0x400 ;  /* 0x0000040000047882 */ /* 0x000fc40000000000 */
[----:B-1----:R-:W-:-:S06]  /*14ca0*/  ULEA UR4, UR5, UR4, 0x18 ;  /* 0x0000000405047291 */ /* 0x002fcc000f8ec03f */
[----:B------:R-:W-:-:S05]  /*14cb0*/  IMAD.U32 R17, RZ, RZ, UR4 ;  /* 0x00000004ff117e24 */ /* 0x000fca000f8e00ff */
[----:B0-----:R-:W0:Y:S04]  /*14cc0*/  LDS.128 R4, [R17+0x298d0] ;  /* 0x0298d00011047984 */ /* 0x001e280000000c00 */
[----:B0-----:R0:W-:Y:S01]  /*14cd0*/  STL.64 [R1+0x10], R4 ;  /* 0x0000100401007387 */ /* 0x0011e20000100a00 */
[----:B------:R-:W-:-:S03]  /*14ce0*/  IMAD.MOV.U32 R0, RZ, RZ, R7 ;  /* 0x000000ffff007224 */ /* 0x000fc600078e0007 */
[----:B------:R0:W-:Y:S02]  /*14cf0*/  STL [R1+0x18], R6 ;  /* 0x0000180601007387 */ /* 0x0001e40000100800 */
[----:B------:R-:W-:Y:S01]  /*14d00*/  R2UR UR42, R0 ;  /* 0x00000000002a72ca */ /* 0x000fe200000e0000 */
[----:B------:R-:W-:Y:S06]  /*14d10*/  BAR.ARV 0x4, 0x180 ;  /* 0x0106000000007b1d */ /* 0x000fec0000002000 */
[----:B------:R-:W-:Y:S08]  /*14d20*/  BRA `(.L_x_2223) ;  /* 0x0000000c00e47947 */ /* 0x000ff00003800000 */
.L_x_2222:
[----:B------:R-:W2:Y:S01]  /*14d30*/  LDL.LU R0, [R1+0x10] ;  /* 0x0000100001007983 */ /* 0x000ea20000300800 */
[----:B------:R-:W-:Y:S01]  /*14d40*/  ULDC UR4, c[0x0][0xc3c] ;  /* 0x00030f0000047ab9 */ /* 0x000fe20000000800 */
[----:B0-----:R-:W0:Y:S02]  /*14d50*/  S2R R2, SR_TID.X ;  /* 0x0000000000027919 */ /* 0x001e240000002100 */
[----:B0-----:R-:W-:-:S04]  /*14d60*/  LOP3.LUT R8, R2, 0x1f, RZ, 0xc0, !PT ;  /* 0x0000001f02087812 */ /* 0x001fc800078ec0ff */
[C---:B------:R-:W-:Y:S01]  /*14d70*/  ISETP.NE.AND P0, PT, R8.reuse, 0x1f, PT ;  /* 0x0000001f0800780c */ /* 0x040fe20003f05270 */
[----:B------:R-:W-:-:S05]  /*14d80*/  VIADD R6, R8, UR42 ;  /* 0x0000002a08067c36 */ /* 0x000fca0008000000 */
[----:B------:R-:W-:Y:S01]  /*14d90*/  ISETP.GE.OR P1, PT, R6, UR4, !P0 ;  /* 0x0000000406007c0c */ /* 0x000fe2000c726670 */
[----:B------:R-:W-:Y:S02]  /*14da0*/  IMAD.MOV.U32 R7, RZ, RZ, RZ ;  /* 0x000000ffff077224 */ /* 0x000fe400078e00ff */
[----:B--2---:R-:W-:-:S10]  /*14db0*/  IMAD.MOV.U32 R9, RZ, RZ, R0 ;  /* 0x000000ffff097224 */ /* 0x004fd400078e0000 */
[----:B------:R-:W0:Y:S01]  /*14dc0*/  @!P1 LDC.64 R2, c[0x0][0xc80] ;  /* 0x00032000ff029b82 */ /* 0x000e220000000a00 */
[----:B------:R-:W-:Y:S01]  /*14dd0*/  IMAD.MOV.U32 R0, RZ, RZ, RZ ;  /* 0x000000ffff007224 */ /* 0x000fe200078e00ff */
[----:B------:R-:W-:Y:S01]  /*14de0*/  ISETP.GE.U32.AND P2, PT, R8, 0x2, PT ;  /* 0x000000020800780c */ /* 0x000fe20003f46070 */
[----:B------:R-:W-:-:S05]  /*14df0*/  ULDC UR4, c[0x0][0xc3c] ;  /* 0x00030f0000047ab9 */ /* 0x000fca0000000800 */
[----:B------:R-:W1:Y:S01]  /*14e00*/  @!P1 LDC.64 R4, c[0x0][0xc78] ;  /* 0x00031e00ff049b82 */ /* 0x000e620000000a00 */
[----:B0-----:R-:W-:-:S05]  /*14e10*/  @!P1 IMAD.WIDE R2, R6, 0x4, R2 ;  /* 0x0000000406029825 */ /* 0x001fca00078e0202 */
[----:B------:R1:W2:Y:S02]  /*14e20*/  @!P1 LDG.E R0, desc[UR56][R2.64] ;  /* 0x0000003802009981 */ /* 0x0002a4000c1e1900 */
[----:B-1----:R-:W-:-:S05]  /*14e30*/  @!P1 IMAD.WIDE R2, R6, 0x4, R4 ;  /* 0x0000000406029825 */ /* 0x002fca00078e0204 */
[----:B------:R-:W2:Y:S01]  /*14e40*/  @!P1 LDG.E R7, desc[UR56][R2.64] ;  /* 0x0000003802079981 */ /* 0x000ea2000c1e1900 */
        /* <DEDUP_REMOVED lines=8> */
[----:B--2---:R-:W-:-:S05]  /*14ed0*/  IMAD R2, R7, R0, RZ ;  /* 0x0000000007027224 */ /* 0x004fca00078e02ff */
        /* <DEDUP_REMOVED lines=20> */
.L_x_2226:
        /* <DEDUP_REMOVED lines=38> */
.L_x_2224:
        /* <DEDUP_REMOVED lines=13> */
.L_x_2227:
[----:B---34-:R-:W-:Y:S01]  /*15350*/  IMAD R2, R5, R8, R6 ;  /* 0x0000000805027224 */ /* 0x018fe200078e0206 */
[----:B--2---:R-:W-:Y:S01]  /*15360*/  ISETP.NE.AND P0, PT, R7, 0x1, PT ;  /* 0x000000010700780c */ /* 0x004fe20003f05270 */
[----:B------:R-:W-:Y:S02]  /*15370*/  UIADD3 UR42, UR4, UR42, URZ ;  /* 0x0000002a042a7290 */ /* 0x000fe4000fffe03f */
[----:B------:R-:W-:Y:S01]  /*15380*/  IMAD.IADD R4, R4, 0x1, -R2 ;  /* 0x0000000104047824 */ /* 0x000fe200078e0a02 */
[----:B------:R2:W-:Y:S09]  /*15390*/  STL [R1+0x10], R2 ;  /* 0x0000100201007387 */ /* 0x0005f20000100800 */
[----:B------:R-:W-:Y:S05]  /*153a0*/  @!P0 BRA `(.L_x_2228) ;  /* 0x0000000000e48947 */ /* 0x000fea0003800000 */
[----:B-1----:R-:W-:-:S04]  /*153b0*/  IABS R5, R0 ;  /* 0x0000000000057213 */ /* 0x002fc80000000000 */
[----:B--2---:R-:W1:Y:S08]  /*153c0*/  I2F.RP R2, R5 ;  /* 0x0000000500027306 */ /* 0x004e700000209400 */
[----:B-1----:R-:W1:Y:S02]  /*153d0*/  MUFU.RCP R2, R2 ;  /* 0x0000000200027308 */ /* 0x002e640000001000 */
[----:B-1----:R-:W-:-:S06]  /*153e0*/  VIADD R2, R2, 0xffffffe ;  /* 0x0ffffffe02027836 */ /* 0x002fcc0000000000 */
[----:B0-----:R-:W0:Y:S02]  /*153f0*/  F2I.FTZ.U32.TRUNC.NTZ R3, R2 ;  /* 0x0000000200037305 */ /* 0x001e24000021f000 */
        /* <DEDUP_REMOVED lines=52> */
.L_x_2228:
[----:B------:R-:W-:Y:S02]  /*15740*/  ULDC.64 UR4, c[0x0][0xc90] ;  /* 0x0003240000047ab9 */ /* 0x000fe40000000a00 */
[----:B------:R-:W-:-:S06]  /*15750*/  UIMAD.WIDE UR4, UR42, 0x4, UR4 ;  /* 0x000000042a0478a5 */ /* 0x000fcc000f8e0204 */
[----:B--2---:R-:W-:Y:S02]  /*15760*/  IMAD.U32 R2, RZ, RZ, UR4 ;  /* 0x00000004ff027e24 */ /* 0x004fe4000f8e00ff */
[----:B0-----:R-:W-:-:S05]  /*15770*/  IMAD.U32 R3, RZ, RZ, UR5 ;  /* 0x00000005ff037e24 */ /* 0x001fca000f8e00ff */
        /* <DEDUP_REMOVED lines=60> */
.L_x_2229:
[----:B-1----:R-:W-:-:S05]  /*15b40*/  LOP3.LUT R3, RZ, R4, RZ, 0x33, !PT ;  /* 0x00000004ff037212 */ /* 0x002fca00078e33ff */
[----:B------:R-:W-:-:S05]  /*15b50*/  IMAD.IADD R0, R0, 0x1, R3 ;  /* 0x0000000100007824 */ /* 0x000fca00078e0203 */
[----:B------:R1:W-:Y:S01]  /*15b60*/  STL [R1+0x14], R0 ;  /* 0x0000140001007387 */ /* 0x0003e20000100800 */
[----:B------:R-:W-:Y:S05]  /*15b70*/  BRA `(.L_x_2230) ;  /* 0x0000000000107947 */ /* 0x000fea0003800000 */
.L_x_2225:
[----:B------:R0:W-:Y:S01]  /*15b80*/  STL [R1+0x10], R4 ;  /* 0x0000100401007387 */ /* 0x0001e20000100800 */
[----:B------:R-:W-:-:S03]  /*15b90*/  ULDC UR42, c[0x0][0xc3c] ;  /* 0x00030f00002a7ab9 */ /* 0x000fc60000000800 */
[----:B------:R0:W-:Y:S04]  /*15ba0*/  STL [R1+0x14], RZ ;  /* 0x000014ff01007387 */ /* 0x0001e80000100800 */
[----:B------:R0:W-:Y:S02]  /*15bb0*/  STL [R1+0x18], RZ ;  /* 0x000018ff01007387 */ /* 0x0001e40000100800 */
.L_x_2230:
[----:B0-----:R-:W2:Y:S04]  /*15bc0*/  LDL R2, [R1+0x18] ;  /* 0x0000180001027983 */ /* 0x001ea80000100800 */
[----:B------:R-:W3:Y:S04]  /*15bd0*/  LDL R3, [R1+0x14] ;  /* 0x0000140001037983 */ /* 0x000ee80000100800 */
[----:B------:R-:W4:Y:S01]  /*15be0*/  LDL R4, [R1+0x10] ;  /* 0x0000100001047983 */ /* 0x000f220000100800 */
[----:B-1----:R-:W0:Y:S02]  /*15bf0*/  S2R R0, SR_TID.X ;  /* 0x0000000000007919 */ /* 0x002e240000002100 */
        /* <DEDUP_REMOVED lines=12> */
.L_x_2223:
[----:B------:R-:W-:Y:S02]  /*15cc0*/  ULDC UR4, c[0x0][0xc3c] ;  /* 0x00030f0000047ab9 */ /* 0x000fe40000000800 */
[----:B------:R-:W-:-:S06]  /*15cd0*/  UISETP.GE.AND UP0, UPT, UR42, UR4, UPT ;  /* 0x000000042a00728c */ /* 0x000fcc000bf06270 */
[----:B------:R-:W-:-:S13]  /*15ce0*/  PLOP3.LUT P0, PT, PT, PT, UP0, 0x80, 0x0 ;  /* 0x000000000000781c */ /* 0x000fda0003f0f008 */
[----:B------:R-:W-:Y:S05]  /*15cf0*/  @!P0 BRA `(.L_x_2231) ;  /* 0xffffffb400408947 */ /* 0x000fea000383ffff */
.L_x_2159:
[----:B------:R-:W2:Y:S01]  /*15d00*/  LDL.LU R0, [R1+0x30] ;  /* 0x0000300001007983 */ /* 0x000ea20000300800 */
[----:B------:R-:W-:Y:S01]  /*15d10*/  BSSY B0, `(.L_x_2232) ;  /* 0x000000b000007945 */ /* 0x000fe20003800000 */
[----:B01----:R-:W0:Y:S01]  /*15d20*/  S2R R4, SR_CgaCtaId ;  /* 0x0000000000047919 */ /* 0x003e220000008800 */
[----:B--2---:R-:W-:-:S05]  /*15d30*/  VIADD R0, R0, 0x1 ;  /* 0x0000000100007836 */ /* 0x004fca0000000000 */
        /* <DEDUP_REMOVED lines=8> */
.L_x_2272:
[----:B------:R-:W-:Y:S05]  /*15dc0*/  BSYNC B0 ;  /* 0x0000000000007941 */ /* 0x000fea0003800000 */
.L_x_2232:
[----:B------:R-:W-:-:S03]  /*15dd0*/  UMOV UR4, 0xffffffff ;  /* 0xffffffff00047882 */ /* 0x000fc60000000000 */
[----:B------:R-:W-:Y:S05]  /*15de0*/  BRA.DIV UR4, `(.L_x_2234) ;  /* 0x0000000e04d47947 */ /* 0x000fea000b800000 */
[----:B0-----:R-:W0:Y:S02]  /*15df0*/  S2R R0, SR_TID.X ;  /* 0x0000000000007919 */ /* 0x001e240000002100 */
[----:B0-----:R-:W-:-:S04]  /*15e00*/  SHF.R.U32.HI R0, RZ, 0x5, R0 ;  /* 0x00000005ff007819 */ /* 0x001fc80000011600 */
[----:B------:R-:W-:-:S05]  /*15e10*/  LOP3.LUT R0, R0, 0x3, RZ, 0xc0, !PT ;  /* 0x0000000300007812 */ /* 0x000fca00078ec0ff */
[----:B------:R0:W1:Y:S02]  /*15e20*/  SHFL.IDX PT, R14, R0, RZ, 0x1f ;  /* 0x00001fff000e7589 */ /* 0x00006400000e0000 */
.L_x_2275:
[----:B-1----:R-:W-:Y:S01]  /*15e30*/  ISETP.NE.AND P0, PT, R14, RZ, PT ;  /* 0x000000ff0e00720c */ /* 0x002fe20003f05270 */
[----:B------:R-:W-:-:S12]  /*15e40*/  BSSY B0, `(.L_x_2235) ;  /* 0x000002c000007945 */ /* 0x000fd80003800000 */
[----:B------:R-:W-:Y:S05]  /*15e50*/  @P0 BRA `(.L_x_2236) ;  /* 0x0000000000a80947 */ /* 0x000fea0003800000 */
[----:B------:R-:W-:-:S03]  /*15e60*/  UMOV UR4, 0xffffffff ;  /* 0xffffffff00047882 */ /* 0x000fc60000000000 */
[----:B------:R-:W-:Y:S05]  /*15e70*/  BRA.DIV UR4, `(.L_x_2237) ;  /* 0x0000000e04e47947 */ /* 0x000fea000b800000 */
[----:B------:R-:W-:-:S13]  /*15e80*/  ELECT P6, URZ, PT ;  /* 0x00000000003f782f */ /* 0x000fda00038c0000 */
.L_x_2278:
[----:B------:R-:W-:Y:S05]  /*15e90*/  @!P6 BRA `(.L_x_2236) ;  /* 0x000000000098e947 */ /* 0x000fea0003800000 */
[----:B------:R-:W-:-:S06]  /*15ea0*/  ULOP3.LUT UR4, UR38, 0x2, URZ, 0xfc, !UPT ;  /* 0x0000000226047892 */ /* 0x000fcc000f8efc3f */
[----:B0-----:R-:W-:-:S05]  /*15eb0*/  IMAD.U32 R0, RZ, RZ, UR4 ;  /* 0x00000004ff007e24 */ /* 0x001fca000f8e00ff */
[----:B------:R-:W-:-:S13]  /*15ec0*/  ISETP.NE.AND P0, PT, R0, 0x3, PT ;  /* 0x000000030000780c */ /* 0x000fda0003f05270 */
[----:B------:R-:W-:Y:S05]  /*15ed0*/  @!P0 BRA `(.L_x_2238) ;  /* 0x0000000000048947 */ /* 0x000fea0003800000 */
[----:B------:R-:W-:Y:S01]  /*15ee0*/  BPT.TRAP 0x1 ;  /* 0x000000040000795c */ /* 0x000fe20000300000 */
.L_x_2238:
        /* <DEDUP_REMOVED lines=13> */
.L_x_2279:
[----:B------:R-:W1:Y:S02]  /*15fc0*/  SYNCS.PHASECHK.TRANS64.TRYWAIT P1, [R5+URZ], R0 ;  /* 0x00000000050075a7 */ /* 0x000e64000802017f */
[----:B-1----:R-:W-:Y:S05]  /*15fd0*/  @!P1 BRA `(.L_x_2240) ;  /* 0x0000000c00c09947 */ /* 0x002fea0003800000 */
.L_x_2280:
[----:B------:R-:W-:Y:S05]  /*15fe0*/  @!P0 BRA `(.L_x_2241) ;  /* 0x0000000000048947 */ /* 0x000fea0003800000 */
[----:B------:R-:W-:Y:S01]  /*15ff0*/  BPT.TRAP 0x1 ;  /* 0x000000040000795c */ /* 0x000fe20000300000 */
.L_x_2241:
[----:B-1----:R-:W-:-:S04]  /*16000*/  IMAD R5, R18, 0x8, R3 ;  /* 0x0000000812057824 */ /* 0x002fc800078e0203 */
[----:B------:R-:W1:Y:S02]  /*16010*/  SYNCS.PHASECHK.TRANS64.TRYWAIT P1, [R5+URZ+0x29860], R4 ;  /* 0x02986004050075a7 */ /* 0x000e64000802017f */
[----:B-1----:R-:W-:Y:S05]  /*16020*/  @!P1 BRA `(.L_x_2242) ;  /* 0x0000000c00c09947 */ /* 0x002fea0003800000 */
.L_x_2281:
[----:B------:R-:W-:Y:S05]  /*16030*/  @!P0 BRA `(.L_x_2243) ;  /* 0x0000000000048947 */ /* 0x000fea0003800000 */
[----:B------:R-:W-:Y:S01]  /*16040*/  BPT.TRAP 0x1 ;  /* 0x000000040000795c */ /* 0x000fe20000300000 */
.L_x_2243:
[----:B------:R-:W-:-:S04]  /*16050*/  IMAD R3, R2, 0x8, R3 ;  /* 0x0000000802037824 */ /* 0x000fc800078e0203 */
[----:B------:R-:W2:Y:S02]  /*16060*/  SYNCS.PHASECHK.TRANS64.TRYWAIT P1, [R3+URZ+0x29860], R0 ;  /* 0x02986000030075a7 */ /* 0x000ea4000802017f */
[----:B--2---:R-:W-:Y:S05]  /*16070*/  @!P1 BRA `(.L_x_2244) ;  /* 0x0000000c00c09947 */ /* 0x004fea0003800000 */
.L_x_2282:
[----:B------:R-:W-:Y:S05]  /*16080*/  @!P0 BRA `(.L_x_2245) ;  /* 0x0000000000048947 */ /* 0x000fea0003800000 */
[----:B------:R-:W-:Y:S01]  /*16090*/  BPT.TRAP 0x1 ;  /* 0x000000040000795c */ /* 0x000fe20000300000 */
.L_x_2245:
[----:B------:R-:W3:Y:S02]  /*160a0*/  SYNCS.PHASECHK.TRANS64.TRYWAIT P0, [R5+URZ+0x29880], R4 ;  /* 0x02988004050075a7 */ /* 0x000ee4000800017f */
[----:B---3--:R-:W-:Y:S05]  /*160b0*/  @!P0 BRA `(.L_x_2246) ;  /* 0x0000000c00c48947 */ /* 0x008fea0003800000 */
.L_x_2247:
[----:B----4-:R4:W0:Y:S02]  /*160c0*/  SYNCS.PHASECHK.TRANS64.TRYWAIT P0, [R3+URZ+0x29880], R0 ;  /* 0x02988000030075a7 */ /* 0x010824000800017f */
[----:B0-----:R-:W-:Y:S05]  /*160d0*/  @!P0 NANOSLEEP.SYNCS 0x989680 ;  /* 0x009896800000895d */ /* 0x001fea0003900000 */
[----:B------:R-:W0:Y:S02]  /*160e0*/  @!P0 SYNCS.PHASECHK.TRANS64 P0, [R3+URZ+0x29880], R0 ;  /* 0x02988000030085a7 */ /* 0x000e24000800007f */
[----:B0-----:R-:W-:Y:S05]  /*160f0*/  @!P0 BRA `(.L_x_2247) ;  /* 0xfffffffc00f08947 */ /* 0x001fea000383ffff */
.L_x_2236:
[----:B------:R-:W-:Y:S05]  /*16100*/  BSYNC B0 ;  /* 0x0000000000007941 */ /* 0x000fea0003800000 */
.L_x_2235:
[----:B------:R-:W-:Y:S05]  /*16110*/  EXIT ;  /* 0x000000000000794d */ /* 0x000fea0003800000 */
.L_x_2095:
[----:B0-----:R-:W-:-:S04]  /*16120*/  IMAD.U32 R3, RZ, RZ, UR41 ;  /* 0x00000029ff037e24 */ /* 0x001fc8000f8e00ff */
[----:B------:R0:W1:Y:S03]  /*16130*/  SYNCS.PHASECHK.TRANS64.TRYWAIT P0, [R3+URZ+0x29800], R0 ;  /* 0x02980000030075a7 */ /* 0x000066000800017f */
[----:B-1----:R-:W-:Y:S05]  /*16140*/  @!P0 NANOSLEEP.SYNCS 0x989680 ;  /* 0x009896800000895d */ /* 0x002fea0003900000 */
[----:B------:R-:W1:Y:S02]  /*16150*/  @!P0 SYNCS.PHASECHK.TRANS64 P0, [R3+URZ+0x29800], R0 ;  /* 0x02980000030085a7 */ /* 0x000e64000800007f */
[----:B-1----:R-:W-:Y:S05]  /*16160*/  @!P0 BRA `(.L_x_2095) ;  /* 0xfffffffc00ec8947 */ /* 0x002fea000383ffff */
[----:B------:R-:W-:Y:S05]  /*16170*/  BRA `(.L_x_2248) ;  /* 0xfffffebc009c7947 */ /* 0x000fea000383ffff */
.L_x_2099:
[----:B-1----:R1:W2:Y:S02]  /*16180*/  SYNCS.PHASECHK.TRANS64.TRYWAIT P2, [R2+URZ+0x29830], R3 ;  /* 0x02983003020075a7 */ /* 0x0022a4000804017f */
[----:B--2---:R-:W-:Y:S05]  /*16190*/  @!P2 NANOSLEEP.SYNCS 0x989680 ;  /* 0x009896800000a95d */ /* 0x004fea0003900000 */
[----:B------:R-:W2:Y:S02]  /*161a0*/  @!P2 SYNCS.PHASECHK.TRANS64 P2, [R2+URZ+0x29830], R3 ;  /* 0x029830030200a5a7 */ /* 0x000ea4000804007f */
[----:B--2---:R-:W-:Y:S05]  /*161b0*/  @!P2 BRA `(.L_x_2099) ;  /* 0xfffffffc00f0a947 */ /* 0x004fea000383ffff */
[----:B------:R-:W-:Y:S05]  /*161c0*/  BRA `(.L_x_2098) ;  /* 0xfffffebc00c07947 */ /* 0x000fea000383ffff */
.L_x_2104:
[----:B-1----:R-:W-:-:S04]  /*161d0*/  IMAD.U32 R7, RZ, RZ, UR6 ;  /* 0x00000006ff077e24 */ /* 0x002fc8000f8e00ff */
[----:B------:R1:W2:Y:S03]  /*161e0*/  SYNCS.PHASECHK.TRANS64.TRYWAIT P3, [R7+URZ+0x29830], R0 ;  /* 0x02983000070075a7 */ /* 0x0002a6000806017f */
[----:B--2---:R-:W-:Y:S05]  /*161f0*/  @!P3 NANOSLEEP.SYNCS 0x989680 ;  /* 0x009896800000b95d */ /* 0x004fea0003900000 */
[----:B------:R-:W2:Y:S02]  /*16200*/  @!P3 SYNCS.PHASECHK.TRANS64 P3, [R7+URZ+0x29830], R0 ;  /* 0x029830000700b5a7 */ /* 0x000ea4000806007f */
[----:B--2---:R-:W-:Y:S05]  /*16210*/  @!P3 BRA `(.L_x_2104) ;  /* 0xfffffffc00ecb947 */ /* 0x004fea000383ffff */
[----:B------:R-:W-:Y:S05]  /*16220*/  BRA `(.L_x_2101) ;  /* 0xfffffef000cc7947 */ /* 0x000fea000383ffff */
.L_x_2108:
[----:B-1----:R-:W-:-:S04]  /*16230*/  IMAD.U32 R7, RZ, RZ, UR6 ;  /* 0x00000006ff077e24 */ /* 0x002fc8000f8e00ff */
[----:B------:R1:W2:Y:S03]  /*16240*/  SYNCS.PHASECHK.TRANS64.TRYWAIT P3, [R7+URZ+0x29850], R0 ;  /* 0x02985000070075a7 */ /* 0x0002a6000806017f */
[----:B--2---:R-:W-:Y:S05]  /*16250*/  @!P3 NANOSLEEP.SYNCS 0x989680 ;  /* 0x009896800000b95d */ /* 0x004fea0003900000 */
[----:B------:R-:W2:Y:S02]  /*16260*/  @!P3 SYNCS.PHASECHK.TRANS64 P3, [R7+URZ+0x29850], R0 ;  /* 0x029850000700b5a7 */ /* 0x000ea4000806007f */
[----:B--2---:R-:W-:Y:S05]  /*16270*/  @!P3 BRA `(.L_x_2108) ;  /* 0xfffffffc00ecb947 */ /* 0x004fea000383ffff */
[----:B------:R-:W-:Y:S05]  /*16280*/  BRA `(.L_x_2105) ;  /* 0xfffffefc00d47947 */ /* 0x000fea000383ffff */
.L_x_2115:
[----:B-1----:R-:W-:-:S04]  /*16290*/  IMAD.U32 R9, RZ, RZ, UR6 ;  /* 0x00000006ff097e24 */ /* 0x002fc8000f8e00ff */
[----:B------:R1:W2:Y:S03]  /*162a0*/  SYNCS.PHASECHK.TRANS64.TRYWAIT P2, [R9+URZ+0x29830], R0 ;  /* 0x02983000090075a7 */ /* 0x0002a6000804017f */
[----:B--2---:R-:W-:Y:S05]  /*162b0*/  @!P2 NANOSLEEP.SYNCS 0x989680 ;  /* 0x009896800000a95d */ /* 0x004fea0003900000 */
[----:B------:R-:W2:Y:S02]  /*162c0*/  @!P2 SYNCS.PHASECHK.TRANS64 P2, [R9+URZ+0x29830], R0 ;  /* 0x029830000900a5a7 */ /* 0x000ea4000804007f */
[----:B--2---:R-:W-:Y:S05]  /*162d0*/  @!P2 BRA `(.L_x_2115) ;  /* 0xfffffffc00eca947 */ /* 0x004fea000383ffff */
[----:B------:R-:W-:Y:S05]  /*162e0*/  BRA `(.L_x_2112) ;  /* 0xffffff2800ac7947 */ /* 0x000fea000383ffff */
.L_x_2119:
[----:B-1----:R-:W-:-:S04]  /*162f0*/  IMAD.U32 R9, RZ, RZ, UR6 ;  /* 0x00000006ff097e24 */ /* 0x002fc8000f8e00ff */
[----:B------:R1:W2:Y:S03]  /*16300*/  SYNCS.PHASECHK.TRANS64.TRYWAIT P2, [R9+URZ+0x29850], R0 ;  /* 0x02985000090075a7 */ /* 0x0002a6000804017f */
[----:B--2---:R-:W-:Y:S05]  /*16310*/  @!P2 NANOSLEEP.SYNCS 0x989680 ;  /* 0x009896800000a95d */ /* 0x004fea0003900000 */
[----:B------:R-:W2:Y:S02]  /*16320*/  @!P2 SYNCS.PHASECHK.TRANS64 P2, [R9+URZ+0x29850], R0 ;  /* 0x029850000900a5a7 */ /* 0x000ea4000804007f */
[----:B--2---:R-:W-:Y:S05]  /*16330*/  @!P2 BRA `(.L_x_2119) ;  /* 0xfffffffc00eca947 */ /* 0x004fea000383ffff */
[----:B------:R-:W-:Y:S05]  /*16340*/  BRA `(.L_x_2116) ;  /* 0xffffff3400a87947 */ /* 0x000fea000383ffff */
.L_x_2125:
[----:B-1----:R-:W-:-:S04]  /*16350*/  IMAD.U32 R6, RZ, RZ, UR5 ;  /* 0x00000005ff067e24 */ /* 0x002fc8000f8e00ff */
[----:B------:R1:W2:Y:S03]  /*16360*/  SYNCS.PHASECHK.TRANS64.TRYWAIT P0, [R6+URZ+0x29850], R5 ;  /* 0x02985005060075a7 */ /* 0x0002a6000800017f */
[----:B--2---:R-:W-:Y:S05]  /*16370*/  @!P0 NANOSLEEP.SYNCS 0x989680 ;  /* 0x009896800000895d */ /* 0x004fea0003900000 */
[----:B------:R-:W2:Y:S02]  /*16380*/  @!P0 SYNCS.PHASECHK.TRANS64 P0, [R6+URZ+0x29850], R5 ;  /* 0x02985005060085a7 */ /* 0x000ea4000800007f */
[----:B--2---:R-:W-:Y:S05]  /*16390*/  @!P0 BRA `(.L_x_2125) ;  /* 0xfffffffc00ec8947 */ /* 0x004fea000383ffff */
[----:B------:R-:W-:Y:S05]  /*163a0*/  BRA `(.L_x_2124) ;  /* 0xffffff54007c7947 */ /* 0x000fea000383ffff */
.L_x_2175:
[----:B------:R-:W-:Y:S02]  /*163b0*/  IMAD.MOV.U32 R13, RZ, RZ, R0 ;  /* 0x000000ffff0d7224 */ /* 0x000fe400078e0000 */
[----:B------:R-:W-:Y:S02]  /*163c0*/  IMAD.MOV.U32 R12, RZ, RZ, RZ ;  /* 0x000000ffff0c7224 */ /* 0x000fe400078e00ff */
[----:B------:R-:W-:Y:S02]  /*163d0*/  IMAD.MOV.U32 R11, RZ, RZ, 0x1f ;  /* 0x0000001fff0b7424 */ /* 0x000fe400078e00ff */
[----:B------:R-:W-:-:S07]  /*163e0*/  IMAD.MOV.U32 R15, RZ, RZ, -0x1 ;  /* 0xffffffffff0f7424 */ /* 0x000fce00078e00ff */
[----:B0-2---:R-:W-:Y:S05]  /*163f0*/  WARPSYNC.COLLECTIVE R15, `(.L_x_2249) ;  /* 0x000000000f087348 */ /* 0x005fea0003c00000 */
[----:B------:R1:W3:Y:S02]  /*16400*/  SHFL.IDX P6, R14, R13, R12, R11 ;  /* 0x0000000c0d0e7389 */ /* 0x0002e400000c000b */
[----:B0123--:R-:W-:Y:S01]  /*16410*/  ENDCOLLECTIVE ;  /* 0x000000000000791b */ /* 0x00ffe20003800000 */
.L_x_2249:
[----:B------:R-:W-:Y:S05]  /*16420*/  BRA `(.L_x_2250) ;  /* 0xffffffbc00b07947 */ /* 0x000fea000383ffff */
.L_x_2177:
[----:B------:R-:W-:Y:S01]  /*16430*/  BSSY B0, `(.L_x_2251) ;  /* 0x0000006000007945 */ /* 0x000fe20003800000 */
[----:B------:R-:W-:-:S07]  /*16440*/  IMAD.MOV.U32 R15, RZ, RZ, -0x1 ;  /* 0xffffffffff0f7424 */ /* 0x000fce00078e00ff */
[----:B0-2---:R-:W-:Y:S05]  /*16450*/  WARPSYNC.COLLECTIVE R15, `(.L_x_2252) ;  /* 0x000000000f0c7348 */ /* 0x005fea0003c00000 */
[----:B------:R-:W-:Y:S02]  /*16460*/  ELECT P6, UR62, PT ;  /* 0x00000000003e782f */ /* 0x000fe400038c0000 */
[----:B------:R-:W-:Y:S01]  /*16470*/  MOV R14, UR62 ;  /* 0x0000003e000e7c02 */ /* 0x000fe20008000f00 */
[----:B0-2---:R-:W-:Y:S10]  /*16480*/  ENDCOLLECTIVE ;  /* 0x000000000000791b */ /* 0x005ff40003800000 */
.L_x_2252:
[----:B------:R-:W-:Y:S05]  /*16490*/  BSYNC B0 ;  /* 0x0000000000007941 */ /* 0x000fea0003800000 */
.L_x_2251:
[----:B------:R-:W-:Y:S05]  /*164a0*/  BRA `(.L_x_2253) ;  /* 0xffffffbc00b87947 */ /* 0x000fea000383ffff */
.L_x_2179:
[----:B-1----:R1:W2:Y:S02]  /*164b0*/  SYNCS.PHASECHK.TRANS64.TRYWAIT P0, [R2+URZ+0x29880], R3 ;  /* 0x02988003020075a7 */ /* 0x0022a4000800017f */
[----:B--2---:R-:W-:Y:S05]  /*164c0*/  @!P0 NANOSLEEP.SYNCS 0x989680 ;  /* 0x009896800000895d */ /* 0x004fea0003900000 */
[----:B------:R-:W2:Y:S02]  /*164d0*/  @!P0 SYNCS.PHASECHK.TRANS64 P0, [R2+URZ+0x29880], R3 ;  /* 0x02988003020085a7 */ /* 0x000ea4000800007f */
[----:B--2---:R-:W-:Y:S05]  /*164e0*/  @!P0 BRA `(.L_x_2179) ;  /* 0xfffffffc00f08947 */ /* 0x004fea000383ffff */
[----:B------:R-:W-:Y:S05]  /*164f0*/  BRA `(.L_x_2254) ;  /* 0xffffffc000187947 */ /* 0x000fea000383ffff */
.L_x_2181:
[----:B0-----:R0:W2:Y:S02]  /*16500*/  SYNCS.PHASECHK.TRANS64.TRYWAIT P0, [R2+URZ+0x29840], R3 ;  /* 0x02984003020075a7 */ /* 0x0010a4000800017f */
[----:B--2---:R-:W-:Y:S05]  /*16510*/  @!P0 NANOSLEEP.SYNCS 0x989680 ;  /* 0x009896800000895d */ /* 0x004fea0003900000 */
[----:B------:R-:W2:Y:S02]  /*16520*/  @!P0 SYNCS.PHASECHK.TRANS64 P0, [R2+URZ+0x29840], R3 ;  /* 0x02984003020085a7 */ /* 0x000ea4000800007f */
[----:B--2---:R-:W-:Y:S05]  /*16530*/  @!P0 BRA `(.L_x_2181) ;  /* 0xfffffffc00f08947 */ /* 0x004fea000383ffff */
[----:B------:R-:W-:Y:S05]  /*16540*/  BRA `(.L_x_2255) ;  /* 0xffffffc000687947 */ /* 0x000fea000383ffff */
.L_x_2185:
[----:B------:R-:W-:Y:S01]  /*16550*/  IMAD.MOV.U32 R13, RZ, RZ, R3 ;  /* 0x000000ffff0d7224 */ /* 0x000fe200078e0003 */
[----:B------:R-:W-:Y:S01]  /*16560*/  LOP3.LUT R7, R7, 0x7f, RZ, 0xc0, !PT ;  /* 0x0000007f07077812 */ /* 0x000fe200078ec0ff */
[----:B------:R-:W-:Y:S02]  /*16570*/  IMAD.MOV.U32 R12, RZ, RZ, RZ ;  /* 0x000000ffff0c7224 */ /* 0x000fe400078e00ff */
[----:B------:R-:W-:Y:S01]  /*16580*/  IMAD.MOV.U32 R11, RZ, RZ, 0x1c1f ;  /* 0x00001c1fff0b7424 */ /* 0x000fe200078e00ff */
[----:B------:R-:W-:Y:S01]  /*16590*/  SHF.R.U32.HI R2, RZ, 0x2, R7 ;  /* 0x00000002ff027819 */ /* 0x000fe20000011607 */
[----:B------:R-:W-:Y:S02]  /*165a0*/  IMAD.MOV.U32 R15, RZ, RZ, -0x1 ;  /* 0xffffffffff0f7424 */ /* 0x000fe400078e00ff */
[----:B------:R-:W-:Y:S02]  /*165b0*/  IMAD R0, R19, R5, RZ ;  /* 0x0000000513007224 */ /* 0x000fe400078e02ff */
[----:B------:R-:W-:-:S07]  /*165c0*/  IMAD R2, R10, 0x80, R2 ;  /* 0x000000800a027824 */ /* 0x000fce00078e0202 */
[----:B-----5:R-:W-:Y:S05]  /*165d0*/  WARPSYNC.COLLECTIVE R15, `(.L_x_2256) ;  /* 0x000000000f087348 */ /* 0x020fea0003c00000 */
[----:B------:R0:W1:Y:S02]  /*165e0*/  SHFL.IDX P6, R14, R13, R12, R11 ;  /* 0x0000000c0d0e7389 */ /* 0x00006400000c000b */
[----:B01---5:R-:W-:Y:S01]  /*165f0*/  ENDCOLLECTIVE ;  /* 0x000000000000791b */ /* 0x023fe20003800000 */
.L_x_2256:
[----:B------:R-:W-:Y:S01]  /*16600*/  ISETP.GE.AND P4, PT, R2, R0, PT ;  /* 0x000000000200720c */ /* 0x000fe20003f86270 */
[----:B------:R-:W-:Y:S02]  /*16610*/  IMAD.MOV.U32 R13, RZ, RZ, R4 ;  /* 0x000000ffff0d7224 */ /* 0x000fe400078e0004 */
[----:B------:R-:W-:-:S10]  /*16620*/  IMAD.MOV.U32 R6, RZ, RZ, R14 ;  /* 0x000000ffff067224 */ /* 0x000fd400078e000e */
[----:B------:R-:W-:Y:S05]  /*16630*/  WARPSYNC.COLLECTIVE R15, `(.L_x_2257) ;  /* 0x000000000f087348 */ /* 0x000fea0003c00000 */
[----:B------:R0:W1:Y:S02]  /*16640*/  SHFL.IDX P6, R14, R13, R12, R11 ;  /* 0x0000000c0d0e7389 */ /* 0x00006400000c000b */
[----:B01----:R-:W-:Y:S01]  /*16650*/  ENDCOLLECTIVE ;  /* 0x000000000000791b */ /* 0x003fe20003800000 */
.L_x_2257:
[----:B------:R-:W-:Y:S02]  /*16660*/  IMAD.MOV.U32 R13, RZ, RZ, R3 ;  /* 0x000000ffff0d7224 */ /* 0x000fe400078e0003 */
[----:B------:R-:W-:Y:S02]  /*16670*/  IMAD.MOV.U32 R12, RZ, RZ, 0x1 ;  /* 0x00000001ff0c7424 */ /* 0x000fe400078e00ff */
[----:B------:R-:W-:-:S07]  /*16680*/  IMAD.MOV.U32 R5, RZ, RZ, R14 ;  /* 0x000000ffff057224 */ /* 0x000fce00078e000e */
[----:B------:R-:W-:Y:S05]  /*16690*/  WARPSYNC.COLLECTIVE R15, `(.L_x_2258) ;  /* 0x000000000f087348 */ /* 0x000fea0003c00000 */
[----:B------:R0:W1:Y:S02]  /*166a0*/  SHFL.IDX P6, R14, R13, R12, R11 ;  /* 0x0000000c0d0e7389 */ /* 0x00006400000c000b */
[----:B01----:R-:W-:Y:S01]  /*166b0*/  ENDCOLLECTIVE ;  /* 0x000000000000791b */ /* 0x003fe20003800000 */
.L_x_2258:
        /* <DEDUP_REMOVED lines=16> */
.L_x_2259:
        /* <DEDUP_REMOVED lines=10> */
.L_x_2260:
        /* <DEDUP_REMOVED lines=16> */
.L_x_2261:
[----:B------:R-:W-:Y:S02]  /*16960*/  IMAD.MOV.U32 R13, RZ, RZ, R3 ;  /* 0x000000ffff0d7224 */ /* 0x000fe400078e0003 */
[----:B------:R-:W-:Y:S02]  /*16970*/  IMAD.MOV.U32 R12, RZ, RZ, 0x3 ;  /* 0x00000003ff0c7424 */ /* 0x000fe400078e00ff */
[----:B------:R-:W-:-:S07]  /*16980*/  IMAD.MOV.U32 R6, RZ, RZ, R14 ;  /* 0x000000ffff067224 */ /* 0x000fce00078e000e */
[----:B------:R-:W-:Y:S05]  /*16990*/  WARPSYNC.COLLECTIVE R15, `(.L_x_2262) ;  /* 0x000000000f087348 */ /* 0x000fea0003c00000 */
[----:B------:R0:W1:Y:S02]  /*169a0*/  SHFL.IDX P6, R14, R13, R12, R11 ;  /* 0x0000000c0d0e7389 */ /* 0x00006400000c000b */
[----:B01----:R-:W-:Y:S01]  /*169b0*/  ENDCOLLECTIVE ;  /* 0x000000000000791b */ /* 0x003fe20003800000 */
.L_x_2262:
        /* <DEDUP_REMOVED lines=14> */
.L_x_2263:
[----:B------:R-:W-:Y:S01]  /*16aa0*/  IMAD.MOV.U32 R4, RZ, RZ, R14 ;  /* 0x000000ffff047224 */ /* 0x000fe200078e000e */
[----:B------:R-:W-:Y:S06]  /*16ab0*/  BRA `(.L_x_2264) ;  /* 0xffffffc400ac7947 */ /* 0x000fec000383ffff */
.L_x_2190:
[----:B-1----:R1:W2:Y:S02]  /*16ac0*/  SYNCS.PHASECHK.TRANS64.TRYWAIT P0, [R17+URZ+0x29820], R0 ;  /* 0x02982000110075a7 */ /* 0x0022a4000800017f */
[----:B--2---:R-:W-:Y:S05]  /*16ad0*/  @!P0 NANOSLEEP.SYNCS 0x989680 ;  /* 0x009896800000895d */ /* 0x004fea0003900000 */
[----:B------:R-:W2:Y:S02]  /*16ae0*/  @!P0 SYNCS.PHASECHK.TRANS64 P0, [R17+URZ+0x29820], R0 ;  /* 0x02982000110085a7 */ /* 0x000ea4000800007f */
[----:B--2---:R-:W-:Y:S05]  /*16af0*/  @!P0 BRA `(.L_x_2190) ;  /* 0xfffffffc00f08947 */ /* 0x004fea000383ffff */
[----:B------:R-:W-:Y:S05]  /*16b00*/  BRA `(.L_x_2265) ;  /* 0xffffffc8001c7947 */ /* 0x000fea000383ffff */
.L_x_2196:
[----:B0-----:R0:W3:Y:S02]  /*16b10*/  SYNCS.PHASECHK.TRANS64.TRYWAIT P0, [R5+URZ+0x29880], R4 ;  /* 0x02988004050075a7 */ /* 0x0010e4000800017f */
[----:B---3--:R-:W-:Y:S05]  /*16b20*/  @!P0 NANOSLEEP.SYNCS 0x989680 ;  /* 0x009896800000895d */ /* 0x008fea0003900000 */
[----:B------:R-:W3:Y:S02]  /*16b30*/  @!P0 SYNCS.PHASECHK.TRANS64 P0, [R5+URZ+0x29880], R4 ;  /* 0x02988004050085a7 */ /* 0x000ee4000800007f */
[----:B---3--:R-:W-:Y:S05]  /*16b40*/  @!P0 BRA `(.L_x_2196) ;  /* 0xfffffffc00f08947 */ /* 0x008fea000383ffff */
[----:B------:R-:W-:Y:S05]  /*16b50*/  BRA `(.L_x_2266) ;  /* 0xffffffc800d47947 */ /* 0x000fea000383ffff */
.L_x_2201:
[----:B---3--:R3:W4:Y:S02]  /*16b60*/  SYNCS.PHASECHK.TRANS64.TRYWAIT P0, [R5+URZ+0x29840], R4 ;  /* 0x02984004050075a7 */ /* 0x008724000800017f */
[----:B----4-:R-:W-:Y:S05]  /*16b70*/  @!P0 NANOSLEEP.SYNCS 0x989680 ;  /* 0x009896800000895d */ /* 0x010fea0003900000 */
[----:B------:R-:W4:Y:S02]  /*16b80*/  @!P0 SYNCS.PHASECHK.TRANS64 P0, [R5+URZ+0x29840], R4 ;  /* 0x02984004050085a7 */ /* 0x000f24000800007f */
[----:B----4-:R-:W-:Y:S05]  /*16b90*/  @!P0 BRA `(.L_x_2201) ;  /* 0xfffffffc00f08947 */ /* 0x010fea000383ffff */
[----:B------:R-:W-:Y:S05]  /*16ba0*/  BRA `(.L_x_2267) ;  /* 0xffffffcc00507947 */ /* 0x000fea000383ffff */
.L_x_2209:
[----:B---3--:R3:W4:Y:S02]  /*16bb0*/  SYNCS.PHASECHK.TRANS64.TRYWAIT P0, [R19+URZ+0x29870], R4 ;  /* 0x02987004130075a7 */ /* 0x008724000800017f */
[----:B----4-:R-:W-:Y:S05]  /*16bc0*/  @!P0 NANOSLEEP.SYNCS 0x989680 ;  /* 0x009896800000895d */ /* 0x010fea0003900000 */
[----:B------:R-:W4:Y:S02]  /*16bd0*/  @!P0 SYNCS.PHASECHK.TRANS64 P0, [R19+URZ+0x29870], R4 ;  /* 0x02987004130085a7 */ /* 0x000f24000800007f */
[----:B----4-:R-:W-:Y:S05]  /*16be0*/  @!P0 BRA `(.L_x_2209) ;  /* 0xfffffffc00f08947 */ /* 0x010fea000383ffff */
[----:B------:R-:W-:Y:S05]  /*16bf0*/  BRA `(.L_x_2268) ;  /* 0xffffffd000687947 */ /* 0x000fea000383ffff */
.L_x_2211:
[----:B----4-:R4:W0:Y:S02]  /*16c00*/  SYNCS.PHASECHK.TRANS64.TRYWAIT P0, [R19+URZ+0x29860], R0 ;  /* 0x02986000130075a7 */ /* 0x010824000800017f */
[----:B0-----:R-:W-:Y:S05]  /*16c10*/  @!P0 NANOSLEEP.SYNCS 0x989680 ;  /* 0x009896800000895d */ /* 0x001fea0003900000 */
[----:B------:R-:W0:Y:S02]  /*16c20*/  @!P0 SYNCS.PHASECHK.TRANS64 P0, [R19+URZ+0x29860], R0 ;  /* 0x02986000130085a7 */ /* 0x000e24000800007f */
[----:B0-----:R-:W-:Y:S05]  /*16c30*/  @!P0 BRA `(.L_x_2211) ;  /* 0xfffffffc00f08947 */ /* 0x001fea000383ffff */
[----:B------:R-:W-:Y:S05]  /*16c40*/  BRA `(.L_x_2269) ;  /* 0xffffffd000707947 */ /* 0x000fea000383ffff */
.L_x_2218:
[----:B0-----:R0:W1:Y:S02]  /*16c50*/  SYNCS.PHASECHK.TRANS64.TRYWAIT P1, [R16+URZ+0x29870], R3 ;  /* 0x02987003100075a7 */ /* 0x001064000802017f */
[----:B-1----:R-:W-:Y:S05]  /*16c60*/  @!P1 NANOSLEEP.SYNCS 0x989680 ;  /* 0x009896800000995d */ /* 0x002fea0003900000 */
[----:B------:R-:W1:Y:S02]  /*16c70*/  @!P1 SYNCS.PHASECHK.TRANS64 P1, [R16+URZ+0x29870], R3 ;  /* 0x02987003100095a7 */ /* 0x000e64000802007f */
[----:B-1----:R-:W-:Y:S05]  /*16c80*/  @!P1 BRA `(.L_x_2218) ;  /* 0xfffffffc00f09947 */ /* 0x002fea000383ffff */
[----:B------:R-:W-:Y:S05]  /*16c90*/  BRA `(.L_x_2270) ;  /* 0xffffffd800547947 */ /* 0x000fea000383ffff */
.L_x_2220:
[----:B0-----:R0:W1:Y:S02]  /*16ca0*/  SYNCS.PHASECHK.TRANS64.TRYWAIT P1, [R16+URZ+0x29860], R3 ;  /* 0x02986003100075a7 */ /* 0x001064000802017f */
[----:B-1----:R-:W-:Y:S05]  /*16cb0*/  @!P1 NANOSLEEP.SYNCS 0x989680 ;  /* 0x009896800000995d */ /* 0x002fea0003900000 */
[----:B------:R-:W1:Y:S02]  /*16cc0*/  @!P1 SYNCS.PHASECHK.TRANS64 P1, [R16+URZ+0x29860], R3 ;  /* 0x02986003100095a7 */ /* 0x000e64000802007f */
[----:B-1----:R-:W-:Y:S05]  /*16cd0*/  @!P1 BRA `(.L_x_2220) ;  /* 0xfffffffc00f09947 */ /* 0x002fea000383ffff */
[----:B------:R-:W-:Y:S05]  /*16ce0*/  BRA `(.L_x_2271) ;  /* 0xffffffd8005c7947 */ /* 0x000fea000383ffff */
.L_x_2233:
[----:B0-----:R0:W1:Y:S02]  /*16cf0*/  SYNCS.PHASECHK.TRANS64.TRYWAIT P0, [R3+URZ+0x29820], R0 ;  /* 0x02982000030075a7 */ /* 0x001064000800017f */
[----:B-1----:R-:W-:Y:S05]  /*16d00*/  @!P0 NANOSLEEP.SYNCS 0x989680 ;  /* 0x009896800000895d */ /* 0x002fea0003900000 */
[----:B------:R-:W1:Y:S02]  /*16d10*/  @!P0 SYNCS.PHASECHK.TRANS64 P0, [R3+URZ+0x29820], R0 ;  /* 0x02982000030085a7 */ /* 0x000e64000800007f */
[----:B-1----:R-:W-:Y:S05]  /*16d20*/  @!P0 BRA `(.L_x_2233) ;  /* 0xfffffffc00f08947 */ /* 0x002fea000383ffff */
[----:B------:R-:W-:Y:S05]  /*16d30*/  BRA `(.L_x_2272) ;  /* 0xfffffff000207947 */ /* 0x000fea000383ffff */
.L_x_2234:
        /* <DEDUP_REMOVED lines=11> */
.L_x_2274:
[----:B------:R-:W-:Y:S05]  /*16df0*/  BSYNC B0 ;  /* 0x0000000000007941 */ /* 0x000fea0003800000 */
.L_x_2273:
[----:B------:R-:W-:Y:S05]  /*16e00*/  BRA `(.L_x_2275) ;  /* 0xfffffff000087947 */ /* 0x000fea000383ffff */
.L_x_2237:
[----:B------:R-:W-:Y:S01]  /*16e10*/  BSSY B1, `(.L_x_2276) ;  /* 0x0000006000017945 */ /* 0x000fe20003800000 */
[----:B------:R-:W-:-:S07]  /*16e20*/  IMAD.MOV.U32 R15, RZ, RZ, -0x1 ;  /* 0xffffffffff0f7424 */ /* 0x000fce00078e00ff */
[----:B0-----:R-:W-:Y:S05]  /*16e30*/  WARPSYNC.COLLECTIVE R15, `(.L_x_2277) ;  /* 0x000000000f0c7348 */ /* 0x001fea0003c00000 */
[----:B------:R-:W-:Y:S02]  /*16e40*/  ELECT P6, UR62, PT ;  /* 0x00000000003e782f */ /* 0x000fe400038c0000 */
[----:B------:R-:W-:Y:S01]  /*16e50*/  MOV R14, UR62 ;  /* 0x0000003e000e7c02 */ /* 0x000fe20008000f00 */
[----:B0-----:R-:W-:Y:S10]  /*16e60*/  ENDCOLLECTIVE ;  /* 0x000000000000791b */ /* 0x001ff40003800000 */
.L_x_2277:
[----:B------:R-:W-:Y:S05]  /*16e70*/  BSYNC B1 ;  /* 0x0000000000017941 */ /* 0x000fea0003800000 */
.L_x_2276:
[----:B------:R-:W-:Y:S05]  /*16e80*/  BRA `(.L_x_2278) ;  /* 0xfffffff000007947 */ /* 0x000fea000383ffff */
.L_x_2239:
[----:B0-----:R0:W1:Y:S02]  /*16e90*/  SYNCS.PHASECHK.TRANS64.TRYWAIT P1, [R7+URZ], R4 ;  /* 0x00000004070075a7 */ /* 0x001064000802017f */
[----:B-1----:R-:W-:Y:S05]  /*16ea0*/  @!P1 NANOSLEEP.SYNCS 0x989680 ;  /* 0x009896800000995d */ /* 0x002fea0003900000 */
[----:B------:R-:W1:Y:S02]  /*16eb0*/  @!P1 SYNCS.PHASECHK.TRANS64 P1, [R7+URZ], R4 ;  /* 0x00000004070095a7 */ /* 0x000e64000802007f */
[----:B-1----:R-:W-:Y:S05]  /*16ec0*/  @!P1 BRA `(.L_x_2239) ;  /* 0xfffffffc00f09947 */ /* 0x002fea000383ffff */
[----:B------:R-:W-:Y:S05]  /*16ed0*/  BRA `(.L_x_2279) ;  /* 0xfffffff000387947 */ /* 0x000fea000383ffff */
.L_x_2240:
[----:B-1----:R1:W2:Y:S02]  /*16ee0*/  SYNCS.PHASECHK.TRANS64.TRYWAIT P1, [R5+URZ], R0 ;  /* 0x00000000050075a7 */ /* 0x0022a4000802017f */
[----:B--2---:R-:W-:Y:S05]  /*16ef0*/  @!P1 NANOSLEEP.SYNCS 0x989680 ;  /* 0x009896800000995d */ /* 0x004fea0003900000 */
[----:B------:R-:W2:Y:S02]  /*16f00*/  @!P1 SYNCS.PHASECHK.TRANS64 P1, [R5+URZ], R0 ;  /* 0x00000000050095a7 */ /* 0x000ea4000802007f */
[----:B--2---:R-:W-:Y:S05]  /*16f10*/  @!P1 BRA `(.L_x_2240) ;  /* 0xfffffffc00f09947 */ /* 0x004fea000383ffff */
[----:B------:R-:W-:Y:S05]  /*16f20*/  BRA `(.L_x_2280) ;  /* 0xfffffff0002c7947 */ /* 0x000fea000383ffff */
.L_x_2242:
[----:B-1----:R1:W2:Y:S02]  /*16f30*/  SYNCS.PHASECHK.TRANS64.TRYWAIT P1, [R5+URZ+0x29860], R4 ;  /* 0x02986004050075a7 */ /* 0x0022a4000802017f */
[----:B--2---:R-:W-:Y:S05]  /*16f40*/  @!P1 NANOSLEEP.SYNCS 0x989680 ;  /* 0x009896800000995d */ /* 0x004fea0003900000 */
[----:B------:R-:W2:Y:S02]  /*16f50*/  @!P1 SYNCS.PHASECHK.TRANS64 P1, [R5+URZ+0x29860], R4 ;  /* 0x02986004050095a7 */ /* 0x000ea4000802007f */
[----:B--2---:R-:W-:Y:S05]  /*16f60*/  @!P1 BRA `(.L_x_2242) ;  /* 0xfffffffc00f09947 */ /* 0x004fea000383ffff */
[----:B------:R-:W-:Y:S05]  /*16f70*/  BRA `(.L_x_2281) ;  /* 0xfffffff0002c7947 */ /* 0x000fea000383ffff */
.L_x_2244:
[----:B--2---:R2:W3:Y:S02]  /*16f80*/  SYNCS.PHASECHK.TRANS64.TRYWAIT P1, [R3+URZ+0x29860], R0 ;  /* 0x02986000030075a7 */ /* 0x0044e4000802017f */
[----:B---3--:R-:W-:Y:S05]  /*16f90*/  @!P1 NANOSLEEP.SYNCS 0x989680 ;  /* 0x009896800000995d */ /* 0x008fea0003900000 */
[----:B------:R-:W3:Y:S02]  /*16fa0*/  @!P1 SYNCS.PHASECHK.TRANS64 P1, [R3+URZ+0x29860], R0 ;  /* 0x02986000030095a7 */ /* 0x000ee4000802007f */
[----:B---3--:R-:W-:Y:S05]  /*16fb0*/  @!P1 BRA `(.L_x_2244) ;  /* 0xfffffffc00f09947 */ /* 0x008fea000383ffff */
[----:B------:R-:W-:Y:S05]  /*16fc0*/  BRA `(.L_x_2282) ;  /* 0xfffffff0002c7947 */ /* 0x000fea000383ffff */
.L_x_2246:
[----:B---3--:R3:W4:Y:S02]  /*16fd0*/  SYNCS.PHASECHK.TRANS64.TRYWAIT P0, [R5+URZ+0x29880], R4 ;  /* 0x02988004050075a7 */ /* 0x008724000800017f */
[----:B----4-:R-:W-:Y:S05]  /*16fe0*/  @!P0 NANOSLEEP.SYNCS 0x989680 ;  /* 0x009896800000895d */ /* 0x010fea0003900000 */
[----:B------:R-:W4:Y:S02]  /*16ff0*/  @!P0 SYNCS.PHASECHK.TRANS64 P0, [R5+URZ+0x29880], R4 ;  /* 0x02988004050085a7 */ /* 0x000f24000800007f */
[----:B----4-:R-:W-:Y:S05]  /*17000*/  @!P0 BRA `(.L_x_2246) ;  /* 0xfffffffc00f08947 */ /* 0x010fea000383ffff */
[----:B------:R-:W-:Y:S05]  /*17010*/  BRA `(.L_x_2247) ;  /* 0xfffffff000287947 */ /* 0x000fea000383ffff */
.L_x_2283:
        /* <DEDUP_REMOVED lines=14> */
.L_x_2851:


//--------------------- .text._ZN7cutlass13device_kernelIN5flash11enable_sm90INS1_16FlashAttnFwdSm90INS1_25CollectiveMainloopFwdSm90ILi2EN4cute5tupleIJNS5_1CILi1EEES8_S8_EEENS6_IJNS7_ILi128EEENS7_ILi160EEENS7_ILi192EEEEEELi128ENS_12float_e4m3_tEfNS_4arch4Sm90ELb1ELb0ELb0ELb1ELb0ELb1ELb0ELb1ELb1ELb1ELb1ELb0EEENS1_21CollectiveEpilogueFwdINS6_IJSA_SA_SB_EEES9_NS_10bfloat16_tESG_Li256ELb1ELb1ELb1ELb1EEENS1_36VarlenDynamicPersistentTileSchedulerILi128ELi160ELi256ELi128ELb1ELb1ELb1ELb1ELb1ELb1EEEEEEEEEvNT_6ParamsE --------------------------
	.section	.text._ZN7cutlass13device_kernelIN5flash11enable_sm90INS1_16FlashAttnFwdSm90INS1_25CollectiveMainloopFwdSm90ILi2EN4cute5tupleIJNS5_1CILi1EEES8_S8_EEENS6_IJNS7_ILi128EEENS7_ILi160EEENS7_ILi192EEEEEELi128ENS_12float_e4m3_tEfNS_4arch4Sm90ELb1ELb0ELb0ELb1ELb0ELb1ELb0ELb1ELb1ELb1ELb1ELb0EEENS1_21CollectiveEpilogueFwdINS6_IJSA_SA_SB_EEES9_NS_10bfloat16_tESG_Li256ELb1ELb1ELb1ELb1EEENS1_36VarlenDynamicPersistentTileSchedulerILi128ELi160ELi256ELi128ELb1ELb1ELb1ELb1ELb1ELb1EEEEEEEEEvNT_6ParamsE,"ax",@progbits
	.align	128
.text._ZN7cutlass13device_kernelIN5flash11enable_sm90INS1_16FlashAttnFwdSm90INS1_25CollectiveMainloopFwdSm90ILi2EN4cute5tupleIJNS5_1CILi1EEES8_S8_EEENS6_IJNS7_ILi128EEENS7_ILi160EEENS7_ILi192EEEEEELi128ENS_12float_e4m3_tEfNS_4arch4Sm90ELb1ELb0ELb0ELb1ELb0ELb1ELb0ELb1ELb1ELb1ELb1ELb0EEENS1_21CollectiveEpilogueFwdINS6_IJSA_SA_SB_EEES9_NS_10bfloat16_tESG_Li256ELb1ELb1ELb1ELb1EEENS1_36VarlenDynamicPersistentTileSchedulerILi128ELi160ELi256ELi128ELb1ELb1ELb1ELb1ELb1ELb1EEEEEEEEEvNT_6ParamsE:
        .type           _ZN7cutlass13device_kernelIN5flash11enable_sm90INS1_16FlashAttnFwdSm90INS1_25CollectiveMainloopFwdSm90ILi2EN4cute5tupleIJNS5_1CILi1EEES8_S8_EEENS6_IJNS7_ILi128EEENS7_ILi160EEENS7_ILi192EEEEEELi128ENS_12float_e4m3_tEfNS_4arch4Sm90ELb1ELb0ELb0ELb1ELb0ELb1ELb0ELb1ELb1ELb1ELb1ELb0EEENS1_21CollectiveEpilogueFwdINS6_IJSA_SA_SB_EEES9_NS_10bfloat16_tESG_Li256ELb1ELb1ELb1ELb1EEENS1_36VarlenDynamicPersistentTileSchedulerILi128ELi160ELi256ELi128ELb1ELb1ELb1ELb1ELb1ELb1EEEEEEEEEvNT_6ParamsE,@function
        .size           _ZN7cutlass13device_kernelIN5flash11enable_sm90INS1_16FlashAttnFwdSm90INS1_25CollectiveMainloopFwdSm90ILi2EN4cute5tupleIJNS5_1CILi1EEES8_S8_EEENS6_IJNS7_ILi128EEENS7_ILi160EEENS7_ILi192EEEEEELi128ENS_12float_e4m3_tEfNS_4arch4Sm90ELb1ELb0ELb0ELb1ELb0ELb1ELb0ELb1ELb1ELb1ELb1ELb0EEENS1_21CollectiveEpilogueFwdINS6_IJSA_SA_SB_EEES9_NS_10bfloat16_tESG_Li256ELb1ELb1ELb1ELb1EEENS1_36VarlenDynamicPersistentTileSchedulerILi128ELi160ELi256ELi128ELb1ELb1ELb1ELb1ELb1ELb1EEEEEEEEEvNT_6ParamsE,(.L_x_2852 - _ZN7cutlass13device_kernelIN5flash11enable_sm90INS1_16FlashAttnFwdSm90INS1_25CollectiveMainloopFwdSm90ILi2EN4cute5tupleIJNS5_1CILi1EEES8_S8_EEENS6_IJNS7_ILi128EEENS7_ILi160EEENS7_ILi192EEEEEELi128ENS_12float_e4m3_tEfNS_4arch4Sm90ELb1ELb0ELb0ELb1ELb0ELb1ELb0ELb1ELb1ELb1ELb1ELb0EEENS1_21CollectiveEpilogueFwdINS6_IJSA_SA_SB_EEES9_NS_10bfloat16_tESG_Li256ELb1ELb1ELb1ELb1EEENS1_36VarlenDynamicPersistentTileSchedulerILi128ELi160ELi256ELi128ELb1ELb1ELb1ELb1ELb1ELb1EEEEEEEEEvNT_6ParamsE)
        .other          _ZN7cutlass13device_kernelIN5flash11enable_sm90INS1_16FlashAttnFwdSm90INS1_25CollectiveMainloopFwdSm90ILi2EN4cute5tupleIJNS5_1CILi1EEES8_S8_EEENS6_IJNS7_ILi128EEENS7_ILi160EEENS7_ILi192EEEEEELi128ENS_12float_e4m3_tEfNS_4arch4Sm90ELb1ELb0ELb0ELb1ELb0ELb1ELb0ELb1ELb1ELb1ELb1ELb0EEENS1_21CollectiveEpilogueFwdINS6_IJSA_SA_SB_EEES9_NS_10bfloat16_tESG_Li256ELb1ELb1ELb1ELb1EEENS1_36VarlenDynamicPersistentTileSchedulerILi128ELi160ELi256ELi128ELb1ELb1ELb1ELb1ELb1ELb1EEEEEEEEEvNT_6ParamsE,@"STO_CUDA_ENTRY STV_DEFAULT"
_ZN7cutlass13device_kernelIN5flash11enable_sm90INS1_16FlashAttnFwdSm90INS1_25CollectiveMainloopFwdSm90ILi2EN4cute5tupleIJNS5_1CILi1EEES8_S8_EEENS6_IJNS7_ILi128EEENS7_ILi160EEENS7_ILi192EEEEEELi128ENS_12float_e4m3_tEfNS_4arch4Sm90ELb1ELb0ELb0ELb1ELb0ELb1ELb0ELb1ELb1ELb1ELb1ELb0EEENS1_21CollectiveEpilogueFwdINS6_IJSA_SA_SB_EEES9_NS_10bfloat16_tESG_Li256ELb1ELb1ELb1ELb1EEENS1_36VarlenDynamicPersistentTileSchedulerILi128ELi160ELi256ELi128ELb1ELb1ELb1ELb1ELb1ELb1EEEEEEEEEvNT_6ParamsE:
        /* <DEDUP_REMOVED lines=24> */
.L_x_2285:
[----:B------:R-:W-:Y:S05]  /*0180*/  BSYNC B0 ;  /* 0x0000000000007941 */ /* 0x000fea0003800000 */
.L_x_2284:
        /* <DEDUP_REMOVED lines=41> */
.L_x_2286:
        /* <DEDUP_REMOVED lines=22> */
.L_x_2287:
        /* <DEDUP_REMOVED lines=18> */
.L_x_2288:
        /* <DEDUP_REMOVED lines=22> */
.L_x_2289:
        /* <DEDUP_REMOVED lines=22> */
.L_x_2290:
        /* <DEDUP_REMOVED lines=8> */
.L_x_2293:
        /* <DEDUP_REMOVED lines=24> */
[----:B------:R-:W-:Y:S02]  /*0b60*/  R2UR UR52, R16 ;  /* 0x00000000103472ca */ /* 0x000fe400000e0000 */
        /* <DEDUP_REMOVED lines=16> */
[----:B------:R-:W-:Y:S01]  /*0c70*/  STL [R1+0x10], R12 ;  /* 0x0000100c01007387 */ /* 0x000fe20000100800 */
[----:B------:R-:W-:Y:S01]  /*0c80*/  SHF.R.S32.HI R214, RZ, 0x4, R8 ;  /* 0x00000004ffd67819 */ /* 0x000fe20000011408 */
[----:B------:R-:W-:Y:S01]  /*0c90*/  IMAD.SHL.U32 R22, R12, 0x8, RZ ;  /* 0x000000080c167824 */ /* 0x000fe200078e00ff */
[----:B------:R-:W-:Y:S02]  /*0ca0*/  LOP3.LUT R7, R8, 0x3fffff0, RZ, 0xc0, !PT ;  /* 0x03fffff008077812 */ /* 0x000fe400078ec0ff */
[----:B------:R-:W-:Y:S01]  /*0cb0*/  LOP3.LUT R17, R2, 0xffffff80, RZ, 0xc0, !PT ;  /* 0xffffff8002117812 */ /* 0x000fe200078ec0ff */
[----:B------:R-:W-:Y:S01]  /*0cc0*/  VIADD R192, R22, 0x20 ;  /* 0x0000002016c07836 */ /* 0x000fe20000000000 */
[----:B------:R-:W-:Y:S01]  /*0cd0*/  LOP3.LUT R11, R10, 0xfffffff8, RZ, 0xc0, !PT ;  /* 0xfffffff80a0b7812 */ /* 0x000fe200078ec0ff */
[----:B------:R-:W-:Y:S01]  /*0ce0*/  IMAD.IADD R7, R0, 0x1, -R7 ;  /* 0x0000000100077824 */ /* 0x000fe200078e0a07 */
[----:B------:R-:W-:Y:S01]  /*0cf0*/  LOP3.LUT R19, R4, 0xfffffffc, RZ, 0xc0, !PT ;  /* 0xfffffffc04137812 */ /* 0x000fe200078ec0ff */
[C---:B------:R-:W-:Y:S01]  /*0d00*/  IMAD.IADD R24, R0.reuse, 0x1, -R17 ;  /* 0x0000000100187824 */ /* 0x040fe200078e0a11 */
[--C-:B------:R-:W-:Y:S01]  /*0d10*/  SHF.R.S32.HI R3, RZ, 0x2, R4.reuse ;  /* 0x00000002ff037819 */ /* 0x100fe20000011404 */
[----:B------:R-:W-:Y:S01]  /*0d20*/  IMAD.IADD R216, R0, 0x1, -R11 ;  /* 0x0000000100d87824 */ /* 0x000fe200078e0a0b */
[----:B------:R-:W-:Y:S01]  /*0d30*/  SHF.R.S32.HI R6, RZ, 0x1f, R4 ;  /* 0x0000001fff067819 */ /* 0x000fe20000011404 */
[----:B------:R-:W-:Y:S01]  /*0d40*/  VIADD R195, R22, 0x40 ;  /* 0x0000004016c37836 */ /* 0x000fe20000000000 */
[----:B------:R-:W-:Y:S01]  /*0d50*/  LEA.HI R8, R8, R214, RZ, 0x1 ;  /* 0x000000d608087211 */ /* 0x000fe200078f08ff */
[----:B------:R-:W-:Y:S01]  /*0d60*/  STL [R1+0x1c], R24 ;  /* 0x00001c1801007387 */ /* 0x000fe20000100800 */
[----:B------:R-:W-:Y:S01]  /*0d70*/  IADD3 R19, R0, -R19, RZ ;  /* 0x8000001300137210 */ /* 0x000fe20007ffe0ff */
[----:B------:R-:W-:Y:S01]  /*0d80*/  VIADD R196, R22, 0x50 ;  /* 0x0000005016c47836 */ /* 0x000fe20000000000 */
[----:B------:R-:W-:Y:S01]  /*0d90*/  LOP3.LUT R0, R9, 0xfffffc00, RZ, 0xc0, !PT ;  /* 0xfffffc0009007812 */ /* 0x000fe200078ec0ff */
[----:B------:R-:W-:Y:S01]  /*0da0*/  IMAD.SHL.U32 R207, R216, 0x8, RZ ;  /* 0x00000008d8cf7824 */ /* 0x000fe200078e00ff */
[----:B------:R-:W-:Y:S01]  /*0db0*/  LEA.HI R6, R6, R3, RZ, 0x2 ;  /* 0x0000000306067211 */ /* 0x000fe200078f10ff */
[----:B------:R-:W-:Y:S01]  /*0dc0*/  VIADD R193, R22, 0x30 ;  /* 0x0000003016c17836 */ /* 0x000fe20000000000 */
[----:B------:R-:W-:Y:S01]  /*0dd0*/  LOP3.LUT R9, R8, 0x1ffffffe, RZ, 0xc0, !PT ;  /* 0x1ffffffe08097812 */ /* 0x000fe200078ec0ff */
[----:B------:R-:W-:Y:S01]  /*0de0*/  IMAD R0, R7, 0x40, R0 ;  /* 0x0000004007007824 */ /* 0x000fe200078e0200 */
[----:B------:R-:W-:Y:S01]  /*0df0*/  SHF.R.S32.HI R188, RZ, 0x1, R5 ;  /* 0x00000001ffbc7819 */ /* 0x000fe20000011405 */
[----:B------:R-:W-:Y:S01]  /*0e00*/  VIADD R215, R207, 0x40 ;  /* 0x00000040cfd77836 */ /* 0x000fe20000000000 */
[----:B------:R-:W-:Y:S01]  /*0e10*/  LOP3.LUT R6, R6, 0xfffffffc, RZ, 0xc0, !PT ;  /* 0xfffffffc06067812 */ /* 0x000fe200078ec0ff */
[----:B------:R-:W-:Y:S01]  /*0e20*/  IMAD.IADD R9, R214, 0x1, -R9 ;  /* 0x00000001d6097824 */ /* 0x000fe200078e0a09 */
[----:B------:R-:W-:Y:S01]  /*0e30*/  SHF.R.S32.HI R7, RZ, 0x1f, R5 ;  /* 0x0000001fff077819 */ /* 0x000fe20000011405 */
[----:B------:R-:W-:Y:S01]  /*0e40*/  VIADD R221, R188, 0x80 ;  /* 0x00000080bcdd7836 */ /* 0x000fe20000000000 */
[-C--:B------:R-:W-:Y:S01]  /*0e50*/  LEA.HI R5, R5, R188.reuse, RZ, 0x1 ;  /* 0x000000bc05057211 */ /* 0x080fe200078f08ff */
[----:B------:R-:W-:Y:S01]  /*0e60*/  IMAD.IADD R6, R3, 0x1, -R6 ;  /* 0x0000000103067824 */ /* 0x000fe200078e0a06 */
[----:B------:R-:W-:Y:S01]  /*0e70*/  LEA.HI R7, R7, R188, RZ, 0x3 ;  /* 0x000000bc07077211 */ /* 0x000fe200078f18ff */
[----:B------:R-:W-:Y:S01]  /*0e80*/  IMAD R3, R9, 0x8, R0 ;  /* 0x0000000809037824 */ /* 0x000fe200078e0200 */
[----:B------:R-:W-:Y:S01]  /*0e90*/  SHF.R.S32.HI R0, RZ, 0x1f, R221 ;  /* 0x0000001fff007819 */ /* 0x000fe200000114dd */
[----:B------:R-:W-:Y:S01]  /*0ea0*/  IMAD.SHL.U32 R198, R6, 0x80, RZ ;  /* 0x0000008006c67824 */ /* 0x000fe200078e00ff */
[----:B------:R-:W-:-:S02]  /*0eb0*/  LEA.HI R11, R221, R221, RZ, 0x1 ;  /* 0x000000dddd0b7211 */ /* 0x000fc400078f08ff */
[----:B------:R0:W-:Y:S01]  /*0ec0*/  STL [R1+0x70], R3 ;  /* 0x0000700301007387 */ /* 0x0001e20000100800 */
[----:B------:R-:W-:Y:S02]  /*0ed0*/  LOP3.LUT R7, R7, 0xfffffff8, RZ, 0xc0, !PT ;  /* 0xfffffff807077812 */ /* 0x000fe400078ec0ff */
[----:B------:R-:W-:Y:S02]  /*0ee0*/  LOP3.LUT R4, R11, 0x3fffffe, RZ, 0xc0, !PT ;  /* 0x03fffffe0b047812 */ /* 0x000fe400078ec0ff */
[----:B------:R-:W-:Y:S01]  /*0ef0*/  LOP3.LUT R5, R5, 0x3fffffe, RZ, 0xc0, !PT ;  /* 0x03fffffe05057812 */ /* 0x000fe200078ec0ff */
[C---:B------:R-:W-:Y:S01]  /*0f00*/  IMAD.IADD R18, R188.reuse, 0x1, -R7 ;  /* 0x00000001bc127824 */ /* 0x040fe200078e0a07 */
[----:B------:R-:W-:Y:S02]  /*0f10*/  IADD3 R4, R221, -R4, RZ ;  /* 0x80000004dd047210 */ /* 0x000fe40007ffe0ff */
[----:B------:R-:W-:Y:S01]  /*0f20*/  SHF.R.S32.HI R25, RZ, 0x7, R2 ;  /* 0x00000007ff197819 */ /* 0x000fe20000011402 */
[----:B------:R-:W-:Y:S01]  /*0f30*/  IMAD.IADD R5, R188, 0x1, -R5 ;  /* 0x00000001bc057824 */ /* 0x000fe200078e0a05 */
[----:B0-----:R-:W-:Y:S01]  /*0f40*/  LEA.HI R3, R0, R221, RZ, 0x3 ;  /* 0x000000dd00037211 */ /* 0x001fe200078f18ff */
[----:B------:R0:W-:Y:S01]  /*0f50*/  STL [R1+0x6c], R18 ;  /* 0x00006c1201007387 */ /* 0x0001e20000100800 */
[----:B------:R-:W-:Y:S01]  /*0f60*/  LEA.HI R0, R19, R19, RZ, 0x1 ;  /* 0x0000001313007211 */ /* 0x000fe200078f08ff */
[----:B------:R-:W-:Y:S01]  /*0f70*/  IMAD R5, R214, 0x8, R5 ;  /* 0x00000008d6057824 */ /* 0x000fe200078e0205 */
[----:B------:R-:W-:Y:S01]  /*0f80*/  LEA.HI R2, R2, R25, RZ, 0x1 ;  /* 0x0000001902027211 */ /* 0x000fe200078f08ff */
[----:B------:R-:W-:Y:S01]  /*0f90*/  IMAD.SHL.U32 R8, R3, 0x40, RZ ;  /* 0x0000004003087824 */ /* 0x000fe200078e00ff */
[----:B------:R-:W-:Y:S01]  /*0fa0*/  LOP3.LUT R0, R0, 0x1ffffffe, RZ, 0xc0, !PT ;  /* 0x1ffffffe00007812 */ /* 0x000fe200078ec0ff */
[----:B------:R-:W-:Y:S01]  /*0fb0*/  IMAD.IADD R3, R22, 0x1, R192 ;  /* 0x0000000116037824 */ /* 0x000fe200078e02c0 */
[----:B------:R-:W-:Y:S01]  /*0fc0*/  LOP3.LUT R198, R198, 0x180, RZ, 0xc0, !PT ;  /* 0x00000180c6c67812 */ /* 0x000fe200078ec0ff */
[----:B------:R-:W-:Y:S01]  /*0fd0*/  IMAD.SHL.U32 R200, R5, 0x40, RZ ;  /* 0x0000004005c87824 */ /* 0x000fe200078e00ff */
[----:B------:R-:W-:Y:S01]  /*0fe0*/  LOP3.LUT R9, R8, 0xfffffe00, RZ, 0xc0, !PT ;  /* 0xfffffe0008097812 */ /* 0x000fe200078ec0ff */
[----:B------:R-:W-:Y:S01]  /*0ff0*/  IMAD.IADD R211, R19, 0x1, -R0 ;  /* 0x0000000113d37824 */ /* 0x000fe200078e0a00 */
[----:B------:R-:W-:Y:S01]  /*1000*/  SHF.R.S32.HI R0, RZ, 0x1f, R3 ;  /* 0x0000001fff007819 */ /* 0x000fe20000011403 */
[----:B------:R-:W-:Y:S01]  /*1010*/  IMAD.MOV.U32 R5, RZ, RZ, R13 ;  /* 0x000000ffff057224 */ /* 0x000fe200078e000d */
[----:B------:R-:W-:Y:S01]  /*1020*/  LOP3.LUT R2, R2, 0x3fffffe, RZ, 0xc0, !PT ;  /* 0x03fffffe02027812 */ /* 0x000fe200078ec0ff */
[----:B------:R-:W-:Y:S01]  /*1030*/  IMAD R202, R4, 0x40, R9 ;  /* 0x0000004004ca7824 */ /* 0x000fe200078e0209 */
[----:B------:R-:W-:Y:S01]  /*1040*/  SHF.R.S32.HI R4, RZ, 0x1f, R24 ;  /* 0x0000001fff047819 */ /* 0x000fe20000011418 */
[----:B------:R-:W-:Y:S01]  /*1050*/  IMAD.IADD R9, R22, 0x1, R195 ;  /* 0x0000000116097824 */ /* 0x000fe200078e02c3 */
[----:B------:R-:W-:-:S02]  /*1060*/  LEA.HI R19, R0, R3, RZ, 0x4 ;  /* 0x0000000300137211 */ /* 0x000fc400078f20ff */
[----:B------:R-:W-:Y:S01]  /*1070*/  LEA.HI R17, R0, R3, RZ, 0x6 ;  /* 0x0000000300117211 */ /* 0x000fe200078f30ff */
[----:B------:R-:W-:Y:S01]  /*1080*/  IMAD.SHL.U32 R0, R18, 0x80, RZ ;  /* 0x0000008012007824 */ /* 0x000fe200078e00ff */
[-C--:B------:R-:W-:Y:S01]  /*1090*/  LEA.HI R8, R4, R24.reuse, RZ, 0x2 ;  /* 0x0000001804087211 */ /* 0x080fe200078f10ff */
[----:B0-----:R-:W-:Y:S01]  /*10a0*/  IMAD.SHL.U32 R18, R12, 0x10, RZ ;  /* 0x000000100c127824 */ /* 0x001fe200078e00ff */
[----:B------:R-:W-:Y:S01]  /*10b0*/  LEA.HI R4, R4, R24, RZ, 0x5 ;  /* 0x0000001804047211 */ /* 0x000fe200078f28ff */
[----:B------:R-:W-:Y:S01]  /*10c0*/  IMAD.SHL.U32 R17, R17, 0x80, RZ ;  /* 0x0000008011117824 */ /* 0x000fe200078e00ff */
[--C-:B------:R-:W-:Y:S02]  /*10d0*/  SHF.R.S32.HI R7, RZ, 0x2, R8.reuse ;  /* 0x00000002ff077819 */ /* 0x100fe40000011408 */
[----:B------:R-:W-:Y:S02]  /*10e0*/  SHF.R.S32.HI R12, RZ, 0x1f, R8 ;  /* 0x0000001fff0c7819 */ /* 0x000fe40000011408 */
[----:B------:R-:W-:-:S02]  /*10f0*/  LOP3.LUT R3, R0, 0x380, RZ, 0xc0, !PT ;  /* 0x0000038000037812 */ /* 0x000fc400078ec0ff */
[----:B------:R-:W-:Y:S02]  /*1100*/  LEA.HI R12, R12, R7, RZ, 0x3 ;  /* 0x000000070c0c7211 */ /* 0x000fe400078f18ff */
[----:B------:R-:W-:Y:S02]  /*1110*/  SHF.R.U32.HI R0, RZ, 0x3, R3 ;  /* 0x00000003ff007819 */ /* 0x000fe40000011603 */
[----:B------:R-:W-:Y:S02]  /*1120*/  LOP3.LUT R3, R3, 0x10, R18, 0xf8, !PT ;  /* 0x0000001003037812 */ /* 0x000fe400078ef812 */
[----:B------:R-:W-:Y:S02]  /*1130*/  LOP3.LUT R12, R12, 0xfffffff8, RZ, 0xc0, !PT ;  /* 0xfffffff80c0c7812 */ /* 0x000fe400078ec0ff */
[----:B------:R-:W-:Y:S02]  /*1140*/  LOP3.LUT R3, R3, R0, RZ, 0x3c, !PT ;  /* 0x0000000003037212 */ /* 0x000fe400078e3cff */
[----:B------:R-:W-:-:S02]  /*1150*/  IADD3 R7, R7, -R12, RZ ;  /* 0x8000000c07077210 */ /* 0x000fc40007ffe0ff */
[----:B------:R-:W-:Y:S01]  /*1160*/  SHF.R.S32.HI R4, RZ, 0x5, R4 ;  /* 0x00000005ff047819 */ /* 0x000fe20000011404 */
[----:B------:R-:W-:Y:S01]  /*1170*/  IMAD R214, R214, 0x400, R3 ;  /* 0x00000400d6d67824 */ /* 0x000fe200078e0203 */
[----:B------:R-:W-:Y:S01]  /*1180*/  LOP3.LUT R0, R198, 0x30, R19, 0xf8, !PT ;  /* 0x00000030c6007812 */ /* 0x000fe200078ef813 */
[----:B------:R-:W-:Y:S01]  /*1190*/  IMAD.MOV.U32 R3, RZ, RZ, 0x20 ;  /* 0x00000020ff037424 */ /* 0x000fe200078e00ff */
[----:B------:R-:W-:Y:S01]  /*11a0*/  SHF.R.U32.HI R199, RZ, 0x3, R198 ;  /* 0x00000003ffc77819 */ /* 0x000fe200000116c6 */
[----:B------:R-:W-:Y:S01]  /*11b0*/  IMAD R7, R4, 0x10, R7 ;  /* 0x0000001004077824 */ /* 0x000fe200078e0207 */
[----:B------:R-:W-:Y:S02]  /*11c0*/  SHF.R.S32.HI R20, RZ, 0x1f, R9 ;  /* 0x0000001fff147819 */ /* 0x000fe40000011409 */
[----:B------:R-:W-:Y:S02]  /*11d0*/  LOP3.LUT R17, R17, 0xffffe000, RZ, 0xc0, !PT ;  /* 0xffffe00011117812 */ /* 0x000fe400078ec0ff */
[----:B------:R-:W-:-:S02]  /*11e0*/  LOP3.LUT R0, R0, R199, RZ, 0x3c, !PT ;  /* 0x000000c700007212 */ /* 0x000fc400078e3cff */
[----:B------:R-:W-:Y:S02]  /*11f0*/  IADD3 R2, R25, -R2, RZ ;  /* 0x8000000219027210 */ /* 0x000fe40007ffe0ff */
[CC--:B------:R-:W-:Y:S02]  /*1200*/  LEA.HI R21, R20.reuse, R9.reuse, RZ, 0x4 ;  /* 0x0000000914157211 */ /* 0x0c0fe400078f20ff */
[----:B------:R-:W-:Y:S01]  /*1210*/  LEA.HI R9, R20, R9, RZ, 0x6 ;  /* 0x0000000914097211 */ /* 0x000fe200078f30ff */
[----:B------:R-:W-:Y:S01]  /*1220*/  IMAD R12, R2, 0x40, R7 ;  /* 0x00000040020c7824 */ /* 0x000fe200078e0207 */
[----:B------:R-:W-:Y:S01]  /*1230*/  SHF.R.S32.HI R11, RZ, 0x1, R11 ;  /* 0x00000001ff0b7819 */ /* 0x000fe2000001140b */
[----:B------:R-:W-:Y:S01]  /*1240*/  IMAD.MOV.U32 R7, RZ, RZ, R15 ;  /* 0x000000ffff077224 */ /* 0x000fe200078e000f */
[-C--:B------:R-:W-:Y:S01]  /*1250*/  IADD3 R25, R0, R200.reuse, R17 ;  /* 0x000000c800197210 */ /* 0x080fe20007ffe011 */
[----:B------:R-:W-:Y:S01]  /*1260*/  IMAD.SHL.U32 R9, R9, 0x80, RZ ;  /* 0x0000008009097824 */ /* 0x000fe200078e00ff */
[----:B------:R-:W-:Y:S01]  /*1270*/  SHF.R.S32.HI R0, RZ, 0x3, R10 ;  /* 0x00000003ff007819 */ /* 0x000fe2000001140a */
[----:B------:R-:W-:Y:S01]  /*1280*/  IMAD.SHL.U32 R11, R11, 0x80, RZ ;  /* 0x000000800b0b7824 */ /* 0x000fe200078e00ff */
[----:B------:R-:W-:Y:S01]  /*1290*/  LOP3.LUT R8, R8, 0x7ffffffc, RZ, 0xc0, !PT ;  /* 0x7ffffffc08087812 */ /* 0x000fe200078ec0ff */
[----:B------:R-:W-:Y:S01]  /*12a0*/  STL [R1+0x68], R12 ;  /* 0x0000680c01007387 */ /* 0x000fe20000100800 */
[----:B------:R-:W-:Y:S01]  /*12b0*/  SHF.R.S32.HI R0, RZ, 0x1f, R196 ;  /* 0x0000001fff007819 */ /* 0x000fe200000114c4 */
[----:B------:R-:W-:Y:S01]  /*12c0*/  IMAD.MOV.U32 R17, RZ, RZ, RZ ;  /* 0x000000ffff117224 */ /* 0x000fe200078e00ff */
[----:B------:R-:W-:Y:S01]  /*12d0*/  LOP3.LUT R4, R198, 0x30, R21, 0xf8, !PT ;  /* 0x00000030c6047812 */ /* 0x000fe200078ef815 */
[----:B------:R-:W-:Y:S01]  /*12e0*/  IMAD.IADD R8, R24, 0x1, -R8 ;  /* 0x0000000118087824 */ /* 0x000fe200078e0a08 */
[----:B------:R-:W-:Y:S01]  /*12f0*/  SHF.R.S32.HI R2, RZ, 0x1f, R207 ;  /* 0x0000001fff027819 */ /* 0x000fe200000114cf */
[----:B------:R0:W-:Y:S01]  /*1300*/  STL [R1+0x58], R0 ;  /* 0x0000580001007387 */ /* 0x0001e20000100800 */
[----:B------:R-:W-:Y:S01]  /*1310*/  LOP3.LUT R2, R198, 0x30, R18, 0xf8, !PT ;  /* 0x00000030c6027812 */ /* 0x000fe200078ef812 */
[----:B------:R-:W-:Y:S01]  /*1320*/  IMAD.SHL.U32 R208, R8, 0x2, RZ ;  /* 0x0000000208d07824 */ /* 0x000fe200078e00ff */
[----:B------:R-:W-:Y:S01]  /*1330*/  LOP3.LUT R9, R9, 0xffffe000, RZ, 0xc0, !PT ;  /* 0xffffe00009097812 */ /* 0x000fe200078ec0ff */
[----:B------:R-:W-:Y:S01]  /*1340*/  IMAD R211, R211, 0x8, R12 ;  /* 0x00000008d3d37824 */ /* 0x000fe200078e020c */
[-C--:B------:R-:W-:Y:S01]  /*1350*/  LOP3.LUT R4, R4, R199.reuse, RZ, 0x3c, !PT ;  /* 0x000000c704047212 */ /* 0x080fe200078e3cff */
[C---:B------:R-:W-:Y:S01]  /*1360*/  VIADD R232, R208.reuse, 0x38 ;  /* 0x00000038d0e87836 */ /* 0x040fe20000000000 */
[----:B------:R-:W-:Y:S01]  /*1370*/  LOP3.LUT R201, R11, 0x180, RZ, 0xc0, !PT ;  /* 0x000001800bc97812 */ /* 0x000fe200078ec0ff */
[----:B------:R-:W-:Y:S01]  /*1380*/  VIADD R229, R208, 0x50 ;  /* 0x00000050d0e57836 */ /* 0x000fe20000000000 */
[-C--:B------:R-:W-:Y:S01]  /*1390*/  LOP3.LUT R11, R2, R199.reuse, RZ, 0x3c, !PT ;  /* 0x000000c7020b7212 */ /* 0x080fe200078e3cff */
[C---:B------:R-:W-:Y:S01]  /*13a0*/  VIADD R237, R208.reuse, 0x10 ;  /* 0x00000010d0ed7836 */ /* 0x040fe20000000000 */
[----:B0-----:R-:W-:Y:S01]  /*13b0*/  SHF.R.S32.HI R0, RZ, 0x1f, R215 ;  /* 0x0000001fff007819 */ /* 0x001fe200000114d7 */
[----:B------:R-:W-:Y:S01]  /*13c0*/  VIADD R234, R208, 0x28 ;  /* 0x00000028d0ea7836 */ /* 0x000fe20000000000 */
[----:B------:R-:W-:Y:S01]  /*13d0*/  LOP3.LUT R0, R198, 0x10, R18, 0xf8, !PT ;  /* 0x00000010c6007812 */ /* 0x000fe200078ef812 */
[----:B------:R-:W-:Y:S01]  /*13e0*/  VIADD R231, R208, 0x40 ;  /* 0x00000040d0e77836 */ /* 0x000fe20000000000 */
[-C--:B------:R-:W-:Y:S01]  /*13f0*/  IADD3 R27, R4, R200.reuse, R9 ;  /* 0x000000c8041b7210 */ /* 0x080fe20007ffe009 */
[C---:B------:R-:W-:Y:S01]  /*1400*/  VIADD R228, R208.reuse, 0x58 ;  /* 0x00000058d0e47836 */ /* 0x040fe20000000000 */
[----:B------:R-:W-:Y:S01]  /*1410*/  SHF.R.S32.HI R8, RZ, 0x4, R19 ;  /* 0x00000004ff087819 */ /* 0x000fe20000011413 */
[C---:B------:R-:W-:Y:S01]  /*1420*/  VIADD R225, R208.reuse, 0x70 ;  /* 0x00000070d0e17836 */ /* 0x040fe20000000000 */
[----:B------:R-:W-:Y:S01]  /*1430*/  SHF.R.S32.HI R4, RZ, 0x4, R21 ;  /* 0x00000004ff047819 */ /* 0x000fe20000011415 */
[----:B------:R-:W-:Y:S01]  /*1440*/  VIADD R236, R208, 0x18 ;  /* 0x00000018d0ec7836 */ /* 0x000fe20000000000 */
[----:B------:R-:W-:Y:S01]  /*1450*/  LOP3.LUT R9, R0, R199, RZ, 0x3c, !PT ;  /* 0x000000c700097212 */ /* 0x000fe200078e3cff */
[----:B------:R-:W-:Y:S01]  /*1460*/  STL [R1+0xc], R8 ;  /* 0x00000c0801007387 */ /* 0x000fe20000100800 */
[----:B------:R-:W-:Y:S01]  /*1470*/  IADD3 R0, R16, R200, R11 ;  /* 0x000000c810007210 */ /* 0x000fe20007ffe00b */
[C---:B------:R-:W-:Y:S01]  /*1480*/  VIADD R233, R208.reuse, 0x30 ;  /* 0x00000030d0e97836 */ /* 0x040fe20000000000 */
[C---:B------:R-:W-:Y:S01]  /*1490*/  IADD3 R235, R208.reuse, 0x20, RZ ;  /* 0x00000020d0eb7810 */ /* 0x040fe20007ffe0ff */
[----:B------:R-:W-:Y:S01]  /*14a0*/  STL [R1+0x18], R4 ;  /* 0x0000180401007387 */ /* 0x000fe20000100800 */
[----:B------:R-:W-:Y:S01]  /*14b0*/  IADD3 R226, R208, 0x68, RZ ;  /* 0x00000068d0e27810 */ /* 0x000fe20007ffe0ff */
[----:B------:R-:W-:Y:S01]  /*14c0*/  IMAD.IADD R210, R200, 0x1, R9 ;  /* 0x00000001c8d27824 */ /* 0x000fe200078e0209 */
[----:B------:R-:W-:Y:S01]  /*14d0*/  LOP3.LUT P0, RZ, R6, 0x2, RZ, 0xc0, !PT ;  /* 0x0000000206ff7812 */ /* 0x000fe2000780c0ff */
[----:B------:R0:W-:Y:S01]  /*14e0*/  STL [R1+0x64], R0 ;  /* 0x0000640001007387 */ /* 0x0001e20000100800 */
[----:B------:R-:W-:Y:S01]  /*14f0*/  SHF.R.S32.HI R2, RZ, 0x1f, R237 ;  /* 0x0000001fff027819 */ /* 0x000fe200000114ed */
[C---:B------:R-:W-:Y:S01]  /*1500*/  VIADD R230, R208.reuse, 0x48 ;  /* 0x00000048d0e67836 */ /* 0x040fe20000000000 */
[----:B------:R-:W-:Y:S01]  /*1510*/  SHF.R.S32.HI R2, RZ, 0x1f, R234 ;  /* 0x0000001fff027819 */ /* 0x000fe200000114ea */
[C---:B------:R-:W-:Y:S01]  /*1520*/  VIADD R227, R208.reuse, 0x60 ;  /* 0x00000060d0e37836 */ /* 0x040fe20000000000 */
[----:B------:R-:W-:Y:S01]  /*1530*/  SEL R3, R3, 0xffffffe0, !P0 ;  /* 0xffffffe003037807 */ /* 0x000fe20004000000 */
[----:B------:R-:W-:Y:S01]  /*1540*/  VIADD R224, R208, 0x78 ;  /* 0x00000078d0e07836 */ /* 0x000fe20000000000 */
[----:B------:R-:W-:Y:S01]  /*1550*/  SHF.R.S32.HI R2, RZ, 0x1f, R231 ;  /* 0x0000001fff027819 */ /* 0x000fe200000114e7 */
[----:B------:R-:W-:Y:S01]  /*1560*/  IMAD.MOV.U32 R6, RZ, RZ, R14 ;  /* 0x000000ffff067224 */ /* 0x000fe200078e000e */
[----:B------:R-:W-:Y:S01]  /*1570*/  SHF.R.S32.HI R2, RZ, 0x1f, R228 ;  /* 0x0000001fff027819 */ /* 0x000fe200000114e4 */
[----:B------:R-:W-:Y:S01]  /*1580*/  IMAD.IADD R213, R3, 0x1, R210 ;  /* 0x0000000103d57824 */ /* 0x000fe200078e02d2 */
[----:B0-----:R-:W-:-:S02]  /*1590*/  SHF.R.S32.HI R0, RZ, 0x1f, R235 ;  /* 0x0000001fff007819 */ /* 0x001fc400000114eb */
[----:B------:R-:W-:Y:S02]  /*15a0*/  SHF.R.S32.HI R0, RZ, 0x1f, R232 ;  /* 0x0000001fff007819 */ /* 0x000fe400000114e8 */
[----:B------:R-:W-:Y:S02]  /*15b0*/  SHF.R.S32.HI R0, RZ, 0x1f, R229 ;  /* 0x0000001fff007819 */ /* 0x000fe400000114e5 */
[----:B------:R-:W-:Y:S01]  /*15c0*/  SHF.R.S32.HI R0, RZ, 0x1f, R226 ;  /* 0x0000001fff007819 */ /* 0x000fe200000114e2 */
[C---:B------:R-:W-:Y:S01]  /*15d0*/  IMAD.IADD R0, R16.reuse, 0x1, R25 ;  /* 0x0000000110007824 */ /* 0x040fe200078e0219 */
[----:B------:R-:W-:Y:S01]  /*15e0*/  SHF.R.S32.HI R2, RZ, 0x1f, R225 ;  /* 0x0000001fff027819 */ /* 0x000fe200000114e1 */
[----:B------:R-:W-:Y:S01]  /*15f0*/  IMAD.IADD R2, R16, 0x1, R27 ;  /* 0x0000000110027824 */ /* 0x000fe200078e021b */
[----:B------:R-:W-:Y:S02]  /*1600*/  SHF.R.S32.HI R4, RZ, 0x1f, R236 ;  /* 0x0000001fff047819 */ /* 0x000fe400000114ec */
[----:B------:R0:W-:Y:S01]  /*1610*/  STL [R1+0x60], R0 ;  /* 0x0000600001007387 */ /* 0x0001e20000100800 */
[----:B------:R-:W-:-:S02]  /*1620*/  SHF.R.S32.HI R4, RZ, 0x1f, R233 ;  /* 0x0000001fff047819 */ /* 0x000fc400000114e9 */
[----:B------:R-:W-:Y:S01]  /*1630*/  SHF.R.S32.HI R4, RZ, 0x1f, R230 ;  /* 0x0000001fff047819 */ /* 0x000fe200000114e6 */
[----:B------:R1:W-:Y:S01]  /*1640*/  STL [R1+0x5c], R2 ;  /* 0x00005c0201007387 */ /* 0x0003e20000100800 */
[----:B------:R-:W-:Y:S02]  /*1650*/  SHF.R.S32.HI R4, RZ, 0x1f, R227 ;  /* 0x0000001fff047819 */ /* 0x000fe400000114e3 */
[----:B------:R-:W-:Y:S02]  /*1660*/  SHF.R.S32.HI R223, RZ, 0x1f, R188 ;  /* 0x0000001fffdf7819 */ /* 0x000fe400000114bc */
[----:B------:R-:W-:Y:S02]  /*1670*/  IADD3 R194, R22, 0x10, RZ ;  /* 0x0000001016c27810 */ /* 0x000fe40007ffe0ff */
[----:B0-----:R-:W-:Y:S02]  /*1680*/  IADD3 R0, R3, UR52, R210 ;  /* 0x0000003403007c10 */ /* 0x001fe4000fffe0d2 */
[----:B------:R-:W-:-:S03]  /*1690*/  SHF.R.S32.HI R4, RZ, 0x1f, R224 ;  /* 0x0000001fff047819 */ /* 0x000fc600000114e0 */
[----:B------:R1:W-:Y:S04]  /*16a0*/  STL [R1], R0 ;  /* 0x0000000001007387 */ /* 0x0003e80000100800 */
.L_x_2510:
[----:B01--4-:R-:W0:Y:S02]  /*16b0*/  LDC.64 R2, c[0x0][0xc88] ;  /* 0x00032200ff027b82 */ /* 0x013e240000000a00 */
[----:B0-----:R-:W-:-:S05]  /*16c0*/  IMAD.WIDE R2, R7, 0x4, R2 ;  /* 0x0000000407027825 */ /* 0x001fca00078e0202 */
[----:B--2---:R-:W2:Y:S01]  /*16d0*/  LDG.E R212, desc[UR54][R2.64] ;  /* 0x0000003602d47981 */ /* 0x004ea2000c1e1900 */
[----:B------:R-:W-:Y:S05]  /*16e0*/  YIELD ;  /* 0x0000000000007946 */ /* 0x000fea0003800000 */
[----:B------:R-:W-:Y:S01]  /*16f0*/  ULDC.64 UR4, c[0x0][0xa28] ;  /* 0x00028a0000047ab9 */ /* 0x000fe20000000a00 */
[----:B------:R-:W-:Y:S01]  /*1700*/  ULDC.64 UR8, c[0x0][0xa18] ;  /* 0x0002860000087ab9 */ /* 0x000fe20000000a00 */
[----:B------:R-:W-:Y:S01]  /*1710*/  ISETP.NE.U32.AND P1, PT, RZ, UR4, PT ;  /* 0x00000004ff007c0c */ /* 0x000fe2000bf25070 */
[----:B------:R-:W-:Y:S01]  /*1720*/  ULDC.64 UR6, c[0x0][0xa08] ;  /* 0x0002820000067ab9 */ /* 0x000fe20000000a00 */
[----:B------:R-:W-:Y:S01]  /*1730*/  MOV R4, RZ ;  /* 0x000000ff00047202 */ /* 0x000fe20000000f00 */
[----:B---3-5:R-:W-:Y:S01]  /*1740*/  IMAD.MOV.U32 R26, RZ, RZ, RZ ;  /* 0x000000ffff1a7224 */ /* 0x028fe200078e00ff */
        /* <DEDUP_REMOVED lines=29> */
[----:B0-----:R-:W-:Y:S06]  /*1920*/  @P2 BRA `(.L_x_2295) ;  /* 0x0000000000242947 */ /* 0x001fec0003800000 */
        /* <DEDUP_REMOVED lines=9> */
.L_x_2295:
[----:B------:R-:W-:Y:S01]  /*19c0*/  ULDC.64 UR4, c[0x0][0xa20] ;  /* 0x0002880000047ab9 */ /* 0x000fe20000000a00 */
[C---:B------:R-:W-:Y:S02]  /*19d0*/  LOP3.LUT R3, R6.reuse, 0xff000000, RZ, 0xc0, !PT ;  /* 0xff00000006037812 */ /* 0x040fe400078ec0ff */
[----:B------:R-:W-:Y:S02]  /*19e0*/  ISETP.NE.U32.AND P1, PT, RZ, UR4, PT ;  /* 0x00000004ff007c0c */ /* 0x000fe4000bf25070 */
[C---:B------:R-:W-:Y:S02]  /*19f0*/  LOP3.LUT R0, R6.reuse, 0xff0000, RZ, 0xc0, !PT ;  /* 0x00ff000006007812 */ /* 0x040fe400078ec0ff */
[----:B------:R-:W-:Y:S02]  /*1a00*/  ISETP.NE.AND.EX P1, PT, RZ, UR5, PT, P1 ;  /* 0x00000005ff007c0c */ /* 0x000fe4000bf25310 */
[----:B------:R-:W-:Y:S02]  /*1a10*/  SHF.R.U32.HI R3, RZ, 0x8, R3 ;  /* 0x00000008ff037819 */ /* 0x000fe40000011603 */
[----:B------:R-:W-:-:S02]  /*1a20*/  LOP3.LUT R209, R6, 0xffff, RZ, 0xc0, !PT ;  /* 0x0000ffff06d17812 */ /* 0x000fc400078ec0ff */
[----:B------:R-:W-:-:S07]  /*1a30*/  LEA.HI R217, R0, R3, RZ, 0x10 ;  /* 0x0000000300d97211 */ /* 0x000fce00078f80ff */
[----:B------:R-:W-:Y:S05]  /*1a40*/  @!P1 BRA `(.L_x_2296) ;  /* 0x0000000000109947 */ /* 0x000fea0003800000 */
[----:B------:R-:W-:-:S04]  /*1a50*/  IADD3 R6, P0, R218, UR4, RZ ;  /* 0x00000004da067c10 */ /* 0x000fc8000ff1e0ff */
[----:B------:R-:W-:-:S05]  /*1a60*/  IADD3.X R7, R219, UR5, RZ, P0, !PT ;  /* 0x00000005db077c10 */ /* 0x000fca00087fe4ff */
[----:B------:R0:W5:Y:S01]  /*1a70*/  LDG.E R25, desc[UR54][R6.64] ;  /* 0x0000003606197981 */ /* 0x000162000c1e1900 */
[----:B------:R-:W-:Y:S05]  /*1a80*/  BRA `(.L_x_2297) ;  /* 0x0000000000107947 */ /* 0x000fea0003800000 */
.L_x_2296:
[----:B------:R-:W-:Y:S05]  /*1a90*/  @!P0 BRA `(.L_x_2297) ;  /* 0x00000000000c8947 */ /* 0x000fea0003800000 */
[----:B------:R-:W2:Y:S04]  /*1aa0*/  LDG.E R0, desc[UR54][R12.64] ;  /* 0x000000360c007981 */ /* 0x000ea8000c1e1900 */
[----:B------:R-:W2:Y:S02]  /*1ab0*/  LDG.E R25, desc[UR54][R12.64+0x4] ;  /* 0x000004360c197981 */ /* 0x000ea4000c1e1900 */
[----:B--2---:R-:W-:-:S07]  /*1ac0*/  IMAD.IADD R25, R25, 0x1, -R0 ;  /* 0x0000000119197824 */ /* 0x004fce00078e0a00 */
.L_x_2297:
[----:B------:R-:W-:Y:S01]  /*1ad0*/  ULDC.64 UR4, c[0x0][0xa10] ;  /* 0x0002840000047ab9 */ /* 0x000fe20000000a00 */
[----:B------:R-:W1:Y:S01]  /*1ae0*/  LDC R10, c[0x0][0x448] ;  /* 0x00011200ff0a7b82 */ /* 0x000e620000000800 */
[----:B------:R-:W-:-:S04]  /*1af0*/  ISETP.NE.U32.AND P0, PT, RZ, UR4, PT ;  /* 0x00000004ff007c0c */ /* 0x000fc8000bf05070 */
[----:B------:R-:W-:Y:S01]  /*1b00*/  ISETP.NE.AND.EX P0, PT, RZ, UR5, PT, P0 ;  /* 0x00000005ff007c0c */ /* 0x000fe2000bf05300 */
[----:B------:R-:W-:-:S12]  /*1b10*/  ULDC.64 UR4, c[0x0][0xa30] ;  /* 0x00028c0000047ab9 */ /* 0x000fd80000000a00 */
[----:B0-----:R-:W0:Y:S02]  /*1b20*/  @P0 LDC.64 R6, c[0x0][0xa10] ;  /* 0x00028400ff060b82 */ /* 0x001e240000000a00 */
[----:B0-----:R-:W-:-:S05]  /*1b30*/  @P0 IMAD.WIDE R6, R212, 0x4, R6 ;  /* 0x00000004d4060825 */ /* 0x001fca00078e0206 */
[----:B------:R-:W2:Y:S04]  /*1b40*/  @P0 LDG.E R0, desc[UR54][R6.64] ;  /* 0x0000003606000981 */ /* 0x000ea8000c1e1900 */
[----:B------:R0:W2:Y:S01]  /*1b50*/  @P0 LDG.E R3, desc[UR54][R6.64+0x4] ;  /* 0x0000043606030981 */ /* 0x0000a2000c1e1900 */
[----:B------:R-:W-:Y:S01]  /*1b60*/  ISETP.NE.U32.AND P1, PT, RZ, UR4, PT ;  /* 0x00000004ff007c0c */ /* 0x000fe2000bf25070 */
[----:B-----5:R-:W-:-:S03]  /*1b70*/  IMAD.MOV.U32 R144, RZ, RZ, R25 ;  /* 0x000000ffff907224 */ /* 0x020fc600078e0019 */
[----:B------:R-:W-:-:S13]  /*1b80*/  ISETP.NE.AND.EX P1, PT, RZ, UR5, PT, P1 ;  /* 0x00000005ff007c0c */ /* 0x000fda000bf25310 */
[----:B------:R-:W-:-:S04]  /*1b90*/  @P1 IADD3 R8, P2, R218, UR4, RZ ;  /* 0x00000004da081c10 */ /* 0x000fc8000ff5e0ff */
[----:B------:R-:W-:-:S05]  /*1ba0*/  @P1 IADD3.X R9, R219, UR5, RZ, P2, !PT ;  /* 0x00000005db091c10 */ /* 0x000fca00097fe4ff */
[----:B------:R3:W5:Y:S01]  /*1bb0*/  @P1 LDG.E R144, desc[UR54][R8.64] ;  /* 0x0000003608901981 */ /* 0x000762000c1e1900 */
[----:B-1----:R-:W-:Y:S01]  /*1bc0*/  ISETP.NE.AND P1, PT, R10, 0x1, PT ;  /* 0x000000010a00780c */ /* 0x002fe20003f25270 */
[----:B------:R-:W-:Y:S01]  /*1bd0*/  IMAD.SHL.U32 R204, R5, 0x80, RZ ;  /* 0x0000008005cc7824 */ /* 0x000fe200078e00ff */
[----:B------:R-:W-:Y:S01]  /*1be0*/  BSSY B0, `(.L_x_2298) ;  /* 0x0000035000007945 */ /* 0x000fe20003800000 */
[----:B------:R-:W-:Y:S01]  /*1bf0*/  IMAD.IADD R11, R25, 0x1, -R4 ;  /* 0x00000001190b7824 */ /* 0x000fe200078e0a04 */
[----:B------:R-:W-:Y:S02]  /*1c00*/  LOP3.LUT R222, R217, 0xff, RZ, 0xc0, !PT ;  /* 0x000000ffd9de7812 */ /* 0x000fe400078ec0ff */
[----:B------:R-:W-:Y:S02]  /*1c10*/  IADD3 R5, R204, 0x7f, RZ ;  /* 0x0000007fcc057810 */ /* 0x000fe40007ffe0ff */
[----:B------:R-:W-:-:S05]  /*1c20*/  SHF.R.U32.HI R217, RZ, 0x10, R217 ;  /* 0x00000010ffd97819 */ /* 0x000fca00000116d9 */
[----:B------:R-:W1:Y:S08]  /*1c30*/  @P1 LDC R10, c[0x0][0x44c] ;  /* 0x00011300ff0a1b82 */ /* 0x000e700000000800 */
[----:B0-----:R-:W0:Y:S01]  /*1c40*/  @P1 LDC R7, c[0x0][0x450] ;  /* 0x00011400ff071b82 */ /* 0x001e220000000800 */
[----:B--2---:R-:W-:Y:S02]  /*1c50*/  @P0 IMAD.IADD R2, R3, 0x1, -R0 ;  /* 0x0000000103020824 */ /* 0x004fe400078e0a00 */
[----:B-1----:R-:W-:-:S04]  /*1c60*/  @P1 IMAD.HI.U32 R0, R5, R10, RZ ;  /* 0x0000000a05001227 */ /* 0x002fc800078e00ff */
[----:B------:R-:W-:Y:S01]  /*1c70*/  IMAD.IADD R206, R11, 0x1, R2 ;  /* 0x000000010bce7824 */ /* 0x000fe200078e0202 */
[----:B0-----:R-:W-:Y:S01]  /*1c80*/  @P1 SHF.R.U32.HI R5, RZ, R7, R0 ;  /* 0x00000007ff051219 */ /* 0x001fe20000011600 */
[----:B------:R-:W-:Y:S02]  /*1c90*/  IMAD.MOV.U32 R3, RZ, RZ, RZ ;  /* 0x000000ffff037224 */ /* 0x000fe400078e00ff */
[C---:B------:R-:W-:Y:S01]  /*1ca0*/  VIADD R0, R206.reuse, 0x9f ;  /* 0x0000009fce007836 */ /* 0x040fe20000000000 */
[----:B------:R-:W-:-:S03]  /*1cb0*/  IADD3 R166, R206, 0xa0, -R205 ;  /* 0x000000a0cea67810 */ /* 0x000fc60007ffe8cd */
[----:B------:R-:W-:-:S04]  /*1cc0*/  IMAD.HI R0, R0, 0x66666667, RZ ;  /* 0x6666666700007827 */ /* 0x000fc800078e02ff */
[----:B------:R-:W-:Y:S01]  /*1cd0*/  IMAD.IADD R5, R166, 0x1, R5 ;  /* 0x00000001a6057824 */ /* 0x000fe200078e0205 */
[----:B------:R-:W-:-:S03]  /*1ce0*/  SHF.R.U32.HI R185, RZ, 0x1f, R0 ;  /* 0x0000001fffb97819 */ /* 0x000fc60000011600 */
[----:B------:R-:W-:Y:S01]  /*1cf0*/  IMAD.HI R5, R5, 0x66666667, RZ ;  /* 0x6666666705057827 */ /* 0x000fe200078e02ff */
[----:B------:R-:W-:-:S04]  /*1d00*/  LEA.HI.SX32 R185, R0, R185, 0x1a ;  /* 0x000000b900b97211 */ /* 0x000fc800078fd2ff */
[----:B------:R-:W-:-:S04]  /*1d10*/  SHF.R.U32.HI R4, RZ, 0x1f, R5 ;  /* 0x0000001fff047819 */ /* 0x000fc80000011605 */
[----:B------:R-:W-:-:S04]  /*1d20*/  LEA.HI.SX32 R4, R5, R4, 0x1a ;  /* 0x0000000405047211 */ /* 0x000fc800078fd2ff */
[----:B---3--:R-:W-:-:S04]  /*1d30*/  VIMNMX R9, R185, R4, PT ;  /* 0x00000004b9097248 */ /* 0x008fc80003fe0100 */
[----:B------:R-:W-:-:S13]  /*1d40*/  ISETP.GE.AND P0, PT, R9, 0x1, PT ;  /* 0x000000010900780c */ /* 0x000fda0003f06270 */
        /* <DEDUP_REMOVED lines=8> */
[----:B------:R-:W-:Y:S02]  /*1dd0*/  IABS R8, R0 ;  /* 0x0000000000087213 */ /* 0x000fe40000000000 */
[----:B------:R-:W-:-:S04]  /*1de0*/  LOP3.LUT R0, R0, R10, RZ, 0x3c, !PT ;  /* 0x0000000a00007212 */ /* 0x000fc800078e3cff */
[----:B------:R-:W-:Y:S01]  /*1df0*/  ISETP.GE.AND P2, PT, R0, RZ, PT ;  /* 0x000000ff0000720c */ /* 0x000fe20003f46270 */
[----:B0-----:R-:W0:Y:S02]  /*1e00*/  MUFU.RCP R3, R3 ;  /* 0x0000000300037308 */ /* 0x001e240000001000 */
[----:B0-----:R-:W-:Y:S01]  /*1e10*/  VIADD R4, R3, 0xffffffe ;  /* 0x0ffffffe03047836 */ /* 0x001fe20000000000 */
[----:B------:R-:W-:-:S05]  /*1e20*/  IADD3 R3, RZ, -R12, RZ ;  /* 0x8000000cff037210 */ /* 0x000fca0007ffe0ff */
        /* <DEDUP_REMOVED lines=16> */
.L_x_2299:
[----:B------:R-:W-:Y:S05]  /*1f30*/  BSYNC B0 ;  /* 0x0000000000007941 */ /* 0x000fea0003800000 */
.L_x_2298:
        /* <DEDUP_REMOVED lines=17> */
[----:B------:R-:W-:Y:S01]  /*2050*/  IADD3 R0, R16, 0x1a400, RZ ;  /* 0x0001a40010007810 */ /* 0x000fe20007ffe0ff */
[----:B------:R-:W-:Y:S03]  /*2060*/  BSSY B6, `(.L_x_2301) ;  /* 0x0000013000067945 */ /* 0x000fe60003800000 */
        /* <DEDUP_REMOVED lines=9> */
[----:B------:R-:W-:Y:S01]  /*2100*/  IMAD.U32 R10, RZ, RZ, UR6 ;  /* 0x00000006ff0a7e24 */ /* 0x000fe2000f8e00ff */
[----:B------:R-:W-:Y:S01]  /*2110*/  MOV R13, RZ ;  /* 0x000000ff000d7202 */ /* 0x000fe20000000f00 */
[----:B------:R-:W-:Y:S02]  /*2120*/  IMAD.U32 R6, RZ, RZ, UR4 ;  /* 0x00000004ff067e24 */ /* 0x000fe4000f8e00ff */
[----:B------:R-:W-:-:S02]  /*2130*/  IMAD.U32 R7, RZ, RZ, UR5 ;  /* 0x00000005ff077e24 */ /* 0x000fc4000f8e00ff */
[----:B------:R-:W-:Y:S02]  /*2140*/  IMAD.U32 R11, RZ, RZ, UR7 ;  /* 0x00000007ff0b7e24 */ /* 0x000fe4000f8e00ff */
[----:B------:R-:W-:Y:S02]  /*2150*/  IMAD.MOV.U32 R8, RZ, RZ, 0x70 ;  /* 0x00000070ff087424 */ /* 0x000fe400078e00ff */
[----:B0-----:R-:W-:-:S07]  /*2160*/  IMAD.MOV.U32 R12, RZ, RZ, 0x1 ;  /* 0x00000001ff0c7424 */ /* 0x001fce00078e00ff */
[----:B------:R-:W-:-:S07]  /*2170*/  LEPC R20, `(.L_x_2302) ;  /* 0x000000001014794e */ /* 0x000fce0000000000 */
[----:B-1---5:R-:W-:Y:S05]  /*2180*/  CALL.ABS.NOINC R14 ;  /* 0x000000000e007343 */ /* 0x022fea0003c00000 */
.L_x_2302:
[----:B------:R-:W-:Y:S05]  /*2190*/  BSYNC B6 ;  /* 0x0000000000067941 */ /* 0x000fea0003800000 */
.L_x_2301:
        /* <DEDUP_REMOVED lines=20> */
.L_x_2304:
[----:B------:R-:W-:Y:S05]  /*22e0*/  BSYNC B6 ;  /* 0x0000000000067941 */ /* 0x000fea0003800000 */
.L_x_2303:
[----:B------:R-:W-:Y:S01]  /*22f0*/  ULDC.64 UR4, c[0x0][0x9f8] ;  /* 0x00027e0000047ab9 */ /* 0x000fe20000000a00 */
[----:B------:R-:W-:Y:S01]  /*2300*/  IMAD.MOV.U32 R0, RZ, RZ, R212 ;  /* 0x000000ffff007224 */ /* 0x000fe200078e00d4 */
[----:B------:R-:W-:Y:S01]  /*2310*/  ISETP.NE.U32.AND P0, PT, RZ, UR4, PT ;  /* 0x00000004ff007c0c */ /* 0x000fe2000bf05070 */
[----:B------:R-:W2:Y:S01]  /*2320*/  LDL.LU R12, [R1+0x14] ;  /* 0x00001400010c7983 */ /* 0x000ea20000300800 */
[----:B------:R-:W-:Y:S01]  /*2330*/  IMAD.IADD R119, R26, 0x1, R25 ;  /* 0x000000011a777824 */ /* 0x000fe200078e0219 */
[----:B------:R-:W0:Y:S01]  /*2340*/  LDC.64 R112, c[0x0][0x300] ;  /* 0x0000c000ff707b82 */ /* 0x000e220000000a00 */
[----:B------:R-:W-:Y:S01]  /*2350*/  ISETP.NE.AND.EX P0, PT, RZ, UR5, PT, P0 ;  /* 0x00000005ff007c0c */ /* 0x000fe2000bf05300 */
[----:B------:R-:W3:Y:S01]  /*2360*/  LDL R26, [R1+0x6c] ;  /* 0x00006c00011a7983 */ /* 0x000ee20000100800 */
[----:B------:R-:W1:Y:S01]  /*2370*/  S2R R20, SR_TID.X ;  /* 0x0000000000147919 */ /* 0x000e620000002100 */
[----:B------:R-:W-:-:S04]  /*2380*/  SHF.R.S32.HI R19, RZ, 0x1f, R18 ;  /* 0x0000001fff137819 */ /* 0x000fc80000011412 */
[----:B------:R-:W4:Y:S06]  /*2390*/  LDC.64 R106, c[0x0][0x3f8] ;  /* 0x0000fe00ff6a7b82 */ /* 0x000f2c0000000a00 */
[----:B------:R-:W-:Y:S02]  /*23a0*/  @P0 IADD3 R4, P1, R218, UR4, RZ ;  /* 0x00000004da040c10 */ /* 0x000fe4000ff3e0ff */
[----:B------:R-:W2:Y:S02]  /*23b0*/  LDC R99, c[0x0][0x3f4] ;  /* 0x0000fd00ff637b82 */ /* 0x000ea40000000800 */
[----:B------:R-:W-:Y:S01]  /*23c0*/  @P0 IADD3.X R5, R219, UR5, RZ, P1, !PT ;  /* 0x00000005db050c10 */ /* 0x000fe20008ffe4ff */
[----:B------:R-:W-:-:S04]  /*23d0*/  ULDC.64 UR4, c[0x0][0xa08] ;  /* 0x0002820000047ab9 */ /* 0x000fc80000000a00 */
[----:B------:R1:W2:Y:S01]  /*23e0*/  @P0 LDG.E R0, desc[UR54][R4.64] ;  /* 0x0000003604000981 */ /* 0x0002a2000c1e1900 */
[----:B------:R-:W-:Y:S01]  /*23f0*/  SHF.R.S32.HI R13, RZ, 0x1f, R119 ;  /* 0x0000001fff0d7819 */ /* 0x000fe20000011477 */
[-C--:B0-----:R-:W-:Y:S01]  /*2400*/  IMAD.WIDE.U32 R6, R119, R112.reuse, RZ ;  /* 0x0000007077067225 */ /* 0x081fe200078e00ff */
[----:B------:R-:W-:Y:S01]  /*2410*/  ISETP.NE.U32.AND P0, PT, RZ, UR4, PT ;  /* 0x00000004ff007c0c */ /* 0x000fe2000bf05070 */
[----:B------:R-:W0:Y:S02]  /*2420*/  LDC.64 R100, c[0x0][0x408] ;  /* 0x00010200ff647b82 */ /* 0x000e240000000a00 */
[----:B------:R-:W-:Y:S01]  /*2430*/  IMAD R8, R13, R112, RZ ;  /* 0x000000700d087224 */ /* 0x000fe200078e02ff */
[----:B------:R-:W-:Y:S01]  /*2440*/  ISETP.NE.AND.EX P0, PT, RZ, UR5, PT, P0 ;  /* 0x00000005ff007c0c */ /* 0x000fe2000bf05300 */
[----:B------:R-:W-:Y:S02]  /*2450*/  ULDC.64 UR4, c[0x0][0x308] ;  /* 0x0000c20000047ab9 */ /* 0x000fe40000000a00 */
[----:B------:R-:W-:-:S04]  /*2460*/  IMAD R3, R119, R113, R8 ;  /* 0x0000007177037224 */ /* 0x000fc800078e0208 */
[----:B------:R-:W-:Y:S01]  /*2470*/  IMAD.IADD R7, R7, 0x1, R3 ;  /* 0x0000000107077824 */ /* 0x000fe200078e0203 */
[----:B-1----:R-:W-:Y:S01]  /*2480*/  SHF.R.U32.HI R20, RZ, 0x7, R20 ;  /* 0x00000007ff147819 */ /* 0x002fe20000011614 */
[----:B------:R-:W-:-:S03]  /*2490*/  IMAD.WIDE.U32 R4, R209, UR4, R6 ;  /* 0x00000004d1047c25 */ /* 0x000fc6000f8e0006 */
[----:B------:R-:W-:Y:S01]  /*24a0*/  ISETP.NE.AND P6, PT, R20, 0x1, PT ;  /* 0x000000011400780c */ /* 0x000fe20003fc5270 */
[----:B------:R-:W-:Y:S01]  /*24b0*/  IMAD R5, R209, UR5, R5 ;  /* 0x00000005d1057c24 */ /* 0x000fe2000f8e0205 */
[----:B------:R-:W-:Y:S01]  /*24c0*/  ULDC.64 UR4, c[0x0][0x310] ;  /* 0x0000c40000047ab9 */ /* 0x000fe20000000a00 */
[----:B------:R-:W-:Y:S01]  /*24d0*/  VIADD R6, R18, 0x80 ;  /* 0x0000008012067836 */ /* 0x000fe20000000000 */
[----:B------:R-:W-:Y:S01]  /*24e0*/  SHF.R.S32.HI R23, RZ, 0x1f, R22 ;  /* 0x0000001fff177819 */ /* 0x000fe20000011416 */
[-C--:B----4-:R-:W-:Y:S02]  /*24f0*/  IMAD R11, R223, R106.reuse, RZ ;  /* 0x0000006adf0b7224 */ /* 0x090fe400078e02ff */
[----:B------:R-:W-:-:S04]  /*2500*/  IMAD.WIDE.U32 R108, R188, R106, R18 ;  /* 0x0000006abc6c7225 */ /* 0x000fc800078e0012 */
[C---:B------:R-:W-:Y:S02]  /*2510*/  IMAD R11, R188.reuse, R107, R11 ;  /* 0x0000006bbc0b7224 */ /* 0x040fe400078e020b */
[----:B------:R-:W-:-:S04]  /*2520*/  IMAD.WIDE.U32 R110, R188, R106, R22 ;  /* 0x0000006abc6e7225 */ /* 0x000fc800078e0016 */
[----:B------:R-:W-:Y:S02]  /*2530*/  IMAD.IADD R111, R111, 0x1, R11 ;  /* 0x000000016f6f7824 */ /* 0x000fe400078e020b */
[----:B------:R-:W-:Y:S02]  /*2540*/  IMAD.IADD R109, R11, 0x1, R109 ;  /* 0x000000010b6d7824 */ /* 0x000fe400078e026d */
[----:B0-----:R-:W-:-:S04]  /*2550*/  IMAD.WIDE.U32 R104, R188, R100, R22 ;  /* 0x00000064bc687225 */ /* 0x001fc800078e0016 */
[----:B------:R-:W-:Y:S01]  /*2560*/  IMAD.WIDE.U32 R102, R188, R100, R18 ;  /* 0x00000064bc667225 */ /* 0x000fe200078e0012 */
[----:B------:R-:W-:-:S03]  /*2570*/  MOV R124, 0x20 ;  /* 0x00000020007c7802 */ /* 0x000fc60000000f00 */
[----:B-----5:R-:W-:-:S04]  /*2580*/  IMAD.WIDE.U32 R110, R144, R106, R110 ;  /* 0x0000006a906e7225 */ /* 0x020fc800078e006e */
[----:B------:R-:W-:-:S04]  /*2590*/  IMAD.WIDE.U32 R108, R144, R106, R108 ;  /* 0x0000006a906c7225 */ /* 0x000fc800078e006c */
[----:B------:R-:W-:Y:S01]  /*25a0*/  IMAD.MOV.U32 R121, RZ, RZ, 0x40 ;  /* 0x00000040ff797424 */ /* 0x000fe200078e00ff */
[C---:B------:R-:W-:Y:S01]  /*25b0*/  SHF.L.U64.HI R128, R112.reuse, 0x7, R113 ;  /* 0x0000000770807819 */ /* 0x040fe20000010271 */
[----:B------:R-:W-:Y:S02]  /*25c0*/  IMAD R127, R101, 0xa0, RZ ;  /* 0x000000a0657f7824 */ /* 0x000fe400078e02ff */
[----:B------:R-:W-:Y:S02]  /*25d0*/  IMAD R125, R113, 0xa0, RZ ;  /* 0x000000a0717d7824 */ /* 0x000fe400078e02ff */
[----:B------:R-:W-:Y:S02]  /*25e0*/  IMAD.SHL.U32 R129, R112, 0x80, RZ ;  /* 0x0000008070817824 */ /* 0x000fe400078e00ff */
[----:B------:R-:W-:Y:S01]  /*25f0*/  VIADD R160, R20, 0x8 ;  /* 0x0000000814a07836 */ /* 0x000fe20000000000 */
[----:B------:R-:W-:Y:S02]  /*2600*/  SHF.R.S32.HI R145, RZ, 0x1f, R221 ;  /* 0x0000001fff917819 */ /* 0x000fe400000114dd */
[----:B--2---:R-:W-:-:S02]  /*2610*/  SHF.R.S32.HI R3, RZ, 0x1f, R0 ;  /* 0x0000001fff037819 */ /* 0x004fc40000011400 */
[----:B------:R-:W-:Y:S02]  /*2620*/  SEL R15, R0, RZ, !P0 ;  /* 0x000000ff000f7207 */ /* 0x000fe40004000000 */
[----:B------:R-:W-:Y:S01]  /*2630*/  SEL R33, R3, RZ, !P0 ;  /* 0x000000ff03217207 */ /* 0x000fe20004000000 */
[----:B------:R-:W-:Y:S02]  /*2640*/  IMAD R3, R223, R112, RZ ;  /* 0x00000070df037224 */ /* 0x000fe400078e02ff */
[----:B------:R-:W-:-:S04]  /*2650*/  IMAD.WIDE.U32 R116, R15, UR4, R4 ;  /* 0x000000040f747c25 */ /* 0x000fc8000f8e0004 */
[----:B------:R-:W-:Y:S02]  /*2660*/  IMAD R0, R33, UR4, RZ ;  /* 0x0000000421007c24 */ /* 0x000fe4000f8e02ff */
[----:B------:R-:W-:-:S04]  /*2670*/  IMAD.WIDE.U32 R4, R188, R112, R18 ;  /* 0x00000070bc047225 */ /* 0x000fc800078e0012 */
[----:B------:R-:W-:Y:S01]  /*2680*/  IMAD R7, R15, UR5, R0 ;  /* 0x000000050f077c24 */ /* 0x000fe2000f8e0200 */
[----:B------:R-:W-:Y:S05]  /*2690*/  @!P6 WARPSYNC.ALL ;  /* 0x000000000000e948 */ /* 0x000fea0003800000 */
[----:B------:R-:W-:Y:S01]  /*26a0*/  ULDC.64 UR4, c[0x0][0x330] ;  /* 0x0000cc0000047ab9 */ /* 0x000fe20000000a00 */
[----:B------:R-:W-:Y:S02]  /*26b0*/  VIADD R0, R18, 0x20 ;  /* 0x0000002012007836 */ /* 0x000fe40000000000 */
[----:B------:R-:W-:Y:S01]  /*26c0*/  IMAD R9, R188, R113, R3 ;  /* 0x00000071bc097224 */ /* 0x000fe200078e0203 */
[----:B------:R-:W-:Y:S01]  /*26d0*/  @!P6 BAR.SYNC.DEFER_BLOCKING 0x9, 0x100 ;  /* 0x024400000000eb1d */ /* 0x000fe20000010000 */
[----:B------:R-:W-:Y:S01]  /*26e0*/  IADD3 R3, P0, R116, R4, RZ ;  /* 0x0000000474037210 */ /* 0x000fe20007f1e0ff */
[----:B------:R-:W-:-:S04]  /*26f0*/  IMAD.WIDE.U32 R114, R209, UR4, R18 ;  /* 0x00000004d1727c25 */ /* 0x000fc8000f8e0012 */
[----:B------:R-:W-:Y:S01]  /*2700*/  IMAD.IADD R4, R117, 0x1, R7 ;  /* 0x0000000175047824 */ /* 0x000fe200078e0207 */
[----:B------:R-:W-:Y:S01]  /*2710*/  ULDC UR4, c[0x0][0x2f4] ;  /* 0x0000bd0000047ab9 */ /* 0x000fe20000000800 */
[----:B------:R-:W-:Y:S01]  /*2720*/  VIADD R7, R18, 0xa0 ;  /* 0x000000a012077836 */ /* 0x000fe20000000000 */
[----:B------:R-:W-:-:S04]  /*2730*/  ISETP.GE.AND P1, PT, R0, UR4, PT ;  /* 0x0000000400007c0c */ /* 0x000fc8000bf26270 */
[----:B------:R-:W-:Y:S02]  /*2740*/  ISETP.GE.AND P4, PT, R7, UR4, PT ;  /* 0x0000000407007c0c */ /* 0x000fe4000bf86270 */
[----:B------:R-:W-:Y:S02]  /*2750*/  SEL R7, RZ, 0xffffffff, P1 ;  /* 0xffffffffff077807 */ /* 0x000fe40000800000 */
[----:B------:R-:W-:Y:S02]  /*2760*/  IADD3.X R5, R4, R5, R9, P0, !PT ;  /* 0x0000000504057210 */ /* 0x000fe400007fe409 */
[----:B------:R-:W-:Y:S01]  /*2770*/  ISETP.GE.AND P2, PT, R6, UR4, PT ;  /* 0x0000000406007c0c */ /* 0x000fe2000bf46270 */
[----:B------:R-:W-:Y:S01]  /*2780*/  IMAD.SHL.U32 R9, R7, 0x2, RZ ;  /* 0x0000000207097824 */ /* 0x000fe200078e00ff */
[C---:B------:R-:W-:Y:S01]  /*2790*/  ISETP.GE.AND P0, PT, R18.reuse, UR4, PT ;  /* 0x0000000412007c0c */ /* 0x040fe2000bf06270 */
[C---:B------:R-:W-:Y:S01]  /*27a0*/  VIADD R7, R18.reuse, 0x60 ;  /* 0x0000006012077836 */ /* 0x040fe20000000000 */
[----:B------:R-:W-:-:S02]  /*27b0*/  IADD3 R6, R18, 0x40, RZ ;  /* 0x0000004012067810 */ /* 0x000fc40007ffe0ff */
[----:B------:R-:W-:Y:S02]  /*27c0*/  SEL R8, RZ, 0x1, P0 ;  /* 0x00000001ff087807 */ /* 0x000fe40000000000 */
[----:B------:R-:W-:Y:S02]  /*27d0*/  ISETP.GE.AND P0, PT, R6, UR4, PT ;  /* 0x0000000406007c0c */ /* 0x000fe4000bf06270 */
[----:B------:R-:W-:Y:S02]  /*27e0*/  ISETP.GE.AND P1, PT, R7, UR4, PT ;  /* 0x0000000407007c0c */ /* 0x000fe4000bf26270 */
[----:B------:R-:W-:Y:S02]  /*27f0*/  LOP3.LUT R8, R9, 0x2, R8, 0xe2, !PT ;  /* 0x0000000209087812 */ /* 0x000fe400078ee208 */
[----:B------:R-:W-:Y:S02]  /*2800*/  SEL R9, RZ, 0x4, P0 ;  /* 0x00000004ff097807 */ /* 0x000fe40000000000 */
[----:B------:R-:W-:-:S02]  /*2810*/  SEL R10, RZ, 0x8, P1 ;  /* 0x00000008ff0a7807 */ /* 0x000fc40000800000 */
[-C--:B------:R-:W-:Y:S02]  /*2820*/  ISETP.GE.AND P0, PT, R18, R99.reuse, PT ;  /* 0x000000631200720c */ /* 0x080fe40003f06270 */
[----:B------:R-:W-:Y:S02]  /*2830*/  LOP3.LUT R8, R10, R8, R9, 0xfe, !PT ;  /* 0x000000080a087212 */ /* 0x000fe400078efe09 */
[----:B------:R-:W-:Y:S02]  /*2840*/  SEL R9, RZ, 0x10, P2 ;  /* 0x00000010ff097807 */ /* 0x000fe40001000000 */
[----:B------:R-:W-:Y:S02]  /*2850*/  ISETP.GE.AND P3, PT, R0, R99, PT ;  /* 0x000000630000720c */ /* 0x000fe40003f66270 */
[----:B------:R-:W-:Y:S01]  /*2860*/  LOP3.LUT R35, R8, R9, RZ, 0xfc, !PT ;  /* 0x0000000908237212 */ /* 0x000fe200078efcff */
[----:B------:R-:W-:Y:S01]  /*2870*/  IMAD R115, R209, UR5, R115 ;  /* 0x00000005d1737c24 */ /* 0x000fe2000f8e0273 */
[----:B------:R-:W-:Y:S01]  /*2880*/  SEL R9, R99, RZ, P0 ;  /* 0x000000ff63097207 */ /* 0x000fe20000000000 */
[----:B------:R-:W-:Y:S01]  /*2890*/  ULDC.64 UR4, c[0x0][0x338] ;  /* 0x0000ce0000047ab9 */ /* 0x000fe20000000a00 */
[----:B------:R-:W-:-:S02]  /*28a0*/  ISETP.GE.AND P5, PT, R6, R99, PT ;  /* 0x000000630600720c */ /* 0x000fc40003fa6270 */
[----:B------:R-:W-:Y:S01]  /*28b0*/  SEL R11, R99, RZ, P3 ;  /* 0x000000ff630b7207 */ /* 0x000fe20001800000 */
[----:B------:R-:W-:Y:S02]  /*28c0*/  IMAD R33, R33, UR4, RZ ;  /* 0x0000000421217c24 */ /* 0x000fe4000f8e02ff */
[----:B------:R-:W-:Y:S02]  /*28d0*/  IMAD R8, R223, R100, RZ ;  /* 0x00000064df087224 */ /* 0x000fe400078e02ff */
[----:B------:R-:W-:Y:S02]  /*28e0*/  IMAD.IADD R9, R18, 0x1, R9 ;  /* 0x0000000112097824 */ /* 0x000fe400078e0209 */
[----:B------:R-:W-:Y:S02]  /*28f0*/  IMAD.IADD R11, R0, 0x1, R11 ;  /* 0x00000001000b7824 */ /* 0x000fe400078e020b */
[C---:B------:R-:W-:Y:S02]  /*2900*/  IMAD R33, R15.reuse, UR5, R33 ;  /* 0x000000050f217c24 */ /* 0x040fe4000f8e0221 */
[----:B------:R-:W-:Y:S01]  /*2910*/  IMAD.WIDE.U32 R114, R15, UR4, R114 ;  /* 0x000000040f727c25 */ /* 0x000fe2000f8e0072 */
[----:B------:R-:W-:-:S03]  /*2920*/  LOP3.LUT R12, R12, 0xfffffffe, RZ, 0xc0, !PT ;  /* 0xfffffffe0c0c7812 */ /* 0x000fc600078ec0ff */
[----:B------:R-:W-:Y:S01]  /*2930*/  IMAD R15, R188, R101, R8 ;  /* 0x00000065bc0f7224 */ /* 0x000fe200078e0208 */
[----:B------:R-:W-:Y:S02]  /*2940*/  SHF.R.S32.HI R8, RZ, 0x1f, R9 ;  /* 0x0000001fff087819 */ /* 0x000fe40000011409 */
[----:B------:R-:W-:Y:S01]  /*2950*/  SHF.R.S32.HI R10, RZ, 0x1f, R11 ;  /* 0x0000001fff0a7819 */ /* 0x000fe2000001140b */
[----:B------:R-:W-:Y:S01]  /*2960*/  IMAD.IADD R105, R105, 0x1, R15 ;  /* 0x0000000169697824 */ /* 0x000fe200078e020f */
[-C--:B------:R-:W-:Y:S01]  /*2970*/  LEA.HI R25, R8, R9.reuse, RZ, 0x4 ;  /* 0x0000000908197211 */ /* 0x080fe200078f20ff */
[----:B------:R-:W-:Y:S01]  /*2980*/  IMAD.IADD R103, R15, 0x1, R103 ;  /* 0x000000010f677824 */ /* 0x000fe200078e0267 */
[----:B------:R-:W-:Y:S02]  /*2990*/  SEL R15, R99, RZ, P5 ;  /* 0x000000ff630f7207 */ /* 0x000fe40002800000 */
[----:B------:R-:W-:Y:S02]  /*29a0*/  @P5 LOP3.LUT R12, R12, 0x1, RZ, 0xfc, !PT ;  /* 0x000000010c0c5812 */ /* 0x000fe400078efcff */
[----:B------:R-:W-:-:S02]  /*29b0*/  LEA.HI R9, R8, R9, RZ, 0x6 ;  /* 0x0000000908097211 */ /* 0x000fc400078f30ff */
[CC--:B------:R-:W-:Y:S02]  /*29c0*/  LEA.HI R27, R10.reuse, R11.reuse, RZ, 0x4 ;  /* 0x0000000b0a1b7211 */ /* 0x0c0fe400078f20ff */
[----:B------:R-:W-:Y:S02]  /*29d0*/  LEA.HI R10, R10, R11, RZ, 0x6 ;  /* 0x0000000b0a0a7211 */ /* 0x000fe400078f30ff */
[----:B------:R-:W-:Y:S01]  /*29e0*/  IADD3 R14, R6, R15, RZ ;  /* 0x0000000f060e7210 */ /* 0x000fe20007ffe0ff */
[----:B------:R0:W-:Y:S01]  /*29f0*/  STL [R1+0x14], R12 ;  /* 0x0000140c01007387 */ /* 0x0001e20000100800 */
[----:B------:R-:W-:Y:S02]  /*2a00*/  SHF.R.S32.HI R9, RZ, 0x6, R9 ;  /* 0x00000006ff097819 */ /* 0x000fe40000011409 */
[----:B------:R-:W-:Y:S02]  /*2a10*/  SHF.R.S32.HI R11, RZ, 0x6, R10 ;  /* 0x00000006ff0b7819 */ /* 0x000fe4000001140a */
[----:B------:R-:W-:Y:S01]  /*2a20*/  SHF.R.S32.HI R21, RZ, 0x1f, R14 ;  /* 0x0000001fff157819 */ /* 0x000fe2000001140e */
[----:B------:R-:W-:Y:S01]  /*2a30*/  IMAD R143, R9, 0x2800, R200 ;  /* 0x00002800098f7824 */ /* 0x000fe200078e02c8 */
[----:B------:R-:W-:-:S02]  /*2a40*/  LOP3.LUT R10, R198, 0x30, R25, 0xf8, !PT ;  /* 0x00000030c60a7812 */ /* 0x000fc400078ef819 */
[----:B0-----:R-:W-:Y:S01]  /*2a50*/  LOP3.LUT R12, R198, 0x30, R27, 0xf8, !PT ;  /* 0x00000030c60c7812 */ /* 0x001fe200078ef81b */
[----:B------:R-:W-:Y:S01]  /*2a60*/  IMAD R141, R9, 0x2800, R202 ;  /* 0x00002800098d7824 */ /* 0x000fe200078e02ca */
[-C--:B------:R-:W-:Y:S01]  /*2a70*/  LEA.HI R29, R21, R14.reuse, RZ, 0x4 ;  /* 0x0000000e151d7211 */ /* 0x080fe200078f20ff */
[----:B------:R-:W-:Y:S01]  /*2a80*/  IMAD R142, R11, 0x2800, R200 ;  /* 0x000028000b8e7824 */ /* 0x000fe200078e02c8 */
[-C--:B------:R-:W-:Y:S02]  /*2a90*/  LOP3.LUT R9, R12, R199.reuse, RZ, 0x3c, !PT ;  /* 0x000000c70c097212 */ /* 0x080fe400078e3cff */
[----:B------:R-:W-:Y:S02]  /*2aa0*/  LOP3.LUT R10, R10, R199, RZ, 0x3c, !PT ;  /* 0x000000c70a0a7212 */ /* 0x000fe400078e3cff */
[----:B------:R-:W-:Y:S01]  /*2ab0*/  LEA.HI R14, R21, R14, RZ, 0x6 ;  /* 0x0000000e150e7211 */ /* 0x000fe200078f30ff */
[----:B------:R-:W-:Y:S02]  /*2ac0*/  IMAD.IADD R142, R142, 0x1, R9 ;  /* 0x000000018e8e7824 */ /* 0x000fe400078e0209 */
[----:B------:R-:W-:Y:S01]  /*2ad0*/  IMAD.IADD R143, R143, 0x1, R10 ;  /* 0x000000018f8f7824 */ /* 0x000fe200078e020a */
[----:B------:R-:W-:-:S02]  /*2ae0*/  SHF.R.S32.HI R9, RZ, 0x6, R14 ;  /* 0x00000006ff097819 */ /* 0x000fc4000001140e */
[----:B------:R-:W-:Y:S02]  /*2af0*/  LOP3.LUT R10, R198, 0x30, R29, 0xf8, !PT ;  /* 0x00000030c60a7812 */ /* 0x000fe400078ef81d */
[----:B------:R-:W-:Y:S01]  /*2b00*/  SHF.R.U32.HI R8, RZ, 0x3, R201 ;  /* 0x00000003ff087819 */ /* 0x000fe200000116c9 */
[----:B------:R-:W-:Y:S01]  /*2b10*/  IMAD R140, R9, 0x2800, R200 ;  /* 0x00002800098c7824 */ /* 0x000fe200078e02c8 */
[----:B------:R-:W-:Y:S01]  /*2b20*/  LOP3.LUT R15, R201, 0x30, R25, 0xf8, !PT ;  /* 0x00000030c90f7812 */ /* 0x000fe200078ef819 */
[--C-:B------:R-:W-:Y:S01]  /*2b30*/  IMAD R131, R9, 0x2800, R202.reuse ;  /* 0x0000280009837824 */ /* 0x100fe200078e02ca */
[----:B------:R-:W-:Y:S01]  /*2b40*/  LOP3.LUT R9, R10, R199, RZ, 0x3c, !PT ;  /* 0x000000c70a097212 */ /* 0x000fe200078e3cff */
[----:B------:R-:W-:Y:S01]  /*2b50*/  IMAD R133, R11, 0x2800, R202 ;  /* 0x000028000b857824 */ /* 0x000fe200078e02ca */
[----:B------:R-:W-:Y:S02]  /*2b60*/  SHF.R.S32.HI R11, RZ, 0x1f, R144 ;  /* 0x0000001fff0b7819 */ /* 0x000fe40000011490 */
[----:B------:R-:W-:-:S02]  /*2b70*/  LOP3.LUT R12, R15, R8, RZ, 0x3c, !PT ;  /* 0x000000080f0c7212 */ /* 0x000fc400078e3cff */
[----:B---3--:R-:W-:Y:S02]  /*2b80*/  R2P PR, R26, 0x6 ;  /* 0x000000061a007804 */ /* 0x008fe40000000000 */
[C---:B------:R-:W-:Y:S01]  /*2b90*/  LOP3.LUT R21, R201.reuse, 0x30, R29, 0xf8, !PT ;  /* 0x00000030c9157812 */ /* 0x040fe200078ef81d */
[----:B------:R-:W-:Y:S01]  /*2ba0*/  IMAD.IADD R140, R140, 0x1, R9 ;  /* 0x000000018c8c7824 */ /* 0x000fe200078e0209 */
[----:B------:R-:W-:Y:S01]  /*2bb0*/  LOP3.LUT R15, R201, 0x30, R27, 0xf8, !PT ;  /* 0x00000030c90f7812 */ /* 0x000fe200078ef81b */
[----:B------:R-:W-:Y:S01]  /*2bc0*/  IMAD R9, R11, R106, RZ ;  /* 0x0000006a0b097224 */ /* 0x000fe200078e02ff */
[----:B------:R-:W-:Y:S01]  /*2bd0*/  LOP3.LUT R10, R21, R8, RZ, 0x3c, !PT ;  /* 0x00000008150a7212 */ /* 0x000fe200078e3cff */
[----:B------:R-:W-:Y:S01]  /*2be0*/  IMAD.IADD R141, R141, 0x1, R12 ;  /* 0x000000018d8d7824 */ /* 0x000fe200078e020c */
[----:B------:R-:W-:Y:S01]  /*2bf0*/  SEL R124, R124, 0xffffffe0, !P1 ;  /* 0xffffffe07c7c7807 */ /* 0x000fe20004800000 */
[----:B------:R-:W-:Y:S01]  /*2c00*/  IMAD R11, R11, R100, RZ ;  /* 0x000000640b0b7224 */ /* 0x000fe200078e02ff */
[----:B------:R-:W-:-:S02]  /*2c10*/  LOP3.LUT R12, R15, R8, RZ, 0x3c, !PT ;  /* 0x000000080f0c7212 */ /* 0x000fc400078e3cff */
[----:B------:R-:W-:Y:S01]  /*2c20*/  IADD3 R118, P1, R188, R119, RZ ;  /* 0x00000077bc767210 */ /* 0x000fe20007f3e0ff */
[----:B------:R-:W-:Y:S01]  /*2c30*/  IMAD R21, R144, R107, R9 ;  /* 0x0000006b90157224 */ /* 0x000fe200078e0209 */
[----:B------:R-:W-:Y:S01]  /*2c40*/  SEL R32, RZ, 0x20, P4 ;  /* 0x00000020ff207807 */ /* 0x000fe20002000000 */
[----:B------:R-:W-:Y:S01]  /*2c50*/  IMAD.IADD R131, R131, 0x1, R10 ;  /* 0x0000000183837824 */ /* 0x000fe200078e020a */
[C---:B------:R-:W-:Y:S01]  /*2c60*/  SHF.L.U64.HI R9, R106.reuse, 0x7, R107 ;  /* 0x000000076a097819 */ /* 0x040fe2000001026b */
[----:B------:R-:W-:Y:S02]  /*2c70*/  IMAD.IADD R133, R133, 0x1, R12 ;  /* 0x0000000185857824 */ /* 0x000fe400078e020c */
[----:B------:R-:W-:Y:S02]  /*2c80*/  IMAD R15, R107, 0xa0, RZ ;  /* 0x000000a06b0f7824 */ /* 0x000fe400078e02ff */
[----:B------:R-:W-:Y:S02]  /*2c90*/  IMAD.SHL.U32 R10, R106, 0x80, RZ ;  /* 0x000000806a0a7824 */ /* 0x000fe400078e00ff */
[----:B------:R-:W-:Y:S01]  /*2ca0*/  IMAD R31, R144, R101, R11 ;  /* 0x00000065901f7224 */ /* 0x000fe200078e020b */
[----:B------:R-:W-:Y:S01]  /*2cb0*/  SHF.L.U64.HI R11, R100, 0x7, R101 ;  /* 0x00000007640b7819 */ /* 0x000fe20000010265 */
[----:B------:R-:W-:Y:S01]  /*2cc0*/  IMAD.X R119, R223, 0x1, R13, P1 ;  /* 0x00000001df777824 */ /* 0x000fe200008e060d */
[----:B------:R-:W-:Y:S01]  /*2cd0*/  SEL R121, R121, 0xffffffc0, !P2 ;  /* 0xffffffc079797807 */ /* 0x000fe20005000000 */
[----:B------:R-:W-:Y:S01]  /*2ce0*/  IMAD.WIDE.U32 R106, R106, 0xa0, RZ ;  /* 0x000000a06a6a7825 */ /* 0x000fe200078e00ff */
[----:B------:R-:W-:-:S02]  /*2cf0*/  SHF.R.S32.HI R26, RZ, 0x4, R27 ;  /* 0x00000004ff1a7819 */ /* 0x000fc4000001141b */
[----:B------:R-:W-:Y:S01]  /*2d00*/  SHF.R.S32.HI R28, RZ, 0x4, R29 ;  /* 0x00000004ff1c7819 */ /* 0x000fe2000001141d */
[----:B------:R-:W-:Y:S01]  /*2d10*/  IMAD.SHL.U32 R12, R100, 0x80, RZ ;  /* 0x00000080640c7824 */ /* 0x000fe200078e00ff */
[----:B------:R-:W-:Y:S01]  /*2d20*/  LOP3.LUT R39, R35, R32, RZ, 0xfc, !PT ;  /* 0x0000002023277212 */ /* 0x000fe200078efcff */
[----:B------:R-:W-:Y:S01]  /*2d30*/  IMAD.WIDE.U32 R104, R144, R100, R104 ;  /* 0x0000006490687225 */ /* 0x000fe200078e0068 */
[----:B------:R-:W-:-:S03]  /*2d40*/  LOP3.LUT R27, R27, 0xfffffff0, RZ, 0xc0, !PT ;  /* 0xfffffff01b1b7812 */ /* 0x000fc600078ec0ff */
[----:B------:R-:W-:Y:S01]  /*2d50*/  IMAD.WIDE.U32 R102, R144, R100, R102 ;  /* 0x0000006490667225 */ /* 0x000fe200078e0066 */
[----:B------:R-:W-:-:S03]  /*2d60*/  LOP3.LUT R29, R29, 0xfffffff0, RZ, 0xc0, !PT ;  /* 0xfffffff01d1d7812 */ /* 0x000fc600078ec0ff */
[----:B------:R-:W-:Y:S02]  /*2d70*/  IMAD.IADD R13, R111, 0x1, R21 ;  /* 0x000000016f0d7824 */ /* 0x000fe400078e0215 */
[----:B------:R-:W-:Y:S01]  /*2d80*/  IMAD.IADD R14, R21, 0x1, R109 ;  /* 0x00000001150e7824 */ /* 0x000fe200078e026d */
[----:B------:R-:W-:Y:S01]  /*2d90*/  SHF.R.S32.HI R21, RZ, 0x4, R25 ;  /* 0x00000004ff157819 */ /* 0x000fe20000011419 */
[----:B------:R-:W-:Y:S01]  /*2da0*/  IMAD.WIDE.U32 R100, R100, 0xa0, RZ ;  /* 0x000000a064647825 */ /* 0x000fe200078e00ff */
[----:B------:R-:W-:-:S03]  /*2db0*/  LOP3.LUT R25, R25, 0xfffffff0, RZ, 0xc0, !PT ;  /* 0xfffffff019197812 */ /* 0x000fc600078ec0ff */
[----:B------:R-:W-:Y:S01]  /*2dc0*/  IMAD.WIDE.U32 R112, R112, 0xa0, RZ ;  /* 0x000000a070707825 */ /* 0x000fe200078e00ff */
[----:B------:R-:W-:Y:S02]  /*2dd0*/  LOP3.LUT R34, R35, 0x1, RZ, 0xc0, !PT ;  /* 0x0000000123227812 */ /* 0x000fe400078ec0ff */
        /* <DEDUP_REMOVED lines=8> */
[----:B------:R-:W-:Y:S01]  /*2e60*/  IADD3 R127, R101, R127, RZ ;  /* 0x0000007f657f7210 */ /* 0x000fe20007ffe0ff */
[----:B------:R-:W-:Y:S01]  /*2e70*/  IMAD.IADD R130, R124, 0x1, R121 ;  /* 0x000000017c827824 */ /* 0x000fe200078e0279 */
[----:B------:R-:W-:Y:S01]  /*2e80*/  SHF.R.S32.HI R30, RZ, 0x1f, R25 ;  /* 0x0000001fff1e7819 */ /* 0x000fe20000011419 */
[----:B------:R-:W-:Y:S01]  /*2e90*/  IMAD.IADD R125, R113, 0x1, R125 ;  /* 0x00000001717d7824 */ /* 0x000fe200078e027d */
[----:B------:R-:W-:Y:S01]  /*2ea0*/  SHF.R.S32.HI R31, RZ, 0x1f, R27 ;  /* 0x0000001fff1f7819 */ /* 0x000fe2000001141b */
[----:B------:R-:W-:Y:S01]  /*2eb0*/  IMAD.IADD R33, R115, 0x1, R33 ;  /* 0x0000000173217824 */ /* 0x000fe200078e0221 */
[----:B------:R-:W-:-:S02]  /*2ec0*/  SHF.R.S32.HI R32, RZ, 0x1f, R29 ;  /* 0x0000001fff207819 */ /* 0x000fc4000001141d */
[----:B------:R-:W-:-:S07]  /*2ed0*/  LOP3.LUT R39, R39, 0x20, RZ, 0xc0, !PT ;  /* 0x0000002027277812 */ /* 0x000fce00078ec0ff */
.L_x_2404:
[----:B------:R-:W2:Y:S01]  /*2ee0*/  LDL.LU R42, [R1+0x14] ;  /* 0x00001400012a7983 */ /* 0x000ea20000300800 */
[----:B------:R-:W0:Y:S01]  /*2ef0*/  LDC.64 R122, c[0x0][0x2e8] ;  /* 0x0000ba00ff7a7b82 */ /* 0x000e220000000a00 */
[----:B------:R-:W-:Y:S01]  /*2f00*/  VIADD R51, R24, 0xffffffff ;  /* 0xffffffff18337836 */ /* 0x000fe20000000000 */
[----:B------:R-:W-:Y:S05]  /*2f10*/  YIELD ;  /* 0x0000000000007946 */ /* 0x000fea0003800000 */
[----:B------:R-:W-:Y:S01]  /*2f20*/  ISETP.GT.AND P4, PT, R51, R120, PT ;  /* 0x000000783300720c */ /* 0x000fe20003f84270 */
[----:B------:R-:W1:Y:S01]  /*2f30*/  LDC R132, c[0x0][0x3f4] ;  /* 0x0000fd00ff847b82 */ /* 0x000e620000000800 */
[----:B------:R-:W-:Y:S01]  /*2f40*/  SHF.R.S32.HI R40, RZ, 0x1f, R51 ;  /* 0x0000001fff287819 */ /* 0x000fe20000011433 */
[-C--:B------:R-:W-:Y:S01]  /*2f50*/  IMAD R41, R125, R51.reuse, RZ ;  /* 0x000000337d297224 */ /* 0x080fe200078e02ff */
[----:B------:R-:W-:Y:S01]  /*2f60*/  BSSY B0, `(.L_x_2305) ;  /* 0x0000caa000007945 */ /* 0x000fe20003800000 */
[----:B------:R-:W-:-:S04]  /*2f70*/  IMAD.WIDE.U32 R134, R112, R51, RZ ;  /* 0x0000003370867225 */ /* 0x000fc800078e00ff */
[----:B------:R-:W-:Y:S01]  /*2f80*/  IMAD R41, R40, R112, R41 ;  /* 0x0000007028297224 */ /* 0x000fe200078e0229 */
[----:B------:R-:W-:Y:S01]  /*2f90*/  IADD3 R45, P1, P2, R3, R134, R129 ;  /* 0x00000086032d7210 */ /* 0x000fe20007a3e081 */
[----:B------:R-:W-:Y:S02]  /*2fa0*/  IMAD R47, R17, 0x7800, R210 ;  /* 0x00007800112f7824 */ /* 0x000fe400078e02d2 */
[----:B------:R-:W-:Y:S02]  /*2fb0*/  IMAD.IADD R92, R135, 0x1, R41 ;  /* 0x00000001875c7824 */ /* 0x000fe400078e0229 */
[----:B------:R-:W-:Y:S01]  /*2fc0*/  IMAD R41, R17, 0x7800, R213 ;  /* 0x0000780011297824 */ /* 0x000fe200078e02d5 */
[C---:B------:R-:W-:Y:S02]  /*2fd0*/  IADD3 R47, R16.reuse, R47, RZ ;  /* 0x0000002f102f7210 */ /* 0x040fe40007ffe0ff */
[----:B------:R-:W-:Y:S01]  /*2fe0*/  IADD3.X R24, R5, R92, R128, P1, P2 ;  /* 0x0000005c05187210 */ /* 0x000fe20000fe4480 */
[----:B------:R-:W-:Y:S01]  /*2ff0*/  IMAD.IADD R46, R16, 0x1, R41 ;  /* 0x00000001102e7824 */ /* 0x000fe200078e0229 */
[----:B0-----:R-:W-:-:S04]  /*3000*/  IADD3 R48, P1, P2, R134, R122, R3 ;  /* 0x0000007a86307210 */ /* 0x001fc80007a3e003 */
[----:B------:R-:W-:Y:S02]  /*3010*/  IADD3.X R49, R92, R123, R5, P1, P2 ;  /* 0x0000007b5c317210 */ /* 0x000fe40000fe4405 */
[----:B-1----:R-:W-:Y:S02]  /*3020*/  ISETP.GE.AND P1, PT, R132, 0x1, PT ;  /* 0x000000018400780c */ /* 0x002fe40003f26270 */
[----:B------:R-:W-:-:S05]  /*3030*/  IADD3 R44, P2, R45, R122, RZ ;  /* 0x0000007a2d2c7210 */ /* 0x000fca0007f5e0ff */
[----:B------:R-:W-:Y:S02]  /*3040*/  IMAD.X R45, R24, 0x1, R123, P2 ;  /* 0x00000001182d7824 */ /* 0x000fe400010e067b */
[----:B------:R-:W-:Y:S01]  /*3050*/  IMAD.MOV.U32 R24, RZ, RZ, R51 ;  /* 0x000000ffff187224 */ /* 0x000fe200078e0033 */
[----:B--2---:R-:W-:-:S04]  /*3060*/  LOP3.LUT R42, R42, 0xfffffffd, RZ, 0xc0, !PT ;  /* 0xfffffffd2a2a7812 */ /* 0x004fc800078ec0ff */
[----:B------:R-:W-:-:S05]  /*3070*/  @P4 LOP3.LUT R42, R42, 0x2, RZ, 0xfc, !PT ;  /* 0x000000022a2a4812 */ /* 0x000fca00078efcff */
[----:B------:R0:W-:Y:S01]  /*3080*/  STL [R1+0x14], R42 ;  /* 0x0000142a01007387 */ /* 0x0001e20000100800 */
        /* <DEDUP_REMOVED lines=36> */
[----:B0-----:R-:W-:-:S04]  /*32d0*/  IADD3 R42, P1, P4, R104, UR4, R88 ;  /* 0x00000004682a7c10 */ /* 0x001fc8000fc3e058 */
        /* <DEDUP_REMOVED lines=29> */
.L_x_2309:
[----:B------:R-:W-:Y:S05]  /*34b0*/  BSYNC B1 ;  /* 0x0000000000017941 */ /* 0x000fea0003800000 */
.L_x_2308:
        /* <DEDUP_REMOVED lines=54> */
.L_x_2311:
[----:B------:R-:W-:Y:S05]  /*3820*/  BSYNC B1 ;  /* 0x0000000000017941 */ /* 0x000fea0003800000 */
.L_x_2310:
        /* <DEDUP_REMOVED lines=25> */
[----:B------:R-:W-:Y:S01]  /*39c0*/  IMAD.MOV.U32 R151, RZ, RZ, R72 ;  /* 0x000000ffff977224 */ /* 0x000fe200078e0048 */
[----:B------:R-:W-:Y:S06]  /*39d0*/  @!P1 BRA `(.L_x_2312) ;  /* 0x0000000000049947 */ /* 0x000fec0003800000 */
[----:B------:R-:W-:Y:S01]  /*39e0*/  BPT.TRAP 0x1 ;  /* 0x000000040000795c */ /* 0x000fe20000300000 */
.L_x_2312:
[----:B------:R-:W-:Y:S01]  /*39f0*/  IMAD R97, R17, 0x8, R16 ;  /* 0x0000000811617824 */ /* 0x000fe200078e0210 */
[----:B------:R-:W-:Y:S01]  /*3a00*/  SHF.L.U32 R98, R191, 0x1f, RZ ;  /* 0x0000001fbf627819 */ /* 0x000fe200000006ff */
[----:B------:R-:W-:Y:S03]  /*3a10*/  BSSY B1, `(.L_x_2313) ;  /* 0x0000003000017945 */ /* 0x000fe60003800000 */
[----:B------:R-:W3:Y:S02]  /*3a20*/  SYNCS.PHASECHK.TRANS64.TRYWAIT P5, [R97+URZ+0x29890], R98 ;  /* 0x02989062610075a7 */ /* 0x000ee400080a017f */
[----:B---3--:R-:W-:Y:S05]  /*3a30*/  @!P5 BRA `(.L_x_2314) ;  /* 0x000002b0001cd947 */ /* 0x008fea0003800000 */
.L_x_2649:
[----:B------:R-:W-:Y:S05]  /*3a40*/  BSYNC B1 ;  /* 0x0000000000017941 */ /* 0x000fea0003800000 */
.L_x_2313:
        /* <DEDUP_REMOVED lines=16> */
[----:B------:R-:W-:Y:S01]  /*3b50*/  LOP3.LUT R135, R135, 0xff00, R165, 0xf8, !PT ;  /* 0x0000ff0087877812 */ /* 0x000fe200078ef8a5 */
[----:B------:R-:W-:Y:S01]  /*3b60*/  IMAD.SHL.U32 R167, R167, 0x100, RZ ;  /* 0x00000100a7a77824 */ /* 0x000fe200078e00ff */
[----:B-1----:R-:W-:-:S02]  /*3b70*/  F2FP.F16.E4M3.UNPACK_B R165, R41 ;  /* 0x00000029ffa5723e */ /* 0x002fc400020006ff */
[----:B------:R-:W-:Y:S02]  /*3b80*/  LOP3.LUT R135, R135, 0xff0000, R136, 0xf8, !PT ;  /* 0x00ff000087877812 */ /* 0x000fe400078ef888 */
[-C--:B------:R-:W-:Y:S02]  /*3b90*/  F2FP.F16.E4M3.UNPACK_B R136, R164.reuse.H1 ;  /* 0x000000a4ff88723e */ /* 0x080fe400030006ff */
[----:B------:R-:W-:Y:S01]  /*3ba0*/  SHF.R.U32.HI R134, RZ, 0x10, R137 ;  /* 0x00000010ff867819 */ /* 0x000fe20000011689 */
[--C-:B------:R-:W-:Y:S01]  /*3bb0*/  HADD2.F32 R137, -RZ, R165.reuse.H1_H1 ;  /* 0x300000a5ff897230 */ /* 0x100fe20000004100 */
[----:B------:R-:W-:Y:S01]  /*3bc0*/  LOP3.LUT R168, R168, 0xff00, R167, 0xf8, !PT ;  /* 0x0000ff00a8a87812 */ /* 0x000fe200078ef8a7 */
[----:B------:R-:W-:Y:S01]  /*3bd0*/  HADD2.F32 R170, -RZ, R136.H0_H0 ;  /* 0x20000088ffaa7230 */ /* 0x000fe20000004100 */
[----:B------:R-:W-:Y:S01]  /*3be0*/  F2FP.F16.E4M3.UNPACK_B R167, R163.H1 ;  /* 0x000000a3ffa7723e */ /* 0x000fe200030006ff */
[----:B------:R-:W-:Y:S01]  /*3bf0*/  HADD2.F32 R165, -RZ, R165.H0_H0 ;  /* 0x200000a5ffa57230 */ /* 0x000fe20000004100 */
[----:B------:R-:W-:-:S02]  /*3c00*/  F2FP.F16.E4M3.UNPACK_B R164, R164 ;  /* 0x000000a4ffa4723e */ /* 0x000fc400020006ff */
[-C--:B------:R-:W-:Y:S01]  /*3c10*/  FMUL.FTZ R171, R137, R170.reuse ;  /* 0x000000aa89ab7220 */ /* 0x080fe20000410000 */
[--C-:B------:R-:W-:Y:S02]  /*3c20*/  HADD2.F32 R169, -RZ, R167.reuse.H0_H0 ;  /* 0x200000a7ffa97230 */ /* 0x100fe40000004100 */
[----:B------:R-:W-:Y:S01]  /*3c30*/  FMUL.FTZ R170, R165, R170 ;  /* 0x000000aaa5aa7220 */ /* 0x000fe20000410000 */
        /* <DEDUP_REMOVED lines=70> */
[----:B------:R-:W-:Y:S01]  /*40a0*/  MOV R41, R137 ;  /* 0x0000008900297202 */ /* 0x000fe20000000f00 */
[-C--:B------:R-:W-:Y:S02]  /*40b0*/  FFMA.FTZ R165, R136, R135.reuse, -R165 ;  /* 0x0000008788a57223 */ /* 0x080fe400000108a5 */
        /* <DEDUP_REMOVED lines=13> */
.L_x_2320:
[----:B------:R-:W-:Y:S05]  /*4190*/  BSYNC B3 ;  /* 0x0000000000037941 */ /* 0x000fea0003800000 */
.L_x_2319:
[----:B-1----:R4:W-:Y:S02]  /*41a0*/  STG.E.128 desc[UR54][R48.64], R40 ;  /* 0x0000002830007986 */ /* 0x0029e4000c101d36 */
.L_x_2318:
[----:B------:R-:W-:Y:S05]  /*41b0*/  BSYNC B2 ;  /* 0x0000000000027941 */ /* 0x000fea0003800000 */
.L_x_2317:
        /* <DEDUP_REMOVED lines=50> */
[----:B------:R-:W-:Y:S01]  /*44e0*/  HADD2.F32 R137, -RZ, R164.H1_H1 ;  /* 0x300000a4ff897230 */ /* 0x000fe20000004100 */
[----:B------:R-:W-:Y:S01]  /*44f0*/  F2FP.SATFINITE.E4M3.F32.PACK_AB_MERGE_C R122, R135, R122, RZ ;  /* 0x0000007a877a723e */ /* 0x000fe200048070ff */
[----:B------:R-:W-:Y:S01]  /*4500*/  HADD2.F32 R165, -RZ, R136.H0_H0 ;  /* 0x20000088ffa57230 */ /* 0x000fe20000004100 */
[----:B------:R-:W-:Y:S01]  /*4510*/  F2FP.F16.E4M3.UNPACK_B R41, R41 ;  /* 0x00000029ff29723e */ /* 0x000fe200020006ff */
[----:B------:R-:W-:Y:S01]  /*4520*/  HADD2.F32 R164, -RZ, R164.H0_H0 ;  /* 0x200000a4ffa47230 */ /* 0x000fe20000004100 */
[----:B------:R-:W-:Y:S01]  /*4530*/  F2FP.SATFINITE.E4M3.F32.PACK_AB_MERGE_C R123, R123, R134, R122 ;  /* 0x000000867b7b723e */ /* 0x000fe2000480707a */
[----:B------:R-:W-:-:S02]  /*4540*/  HADD2.F32 R136, -RZ, R136.H1_H1 ;  /* 0x30000088ff887230 */ /* 0x000fc40000004100 */
[C---:B------:R-:W-:Y:S01]  /*4550*/  FMUL.FTZ R167, R137.reuse, R165 ;  /* 0x000000a589a77220 */ /* 0x040fe20000410000 */
[-C--:B------:R-:W-:Y:S02]  /*4560*/  F2FP.F16.E4M3.UNPACK_B R122, R42.reuse ;  /* 0x0000002aff7a723e */ /* 0x080fe400020006ff */
        /* <DEDUP_REMOVED lines=55> */
.L_x_2324:
[----:B------:R-:W-:Y:S05]  /*48e0*/  BSYNC B3 ;  /* 0x0000000000037941 */ /* 0x000fea0003800000 */
.L_x_2323:
[----:B-1----:R0:W-:Y:S02]  /*48f0*/  STG.E.128 desc[UR54][R48.64+0x20], R40 ;  /* 0x0000202830007986 */ /* 0x0021e4000c101d36 */
.L_x_2322:
[----:B------:R-:W-:Y:S05]  /*4900*/  BSYNC B2 ;  /* 0x0000000000027941 */ /* 0x000fea0003800000 */
.L_x_2321:
        /* <DEDUP_REMOVED lines=111> */
.L_x_2328:
[----:B------:R-:W-:Y:S05]  /*5000*/  BSYNC B3 ;  /* 0x0000000000037941 */ /* 0x000fea0003800000 */
.L_x_2327:
[----:B-1----:R0:W-:Y:S02]  /*5010*/  STG.E.128 desc[UR54][R48.64+0x40], R40 ;  /* 0x0000402830007986 */ /* 0x0021e4000c101d36 */
.L_x_2326:
[----:B------:R-:W-:Y:S05]  /*5020*/  BSYNC B2 ;  /* 0x0000000000027941 */ /* 0x000fea0003800000 */
.L_x_2325:
        /* <DEDUP_REMOVED lines=9> */
[----:B------:R-:W-:Y:S01]  /*50c0*/  LOP3.LUT R86, R83, 0xff0000ff, RZ, 0xc0, !PT ;  /* 0xff0000ff53567812 */ /* 0x000fe200078ec0ff */
[----:B------:R-:W-:Y:S01]  /*50d0*/  IMAD.SHL.U32 R93, R93, 0x100, RZ ;  /* 0x000001005d5d7824 */ /* 0x000fe200078e00ff */
[----:B------:R-:W-:Y:S02]  /*50e0*/  LOP3.LUT R84, R85, 0xff0000ff, RZ, 0xc0, !PT ;  /* 0xff0000ff55547812 */ /* 0x000fe400078ec0ff */
[----:B------:R-:W-:Y:S02]  /*50f0*/  SHF.L.U32 R87, R87, 0x8, RZ ;  /* 0x0000000857577819 */ /* 0x000fe400000006ff */
[----:B------:R-:W-:-:S02]  /*5100*/  F2FP.F16.E4M3.UNPACK_B R82, R157.H1 ;  /* 0x0000009dff52723e */ /* 0x000fc400030006ff */
[----:B-1----:R-:W-:Y:S02]  /*5110*/  F2FP.F16.E4M3.UNPACK_B R92, R41 ;  /* 0x00000029ff5c723e */ /* 0x002fe400020006ff */
[----:B------:R-:W-:Y:S01]  /*5120*/  LOP3.LUT R86, R86, 0xff00, R87, 0xf8, !PT ;  /* 0x0000ff0056567812 */ /* 0x000fe200078ef857 */
[----:B------:R-:W-:Y:S01]  /*5130*/  HADD2.F32 R95, -RZ, R82.H0_H0 ;  /* 0x20000052ff5f7230 */ /* 0x000fe20000004100 */
[----:B------:R-:W-:Y:S01]  /*5140*/  LOP3.LUT R84, R84, 0xff00, R93, 0xf8, !PT ;  /* 0x0000ff0054547812 */ /* 0x000fe200078ef85d */
[--C-:B------:R-:W-:Y:S01]  /*5150*/  HADD2.F32 R87, -RZ, R92.reuse.H1_H1 ;  /* 0x3000005cff577230 */ /* 0x100fe20000004100 */
[----:B------:R-:W-:Y:S01]  /*5160*/  F2FP.F16.E4M3.UNPACK_B R93, R156.H1 ;  /* 0x0000009cff5d723e */ /* 0x000fe200030006ff */
[----:B------:R-:W-:Y:S01]  /*5170*/  HADD2.F32 R92, -RZ, R92.H0_H0 ;  /* 0x2000005cff5c7230 */ /* 0x000fe20000004100 */
[----:B------:R-:W-:Y:S02]  /*5180*/  SHF.R.U32.HI R85, RZ, 0x10, R85 ;  /* 0x00000010ff557819 */ /* 0x000fe40000011655 */
[----:B------:R-:W-:Y:S01]  /*5190*/  FMUL.FTZ R122, R87, R95 ;  /* 0x0000005f577a7220 */ /* 0x000fe20000410000 */
[----:B------:R-:W-:-:S02]  /*51a0*/  HADD2.F32 R94, -RZ, R93.H0_H0 ;  /* 0x2000005dff5e7230 */ /* 0x000fc40000004100 */
[C---:B------:R-:W-:Y:S01]  /*51b0*/  FMUL.FTZ R95, R92.reuse, R95 ;  /* 0x0000005f5c5f7220 */ /* 0x040fe20000410000 */
[----:B------:R-:W-:Y:S01]  /*51c0*/  SHF.R.U32.HI R83, RZ, 0x10, R83 ;  /* 0x00000010ff537819 */ /* 0x000fe20000011653 */
[----:B------:R-:W-:Y:S01]  /*51d0*/  IMAD.U32 R85, R85, 0x10000, RZ ;  /* 0x0001000055557824 */ /* 0x000fe200078e00ff */
[----:B------:R-:W-:Y:S01]  /*51e0*/  F2FP.F16.E4M3.UNPACK_B R157, R157 ;  /* 0x0000009dff9d723e */ /* 0x000fe200020006ff */
[-C--:B------:R-:W-:Y:S01]  /*51f0*/  FFMA.FTZ R87, R87, R94.reuse, R95 ;  /* 0x0000005e57577223 */ /* 0x080fe2000001005f */
[----:B------:R-:W-:Y:S01]  /*5200*/  F2FP.F16.E4M3.UNPACK_B R95, R41.H1 ;  /* 0x00000029ff5f723e */ /* 0x000fe200030006ff */
[----:B------:R-:W-:Y:S01]  /*5210*/  FFMA.FTZ R92, R92, R94, -R122 ;  /* 0x0000005e5c5c7223 */ /* 0x000fe2000001087a */
[----:B------:R-:W-:Y:S01]  /*5220*/  HADD2.F32 R94, -RZ, R82.H1_H1 ;  /* 0x30000052ff5e7230 */ /* 0x000fe20000004100 */
[----:B------:R-:W-:Y:S01]  /*5230*/  LOP3.LUT R84, R84, 0xff0000, R85, 0xf8, !PT ;  /* 0x00ff000054547812 */ /* 0x000fe200078ef855 */
[----:B------:R-:W-:Y:S01]  /*5240*/  HADD2.F32 R93, -RZ, R93.H1_H1 ;  /* 0x3000005dff5d7230 */ /* 0x000fe20000004100 */
[----:B------:R-:W-:Y:S01]  /*5250*/  F2FP.F16.E4M3.UNPACK_B R156, R156 ;  /* 0x0000009cff9c723e */ /* 0x000fe200020006ff */
[--C-:B------:R-:W-:Y:S01]  /*5260*/  HADD2.F32 R41, -RZ, R95.reuse.H1_H1 ;  /* 0x3000005fff297230 */ /* 0x100fe20000004100 */
[-C--:B------:R-:W-:Y:S01]  /*5270*/  F2FP.F16.E4M3.UNPACK_B R85, R84.reuse.H1 ;  /* 0x00000054ff55723e */ /* 0x080fe200030006ff */
[----:B------:R-:W-:Y:S01]  /*5280*/  HADD2.F32 R82, -RZ, R95.H0_H0 ;  /* 0x2000005fff527230 */ /* 0x000fe20000004100 */
[----:B------:R-:W-:Y:S01]  /*5290*/  F2FP.F16.E4M3.UNPACK_B R84, R84 ;  /* 0x00000054ff54723e */ /* 0x000fe200020006ff */
[----:B------:R-:W-:-:S02]  /*52a0*/  IMAD.U32 R83, R83, 0x10000, RZ ;  /* 0x0001000053537824 */ /* 0x000fc400078e00ff */
[CC--:B------:R-:W-:Y:S01]  /*52b0*/  FMUL.FTZ R95, R41.reuse, R94.reuse ;  /* 0x0000005e295f7220 */ /* 0x0c0fe20000410000 */
[--C-:B------:R-:W-:Y:S02]  /*52c0*/  HADD2.F32 R122, -RZ, R85.reuse.H0_H0 ;  /* 0x20000055ff7a7230 */ /* 0x100fe40000004100 */
[C---:B------:R-:W-:Y:S01]  /*52d0*/  FMUL.FTZ R94, R82.reuse, R94 ;  /* 0x0000005e525e7220 */ /* 0x040fe20000410000 */
[----:B------:R-:W-:Y:S02]  /*52e0*/  HADD2.F32 R85, -RZ, R85.H1_H1 ;  /* 0x30000055ff557230 */ /* 0x000fe40000004100 */
[-C--:B------:R-:W-:Y:S01]  /*52f0*/  FFMA.FTZ R82, R82, R93.reuse, -R95 ;  /* 0x0000005d52527223 */ /* 0x080fe2000001085f */
[----:B------:R-:W-:Y:S01]  /*5300*/  LOP3.LUT R83, R86, 0xff0000, R83, 0xf8, !PT ;  /* 0x00ff000056537812 */ /* 0x000fe200078ef853 */
[----:B------:R-:W-:Y:S01]  /*5310*/  FFMA.FTZ R41, R41, R93, R94 ;  /* 0x0000005d29297223 */ /* 0x000fe2000001005e */
[----:B------:R-:W-:Y:S02]  /*5320*/  F2FP.F16.E4M3.UNPACK_B R95, R43 ;  /* 0x0000002bff5f723e */ /* 0x000fe400020006ff */
[----:B------:R-:W-:-:S02]  /*5330*/  F2FP.F16.E4M3.UNPACK_B R86, R83.H1 ;  /* 0x00000053ff56723e */ /* 0x000fc400030006ff */
[----:B------:R-:W-:Y:S01]  /*5340*/  F2FP.F16.E4M3.UNPACK_B R43, R43.H1 ;  /* 0x0000002bff2b723e */ /* 0x000fe200030006ff */
[--C-:B------:R-:W-:Y:S01]  /*5350*/  HADD2.F32 R93, -RZ, R95.reuse.H1_H1 ;  /* 0x3000005fff5d7230 */ /* 0x100fe20000004100 */
[----:B------:R-:W-:Y:S01]  /*5360*/  F2FP.SATFINITE.E4M3.F32.PACK_AB_MERGE_C R41, R41, R82, RZ ;  /* 0x000000522929723e */ /* 0x000fe200048070ff */
[----:B------:R-:W-:Y:S02]  /*5370*/  HADD2.F32 R95, -RZ, R95.H0_H0 ;  /* 0x2000005fff5f7230 */ /* 0x000fe40000004100 */
[--C-:B------:R-:W-:Y:S02]  /*5380*/  HADD2.F32 R94, -RZ, R86.reuse.H0_H0 ;  /* 0x20000056ff5e7230 */ /* 0x100fe40000004100 */
[----:B------:R-:W-:Y:S01]  /*5390*/  FMUL.FTZ R123, R93, R122 ;  /* 0x0000007a5d7b7220 */ /* 0x000fe20000410000 */
[----:B------:R-:W-:Y:S01]  /*53a0*/  HADD2.F32 R86, -RZ, R86.H1_H1 ;  /* 0x30000056ff567230 */ /* 0x000fe20000004100 */
[----:B------:R-:W-:Y:S02]  /*53b0*/  F2FP.SATFINITE.E4M3.F32.PACK_AB_MERGE_C R41, R87, R92, R41 ;  /* 0x0000005c5729723e */ /* 0x000fe40004807029 */
[C---:B------:R-:W-:Y:S01]  /*53c0*/  FFMA.FTZ R123, R95.reuse, R94, -R123 ;  /* 0x0000005e5f7b7223 */ /* 0x040fe2000001087b */
[----:B------:R-:W-:-:S04]  /*53d0*/  FMUL.FTZ R95, R95, R122 ;  /* 0x0000007a5f5f7220 */ /* 0x000fc80000410000 */
[----:B------:R-:W-:Y:S01]  /*53e0*/  FFMA.FTZ R95, R93, R94, R95 ;  /* 0x0000005e5d5f7223 */ /* 0x000fe2000001005f */
[--C-:B------:R-:W-:Y:S02]  /*53f0*/  HADD2.F32 R93, -RZ, R43.reuse.H1_H1 ;  /* 0x3000002bff5d7230 */ /* 0x100fe40000004100 */
[----:B------:R-:W-:-:S03]  /*5400*/  HADD2.F32 R43, -RZ, R43.H0_H0 ;  /* 0x2000002bff2b7230 */ /* 0x000fc60000004100 */
[----:B------:R-:W-:-:S04]  /*5410*/  FMUL.FTZ R94, R93, R85 ;  /* 0x000000555d5e7220 */ /* 0x000fc80000410000 */
[C---:B------:R-:W-:Y:S01]  /*5420*/  FFMA.FTZ R94, R43.reuse, R86, -R94 ;  /* 0x000000562b5e7223 */ /* 0x040fe2000001085e */
[----:B------:R-:W-:Y:S01]  /*5430*/  FMUL.FTZ R43, R43, R85 ;  /* 0x000000552b2b7220 */ /* 0x000fe20000410000 */
[----:B------:R-:W-:-:S03]  /*5440*/  F2FP.F16.E4M3.UNPACK_B R85, R83 ;  /* 0x00000053ff55723e */ /* 0x000fc600020006ff */
[----:B------:R-:W-:Y:S01]  /*5450*/  FFMA.FTZ R43, R93, R86, R43 ;  /* 0x000000565d2b7223 */ /* 0x000fe2000001002b */
[-C--:B------:R-:W-:Y:S01]  /*5460*/  F2FP.F16.E4M3.UNPACK_B R86, R42.reuse ;  /* 0x0000002aff56723e */ /* 0x080fe200020006ff */
[----:B------:R-:W-:Y:S01]  /*5470*/  HADD2.F32 R93, -RZ, R84.H0_H0 ;  /* 0x20000054ff5d7230 */ /* 0x000fe20000004100 */
[----:B------:R-:W-:Y:S01]  /*5480*/  F2FP.F16.E4M3.UNPACK_B R42, R42.H1 ;  /* 0x0000002aff2a723e */ /* 0x000fe200030006ff */
[--C-:B------:R-:W-:Y:S01]  /*5490*/  HADD2.F32 R87, -RZ, R85.reuse.H0_H0 ;  /* 0x20000055ff577230 */ /* 0x100fe20000004100 */
[----:B------:R-:W-:Y:S01]  /*54a0*/  F2FP.SATFINITE.E4M3.F32.PACK_AB_MERGE_C R94, R43, R94, RZ ;  /* 0x0000005e2b5e723e */ /* 0x000fe200048070ff */
[--C-:B------:R-:W-:Y:S02]  /*54b0*/  HADD2.F32 R82, -RZ, R86.reuse.H1_H1 ;  /* 0x30000056ff527230 */ /* 0x100fe40000004100 */
[----:B------:R-:W-:Y:S01]  /*54c0*/  HADD2.F32 R86, -RZ, R86.H0_H0 ;  /* 0x20000056ff567230 */ /* 0x000fe20000004100 */
[----:B------:R-:W-:Y:S01]  /*54d0*/  F2FP.SATFINITE.E4M3.F32.PACK_AB_MERGE_C R43, R95, R123, R94 ;  /* 0x0000007b5f2b723e */ /* 0x000fe2000480705e */
[----:B------:R-:W-:-:S02]  /*54e0*/  HADD2.F32 R85, -RZ, R85.H1_H1 ;  /* 0x30000055ff557230 */ /* 0x000fc40000004100 */
[-C--:B------:R-:W-:Y:S01]  /*54f0*/  FMUL.FTZ R83, R82, R93.reuse ;  /* 0x0000005d52537220 */ /* 0x080fe20000410000 */
[----:B------:R-:W-:-:S03]  /*5500*/  FMUL.FTZ R93, R86, R93 ;  /* 0x0000005d565d7220 */ /* 0x000fc60000410000 */
[-C--:B------:R-:W-:Y:S01]  /*5510*/  FFMA.FTZ R83, R86, R87.reuse, -R83 ;  /* 0x0000005756537223 */ /* 0x080fe20000010853 */
[----:B------:R-:W-:Y:S01]  /*5520*/  F2FP.F16.E4M3.UNPACK_B R86, R40.H1 ;  /* 0x00000028ff56723e */ /* 0x000fe200030006ff */
[----:B------:R-:W-:Y:S01]  /*5530*/  FFMA.FTZ R82, R82, R87, R93 ;  /* 0x0000005752527223 */ /* 0x000fe2000001005d */
[----:B------:R-:W-:Y:S02]  /*5540*/  HADD2.F32 R87, -RZ, R84.H1_H1 ;  /* 0x30000054ff577230 */ /* 0x000fe40000004100 */
[--C-:B------:R-:W-:Y:S02]  /*5550*/  HADD2.F32 R84, -RZ, R42.reuse.H1_H1 ;  /* 0x3000002aff547230 */ /* 0x100fe40000004100 */
[----:B------:R-:W-:-:S03]  /*5560*/  HADD2.F32 R42, -RZ, R42.H0_H0 ;  /* 0x2000002aff2a7230 */ /* 0x000fc60000004100 */
[-C--:B------:R-:W-:Y:S02]  /*5570*/  FMUL.FTZ R93, R84, R87.reuse ;  /* 0x00000057545d7220 */ /* 0x080fe40000410000 */
[C---:B------:R-:W-:Y:S02]  /*5580*/  FMUL.FTZ R87, R42.reuse, R87 ;  /* 0x000000572a577220 */ /* 0x040fe40000410000 */
[-C--:B------:R-:W-:Y:S01]  /*5590*/  FFMA.FTZ R42, R42, R85.reuse, -R93 ;  /* 0x000000552a2a7223 */ /* 0x080fe2000001085d */
[----:B------:R-:W-:Y:S02]  /*55a0*/  HADD2.F32 R93, -RZ, R157.H1_H1 ;  /* 0x3000009dff5d7230 */ /* 0x000fe40000004100 */
[----:B------:R-:W-:Y:S01]  /*55b0*/  FFMA.FTZ R85, R84, R85, R87 ;  /* 0x0000005554557223 */ /* 0x000fe20000010057 */
[--C-:B------:R-:W-:Y:S02]  /*55c0*/  HADD2.F32 R84, -RZ, R86.reuse.H1_H1 ;  /* 0x30000056ff547230 */ /* 0x100fe40000004100 */
[----:B------:R-:W-:-:S02]  /*55d0*/  HADD2.F32 R86, -RZ, R86.H0_H0 ;  /* 0x20000056ff567230 */ /* 0x000fc40000004100 */
[--C-:B------:R-:W-:Y:S02]  /*55e0*/  HADD2.F32 R87, -RZ, R156.reuse.H1_H1 ;  /* 0x3000009cff577230 */ /* 0x100fe40000004100 */
[-C--:B------:R-:W-:Y:S01]  /*55f0*/  FMUL.FTZ R135, R84, R93.reuse ;  /* 0x0000005d54877220 */ /* 0x080fe20000410000 */
[----:B------:R-:W-:Y:S02]  /*5600*/  HADD2.F32 R157, -RZ, R157.H0_H0 ;  /* 0x2000009dff9d7230 */ /* 0x000fe40000004100 */
[C---:B------:R-:W-:Y:S01]  /*5610*/  FMUL.FTZ R93, R86.reuse, R93 ;  /* 0x0000005d565d7220 */ /* 0x040fe20000410000 */
[----:B------:R-:W-:Y:S01]  /*5620*/  F2FP.SATFINITE.E4M3.F32.PACK_AB_MERGE_C R42, R85, R42, RZ ;  /* 0x0000002a552a723e */ /* 0x000fe200048070ff */
[-C--:B------:R-:W-:Y:S02]  /*5630*/  FFMA.FTZ R86, R86, R87.reuse, -R135 ;  /* 0x0000005756567223 */ /* 0x080fe40000010887 */
[----:B------:R-:W-:Y:S01]  /*5640*/  FFMA.FTZ R93, R84, R87, R93 ;  /* 0x00000057545d7223 */ /* 0x000fe2000001005d */
[----:B------:R-:W-:Y:S01]  /*5650*/  F2FP.F16.E4M3.UNPACK_B R84, R40 ;  /* 0x00000028ff54723e */ /* 0x000fe200020006ff */
[----:B------:R-:W-:Y:S01]  /*5660*/  HADD2.F32 R87, -RZ, R156.H0_H0 ;  /* 0x2000009cff577230 */ /* 0x000fe20000004100 */
[----:B------:R-:W-:-:S02]  /*5670*/  F2FP.SATFINITE.E4M3.F32.PACK_AB_MERGE_C R42, R82, R83, R42 ;  /* 0x00000053522a723e */ /* 0x000fc4000480702a */
[----:B------:R-:W-:Y:S01]  /*5680*/  F2FP.SATFINITE.E4M3.F32.PACK_AB_MERGE_C R86, R93, R86, RZ ;  /* 0x000000565d56723e */ /* 0x000fe200048070ff */
[--C-:B------:R-:W-:Y:S02]  /*5690*/  HADD2.F32 R40, -RZ, R84.reuse.H1_H1 ;  /* 0x30000054ff287230 */ /* 0x100fe40000004100 */
[----:B------:R-:W-:-:S03]  /*56a0*/  HADD2.F32 R84, -RZ, R84.H0_H0 ;  /* 0x20000054ff547230 */ /* 0x000fc60000004100 */
[-C--:B------:R-:W-:Y:S02]  /*56b0*/  FMUL.FTZ R135, R40, R157.reuse ;  /* 0x0000009d28877220 */ /* 0x080fe40000410000 */
[C---:B------:R-:W-:Y:S02]  /*56c0*/  FMUL.FTZ R157, R84.reuse, R157 ;  /* 0x0000009d549d7220 */ /* 0x040fe40000410000 */
[-C--:B------:R-:W-:Y:S02]  /*56d0*/  FFMA.FTZ R84, R84, R87.reuse, -R135 ;  /* 0x0000005754547223 */ /* 0x080fe40000010887 */
[----:B------:R-:W-:-:S05]  /*56e0*/  FFMA.FTZ R157, R40, R87, R157 ;  /* 0x00000057289d7223 */ /* 0x000fca000001009d */
[----:B------:R-:W-:-:S07]  /*56f0*/  F2FP.SATFINITE.E4M3.F32.PACK_AB_MERGE_C R40, R157, R84, R86 ;  /* 0x000000549d28723e */ /* 0x000fce0004807056 */
.L_x_2332:
[----:B------:R-:W-:Y:S05]  /*5700*/  BSYNC B3 ;  /* 0x0000000000037941 */ /* 0x000fea0003800000 */
.L_x_2331:
[----:B-1----:R0:W-:Y:S02]  /*5710*/  STG.E.128 desc[UR54][R48.64+0x60], R40 ;  /* 0x0000602830007986 */ /* 0x0021e4000c101d36 */
.L_x_2330:
[----:B------:R-:W-:Y:S05]  /*5720*/  BSYNC B2 ;  /* 0x0000000000027941 */ /* 0x000fea0003800000 */
.L_x_2329:
        /* <DEDUP_REMOVED lines=17> */
[----:B------:R-:W-:-:S03]  /*5840*/  FMUL.FTZ R84, R80, R84 ;  /* 0x0000005450547220 */ /* 0x000fc60000410000 */
[-C--:B------:R-:W-:Y:S01]  /*5850*/  FFMA.FTZ R80, R80, R83.reuse, -R87 ;  /* 0x0000005350507223 */ /* 0x080fe20000010857 */
[----:B------:R-:W-:Y:S01]  /*5860*/  FFMA.FTZ R85, R85, R83, R84 ;  /* 0x0000005355557223 */ /* 0x000fe20000010054 */
[----:B------:R-:W-:Y:S01]  /*5870*/  F2FP.F16.E4M3.UNPACK_B R83, R78.H1 ;  /* 0x0000004eff53723e */ /* 0x000fe200030006ff */
[----:B------:R-:W-:Y:S02]  /*5880*/  IMAD.MOV.U32 R78, RZ, RZ, R40 ;  /* 0x000000ffff4e7224 */ /* 0x000fe400078e0028 */
[----:B------:R-:W-:Y:S02]  /*5890*/  HADD2.F32 R40, -RZ, R41.H1_H1 ;  /* 0x30000029ff287230 */ /* 0x000fe40000004100 */
[--C-:B------:R-:W-:Y:S02]  /*58a0*/  HADD2.F32 R87, -RZ, R83.reuse.H1_H1 ;  /* 0x30000053ff577230 */ /* 0x100fe40000004100 */
[----:B------:R-:W-:-:S03]  /*58b0*/  HADD2.F32 R83, -RZ, R83.H0_H0 ;  /* 0x20000053ff537230 */ /* 0x000fc60000004100 */
[-C--:B------:R-:W-:Y:S02]  /*58c0*/  FMUL.FTZ R84, R87, R82.reuse ;  /* 0x0000005257547220 */ /* 0x080fe40000410000 */
[C---:B------:R-:W-:Y:S02]  /*58d0*/  FMUL.FTZ R86, R83.reuse, R82 ;  /* 0x0000005253567220 */ /* 0x040fe40000410000 */
[-C--:B------:R-:W-:Y:S01]  /*58e0*/  FFMA.FTZ R82, R83, R40.reuse, -R84 ;  /* 0x0000002853527223 */ /* 0x080fe20000010854 */
[----:B------:R-:W-:Y:S01]  /*58f0*/  F2FP.F16.E4M3.UNPACK_B R84, R155 ;  /* 0x0000009bff54723e */ /* 0x000fe200020006ff */
[----:B------:R-:W-:Y:S01]  /*5900*/  FFMA.FTZ R87, R87, R40, R86 ;  /* 0x0000002857577223 */ /* 0x000fe20000010056 */
[----:B------:R-:W-:Y:S02]  /*5910*/  F2FP.F16.E4M3.UNPACK_B R40, R78.H1 ;  /* 0x0000004eff28723e */ /* 0x000fe400030006ff */
[----:B------:R-:W-:Y:S01]  /*5920*/  F2FP.F16.E4M3.UNPACK_B R83, R154 ;  /* 0x0000009aff53723e */ /* 0x000fe200020006ff */
[----:B------:R-:W-:Y:S01]  /*5930*/  HADD2.F32 R92, -RZ, R84.H1_H1 ;  /* 0x30000054ff5c7230 */ /* 0x000fe20000004100 */
[----:B------:R-:W-:Y:S01]  /*5940*/  F2FP.F16.E4M3.UNPACK_B R78, R78 ;  /* 0x0000004eff4e723e */ /* 0x000fe200020006ff */
[----:B------:R-:W-:-:S02]  /*5950*/  HADD2.F32 R41, -RZ, R40.H1_H1 ;  /* 0x30000028ff297230 */ /* 0x000fc40000004100 */
[----:B------:R-:W-:Y:S02]  /*5960*/  HADD2.F32 R40, -RZ, R40.H0_H0 ;  /* 0x20000028ff287230 */ /* 0x000fe40000004100 */
[----:B------:R-:W-:Y:S02]  /*5970*/  HADD2.F32 R86, -RZ, R83.H1_H1 ;  /* 0x30000053ff567230 */ /* 0x000fe40000004100 */
[-C--:B------:R-:W-:Y:S01]  /*5980*/  FMUL.FTZ R93, R41, R92.reuse ;  /* 0x0000005c295d7220 */ /* 0x080fe20000410000 */
[----:B------:R-:W-:-:S03]  /*5990*/  FMUL.FTZ R92, R40, R92 ;  /* 0x0000005c285c7220 */ /* 0x000fc60000410000 */
[-C--:B------:R-:W-:Y:S01]  /*59a0*/  FFMA.FTZ R40, R40, R86.reuse, -R93 ;  /* 0x0000005628287223 */ /* 0x080fe2000001085d */
[----:B------:R-:W-:Y:S02]  /*59b0*/  HADD2.F32 R93, -RZ, R84.H0_H0 ;  /* 0x20000054ff5d7230 */ /* 0x000fe40000004100 */
[----:B------:R-:W-:Y:S01]  /*59c0*/  FFMA.FTZ R41, R41, R86, R92 ;  /* 0x0000005629297223 */ /* 0x000fe2000001005c */
[----:B------:R-:W-:Y:S01]  /*59d0*/  F2FP.SATFINITE.E4M3.F32.PACK_AB_MERGE_C R86, R87, R82, RZ ;  /* 0x000000525756723e */ /* 0x000fe200048070ff */
[--C-:B------:R-:W-:Y:S01]  /*59e0*/  HADD2.F32 R82, -RZ, R78.reuse.H1_H1 ;  /* 0x3000004eff527230 */ /* 0x100fe20000004100 */
[----:B------:R-:W-:Y:S01]  /*59f0*/  LOP3.LUT R84, R81, 0xff0000ff, RZ, 0xc0, !PT ;  /* 0xff0000ff51547812 */ /* 0x000fe200078ec0ff */
[----:B------:R-:W-:Y:S01]  /*5a00*/  HADD2.F32 R78, -RZ, R78.H0_H0 ;  /* 0x2000004eff4e7230 */ /* 0x000fe20000004100 */
[----:B------:R-:W-:Y:S01]  /*5a10*/  F2FP.SATFINITE.E4M3.F32.PACK_AB_MERGE_C R80, R85, R80, R86 ;  /* 0x000000505550723e */ /* 0x000fe20004807056 */
[----:B------:R-:W-:Y:S02]  /*5a20*/  HADD2.F32 R87, -RZ, R83.H0_H0 ;  /* 0x20000053ff577230 */ /* 0x000fe40000004100 */
[-C--:B------:R-:W-:Y:S01]  /*5a30*/  FMUL.FTZ R83, R82, R93.reuse ;  /* 0x0000005d52537220 */ /* 0x080fe20000410000 */
[--C-:B------:R-:W-:Y:S01]  /*5a40*/  SHF.R.U32.HI R85, RZ, 0x8, R81.reuse ;  /* 0x00000008ff557819 */ /* 0x100fe20000011651 */
[C---:B------:R-:W-:Y:S01]  /*5a50*/  FMUL.FTZ R93, R78.reuse, R93 ;  /* 0x0000005d4e5d7220 */ /* 0x040fe20000410000 */
[----:B------:R-:W-:Y:S01]  /*5a60*/  SHF.R.U32.HI R86, RZ, 0x10, R81 ;  /* 0x00000010ff567819 */ /* 0x000fe20000011651 */
[-C--:B------:R-:W-:Y:S01]  /*5a70*/  FFMA.FTZ R83, R78, R87.reuse, -R83 ;  /* 0x000000574e537223 */ /* 0x080fe20000010853 */
[----:B------:R-:W-:Y:S01]  /*5a80*/  SHF.R.U32.HI R92, RZ, 0x10, R79 ;  /* 0x00000010ff5c7819 */ /* 0x000fe2000001164f */
[----:B------:R-:W-:Y:S01]  /*5a90*/  FFMA.FTZ R78, R82, R87, R93 ;  /* 0x00000057524e7223 */ /* 0x000fe2000001005d */
[----:B------:R-:W-:Y:S01]  /*5aa0*/  SHF.R.U32.HI R87, RZ, 0x8, R79 ;  /* 0x00000008ff577819 */ /* 0x000fe2000001164f */
[----:B------:R-:W-:Y:S01]  /*5ab0*/  IMAD.SHL.U32 R81, R85, 0x100, RZ ;  /* 0x0000010055517824 */ /* 0x000fe200078e00ff */
[----:B------:R-:W-:-:S02]  /*5ac0*/  LOP3.LUT R82, R79, 0xff0000ff, RZ, 0xc0, !PT ;  /* 0xff0000ff4f527812 */ /* 0x000fc400078ec0ff */
[----:B------:R-:W-:Y:S01]  /*5ad0*/  F2FP.SATFINITE.E4M3.F32.PACK_AB_MERGE_C R40, R41, R40, RZ ;  /* 0x000000282928723e */ /* 0x000fe200048070ff */
[----:B------:R-:W-:Y:S01]  /*5ae0*/  IMAD.SHL.U32 R79, R87, 0x100, RZ ;  /* 0x00000100574f7824 */ /* 0x000fe200078e00ff */
[----:B------:R-:W-:Y:S01]  /*5af0*/  LOP3.LUT R84, R84, 0xff00, R81, 0xf8, !PT ;  /* 0x0000ff0054547812 */ /* 0x000fe200078ef851 */
[----:B------:R-:W-:Y:S01]  /*5b00*/  IMAD.MOV.U32 R41, RZ, RZ, R80 ;  /* 0x000000ffff297224 */ /* 0x000fe200078e0050 */
[----:B------:R-:W-:Y:S02]  /*5b10*/  SHF.L.U32 R81, R86, 0x10, RZ ;  /* 0x0000001056517819 */ /* 0x000fe400000006ff */
[----:B------:R-:W-:Y:S01]  /*5b20*/  LOP3.LUT R82, R82, 0xff00, R79, 0xf8, !PT ;  /* 0x0000ff0052527812 */ /* 0x000fe200078ef84f */
[----:B------:R-:W-:Y:S01]  /*5b30*/  IMAD.U32 R79, R92, 0x10000, RZ ;  /* 0x000100005c4f7824 */ /* 0x000fe200078e00ff */
[----:B------:R-:W-:Y:S01]  /*5b40*/  LOP3.LUT R81, R84, 0xff0000, R81, 0xf8, !PT ;  /* 0x00ff000054517812 */ /* 0x000fe200078ef851 */
[----:B------:R-:W-:Y:S01]  /*5b50*/  IMAD.MOV.U32 R84, RZ, RZ, R43 ;  /* 0x000000ffff547224 */ /* 0x000fe200078e002b */
[----:B------:R-:W-:-:S02]  /*5b60*/  F2FP.SATFINITE.E4M3.F32.PACK_AB_MERGE_C R40, R78, R83, R40 ;  /* 0x000000534e28723e */ /* 0x000fc40004807028 */
[----:B------:R-:W-:Y:S02]  /*5b70*/  LOP3.LUT R79, R82, 0xff0000, R79, 0xf8, !PT ;  /* 0x00ff0000524f7812 */ /* 0x000fe400078ef84f */
[----:B------:R-:W-:Y:S02]  /*5b80*/  F2FP.F16.E4M3.UNPACK_B R43, R84 ;  /* 0x00000054ff2b723e */ /* 0x000fe400020006ff */
[----:B------:R-:W-:Y:S02]  /*5b90*/  F2FP.F16.E4M3.UNPACK_B R92, R81.H1 ;  /* 0x00000051ff5c723e */ /* 0x000fe400030006ff */
[----:B------:R-:W-:Y:S01]  /*5ba0*/  F2FP.F16.E4M3.UNPACK_B R85, R79.H1 ;  /* 0x0000004fff55723e */ /* 0x000fe200030006ff */
[--C-:B------:R-:W-:Y:S02]  /*5bb0*/  HADD2.F32 R86, -RZ, R43.reuse.H1_H1 ;  /* 0x3000002bff567230 */ /* 0x100fe40000004100 */
[----:B------:R-:W-:Y:S02]  /*5bc0*/  HADD2.F32 R82, -RZ, R92.H0_H0 ;  /* 0x2000005cff527230 */ /* 0x000fe40000004100 */
[----:B------:R-:W-:-:S02]  /*5bd0*/  HADD2.F32 R43, -RZ, R43.H0_H0 ;  /* 0x2000002bff2b7230 */ /* 0x000fc40000004100 */
[--C-:B------:R-:W-:Y:S02]  /*5be0*/  HADD2.F32 R87, -RZ, R85.reuse.H0_H0 ;  /* 0x20000055ff577230 */ /* 0x100fe40000004100 */
[CC--:B------:R-:W-:Y:S01]  /*5bf0*/  FMUL.FTZ R94, R86.reuse, R82.reuse ;  /* 0x00000052565e7220 */ /* 0x0c0fe20000410000 */
[----:B------:R-:W-:Y:S02]  /*5c00*/  HADD2.F32 R92, -RZ, R92.H1_H1 ;  /* 0x3000005cff5c7230 */ /* 0x000fe40000004100 */
        /* <DEDUP_REMOVED lines=10> */
[----:B------:R-:W-:Y:S01]  /*5cb0*/  FFMA.FTZ R42, R86, R85, -R93 ;  /* 0x00000055562a7223 */ /* 0x000fe2000001085d */
[----:B------:R-:W-:Y:S01]  /*5cc0*/  F2FP.F16.E4M3.UNPACK_B R93, R81 ;  /* 0x00000051ff5d723e */ /* 0x000fe200020006ff */
[----:B------:R-:W-:Y:S01]  /*5cd0*/  FFMA.FTZ R85, R87, R85, R92 ;  /* 0x0000005557557223 */ /* 0x000fe2000001005c */
[-C--:B------:R-:W-:Y:S02]  /*5ce0*/  F2FP.F16.E4M3.UNPACK_B R86, R84.reuse.H1 ;  /* 0x00000054ff56723e */ /* 0x080fe400030006ff */
[----:B------:R-:W-:Y:S01]  /*5cf0*/  F2FP.F16.E4M3.UNPACK_B R81, R79 ;  /* 0x0000004fff51723e */ /* 0x000fe200020006ff */
[----:B------:R-:W-:Y:S01]  /*5d00*/  HADD2.F32 R79, -RZ, R93.H1_H1 ;  /* 0x3000005dff4f7230 */ /* 0x000fe20000004100 */
[----:B------:R-:W-:Y:S01]  /*5d10*/  F2FP.F16.E4M3.UNPACK_B R84, R84 ;  /* 0x00000054ff54723e */ /* 0x000fe200020006ff */
[--C-:B------:R-:W-:Y:S01]  /*5d20*/  HADD2.F32 R87, -RZ, R86.reuse.H1_H1 ;  /* 0x30000056ff577230 */ /* 0x100fe20000004100 */
[----:B------:R-:W-:Y:S01]  /*5d30*/  F2FP.SATFINITE.E4M3.F32.PACK_AB_MERGE_C R85, R85, R42, RZ ;  /* 0x0000002a5555723e */ /* 0x000fe200048070ff */
[----:B------:R-:W-:-:S02]  /*5d40*/  HADD2.F32 R86, -RZ, R86.H0_H0 ;  /* 0x20000056ff567230 */ /* 0x000fc40000004100 */
[----:B------:R-:W-:Y:S02]  /*5d50*/  HADD2.F32 R92, -RZ, R81.H1_H1 ;  /* 0x30000051ff5c7230 */ /* 0x000fe40000004100 */
[-C--:B------:R-:W-:Y:S01]  /*5d60*/  FMUL.FTZ R95, R87, R79.reuse ;  /* 0x0000004f575f7220 */ /* 0x080fe20000410000 */
[----:B------:R-:W-:Y:S02]  /*5d70*/  HADD2.F32 R93, -RZ, R93.H0_H0 ;  /* 0x2000005dff5d7230 */ /* 0x000fe40000004100 */
[C---:B------:R-:W-:Y:S01]  /*5d80*/  FMUL.FTZ R94, R86.reuse, R79 ;  /* 0x0000004f565e7220 */ /* 0x040fe20000410000 */
[----:B------:R-:W-:Y:S02]  /*5d90*/  HADD2.F32 R81, -RZ, R81.H0_H0 ;  /* 0x20000051ff517230 */ /* 0x000fe40000004100 */
[----:B------:R-:W-:Y:S01]  /*5da0*/  FFMA.FTZ R79, R86, R92, -R95 ;  /* 0x0000005c564f7223 */ /* 0x000fe2000001085f */
        /* <DEDUP_REMOVED lines=10> */
.L_x_2336:
[----:B------:R-:W-:Y:S05]  /*5e50*/  BSYNC B3 ;  /* 0x0000000000037941 */ /* 0x000fea0003800000 */
.L_x_2335:
[----:B-1----:R0:W-:Y:S02]  /*5e60*/  STG.E.128 desc[UR54][R48.64+0x80], R40 ;  /* 0x0000802830007986 */ /* 0x0021e4000c101d36 */
.L_x_2334:
[----:B------:R-:W-:Y:S05]  /*5e70*/  BSYNC B2 ;  /* 0x0000000000027941 */ /* 0x000fea0003800000 */
.L_x_2333:
        /* <DEDUP_REMOVED lines=52> */
[----:B------:R-:W-:Y:S01]  /*61c0*/  SHF.R.U32.HI R85, RZ, 0x8, R77 ;  /* 0x00000008ff557819 */ /* 0x000fe2000001164d */
[----:B------:R-:W-:Y:S01]  /*61d0*/  FFMA.FTZ R83, R83, R80, R82 ;  /* 0x0000005053537223 */ /* 0x000fe20000010052 */
[----:B------:R-:W-:-:S02]  /*61e0*/  LOP3.LUT R80, R77, 0xff0000ff, RZ, 0xc0, !PT ;  /* 0xff0000ff4d507812 */ /* 0x000fc400078ec0ff */
[----:B------:R-:W-:Y:S01]  /*61f0*/  SHF.R.U32.HI R82, RZ, 0x10, R77 ;  /* 0x00000010ff527819 */ /* 0x000fe2000001164d */
[----:B------:R-:W-:Y:S01]  /*6200*/  IMAD.SHL.U32 R85, R85, 0x100, RZ ;  /* 0x0000010055557824 */ /* 0x000fe200078e00ff */
[----:B------:R-:W-:Y:S02]  /*6210*/  LOP3.LUT R77, R75, 0xff0000ff, RZ, 0xc0, !PT ;  /* 0xff0000ff4b4d7812 */ /* 0x000fe400078ec0ff */
[----:B------:R-:W-:Y:S01]  /*6220*/  F2FP.SATFINITE.E4M3.F32.PACK_AB_MERGE_C R40, R83, R78, R76 ;  /* 0x0000004e5328723e */ /* 0x000fe2000480704c */
[----:B------:R-:W-:Y:S01]  /*6230*/  IMAD.U32 R82, R82, 0x10000, RZ ;  /* 0x0001000052527824 */ /* 0x000fe200078e00ff */
[----:B------:R-:W-:Y:S01]  /*6240*/  LOP3.LUT R85, R80, 0xff00, R85, 0xf8, !PT ;  /* 0x0000ff0050557812 */ /* 0x000fe200078ef855 */
[----:B------:R-:W-:-:S05]  /*6250*/  IMAD.SHL.U32 R80, R86, 0x100, RZ ;  /* 0x0000010056507824 */ /* 0x000fca00078e00ff */
[----:B------:R-:W-:Y:S02]  /*6260*/  LOP3.LUT R75, R77, 0xff00, R80, 0xf8, !PT ;  /* 0x0000ff004d4b7812 */ /* 0x000fe400078ef850 */
[----:B------:R-:W-:Y:S01]  /*6270*/  LOP3.LUT R77, R85, 0xff0000, R82, 0xf8, !PT ;  /* 0x00ff0000554d7812 */ /* 0x000fe200078ef852 */
[----:B------:R-:W-:Y:S01]  /*6280*/  IMAD.MOV.U32 R82, RZ, RZ, R43 ;  /* 0x000000ffff527224 */ /* 0x000fe200078e002b */
[----:B------:R-:W-:Y:S02]  /*6290*/  SHF.L.U32 R80, R84, 0x10, RZ ;  /* 0x0000001054507819 */ /* 0x000fe400000006ff */
[----:B------:R-:W-:Y:S02]  /*62a0*/  F2FP.F16.E4M3.UNPACK_B R85, R77.H1 ;  /* 0x0000004dff55723e */ /* 0x000fe400030006ff */
[----:B------:R-:W-:Y:S02]  /*62b0*/  F2FP.F16.E4M3.UNPACK_B R43, R82 ;  /* 0x00000052ff2b723e */ /* 0x000fe400020006ff */
[----:B------:R-:W-:Y:S01]  /*62c0*/  LOP3.LUT R75, R75, 0xff0000, R80, 0xf8, !PT ;  /* 0x00ff00004b4b7812 */ /* 0x000fe200078ef850 */
[----:B------:R-:W-:-:S02]  /*62d0*/  HADD2.F32 R87, -RZ, R85.H0_H0 ;  /* 0x20000055ff577230 */ /* 0x000fc40000004100 */
[--C-:B------:R-:W-:Y:S01]  /*62e0*/  HADD2.F32 R80, -RZ, R43.reuse.H1_H1 ;  /* 0x3000002bff507230 */ /* 0x100fe20000004100 */
        /* <DEDUP_REMOVED lines=26> */
[CC--:B------:R-:W-:Y:S01]  /*6490*/  FMUL.FTZ R94, R84.reuse, R75.reuse ;  /* 0x0000004b545e7220 */ /* 0x0c0fe20000410000 */
[----:B------:R-:W-:Y:S02]  /*64a0*/  HADD2.F32 R92, -RZ, R92.H0_H0 ;  /* 0x2000005cff5c7230 */ /* 0x000fe40000004100 */
[C---:B------:R-:W-:Y:S01]  /*64b0*/  FMUL.FTZ R93, R77.reuse, R75 ;  /* 0x0000004b4d5d7220 */ /* 0x040fe20000410000 */
[----:B------:R-:W-:Y:S02]  /*64c0*/  HADD2.F32 R86, -RZ, R86.H0_H0 ;  /* 0x20000056ff567230 */ /* 0x000fe40000004100 */
[-C--:B------:R-:W-:Y:S01]  /*64d0*/  FFMA.FTZ R75, R77, R87.reuse, -R94 ;  /* 0x000000574d4b7223 */ /* 0x080fe2000001085e */
[--C-:B------:R-:W-:Y:S02]  /*64e0*/  HADD2.F32 R77, -RZ, R82.reuse.H1_H1 ;  /* 0x30000052ff4d7230 */ /* 0x100fe40000004100 */
[----:B------:R-:W-:Y:S01]  /*64f0*/  FFMA.FTZ R84, R84, R87, R93 ;  /* 0x0000005754547223 */ /* 0x000fe2000001005d */
[----:B------:R-:W-:Y:S01]  /*6500*/  HADD2.F32 R82, -RZ, R82.H0_H0 ;  /* 0x20000052ff527230 */ /* 0x000fe20000004100 */
[----:B------:R-:W-:Y:S01]  /*6510*/  F2FP.SATFINITE.E4M3.F32.PACK_AB_MERGE_C R43, R80, R43, R85 ;  /* 0x0000002b502b723e */ /* 0x000fe20004807055 */
[----:B------:R-:W-:-:S02]  /*6520*/  FMUL.FTZ R87, R77, R92 ;  /* 0x0000005c4d577220 */ /* 0x000fc40000410000 */
[----:B------:R-:W-:Y:S01]  /*6530*/  F2FP.SATFINITE.E4M3.F32.PACK_AB_MERGE_C R75, R84, R75, RZ ;  /* 0x0000004b544b723e */ /* 0x000fe200048070ff */
[C---:B------:R-:W-:Y:S01]  /*6540*/  FMUL.FTZ R92, R82.reuse, R92 ;  /* 0x0000005c525c7220 */ /* 0x040fe20000410000 */
[----:B------:R-:W-:-:S03]  /*6550*/  FFMA.FTZ R87, R82, R86, -R87 ;  /* 0x0000005652577223 */ /* 0x000fc60000010857 */
[----:B------:R-:W-:-:S05]  /*6560*/  FFMA.FTZ R92, R77, R86, R92 ;  /* 0x000000564d5c7223 */ /* 0x000fca000001005c */
[----:B------:R-:W-:-:S07]  /*6570*/  F2FP.SATFINITE.E4M3.F32.PACK_AB_MERGE_C R42, R92, R87, R75 ;  /* 0x000000575c2a723e */ /* 0x000fce000480704b */
.L_x_2338:
[----:B------:R-:W-:Y:S05]  /*6580*/  BSYNC B2 ;  /* 0x0000000000027941 */ /* 0x000fea0003800000 */
.L_x_2337:
[----:B-1----:R0:W-:Y:S02]  /*6590*/  STG.E.128 desc[UR54][R48.64+0xa0], R40 ;  /* 0x0000a02830007986 */ /* 0x0021e4000c101d36 */
.L_x_2316:
[----:B------:R-:W-:Y:S05]  /*65a0*/  BSYNC B1 ;  /* 0x0000000000017941 */ /* 0x000fea0003800000 */
.L_x_2315:
        /* <DEDUP_REMOVED lines=49> */
[-C--:B------:R-:W-:Y:S01]  /*68c0*/  F2FP.F16.E4M3.UNPACK_B R82, R49.reuse.H1 ;  /* 0x00000031ff52723e */ /* 0x080fe200030006ff */
[----:B------:R-:W-:Y:S01]  /*68d0*/  HADD2.F32 R73, -RZ, R71.H0_H0 ;  /* 0x20000047ff497230 */ /* 0x000fe20000004100 */
[----:B------:R-:W-:Y:S01]  /*68e0*/  F2FP.F16.E4M3.UNPACK_B R81, R49 ;  /* 0x00000031ff51723e */ /* 0x000fe200020006ff */
[----:B------:R-:W-:-:S02]  /*68f0*/  HADD2.F32 R71, -RZ, R70.H0_H0 ;  /* 0x20000046ff477230 */ /* 0x000fc40000004100 */
[CC--:B------:R-:W-:Y:S01]  /*6900*/  FMUL.FTZ R78, R74.reuse, R75.reuse ;  /* 0x0000004b4a4e7220 */ /* 0x0c0fe20000410000 */
[----:B------:R-:W-:Y:S02]  /*6910*/  HADD2.F32 R72, -RZ, R70.H1_H1 ;  /* 0x30000046ff487230 */ /* 0x000fe40000004100 */
[C---:B------:R-:W-:Y:S01]  /*6920*/  FMUL.FTZ R75, R73.reuse, R75 ;  /* 0x0000004b494b7220 */ /* 0x040fe20000410000 */
[--C-:B------:R-:W-:Y:S01]  /*6930*/  HADD2.F32 R70, -RZ, R150.reuse.H1_H1 ;  /* 0x30000096ff467230 */ /* 0x100fe20000004100 */
[----:B------:R-:W-:Y:S01]  /*6940*/  F2FP.F16.E4M3.UNPACK_B R49, R48 ;  /* 0x00000030ff31723e */ /* 0x000fe200020006ff */
[----:B------:R-:W-:Y:S02]  /*6950*/  HADD2.F32 R151, -RZ, R151.H0_H0 ;  /* 0x20000097ff977230 */ /* 0x000fe40000004100 */
[----:B------:R-:W-:Y:S02]  /*6960*/  HADD2.F32 R150, -RZ, R150.H0_H0 ;  /* 0x20000096ff967230 */ /* 0x000fe40000004100 */
[-C--:B------:R-:W-:Y:S01]  /*6970*/  FFMA.FTZ R73, R73, R70.reuse, -R78 ;  /* 0x0000004649497223 */ /* 0x080fe2000001084e */
[----:B------:R-:W-:Y:S01]  /*6980*/  FFMA.FTZ R78, R74, R70, R75 ;  /* 0x000000464a4e7223 */ /* 0x000fe2000001004b */
[----:B------:R-:W-:Y:S01]  /*6990*/  FMUL.FTZ R76, R72, R151 ;  /* 0x00000097484c7220 */ /* 0x000fe20000410000 */
[----:B------:R-:W-:Y:S01]  /*69a0*/  F2FP.F16.E4M3.UNPACK_B R74, R43.H1 ;  /* 0x0000002bff4a723e */ /* 0x000fe200030006ff */
[C---:B------:R-:W-:Y:S01]  /*69b0*/  FMUL.FTZ R151, R71.reuse, R151 ;  /* 0x0000009747977220 */ /* 0x040fe20000410000 */
[----:B------:R-:W-:Y:S01]  /*69c0*/  F2FP.F16.E4M3.UNPACK_B R75, R42.H1 ;  /* 0x0000002aff4b723e */ /* 0x000fe200030006ff */
[-C--:B------:R-:W-:Y:S01]  /*69d0*/  FFMA.FTZ R70, R71, R150.reuse, -R76 ;  /* 0x0000009647467223 */ /* 0x080fe2000001084c */
[----:B------:R-:W-:Y:S01]  /*69e0*/  F2FP.SATFINITE.E4M3.F32.PACK_AB_MERGE_C R73, R78, R73, RZ ;  /* 0x000000494e49723e */ /* 0x000fe200048070ff */
[----:B------:R-:W-:Y:S01]  /*69f0*/  FFMA.FTZ R71, R72, R150, R151 ;  /* 0x0000009648477223 */ /* 0x000fe20000010097 */
[--C-:B------:R-:W-:Y:S01]  /*6a00*/  HADD2.F32 R77, -RZ, R74.reuse.H0_H0 ;  /* 0x2000004aff4d7230 */ /* 0x100fe20000004100 */
[----:B------:R-:W-:Y:S01]  /*6a10*/  F2FP.SATFINITE.E4M3.F32.PACK_AB_MERGE_C R72, R80, R79, RZ ;  /* 0x0000004f5048723e */ /* 0x000fe200048070ff */
[----:B------:R-:W-:Y:S01]  /*6a20*/  HADD2.F32 R78, -RZ, R74.H1_H1 ;  /* 0x3000004aff4e7230 */ /* 0x000fe20000004100 */
[----:B------:R-:W-:Y:S01]  /*6a30*/  F2FP.F16.E4M3.UNPACK_B R74, R48.H1 ;  /* 0x00000030ff4a723e */ /* 0x000fe200030006ff */
[----:B------:R-:W-:Y:S01]  /*6a40*/  HADD2.F32 R79, -RZ, R82.H1_H1 ;  /* 0x30000052ff4f7230 */ /* 0x000fe20000004100 */
[----:B------:R-:W-:Y:S01]  /*6a50*/  F2FP.F16.E4M3.UNPACK_B R42, R42 ;  /* 0x0000002aff2a723e */ /* 0x000fe200020006ff */
[----:B------:R-:W-:Y:S01]  /*6a60*/  HADD2.F32 R76, -RZ, R75.H1_H1 ;  /* 0x3000004bff4c7230 */ /* 0x000fe20000004100 */
[----:B------:R-:W-:Y:S01]  /*6a70*/  F2FP.SATFINITE.E4M3.F32.PACK_AB_MERGE_C R41, R41, R40, R72 ;  /* 0x000000282929723e */ /* 0x000fe20004807048 */
        /* <DEDUP_REMOVED lines=14> */
[--C-:B------:R-:W-:Y:S02]  /*6b60*/  HADD2.F32 R76, -RZ, R77.reuse.H0_H0 ;  /* 0x2000004dff4c7230 */ /* 0x100fe40000004100 */
[----:B------:R-:W-:Y:S01]  /*6b70*/  FFMA.FTZ R43, R78, R80, R85 ;  /* 0x000000504e2b7223 */ /* 0x000fe20000010055 */
[----:B------:R-:W-:Y:S01]  /*6b80*/  HADD2.F32 R77, -RZ, R77.H1_H1 ;  /* 0x3000004dff4d7230 */ /* 0x000fe20000004100 */
[----:B------:R-:W-:Y:S01]  /*6b90*/  F2FP.SATFINITE.E4M3.F32.PACK_AB_MERGE_C R40, R71, R70, R73 ;  /* 0x000000464728723e */ /* 0x000fe20004807049 */
[----:B------:R-:W-:Y:S01]  /*6ba0*/  HADD2.F32 R42, -RZ, R42.H1_H1 ;  /* 0x3000002aff2a7230 */ /* 0x000fe20000004100 */
[----:B------:R-:W-:Y:S01]  /*6bb0*/  F2FP.SATFINITE.E4M3.F32.PACK_AB_MERGE_C R83, R83, R84, RZ ;  /* 0x000000545353723e */ /* 0x000fe200048070ff */
[----:B------:R-:W-:-:S02]  /*6bc0*/  HADD2.F32 R81, -RZ, R81.H0_H0 ;  /* 0x20000051ff517230 */ /* 0x000fc40000004100 */
        /* <DEDUP_REMOVED lines=13> */
.L_x_2343:
[----:B------:R-:W-:Y:S05]  /*6ca0*/  BSYNC B2 ;  /* 0x0000000000027941 */ /* 0x000fea0003800000 */
.L_x_2342:
[----:B-1----:R0:W-:Y:S02]  /*6cb0*/  STG.E.128 desc[UR54][R44.64], R40 ;  /* 0x000000282c007986 */ /* 0x0021e4000c101d36 */
.L_x_2341:
[----:B------:R-:W-:Y:S05]  /*6cc0*/  BSYNC B1 ;  /* 0x0000000000017941 */ /* 0x000fea0003800000 */
.L_x_2340:
        /* <DEDUP_REMOVED lines=13> */
[----:B------:R-:W-:Y:S02]  /*6da0*/  SHF.R.U32.HI R71, RZ, 0x10, R69 ;  /* 0x00000010ff477819 */ /* 0x000fe40000011645 */
[----:B------:R-:W-:-:S02]  /*6db0*/  LOP3.LUT R68, R69, 0xff0000ff, RZ, 0xc0, !PT ;  /* 0xff0000ff45447812 */ /* 0x000fc400078ec0ff */
[----:B------:R-:W-:Y:S02]  /*6dc0*/  SHF.L.U32 R67, R67, 0x8, RZ ;  /* 0x0000000843437819 */ /* 0x000fe400000006ff */
        /* <DEDUP_REMOVED lines=94> */
.L_x_2347:
[----:B------:R-:W-:Y:S05]  /*73b0*/  BSYNC B2 ;  /* 0x0000000000027941 */ /* 0x000fea0003800000 */
.L_x_2346:
[----:B-1----:R0:W-:Y:S02]  /*73c0*/  STG.E.128 desc[UR54][R44.64+0x20], R40 ;  /* 0x000020282c007986 */ /* 0x0021e4000c101d36 */
.L_x_2345:
[----:B------:R-:W-:Y:S05]  /*73d0*/  BSYNC B1 ;  /* 0x0000000000017941 */ /* 0x000fea0003800000 */
.L_x_2344:
        /* <DEDUP_REMOVED lines=110> */
.L_x_2351:
[----:B------:R-:W-:Y:S05]  /*7ac0*/  BSYNC B2 ;  /* 0x0000000000027941 */ /* 0x000fea0003800000 */
.L_x_2350:
[----:B-1----:R0:W-:Y:S02]  /*7ad0*/  STG.E.128 desc[UR54][R44.64+0x40], R40 ;  /* 0x000040282c007986 */ /* 0x0021e4000c101d36 */
.L_x_2349:
[----:B------:R-:W-:Y:S05]  /*7ae0*/  BSYNC B1 ;  /* 0x0000000000017941 */ /* 0x000fea0003800000 */
.L_x_2348:
        /* <DEDUP_REMOVED lines=9> */
[--C-:B------:R-:W-:Y:S01]  /*7b80*/  SHF.R.U32.HI R48, RZ, 0x8, R59.reuse ;  /* 0x00000008ff307819 */ /* 0x100fe2000001163b */
[----:B------:R-:W-:Y:S01]  /*7b90*/  IMAD.MOV.U32 R58, RZ, RZ, R40 ;  /* 0x000000ffff3a7224 */ /* 0x000fe200078e0028 */
[----:B------:R-:W-:Y:S01]  /*7ba0*/  SHF.R.U32.HI R64, RZ, 0x10, R59 ;  /* 0x00000010ff407819 */ /* 0x000fe2000001163b */
[----:B------:R-:W-:Y:S01]  /*7bb0*/  IMAD.SHL.U32 R60, R60, 0x100, RZ ;  /* 0x000001003c3c7824 */ /* 0x000fe200078e00ff */
[----:B------:R-:W-:Y:S02]  /*7bc0*/  LOP3.LUT R59, R59, 0xff0000ff, RZ, 0xc0, !PT ;  /* 0xff0000ff3b3b7812 */ /* 0x000fe400078ec0ff */
[----:B------:R-:W-:Y:S01]  /*7bd0*/  SHF.R.U32.HI R63, RZ, 0x10, R61 ;  /* 0x00000010ff3f7819 */ /* 0x000fe2000001163d */
[----:B------:R-:W-:Y:S01]  /*7be0*/  IMAD.U32 R41, R64, 0x10000, RZ ;  /* 0x0001000040297824 */ /* 0x000fe200078e00ff */
[----:B------:R-:W-:-:S02]  /*7bf0*/  SHF.L.U32 R48, R48, 0x8, RZ ;  /* 0x0000000830307819 */ /* 0x000fc400000006ff */
[----:B------:R-:W-:Y:S02]  /*7c00*/  LOP3.LUT R61, R61, 0xff0000ff, RZ, 0xc0, !PT ;  /* 0xff0000ff3d3d7812 */ /* 0x000fe400078ec0ff */
[----:B------:R-:W-:Y:S01]  /*7c10*/  LOP3.LUT R48, R59, 0xff00, R48, 0xf8, !PT ;  /* 0x0000ff003b307812 */ /* 0x000fe200078ef830 */
[----:B------:R-:W-:Y:S01]  /*7c20*/  IMAD.U32 R59, R63, 0x10000, RZ ;  /* 0x000100003f3b7824 */ /* 0x000fe200078e00ff */
[----:B------:R-:W-:Y:S02]  /*7c30*/  LOP3.LUT R62, R61, 0xff00, R60, 0xf8, !PT ;  /* 0x0000ff003d3e7812 */ /* 0x000fe400078ef83c */
        /* <DEDUP_REMOVED lines=27> */
[----:B------:R-:W-:-:S02]  /*7df0*/  HADD2.F32 R62, -RZ, R59.H1_H1 ;  /* 0x3000003bff3e7230 */ /* 0x000fc40000004100 */
[----:B------:R-:W-:Y:S01]  /*7e00*/  HADD2.F32 R61, -RZ, R59.H0_H0 ;  /* 0x2000003bff3d7230 */ /* 0x000fe20000004100 */
[----:B------:R-:W-:Y:S01]  /*7e10*/  F2FP.SATFINITE.E4M3.F32.PACK_AB_MERGE_C R74, R68, R67, RZ ;  /* 0x00000043444a723e */ /* 0x000fe200048070ff */
[--C-:B------:R-:W-:Y:S02]  /*7e20*/  HADD2.F32 R59, -RZ, R58.reuse.H0_H0 ;  /* 0x2000003aff3b7230 */ /* 0x100fe40000004100 */
[-C--:B------:R-:W-:Y:S01]  /*7e30*/  FMUL.FTZ R66, R62, R63.reuse ;  /* 0x0000003f3e427220 */ /* 0x080fe20000410000 */
[----:B------:R-:W-:Y:S02]  /*7e40*/  HADD2.F32 R60, -RZ, R58.H1_H1 ;  /* 0x3000003aff3c7230 */ /* 0x000fe40000004100 */
[----:B------:R-:W-:Y:S01]  /*7e50*/  FMUL.FTZ R63, R61, R63 ;  /* 0x0000003f3d3f7220 */ /* 0x000fe20000410000 */
[----:B------:R-:W-:Y:S01]  /*7e60*/  HADD2.F32 R58, -RZ, R138.H1_H1 ;  /* 0x3000008aff3a7230 */ /* 0x000fe20000004100 */
[----:B------:R-:W-:Y:S01]  /*7e70*/  F2FP.F16.E4M3.UNPACK_B R67, R48.H1 ;  /* 0x00000030ff43723e */ /* 0x000fe200030006ff */
[----:B------:R-:W-:-:S02]  /*7e80*/  HADD2.F32 R139, -RZ, R139.H0_H0 ;  /* 0x2000008bff8b7230 */ /* 0x000fc40000004100 */
[----:B------:R-:W-:Y:S02]  /*7e90*/  HADD2.F32 R138, -RZ, R138.H0_H0 ;  /* 0x2000008aff8a7230 */ /* 0x000fe40000004100 */
[-C--:B------:R-:W-:Y:S01]  /*7ea0*/  FFMA.FTZ R66, R61, R58.reuse, -R66 ;  /* 0x0000003a3d427223 */ /* 0x080fe20000010842 */
[----:B------:R-:W-:Y:S01]  /*7eb0*/  FFMA.FTZ R63, R62, R58, R63 ;  /* 0x0000003a3e3f7223 */ /* 0x000fe2000001003f */
[C---:B------:R-:W-:Y:S01]  /*7ec0*/  FMUL.FTZ R64, R60.reuse, R139 ;  /* 0x0000008b3c407220 */ /* 0x040fe20000410000 */
[----:B------:R-:W-:Y:S01]  /*7ed0*/  F2FP.F16.E4M3.UNPACK_B R61, R43.H1 ;  /* 0x0000002bff3d723e */ /* 0x000fe200030006ff */
[C---:B------:R-:W-:Y:S01]  /*7ee0*/  FMUL.FTZ R139, R59.reuse, R139 ;  /* 0x0000008b3b8b7220 */ /* 0x040fe20000410000 */
[----:B------:R-:W-:Y:S02]  /*7ef0*/  HADD2.F32 R68, -RZ, R67.H1_H1 ;  /* 0x30000043ff447230 */ /* 0x000fe40000004100 */
[----:B------:R-:W-:Y:S01]  /*7f00*/  FFMA.FTZ R58, R59, R138, -R64 ;  /* 0x0000008a3b3a7223 */ /* 0x000fe20000010840 */
[----:B------:R-:W-:Y:S01]  /*7f10*/  F2FP.SATFINITE.E4M3.F32.PACK_AB_MERGE_C R72, R63, R66, RZ ;  /* 0x000000423f48723e */ /* 0x000fe200048070ff */
[----:B------:R-:W-:Y:S01]  /*7f20*/  FFMA.FTZ R59, R60, R138, R139 ;  /* 0x0000008a3c3b7223 */ /* 0x000fe2000001008b */
[--C-:B------:R-:W-:Y:S01]  /*7f30*/  HADD2.F32 R62, -RZ, R61.reuse.H0_H0 ;  /* 0x2000003dff3e7230 */ /* 0x100fe20000004100 */
[-C--:B------:R-:W-:Y:S01]  /*7f40*/  F2FP.F16.E4M3.UNPACK_B R64, R41.reuse.H1 ;  /* 0x00000029ff40723e */ /* 0x080fe200030006ff */
[----:B------:R-:W-:Y:S01]  /*7f50*/  HADD2.F32 R61, -RZ, R61.H1_H1 ;  /* 0x3000003dff3d7230 */ /* 0x000fe20000004100 */
[----:B------:R-:W-:Y:S01]  /*7f60*/  F2FP.F16.E4M3.UNPACK_B R60, R42.H1 ;  /* 0x0000002aff3c723e */ /* 0x000fe200030006ff */
[----:B------:R-:W-:Y:S01]  /*7f70*/  HADD2.F32 R67, -RZ, R67.H0_H0 ;  /* 0x20000043ff437230 */ /* 0x000fe20000004100 */
[----:B------:R-:W-:Y:S01]  /*7f80*/  F2FP.F16.E4M3.UNPACK_B R66, R48 ;  /* 0x00000030ff42723e */ /* 0x000fe200020006ff */
[----:B------:R-:W-:Y:S01]  /*7f90*/  HADD2.F32 R65, -RZ, R64.H1_H1 ;  /* 0x30000040ff417230 */ /* 0x000fe20000004100 */
[----:B------:R-:W-:Y:S01]  /*7fa0*/  F2FP.F16.E4M3.UNPACK_B R63, R41 ;  /* 0x00000029ff3f723e */ /* 0x000fe200020006ff */
[----:B------:R-:W-:-:S02]  /*7fb0*/  HADD2.F32 R48, -RZ, R60.H1_H1 ;  /* 0x3000003cff307230 */ /* 0x000fc40000004100 */
[----:B------:R-:W-:Y:S01]  /*7fc0*/  FMUL.FTZ R41, R61, R68 ;  /* 0x000000443d297220 */ /* 0x000fe20000410000 */
[----:B------:R-:W-:Y:S01]  /*7fd0*/  HADD2.F32 R69, -RZ, R66.H1_H1 ;  /* 0x30000042ff457230 */ /* 0x000fe20000004100 */
[----:B------:R-:W-:Y:S01]  /*7fe0*/  F2FP.F16.E4M3.UNPACK_B R43, R43 ;  /* 0x0000002bff2b723e */ /* 0x000fe200020006ff */
[----:B------:R-:W-:Y:S02]  /*7ff0*/  HADD2.F32 R60, -RZ, R60.H0_H0 ;  /* 0x2000003cff3c7230 */ /* 0x000fe40000004100 */
[----:B------:R-:W-:Y:S01]  /*8000*/  FFMA.FTZ R70, R62, R65, -R41 ;  /* 0x000000413e467223 */ /* 0x000fe20000010829 */
[----:B------:R-:W-:Y:S02]  /*8010*/  HADD2.F32 R41, -RZ, R63.H1_H1 ;  /* 0x3000003fff297230 */ /* 0x000fe40000004100 */
[-C--:B------:R-:W-:Y:S01]  /*8020*/  FMUL.FTZ R71, R48, R69.reuse ;  /* 0x0000004530477220 */ /* 0x080fe20000410000 */
[----:B------:R-:W-:Y:S01]  /*8030*/  F2FP.F16.E4M3.UNPACK_B R42, R42 ;  /* 0x0000002aff2a723e */ /* 0x000fe200020006ff */
[----:B------:R-:W-:Y:S01]  /*8040*/  FMUL.FTZ R69, R60, R69 ;  /* 0x000000453c457220 */ /* 0x000fe20000410000 */
[----:B------:R-:W-:Y:S01]  /*8050*/  FMUL.FTZ R68, R62, R68 ;  /* 0x000000443e447220 */ /* 0x000fe20000410000 */
[----:B------:R-:W-:Y:S01]  /*8060*/  FFMA.FTZ R71, R60, R41, -R71 ;  /* 0x000000293c477223 */ /* 0x000fe20000010847 */
[----:B------:R-:W-:-:S02]  /*8070*/  HADD2.F32 R66, -RZ, R66.H0_H0 ;  /* 0x20000042ff427230 */ /* 0x000fc40000004100 */
[----:B------:R-:W-:Y:S01]  /*8080*/  FFMA.FTZ R62, R48, R41, R69 ;  /* 0x00000029303e7223 */ /* 0x000fe20000010045 */
[--C-:B------:R-:W-:Y:S02]  /*8090*/  HADD2.F32 R48, -RZ, R43.reuse.H0_H0 ;  /* 0x2000002bff307230 */ /* 0x100fe40000004100 */
[----:B------:R-:W-:Y:S01]  /*80a0*/  FFMA.FTZ R73, R61, R65, R68 ;  /* 0x000000413d497223 */ /* 0x000fe20000010044 */
[--C-:B------:R-:W-:Y:S02]  /*80b0*/  HADD2.F32 R41, -RZ, R42.reuse.H0_H0 ;  /* 0x2000002aff297230 */ /* 0x100fe40000004100 */
[----:B------:R-:W-:Y:S02]  /*80c0*/  HADD2.F32 R43, -RZ, R43.H1_H1 ;  /* 0x3000002bff2b7230 */ /* 0x000fe40000004100 */
[----:B------:R-:W-:Y:S01]  /*80d0*/  FMUL.FTZ R68, R48, R67 ;  /* 0x0000004330447220 */ /* 0x000fe20000410000 */
[----:B------:R-:W-:Y:S02]  /*80e0*/  HADD2.F32 R42, -RZ, R42.H1_H1 ;  /* 0x3000002aff2a7230 */ /* 0x000fe40000004100 */
[----:B------:R-:W-:Y:S01]  /*80f0*/  FMUL.FTZ R61, R41, R66 ;  /* 0x00000042293d7220 */ /* 0x000fe20000410000 */
[----:B------:R-:W-:-:S02]  /*8100*/  HADD2.F32 R64, -RZ, R64.H0_H0 ;  /* 0x20000040ff407230 */ /* 0x000fc40000004100 */
[C---:B------:R-:W-:Y:S01]  /*8110*/  FMUL.FTZ R65, R43.reuse, R67 ;  /* 0x000000432b417220 */ /* 0x040fe20000410000 */
[----:B------:R-:W-:Y:S02]  /*8120*/  HADD2.F32 R63, -RZ, R63.H0_H0 ;  /* 0x2000003fff3f7230 */ /* 0x000fe40000004100 */
[----:B------:R-:W-:Y:S01]  /*8130*/  FMUL.FTZ R60, R42, R66 ;  /* 0x000000422a3c7220 */ /* 0x000fe20000410000 */
[----:B------:R-:W-:Y:S01]  /*8140*/  F2FP.SATFINITE.E4M3.F32.PACK_AB_MERGE_C R62, R62, R71, RZ ;  /* 0x000000473e3e723e */ /* 0x000fe200048070ff */
[-C--:B------:R-:W-:Y:S01]  /*8150*/  FFMA.FTZ R65, R48, R64.reuse, -R65 ;  /* 0x0000004030417223 */ /* 0x080fe20000010841 */
[----:B------:R-:W-:Y:S01]  /*8160*/  FFMA.FTZ R68, R43, R64, R68 ;  /* 0x000000402b447223 */ /* 0x000fe20000010044 */
[-C--:B------:R-:W-:Y:S01]  /*8170*/  FFMA.FTZ R60, R41, R63.reuse, -R60 ;  /* 0x0000003f293c7223 */ /* 0x080fe2000001083c */
[----:B------:R-:W-:Y:S01]  /*8180*/  FFMA.FTZ R61, R42, R63, R61 ;  /* 0x0000003f2a3d7223 */ /* 0x000fe2000001003d */
[----:B------:R-:W-:Y:S02]  /*8190*/  F2FP.SATFINITE.E4M3.F32.PACK_AB_MERGE_C R70, R73, R70, RZ ;  /* 0x000000464946723e */ /* 0x000fe400048070ff */
[----:B------:R-:W-:-:S02]  /*81a0*/  F2FP.SATFINITE.E4M3.F32.PACK_AB_MERGE_C R41, R49, R40, R74 ;  /* 0x000000283129723e */ /* 0x000fc4000480704a */
[----:B------:R-:W-:Y:S02]  /*81b0*/  F2FP.SATFINITE.E4M3.F32.PACK_AB_MERGE_C R40, R59, R58, R72 ;  /* 0x0000003a3b28723e */ /* 0x000fe40004807048 */
[----:B------:R-:W-:Y:S02]  /*81c0*/  F2FP.SATFINITE.E4M3.F32.PACK_AB_MERGE_C R42, R61, R60, R62 ;  /* 0x0000003c3d2a723e */ /* 0x000fe4000480703e */
[----:B------:R-:W-:-:S07]  /*81d0*/  F2FP.SATFINITE.E4M3.F32.PACK_AB_MERGE_C R43, R68, R65, R70 ;  /* 0x00000041442b723e */ /* 0x000fce0004807046 */
.L_x_2355:
[----:B------:R-:W-:Y:S05]  /*81e0*/  BSYNC B2 ;  /* 0x0000000000027941 */ /* 0x000fea0003800000 */
.L_x_2354:
[----:B-1----:R0:W-:Y:S02]  /*81f0*/  STG.E.128 desc[UR54][R44.64+0x60], R40 ;  /* 0x000060282c007986 */ /* 0x0021e4000c101d36 */
.L_x_2353:
[----:B------:R-:W-:Y:S05]  /*8200*/  BSYNC B1 ;  /* 0x0000000000017941 */ /* 0x000fea0003800000 */
.L_x_2352:
        /* <DEDUP_REMOVED lines=14> */
[----:B------:R-:W-:Y:S01]  /*82f0*/  LOP3.LUT R54, R57, 0xff0000ff, RZ, 0xc0, !PT ;  /* 0xff0000ff39367812 */ /* 0x000fe200078ec0ff */
[----:B------:R-:W-:Y:S01]  /*8300*/  IMAD.SHL.U32 R55, R55, 0x100, RZ ;  /* 0x0000010037377824 */ /* 0x000fe200078e00ff */
[----:B------:R-:W-:Y:S01]  /*8310*/  LOP3.LUT R48, R48, 0xff00, R49, 0xf8, !PT ;  /* 0x0000ff0030307812 */ /* 0x000fe200078ef831 */
[----:B------:R-:W-:Y:S01]  /*8320*/  IMAD.U32 R58, R58, 0x10000, RZ ;  /* 0x000100003a3a7824 */ /* 0x000fe200078e00ff */
[----:B------:R-:W-:-:S02]  /*8330*/  SHF.L.U32 R49, R56, 0x10, RZ ;  /* 0x0000001038317819 */ /* 0x000fc400000006ff */
        /* <DEDUP_REMOVED lines=91> */
.L_x_2359:
[----:B------:R-:W-:Y:S05]  /*88f0*/  BSYNC B2 ;  /* 0x0000000000027941 */ /* 0x000fea0003800000 */
.L_x_2358:
[----:B-1----:R0:W-:Y:S02]  /*8900*/  STG.E.128 desc[UR54][R44.64+0x80], R40 ;  /* 0x000080282c007986 */ /* 0x0021e4000c101d36 */
.L_x_2357:
[----:B------:R-:W-:Y:S05]  /*8910*/  BSYNC B1 ;  /* 0x0000000000017941 */ /* 0x000fea0003800000 */
.L_x_2356:
        /* <DEDUP_REMOVED lines=109> */
.L_x_2361:
[----:B------:R-:W-:Y:S05]  /*8ff0*/  BSYNC B1 ;  /* 0x0000000000017941 */ /* 0x000fea0003800000 */
.L_x_2360:
[----:B-1----:R0:W-:Y:S01]  /*9000*/  STG.E.128 desc[UR54][R44.64+0xa0], R40 ;  /* 0x0000a0282c007986 */ /* 0x0021e2000c101d36 */
[----:B------:R-:W-:Y:S05]  /*9010*/  BRA `(.L_x_2339) ;  /* 0x0000006800787947 */ /* 0x000fea0003800000 */
.L_x_2307:
        /* <DEDUP_REMOVED lines=43> */
.L_x_2363:
[----:B------:R-:W-:Y:S05]  /*92d0*/  BSYNC B1 ;  /* 0x0000000000017941 */ /* 0x000fea0003800000 */
.L_x_2362:
        /* <DEDUP_REMOVED lines=45> */
.L_x_2365:
[----:B------:R-:W-:Y:S05]  /*95b0*/  BSYNC B1 ;  /* 0x0000000000017941 */ /* 0x000fea0003800000 */
.L_x_2364:
        /* <DEDUP_REMOVED lines=28> */
.L_x_2366:
[----:B------:R-:W-:Y:S01]  /*9780*/  IMAD R97, R17, 0x8, R16 ;  /* 0x0000000811617824 */ /* 0x000fe200078e0210 */
[----:B------:R-:W-:Y:S01]  /*9790*/  SHF.L.U32 R98, R191, 0x1f, RZ ;  /* 0x0000001fbf627819 */ /* 0x000fe200000006ff */
[----:B------:R-:W1:Y:S01]  /*97a0*/  LDC R150, c[0x0][0x2f4] ;  /* 0x0000bd00ff967b82 */ /* 0x000e620000000800 */
[----:B------:R-:W-:Y:S01]  /*97b0*/  BSSY B1, `(.L_x_2367) ;  /* 0x0000004000017945 */ /* 0x000fe20003800000 */
[----:B------:R-:W-:Y:S01]  /*97c0*/  IMAD.MOV.U32 R135, RZ, RZ, R92 ;  /* 0x000000ffff877224 */ /* 0x000fe200078e005c */
[----:B------:R-:W2:Y:S02]  /*97d0*/  SYNCS.PHASECHK.TRANS64.TRYWAIT P5, [R97+URZ+0x29890], R98 ;  /* 0x02989062610075a7 */ /* 0x000ea400080a017f */
[----:B--2---:R-:W-:Y:S05]  /*97e0*/  @!P5 BRA `(.L_x_2368) ;  /* 0x0000025000c4d947 */ /* 0x004fea0003800000 */
.L_x_2650:
[----:B------:R-:W-:Y:S05]  /*97f0*/  BSYNC B1 ;  /* 0x0000000000017941 */ /* 0x000fea0003800000 */
.L_x_2367:
        /* <DEDUP_REMOVED lines=8> */
[----:B------:R-:W-:-:S04]  /*9880*/  IMAD R165, R188, R137, R165 ;  /* 0x00000089bca57224 */ /* 0x000fc800078e02a5 */
[----:B------:R-:W-:Y:S02]  /*9890*/  IMAD.IADD R165, R165, 0x1, R139 ;  /* 0x00000001a5a57824 */ /* 0x000fe400078e028b */
[----:B------:R-:W-:Y:S05]  /*98a0*/  @!P4 BRA `(.L_x_2372) ;  /* 0x0000000c00dcc947 */ /* 0x000fea0003800000 */
        /* <DEDUP_REMOVED lines=12> */
[----:B------:R-:W-:-:S04]  /*9970*/  LOP3.LUT R88, R88, R199, RZ, 0x3c, !PT ;  /* 0x000000c758587212 */ /* 0x000fc800078e3cff */
[----:B------:R-:W-:-:S05]  /*9980*/  IADD3 R88, R89, R88, RZ ;  /* 0x0000005859587210 */ /* 0x000fca0007ffe0ff */
        /* <DEDUP_REMOVED lines=15> */
[----:B------:R-:W-:Y:S01]  /*9a80*/  IMAD.SHL.U32 R53, R53, 0x100, RZ ;  /* 0x0000010035357824 */ /* 0x000fe200078e00ff */
[----:B------:R-:W-:-:S02]  /*9a90*/  SHF.R.U32.HI R55, RZ, 0x8, R41 ;  /* 0x00000008ff377819 */ /* 0x000fc40000011629 */
[----:B------:R-:W-:Y:S02]  /*9aa0*/  SHF.R.U32.HI R176, RZ, 0x10, R41 ;  /* 0x00000010ffb07819 */ /* 0x000fe40000011629 */
[----:B------:R-:W-:Y:S01]  /*9ab0*/  LOP3.LUT R52, R52, 0xff00, R179, 0xf8, !PT ;  /* 0x0000ff0034347812 */ /* 0x000fe200078ef8b3 */
[----:B------:R-:W-:Y:S01]  /*9ac0*/  IMAD.SHL.U32 R179, R55, 0x100, RZ ;  /* 0x0000010037b37824 */ /* 0x000fe200078e00ff */
[----:B------:R-:W-:Y:S02]  /*9ad0*/  LOP3.LUT R178, R41, 0xff0000ff, RZ, 0xc0, !PT ;  /* 0xff0000ff29b27812 */ /* 0x000fe400078ec0ff */
[----:B------:R-:W-:Y:S01]  /*9ae0*/  LOP3.LUT R55, R177, 0xff00, R53, 0xf8, !PT ;  /* 0x0000ff00b1377812 */ /* 0x000fe200078ef835 */
[----:B------:R-:W-:Y:S01]  /*9af0*/  IMAD.U32 R53, R176, 0x10000, RZ ;  /* 0x00010000b0357824 */ /* 0x000fe200078e00ff */
[----:B------:R-:W-:Y:S02]  /*9b00*/  LOP3.LUT R178, R178, 0xff00, R179, 0xf8, !PT ;  /* 0x0000ff00b2b27812 */ /* 0x000fe400078ef8b3 */
[----:B------:R-:W-:-:S02]  /*9b10*/  LOP3.LUT R176, R52, 0xff0000, R40, 0xf8, !PT ;  /* 0x00ff000034b07812 */ /* 0x000fc400078ef828 */
        /* <DEDUP_REMOVED lines=31> */
[----:B------:R-:W-:Y:S01]  /*9d10*/  SHF.L.U32 R42, R42, 0x10, RZ ;  /* 0x000000102a2a7819 */ /* 0x000fe200000006ff */
[----:B------:R-:W-:Y:S01]  /*9d20*/  HADD2.F32 R182, -RZ, R179.H0_H0 ;  /* 0x200000b3ffb67230 */ /* 0x000fe20000004100 */
[----:B------:R-:W-:Y:S01]  /*9d30*/  LOP3.LUT R43, R43, 0xff00, R54, 0xf8, !PT ;  /* 0x0000ff002b2b7812 */ /* 0x000fe200078ef836 */
        /* <DEDUP_REMOVED lines=12> */
[----:B------:R-:W-:-:S02]  /*9e00*/  IMAD.U32 R41, R41, 0x10000, RZ ;  /* 0x0001000029297824 */ /* 0x000fc400078e00ff */
[-C--:B------:R-:W-:Y:S01]  /*9e10*/  FFMA.FTZ R179, R180, R176.reuse, -R181 ;  /* 0x000000b0b4b37223 */ /* 0x080fe200000108b5 */
[----:B------:R-:W-:Y:S01]  /*9e20*/  FFMA.FTZ R176, R93, R176, R182 ;  /* 0x000000b05db07223 */ /* 0x000fe200000100b6 */
[----:B------:R-:W-:Y:S01]  /*9e30*/  LOP3.LUT R93, R55, 0xff0000, R42, 0xf8, !PT ;  /* 0x00ff0000375d7812 */ /* 0x000fe200078ef82a */
[----:B------:R-:W-:Y:S01]  /*9e40*/  IMAD.MOV.U32 R42, RZ, RZ, R95 ;  /* 0x000000ffff2a7224 */ /* 0x000fe200078e005f */
[----:B------:R-:W-:Y:S01]  /*9e50*/  LOP3.LUT R41, R43, 0xff0000, R41, 0xf8, !PT ;  /* 0x00ff00002b297812 */ /* 0x000fe200078ef829 */
[----:B------:R-:W-:Y:S01]  /*9e60*/  HADD2.F32 R183, -RZ, R54.H0_H0 ;  /* 0x20000036ffb77230 */ /* 0x000fe20000004100 */
[----:B------:R-:W-:Y:S02]  /*9e70*/  F2FP.F16.E4M3.UNPACK_B R180, R93 ;  /* 0x0000005dffb4723e */ /* 0x000fe400020006ff */
[-C--:B------:R-:W-:Y:S02]  /*9e80*/  F2FP.F16.E4M3.UNPACK_B R43, R42.reuse ;  /* 0x0000002aff2b723e */ /* 0x080fe400020006ff */
[-C--:B------:R-:W-:Y:S01]  /*9e90*/  F2FP.F16.E4M3.UNPACK_B R95, R41.reuse ;  /* 0x00000029ff5f723e */ /* 0x080fe200020006ff */
[----:B------:R-:W-:Y:S01]  /*9ea0*/  HADD2.F32 R182, -RZ, R180.H0_H0 ;  /* 0x200000b4ffb67230 */ /* 0x000fe20000004100 */
[----:B------:R-:W-:Y:S01]  /*9eb0*/  F2FP.F16.E4M3.UNPACK_B R42, R42.H1 ;  /* 0x0000002aff2a723e */ /* 0x000fe200030006ff */
[----:B------:R-:W-:Y:S01]  /*9ec0*/  HADD2.F32 R181, -RZ, R43.H0_H0 ;  /* 0x2000002bffb57230 */ /* 0x000fe20000004100 */
[----:B------:R-:W-:Y:S01]  /*9ed0*/  F2FP.F16.E4M3.UNPACK_B R41, R41.H1 ;  /* 0x00000029ff29723e */ /* 0x000fe200030006ff */
[----:B------:R-:W-:Y:S01]  /*9ee0*/  HADD2.F32 R55, -RZ, R95.H0_H0 ;  /* 0x2000005fff377230 */ /* 0x000fe20000004100 */
        /* <DEDUP_REMOVED lines=124> */
[----:B------:R-:W-:Y:S01]  /*a6b0*/  FFMA.FTZ R92, R90, R174, -R92 ;  /* 0x000000ae5a5c7223 */ /* 0x000fe2000001085c */
[----:B------:R-:W-:-:S02]  /*a6c0*/  IMAD.MOV.U32 R95, RZ, RZ, R42 ;  /* 0x000000ffff5f7224 */ /* 0x000fc400078e002a */
[----:B------:R-:W-:Y:S02]  /*a6d0*/  FFMA.FTZ R173, R94, R174, R173 ;  /* 0x000000ae5ead7223 */ /* 0x000fe400000100ad */
[----:B------:R-:W-:Y:S01]  /*a6e0*/  F2FP.SATFINITE.E4M3.F32.PACK_AB_MERGE_C R171, R92, R171, R89 ;  /* 0x000000ab5cab723e */ /* 0x000fe20004807059 */
[----:B------:R-:W-:Y:S02]  /*a6f0*/  IMAD.MOV.U32 R89, RZ, RZ, R177 ;  /* 0x000000ffff597224 */ /* 0x000fe400078e00b1 */
[----:B------:R-:W-:Y:S01]  /*a700*/  F2FP.SATFINITE.E4M3.F32.PACK_AB_MERGE_C R172, R173, R172, R88 ;  /* 0x000000acadac723e */ /* 0x000fe20004807058 */
[----:B------:R-:W-:Y:S02]  /*a710*/  IMAD.MOV.U32 R88, RZ, RZ, R176 ;  /* 0x000000ffff587224 */ /* 0x000fe400078e00b0 */
[----:B------:R-:W-:Y:S01]  /*a720*/  IMAD.MOV.U32 R92, RZ, RZ, R41 ;  /* 0x000000ffff5c7224 */ /* 0x000fe200078e0029 */
[----:B------:R-:W-:Y:S01]  /*a730*/  MOV R94, R172 ;  /* 0x000000ac005e7202 */ /* 0x000fe20000000f00 */
[----:B------:R-:W-:-:S07]  /*a740*/  IMAD.MOV.U32 R90, RZ, RZ, R171 ;  /* 0x000000ffff5a7224 */ /* 0x000fce00078e00ab */
.L_x_2374:
[----:B------:R-:W-:Y:S05]  /*a750*/  BSYNC B3 ;  /* 0x0000000000037941 */ /* 0x000fea0003800000 */
.L_x_2373:
        /* <DEDUP_REMOVED lines=12> */
.L_x_2372:
[----:B------:R-:W-:Y:S05]  /*a820*/  BSYNC B2 ;  /* 0x0000000000027941 */ /* 0x000fea0003800000 */
.L_x_2371:
        /* <DEDUP_REMOVED lines=28> */
[----:B------:R-:W-:Y:S02]  /*a9f0*/  SHF.R.U32.HI R44, RZ, 0x10, R59 ;  /* 0x00000010ff2c7819 */ /* 0x000fe4000001163b */
[----:B------:R-:W-:Y:S02]  /*aa00*/  SHF.R.U32.HI R59, RZ, 0x8, R45 ;  /* 0x00000008ff3b7819 */ /* 0x000fe4000001162d */
[----:B------:R-:W-:Y:S01]  /*aa10*/  SHF.R.U32.HI R58, RZ, 0x10, R57 ;  /* 0x00000010ff3a7819 */ /* 0x000fe20000011639 */
[----:B------:R-:W-:Y:S01]  /*aa20*/  IMAD.U32 R44, R44, 0x10000, RZ ;  /* 0x000100002c2c7824 */ /* 0x000fe200078e00ff */
[----:B------:R-:W-:-:S02]  /*aa30*/  LOP3.LUT R56, R57, 0xff0000ff, RZ, 0xc0, !PT ;  /* 0xff0000ff39387812 */ /* 0x000fc400078ec0ff */
[----:B------:R-:W-:Y:S01]  /*aa40*/  LOP3.LUT R91, R45, 0xff0000ff, RZ, 0xc0, !PT ;  /* 0xff0000ff2d5b7812 */ /* 0x000fe200078ec0ff */
[----:B------:R-:W-:Y:S01]  /*aa50*/  IMAD.U32 R58, R58, 0x10000, RZ ;  /* 0x000100003a3a7824 */ /* 0x000fe200078e00ff */
[----:B------:R-:W-:Y:S02]  /*aa60*/  SHF.R.U32.HI R92, RZ, 0x10, R45 ;  /* 0x00000010ff5c7819 */ /* 0x000fe4000001162d */
[--C-:B------:R-:W-:Y:S02]  /*aa70*/  SHF.R.U32.HI R45, RZ, 0x8, R47.reuse ;  /* 0x00000008ff2d7819 */ /* 0x100fe4000001162f */
[----:B------:R-:W-:Y:S01]  /*aa80*/  LOP3.LUT R46, R47, 0xff0000ff, RZ, 0xc0, !PT ;  /* 0xff0000ff2f2e7812 */ /* 0x000fe200078ec0ff */
[----:B------:R-:W-:Y:S01]  /*aa90*/  IMAD.U32 R92, R92, 0x10000, RZ ;  /* 0x000100005c5c7824 */ /* 0x000fe200078e00ff */
[----:B------:R-:W-:Y:S01]  /*aaa0*/  SHF.R.U32.HI R57, RZ, 0x10, R47 ;  /* 0x00000010ff397819 */ /* 0x000fe2000001162f */
[----:B------:R-:W-:Y:S01]  /*aab0*/  IMAD.SHL.U32 R47, R59, 0x100, RZ ;  /* 0x000001003b2f7824 */ /* 0x000fe200078e00ff */
[----:B------:R-:W-:Y:S01]  /*aac0*/  LOP3.LUT R56, R56, 0xff00, R93, 0xf8, !PT ;  /* 0x0000ff0038387812 */ /* 0x000fe200078ef85d */
[----:B------:R-:W-:Y:S01]  /*aad0*/  IMAD.SHL.U32 R45, R45, 0x100, RZ ;  /* 0x000001002d2d7824 */ /* 0x000fe200078e00ff */
[----:B------:R-:W-:-:S02]  /*aae0*/  SHF.L.U32 R90, R90, 0x8, RZ ;  /* 0x000000085a5a7819 */ /* 0x000fc400000006ff */
        /* <DEDUP_REMOVED lines=23> */
[----:B------:R-:W-:Y:S01]  /*ac60*/  LOP3.LUT R46, R46, 0xff00, R45, 0xf8, !PT ;  /* 0x0000ff002e2e7812 */ /* 0x000fe200078ef82d */
[----:B------:R-:W-:Y:S01]  /*ac70*/  IMAD.U32 R45, R57, 0x10000, RZ ;  /* 0x00010000392d7824 */ /* 0x000fe200078e00ff */
[----:B------:R-:W-:-:S02]  /*ac80*/  LOP3.LUT R57, R59, 0xff0000, R44, 0xf8, !PT ;  /* 0x00ff00003b397812 */ /* 0x000fc400078ef82c */
[-C--:B------:R-:W-:Y:S01]  /*ac90*/  FMUL.FTZ R89, R94, R92.reuse ;  /* 0x0000005c5e597220 */ /* 0x080fe20000410000 */
[C---:B------:R-:W-:Y:S01]  /*aca0*/  FMUL.FTZ R92, R47.reuse, R92 ;  /* 0x0000005c2f5c7220 */ /* 0x040fe20000410000 */
        /* <DEDUP_REMOVED lines=8> */
[----:B------:R-:W-:Y:S01]  /*ad30*/  MOV R59, R43 ;  /* 0x0000002b003b7202 */ /* 0x000fe20000000f00 */
[----:B------:R-:W-:Y:S01]  /*ad40*/  HADD2.F32 R95, -RZ, R92.H0_H0 ;  /* 0x2000005cff5f7230 */ /* 0x000fe20000004100 */
[----:B------:R-:W-:Y:S01]  /*ad50*/  F2FP.F16.E4M3.UNPACK_B R46, R45 ;  /* 0x0000002dff2e723e */ /* 0x000fe200020006ff */
[----:B------:R-:W-:Y:S01]  /*ad60*/  HADD2.F32 R56, -RZ, R93.H0_H0 ;  /* 0x2000005dff387230 */ /* 0x000fe20000004100 */
[----:B------:R-:W-:Y:S01]  /*ad70*/  F2FP.F16.E4M3.UNPACK_B R43, R59 ;  /* 0x0000003bff2b723e */ /* 0x000fe200020006ff */
[----:B------:R-:W-:-:S02]  /*ad80*/  HADD2.F32 R58, -RZ, R58.H1_H1 ;  /* 0x3000003aff3a7230 */ /* 0x000fc40000004100 */
[CC--:B------:R-:W-:Y:S01]  /*ad90*/  FMUL.FTZ R171, R41.reuse, R95.reuse ;  /* 0x0000005f29ab7220 */ /* 0x0c0fe20000410000 */
[----:B------:R-:W-:Y:S02]  /*ada0*/  HADD2.F32 R92, -RZ, R92.H1_H1 ;  /* 0x3000005cff5c7230 */ /* 0x000fe40000004100 */
[C---:B------:R-:W-:Y:S01]  /*adb0*/  FMUL.FTZ R95, R56.reuse, R95 ;  /* 0x0000005f385f7220 */ /* 0x040fe20000410000 */
[----:B------:R-:W-:Y:S01]  /*adc0*/  F2FP.F16.E4M3.UNPACK_B R45, R45.H1 ;  /* 0x0000002dff2d723e */ /* 0x000fe200030006ff */
[-C--:B------:R-:W-:Y:S01]  /*add0*/  FFMA.FTZ R56, R56, R94.reuse, -R171 ;  /* 0x0000005e38387223 */ /* 0x080fe200000108ab */
[----:B------:R-:W-:Y:S02]  /*ade0*/  HADD2.F32 R171, -RZ, R43.H0_H0 ;  /* 0x2000002bffab7230 */ /* 0x000fe40000004100 */
[----:B------:R-:W-:Y:S01]  /*adf0*/  FFMA.FTZ R41, R41, R94, R95 ;  /* 0x0000005e29297223 */ /* 0x000fe2000001005f */
[----:B------:R-:W-:Y:S02]  /*ae00*/  HADD2.F32 R94, -RZ, R93.H1_H1 ;  /* 0x3000005dff5e7230 */ /* 0x000fe40000004100 */
[----:B------:R-:W-:-:S02]  /*ae10*/  HADD2.F32 R93, -RZ, R91.H1_H1 ;  /* 0x3000005bff5d7230 */ /* 0x000fc40000004100 */
[-C--:B------:R-:W-:Y:S01]  /*ae20*/  FMUL.FTZ R91, R58, R92.reuse ;  /* 0x0000005c3a5b7220 */ /* 0x080fe20000410000 */
[----:B------:R-:W-:Y:S02]  /*ae30*/  HADD2.F32 R43, -RZ, R43.H1_H1 ;  /* 0x3000002bff2b7230 */ /* 0x000fe40000004100 */
[C---:B------:R-:W-:Y:S01]  /*ae40*/  FMUL.FTZ R92, R94.reuse, R92 ;  /* 0x0000005c5e5c7220 */ /* 0x040fe20000410000 */
        /* <DEDUP_REMOVED lines=136> */
[----:B------:R-:W-:-:S03]  /*b6d0*/  F2FP.SATFINITE.E4M3.F32.PACK_AB_MERGE_C R55, R56, R92, R55 ;  /* 0x0000005c3837723e */ /* 0x000fc60004807037 */
[----:B------:R-:W-:Y:S02]  /*b6e0*/  F2FP.SATFINITE.E4M3.F32.PACK_AB_MERGE_C R168, R169, R168, R42 ;  /* 0x000000a8a9a8723e */ /* 0x000fe4000480702a */
[----:B------:R-:W-:-:S03]  /*b6f0*/  IMAD.MOV.U32 R42, RZ, RZ, R55 ;  /* 0x000000ffff2a7224 */ /* 0x000fc600078e0037 */
[----:B------:R-:W-:Y:S02]  /*b700*/  IMAD.MOV.U32 R54, RZ, RZ, R168 ;  /* 0x000000ffff367224 */ /* 0x000fe400078e00a8 */
[----:B------:R-:W-:-:S07]  /*b710*/  IMAD.MOV.U32 R55, RZ, RZ, R45 ;  /* 0x000000ffff377224 */ /* 0x000fce00078e002d */
.L_x_2378:
[----:B------:R-:W-:Y:S05]  /*b720*/  BSYNC B3 ;  /* 0x0000000000037941 */ /* 0x000fea0003800000 */
.L_x_2377:
[----:B------:R-:W-:-:S13]  /*b730*/  ISETP.GE.AND P4, PT, R88, R150, PT ;  /* 0x000000965800720c */ /* 0x000fda0003f86270 */
[--C-:B------:R-:W-:Y:S02]  /*b740*/  @!P4 SHF.R.S32.HI R47, RZ, 0x1f, R88.reuse ;  /* 0x0000001fff2fc819 */ /* 0x100fe40000011458 */
[----:B------:R-:W-:-:S04]  /*b750*/  @!P4 IADD3 R46, P5, P6, R116, R138, R88 ;  /* 0x0000008a742ec210 */ /* 0x000fc80007ebe058 */
[----:B------:R-:W-:Y:S02]  /*b760*/  @!P4 IADD3.X R47, R4, R165, R47, P5, P6 ;  /* 0x000000a5042fc210 */ /* 0x000fe40002fec42f */
[----:B------:R-:W-:-:S04]  /*b770*/  IADD3 R57, P5, P6, R116, R138, R27 ;  /* 0x0000008a74397210 */ /* 0x000fc80007ebe01b */
[----:B------:R-:W-:Y:S02]  /*b780*/  IADD3.X R45, R4, R165, R31, P5, P6 ;  /* 0x000000a5042d7210 */ /* 0x000fe40002fec41f */
[----:B------:R-:W-:-:S04]  /*b790*/  IADD3 R44, P5, R57, R122, RZ ;  /* 0x0000007a392c7210 */ /* 0x000fc80007fbe0ff */
[----:B------:R-:W-:Y:S02]  /*b7a0*/  IADD3.X R45, R45, R123, RZ, P5, !PT ;  /* 0x0000007b2d2d7210 */ /* 0x000fe40002ffe4ff */
[----:B------:R-:W-:-:S03]  /*b7b0*/  @!P4 IADD3 R46, P5, R46, R122, RZ ;  /* 0x0000007a2e2ec210 */ /* 0x000fc60007fbe0ff */
[----:B-1----:R3:W-:Y:S02]  /*b7c0*/  STG.E.128 desc[UR54][R44.64], R40 ;  /* 0x000000282c007986 */ /* 0x0027e4000c101d36 */
[----:B------:R-:W-:-:S05]  /*b7d0*/  @!P4 IMAD.X R47, R47, 0x1, R123, P5 ;  /* 0x000000012f2fc824 */ /* 0x000fca00028e067b */
[----:B0-----:R3:W-:Y:S03]  /*b7e0*/  @!P4 STG.E.128 desc[UR54][R46.64], R52 ;  /* 0x000000342e00c986 */ /* 0x0017e6000c101d36 */
.L_x_2376:
[----:B------:R-:W-:Y:S05]  /*b7f0*/  BSYNC B2 ;  /* 0x0000000000027941 */ /* 0x000fea0003800000 */
.L_x_2375:
        /* <DEDUP_REMOVED lines=26> */
[----:B------:R-:W-:Y:S02]  /*b9a0*/  SHF.R.U32.HI R54, RZ, 0x8, R61 ;  /* 0x00000008ff367819 */ /* 0x000fe4000001163d */
[----:B------:R-:W-:Y:S01]  /*b9b0*/  SHF.R.U32.HI R55, RZ, 0x8, R63 ;  /* 0x00000008ff377819 */ /* 0x000fe2000001163f */
[----:B------:R-:W-:Y:S01]  /*b9c0*/  IMAD.SHL.U32 R58, R58, 0x100, RZ ;  /* 0x000001003a3a7824 */ /* 0x000fe200078e00ff */
[----:B------:R-:W-:Y:S01]  /*b9d0*/  SHF.R.U32.HI R57, RZ, 0x10, R49 ;  /* 0x00000010ff397819 */ /* 0x000fe20000011631 */
[----:B------:R-:W-:Y:S01]  /*b9e0*/  IMAD.SHL.U32 R59, R54, 0x100, RZ ;  /* 0x00000100363b7824 */ /* 0x000fe200078e00ff */
[----:B------:R-:W-:Y:S01]  /*b9f0*/  LOP3.LUT R49, R49, 0xff0000ff, RZ, 0xc0, !PT ;  /* 0xff0000ff31317812 */ /* 0x000fe200078ec0ff */
[----:B------:R-:W-:Y:S01]  /*ba00*/  IMAD.SHL.U32 R55, R55, 0x100, RZ ;  /* 0x0000010037377824 */ /* 0x000fe200078e00ff */
[----:B------:R-:W-:-:S02]  /*ba10*/  SHF.R.U32.HI R50, RZ, 0x10, R61 ;  /* 0x00000010ff327819 */ /* 0x000fc4000001163d */
[----:B------:R-:W-:Y:S02]  /*ba20*/  LOP3.LUT R53, R61, 0xff0000ff, RZ, 0xc0, !PT ;  /* 0xff0000ff3d357812 */ /* 0x000fe400078ec0ff */
[----:B------:R-:W-:Y:S02]  /*ba30*/  LOP3.LUT R60, R63, 0xff0000ff, RZ, 0xc0, !PT ;  /* 0xff0000ff3f3c7812 */ /* 0x000fe400078ec0ff */
[----:B------:R-:W-:Y:S01]  /*ba40*/  LOP3.LUT R49, R49, 0xff00, R58, 0xf8, !PT ;  /* 0x0000ff0031317812 */ /* 0x000fe200078ef83a */
[----:B------:R-:W-:Y:S01]  /*ba50*/  IMAD.U32 R58, R57, 0x10000, RZ ;  /* 0x00010000393a7824 */ /* 0x000fe200078e00ff */
[----:B------:R-:W-:Y:S02]  /*ba60*/  LOP3.LUT R53, R53, 0xff00, R59, 0xf8, !PT ;  /* 0x0000ff0035357812 */ /* 0x000fe400078ef83b */
[----:B------:R-:W-:Y:S02]  /*ba70*/  SHF.L.U32 R50, R50, 0x10, RZ ;  /* 0x0000001032327819 */ /* 0x000fe400000006ff */
        /* <DEDUP_REMOVED lines=51> */
[----:B------:R-:W-:Y:S01]  /*bdb0*/  LOP3.LUT R45, R51, 0xff00, R45, 0xf8, !PT ;  /* 0x0000ff00332d7812 */ /* 0x000fe200078ef82d */
[----:B------:R-:W-:Y:S01]  /*bdc0*/  IMAD.U32 R51, R54, 0x10000, RZ ;  /* 0x0001000036337824 */ /* 0x000fe200078e00ff */
[----:B------:R-:W-:Y:S02]  /*bdd0*/  LOP3.LUT R54, R60, 0xff0000, R48, 0xf8, !PT ;  /* 0x00ff00003c367812 */ /* 0x000fe400078ef830 */
[----:B------:R-:W-:-:S02]  /*bde0*/  F2FP.F16.E4M3.UNPACK_B R48, R47 ;  /* 0x0000002fff30723e */ /* 0x000fc400020006ff */
[----:B------:R-:W-:Y:S02]  /*bdf0*/  LOP3.LUT R45, R45, 0xff0000, R51, 0xf8, !PT ;  /* 0x00ff00002d2d7812 */ /* 0x000fe400078ef833 */
[----:B------:R-:W-:Y:S01]  /*be00*/  F2FP.F16.E4M3.UNPACK_B R43, R56 ;  /* 0x00000038ff2b723e */ /* 0x000fe200020006ff */
[----:B------:R-:W-:Y:S01]  /*be10*/  HADD2.F32 R62, -RZ, R48.H0_H0 ;  /* 0x20000030ff3e7230 */ /* 0x000fe20000004100 */
[----:B------:R-:W-:Y:S02]  /*be20*/  F2FP.F16.E4M3.UNPACK_B R60, R45 ;  /* 0x0000002dff3c723e */ /* 0x000fe400020006ff */
[-C--:B------:R-:W-:Y:S01]  /*be30*/  F2FP.F16.E4M3.UNPACK_B R61, R54.reuse ;  /* 0x00000036ff3d723e */ /* 0x080fe200020006ff */
[----:B------:R-:W-:Y:S01]  /*be40*/  HADD2.F32 R88, -RZ, R43.H0_H0 ;  /* 0x2000002bff587230 */ /* 0x000fe20000004100 */
[----:B------:R-:W-:Y:S01]  /*be50*/  F2FP.F16.E4M3.UNPACK_B R47, R47.H1 ;  /* 0x0000002fff2f723e */ /* 0x000fe200030006ff */
[--C-:B------:R-:W-:Y:S01]  /*be60*/  HADD2.F32 R51, -RZ, R60.reuse.H0_H0 ;  /* 0x2000003cff337230 */ /* 0x100fe20000004100 */
[----:B------:R-:W-:Y:S01]  /*be70*/  F2FP.F16.E4M3.UNPACK_B R45, R45.H1 ;  /* 0x0000002dff2d723e */ /* 0x000fe200030006ff */
[----:B------:R-:W-:Y:S01]  /*be80*/  HADD2.F32 R63, -RZ, R61.H0_H0 ;  /* 0x2000003dff3f7230 */ /* 0x000fe20000004100 */
[----:B------:R-:W-:Y:S01]  /*be90*/  F2FP.F16.E4M3.UNPACK_B R54, R54.H1 ;  /* 0x00000036ff36723e */ /* 0x000fe200030006ff */
[----:B------:R-:W-:-:S02]  /*bea0*/  HADD2.F32 R60, -RZ, R60.H1_H1 ;  /* 0x3000003cff3c7230 */ /* 0x000fc40000004100 */
[-C--:B------:R-:W-:Y:S01]  /*beb0*/  FMUL.FTZ R89, R62, R51.reuse ;  /* 0x000000333e597220 */ /* 0x080fe20000410000 */
[----:B------:R-:W-:Y:S01]  /*bec0*/  FMUL.FTZ R51, R88, R51 ;  /* 0x0000003358337220 */ /* 0x000fe20000410000 */
[----:B------:R-:W-:Y:S01]  /*bed0*/  HADD2.F32 R43, -RZ, R43.H1_H1 ;  /* 0x3000002bff2b7230 */ /* 0x000fe20000004100 */
[----:B------:R-:W-:Y:S01]  /*bee0*/  F2FP.SATFINITE.E4M3.F32.PACK_AB_MERGE_C R57, R57, R58, R53 ;  /* 0x0000003a3939723e */ /* 0x000fe20004807035 */
[----:B------:R-:W-:Y:S02]  /*bef0*/  HADD2.F32 R61, -RZ, R61.H1_H1 ;  /* 0x3000003dff3d7230 */ /* 0x000fe40000004100 */
[-C--:B------:R-:W-:Y:S01]  /*bf00*/  FFMA.FTZ R62, R62, R63.reuse, R51 ;  /* 0x0000003f3e3e7223 */ /* 0x080fe20000010033 */
[----:B------:R-:W-:Y:S02]  /*bf10*/  HADD2.F32 R51, -RZ, R48.H1_H1 ;  /* 0x30000030ff337230 */ /* 0x000fe40000004100 */
[----:B------:R-:W-:Y:S01]  /*bf20*/  FFMA.FTZ R89, R88, R63, -R89 ;  /* 0x0000003f58597223 */ /* 0x000fe20000010859 */
[--C-:B------:R-:W-:Y:S01]  /*bf30*/  HADD2.F32 R63, -RZ, R45.reuse.H0_H0 ;  /* 0x2000002dff3f7230 */ /* 0x100fe20000004100 */
[----:B------:R-:W-:Y:S01]  /*bf40*/  F2FP.F16.E4M3.UNPACK_B R53, R44.H1 ;  /* 0x0000002cff35723e */ /* 0x000fe200030006ff */
[----:B------:R-:W-:-:S02]  /*bf50*/  HADD2.F32 R45, -RZ, R45.H1_H1 ;  /* 0x3000002dff2d7230 */ /* 0x000fc40000004100 */
[-C--:B------:R-:W-:Y:S01]  /*bf60*/  FMUL.FTZ R48, R51, R60.reuse ;  /* 0x0000003c33307220 */ /* 0x080fe20000410000 */
[----:B------:R-:W-:Y:S02]  /*bf70*/  F2FP.SATFINITE.E4M3.F32.PACK_AB_MERGE_C R41, R55, R41, RZ ;  /* 0x000000293729723e */ /* 0x000fe400048070ff */
[----:B------:R-:W-:Y:S01]  /*bf80*/  F2FP.F16.E4M3.UNPACK_B R55, R163.H1 ;  /* 0x000000a3ff37723e */ /* 0x000fe200030006ff */
        /* <DEDUP_REMOVED lines=8> */
[----:B------:R-:W-:Y:S01]  /*c010*/  F2FP.F16.E4M3.UNPACK_B R163, R163 ;  /* 0x000000a3ffa3723e */ /* 0x000fe200020006ff */
[----:B------:R-:W-:-:S02]  /*c020*/  HADD2.F32 R47, -RZ, R47.H1_H1 ;  /* 0x3000002fff2f7230 */ /* 0x000fc40000004100 */
[--C-:B------:R-:W-:Y:S02]  /*c030*/  HADD2.F32 R61, -RZ, R51.reuse.H0_H0 ;  /* 0x20000033ff3d7230 */ /* 0x100fe40000004100 */
        /* <DEDUP_REMOVED lines=11> */
[-C--:B------:R-:W-:Y:S01]  /*c0f0*/  F2FP.F16.E4M3.UNPACK_B R45, R161.reuse.H1 ;  /* 0x000000a1ff2d723e */ /* 0x080fe200030006ff */
[--C-:B------:R-:W-:Y:S01]  /*c100*/  HADD2.F32 R54, -RZ, R53.reuse.H0_H0 ;  /* 0x20000035ff367230 */ /* 0x100fe20000004100 */
[-C--:B------:R-:W-:Y:S01]  /*c110*/  F2FP.F16.E4M3.UNPACK_B R51, R40.reuse.H1 ;  /* 0x00000028ff33723e */ /* 0x080fe200030006ff */
        /* <DEDUP_REMOVED lines=37> */
[----:B------:R-:W-:Y:S01]  /*c370*/  FFMA.FTZ R53, R40, R163, -R53 ;  /* 0x000000a328357223 */ /* 0x000fe20000010835 */
[----:B------:R-:W-:Y:S01]  /*c380*/  F2FP.SATFINITE.E4M3.F32.PACK_AB_MERGE_C R45, R45, R63, RZ ;  /* 0x0000003f2d2d723e */ /* 0x000fe200048070ff */
[----:B------:R-:W-:Y:S01]  /*c390*/  FFMA.FTZ R40, R44, R163, R161 ;  /* 0x000000a32c287223 */ /* 0x000fe200000100a1 */
[----:B------:R-:W-:Y:S01]  /*c3a0*/  IMAD.MOV.U32 R44, RZ, RZ, R42 ;  /* 0x000000ffff2c7224 */ /* 0x000fe200078e002a */
        /* <DEDUP_REMOVED lines=37> */
[----:B------:R-:W-:Y:S01]  /*c600*/  F2FP.SATFINITE.E4M3.F32.PACK_AB_MERGE_C R91, R42, R91, RZ ;  /* 0x0000005b2a5b723e */ /* 0x000fe200048070ff */
[C---:B------:R-:W-:Y:S02]  /*c610*/  FMUL.FTZ R162, R44.reuse, R162 ;  /* 0x000000a22ca27220 */ /* 0x040fe40000410000 */
[-C--:B------:R-:W-:Y:S01]  /*c620*/  FFMA.FTZ R53, R44, R164.reuse, -R53 ;  /* 0x000000a42c357223 */ /* 0x080fe20000010835 */
[----:B------:R-:W-:Y:S01]  /*c630*/  F2FP.SATFINITE.E4M3.F32.PACK_AB_MERGE_C R44, R40, R59, R45 ;  /* 0x0000003b282c723e */ /* 0x000fe2000480702d */
[----:B------:R-:W-:Y:S01]  /*c640*/  FFMA.FTZ R162, R46, R164, R162 ;  /* 0x000000a42ea27223 */ /* 0x000fe200000100a2 */
[----:B------:R-:W-:Y:S01]  /*c650*/  F2FP.SATFINITE.E4M3.F32.PACK_AB_MERGE_C R45, R49, R50, R41 ;  /* 0x00000032312d723e */ /* 0x000fe20004807029 */
[----:B------:R-:W-:Y:S01]  /*c660*/  IMAD.MOV.U32 R40, RZ, RZ, R58 ;  /* 0x000000ffff287224 */ /* 0x000fe200078e003a */
[----:B------:R-:W-:Y:S01]  /*c670*/  F2FP.SATFINITE.E4M3.F32.PACK_AB_MERGE_C R42, R53, R60, R51 ;  /* 0x0000003c352a723e */ /* 0x000fe20004807033 */
[----:B------:R-:W-:Y:S01]  /*c680*/  IMAD.MOV.U32 R41, RZ, RZ, R57 ;  /* 0x000000ffff297224 */ /* 0x000fe200078e0039 */
[----:B------:R-:W-:-:S07]  /*c690*/  F2FP.SATFINITE.E4M3.F32.PACK_AB_MERGE_C R46, R162, R88, R91 ;  /* 0x00000058a22e723e */ /* 0x000fce000480705b */
.L_x_2380:
[----:B------:R-:W-:Y:S05]  /*c6a0*/  BSYNC B2 ;  /* 0x0000000000027941 */ /* 0x000fea0003800000 */
.L_x_2379:
        /* <DEDUP_REMOVED lines=12> */
.L_x_2370:
[----:B------:R-:W-:Y:S05]  /*c770*/  BSYNC B1 ;  /* 0x0000000000017941 */ /* 0x000fea0003800000 */
.L_x_2369:
        /* <DEDUP_REMOVED lines=39> */
[----:B---3--:R-:W-:Y:S01]  /*c9f0*/  IMAD.MOV.U32 R56, RZ, RZ, R44 ;  /* 0x000000ffff387224 */ /* 0x008fe200078e002c */
[----:B------:R-:W-:Y:S01]  /*ca00*/  F2FP.F16.E4M3.UNPACK_B R58, R156.H1 ;  /* 0x0000009cff3a723e */ /* 0x000fe200030006ff */
[----:B-1----:R-:W-:Y:S01]  /*ca10*/  IMAD.MOV.U32 R55, RZ, RZ, R40 ;  /* 0x000000ffff377224 */ /* 0x002fe200078e0028 */
[----:B------:R-:W-:Y:S02]  /*ca20*/  F2FP.F16.E4M3.UNPACK_B R53, R158.H1 ;  /* 0x0000009eff35723e */ /* 0x000fe400030006ff */
[----:B------:R-:W-:Y:S01]  /*ca30*/  F2FP.F16.E4M3.UNPACK_B R57, R56.H1 ;  /* 0x00000038ff39723e */ /* 0x000fe200030006ff */
[----:B------:R-:W-:Y:S01]  /*ca40*/  HADD2.F32 R61, -RZ, R58.H0_H0 ;  /* 0x2000003aff3d7230 */ /* 0x000fe20000004100 */
[-C--:B------:R-:W-:Y:S01]  /*ca50*/  F2FP.F16.E4M3.UNPACK_B R54, R55.reuse.H1 ;  /* 0x00000037ff36723e */ /* 0x080fe200030006ff */
[----:B------:R-:W-:Y:S01]  /*ca60*/  HADD2.F32 R59, -RZ, R53.H0_H0 ;  /* 0x20000035ff3b7230 */ /* 0x000fe20000004100 */
[----:B------:R-:W-:Y:S01]  /*ca70*/  F2FP.F16.E4M3.UNPACK_B R55, R55 ;  /* 0x00000037ff37723e */ /* 0x000fe200020006ff */
[----:B------:R-:W-:Y:S01]  /*ca80*/  HADD2.F32 R40, -RZ, R57.H0_H0 ;  /* 0x20000039ff287230 */ /* 0x000fe20000004100 */
[----:B------:R-:W-:Y:S01]  /*ca90*/  F2FP.F16.E4M3.UNPACK_B R60, R158 ;  /* 0x0000009eff3c723e */ /* 0x000fe200020006ff */
[----:B------:R-:W-:Y:S01]  /*caa0*/  HADD2.F32 R44, -RZ, R54.H0_H0 ;  /* 0x20000036ff2c7230 */ /* 0x000fe20000004100 */
[----:B0-----:R-:W-:Y:S01]  /*cab0*/  F2FP.F16.E4M3.UNPACK_B R88, R42.H1 ;  /* 0x0000002aff58723e */ /* 0x001fe200030006ff */
        /* <DEDUP_REMOVED lines=8> */
[CC--:B------:R-:W-:Y:S01]  /*cb40*/  FMUL.FTZ R59, R57.reuse, R58.reuse ;  /* 0x0000003a393b7220 */ /* 0x0c0fe20000410000 */
[C---:B------:R-:W-:Y:S01]  /*cb50*/  FMUL.FTZ R58, R54.reuse, R58 ;  /* 0x0000003a363a7220 */ /* 0x040fe20000410000 */
[----:B------:R-:W-:Y:S01]  /*cb60*/  HADD2.F32 R61, -RZ, R60.H0_H0 ;  /* 0x2000003cff3d7230 */ /* 0x000fe20000004100 */
[----:B------:R-:W-:Y:S01]  /*cb70*/  F2FP.F16.E4M3.UNPACK_B R91, R159.H1 ;  /* 0x0000009fff5b723e */ /* 0x000fe200030006ff */
[-C--:B------:R-:W-:Y:S01]  /*cb80*/  FFMA.FTZ R54, R54, R53.reuse, -R59 ;  /* 0x0000003536367223 */ /* 0x080fe2000001083b */
[----:B------:R-:W-:Y:S01]  /*cb90*/  FFMA.FTZ R53, R57, R53, R58 ;  /* 0x0000003539357223 */ /* 0x000fe2000001003a */
[----:B------:R-:W-:Y:S01]  /*cba0*/  F2FP.F16.E4M3.UNPACK_B R58, R156 ;  /* 0x0000009cff3a723e */ /* 0x000fe200020006ff */
[--C-:B------:R-:W-:Y:S01]  /*cbb0*/  HADD2.F32 R59, -RZ, R55.reuse.H0_H0 ;  /* 0x20000037ff3b7230 */ /* 0x100fe20000004100 */
[----:B------:R-:W-:Y:S01]  /*cbc0*/  F2FP.F16.E4M3.UNPACK_B R57, R56 ;  /* 0x00000038ff39723e */ /* 0x000fe200020006ff */
[----:B------:R-:W-:Y:S01]  /*cbd0*/  HADD2.F32 R55, -RZ, R55.H1_H1 ;  /* 0x30000037ff377230 */ /* 0x000fe20000004100 */
[----:B------:R-:W-:Y:S01]  /*cbe0*/  F2FP.F16.E4M3.UNPACK_B R42, R42 ;  /* 0x0000002aff2a723e */ /* 0x000fe200020006ff */
[--C-:B------:R-:W-:Y:S01]  /*cbf0*/  HADD2.F32 R62, -RZ, R58.reuse.H0_H0 ;  /* 0x2000003aff3e7230 */ /* 0x100fe20000004100 */
[----:B------:R-:W-:Y:S01]  /*cc00*/  F2FP.F16.E4M3.UNPACK_B R159, R159 ;  /* 0x0000009fff9f723e */ /* 0x000fe200020006ff */
[----:B------:R-:W-:Y:S01]  /*cc10*/  HADD2.F32 R56, -RZ, R57.H0_H0 ;  /* 0x20000039ff387230 */ /* 0x000fe20000004100 */
[----:B------:R-:W-:Y:S01]  /*cc20*/  LOP3.LUT R66, R65, 0xff0000ff, RZ, 0xc0, !PT ;  /* 0xff0000ff41427812 */ /* 0x000fe200078ec0ff */
[----:B------:R-:W-:-:S02]  /*cc30*/  HADD2.F32 R58, -RZ, R58.H1_H1 ;  /* 0x3000003aff3a7230 */ /* 0x000fc40000004100 */
[-C--:B------:R-:W-:Y:S01]  /*cc40*/  FMUL.FTZ R63, R59, R62.reuse ;  /* 0x0000003e3b3f7220 */ /* 0x080fe20000410000 */
[----:B------:R-:W-:Y:S02]  /*cc50*/  HADD2.F32 R57, -RZ, R57.H1_H1 ;  /* 0x30000039ff397230 */ /* 0x000fe40000004100 */
[C---:B------:R-:W-:Y:S01]  /*cc60*/  FMUL.FTZ R64, R56.reuse, R62 ;  /* 0x0000003e38407220 */ /* 0x040fe20000410000 */
[----:B------:R-:W-:Y:S02]  /*cc70*/  HADD2.F32 R60, -RZ, R60.H1_H1 ;  /* 0x3000003cff3c7230 */ /* 0x000fe40000004100 */
[-C--:B------:R-:W-:Y:S01]  /*cc80*/  FFMA.FTZ R56, R56, R61.reuse, R63 ;  /* 0x0000003d38387223 */ /* 0x080fe2000001003f */
[--C-:B------:R-:W-:Y:S01]  /*cc90*/  SHF.R.U32.HI R63, RZ, 0x10, R79.reuse ;  /* 0x00000010ff3f7819 */ /* 0x100fe2000001164f */
[-C--:B------:R-:W-:Y:S01]  /*cca0*/  FMUL.FTZ R62, R57, R58.reuse ;  /* 0x0000003a393e7220 */ /* 0x080fe20000410000 */
[----:B------:R-:W-:Y:S01]  /*ccb0*/  FFMA.FTZ R59, R59, R61, -R64 ;  /* 0x0000003d3b3b7223 */ /* 0x000fe20000010840 */
[----:B------:R-:W-:Y:S01]  /*ccc0*/  FMUL.FTZ R64, R55, R58 ;  /* 0x0000003a37407220 */ /* 0x000fe20000410000 */
[----:B------:R-:W-:Y:S01]  /*ccd0*/  LOP3.LUT R61, R79, 0xff0000ff, RZ, 0xc0, !PT ;  /* 0xff0000ff4f3d7812 */ /* 0x000fe200078ec0ff */
[----:B------:R-:W-:Y:S01]  /*cce0*/  FFMA.FTZ R58, R55, R60, -R62 ;  /* 0x0000003c373a7223 */ /* 0x000fe2000001083e */
[----:B------:R-:W-:Y:S01]  /*ccf0*/  SHF.R.U32.HI R62, RZ, 0x8, R79 ;  /* 0x00000008ff3e7819 */ /* 0x000fe2000001164f */
        /* <DEDUP_REMOVED lines=8> */
[----:B------:R-:W-:-:S02]  /*cd80*/  HADD2.F32 R46, -RZ, R46.H1_H1 ;  /* 0x3000002eff2e7230 */ /* 0x000fc40000004100 */
[----:B------:R-:W-:Y:S01]  /*cd90*/  FFMA.FTZ R55, R57, R60, R64 ;  /* 0x0000003c39377223 */ /* 0x000fe20000010040 */
[--C-:B------:R-:W-:Y:S01]  /*cda0*/  HADD2.F32 R90, -RZ, R89.reuse.H0_H0 ;  /* 0x20000059ff5a7230 */ /* 0x100fe20000004100 */
[----:B------:R-:W-:Y:S01]  /*cdb0*/  SHF.R.U32.HI R57, RZ, 0x8, R77 ;  /* 0x00000008ff397819 */ /* 0x000fe2000001164d */
[----:B------:R-:W-:Y:S01]  /*cdc0*/  HADD2.F32 R89, -RZ, R89.H1_H1 ;  /* 0x30000059ff597230 */ /* 0x000fe20000004100 */
[--C-:B------:R-:W-:Y:S01]  /*cdd0*/  SHF.R.U32.HI R64, RZ, 0x8, R65.reuse ;  /* 0x00000008ff407819 */ /* 0x100fe20000011641 */
[----:B------:R-:W-:Y:S02]  /*cde0*/  HADD2.F32 R88, -RZ, R88.H1_H1 ;  /* 0x30000058ff587230 */ /* 0x000fe40000004100 */
[-C--:B------:R-:W-:Y:S01]  /*cdf0*/  FMUL.FTZ R94, R90, R95.reuse ;  /* 0x0000005f5a5e7220 */ /* 0x080fe20000410000 */
[C---:B------:R-:W-:Y:S01]  /*ce00*/  FMUL.FTZ R95, R92.reuse, R95 ;  /* 0x0000005f5c5f7220 */ /* 0x040fe20000410000 */
[----:B------:R-:W-:Y:S01]  /*ce10*/  HADD2.F32 R91, -RZ, R91.H1_H1 ;  /* 0x3000005bff5b7230 */ /* 0x000fe20000004100 */
[----:B------:R-:W-:Y:S01]  /*ce20*/  SHF.R.U32.HI R65, RZ, 0x10, R65 ;  /* 0x00000010ff417819 */ /* 0x000fe20000011641 */
[-C--:B------:R-:W-:Y:S01]  /*ce30*/  FFMA.FTZ R94, R92, R93.reuse, -R94 ;  /* 0x0000005d5c5e7223 */ /* 0x080fe2000001085e */
[----:B------:R-:W-:Y:S01]  /*ce40*/  FFMA.FTZ R95, R90, R93, R95 ;  /* 0x0000005d5a5f7223 */ /* 0x000fe2000001005f */
[-C--:B------:R-:W-:Y:S01]  /*ce50*/  FMUL.FTZ R90, R89, R46.reuse ;  /* 0x0000002e595a7220 */ /* 0x080fe20000410000 */
[C---:B------:R-:W-:Y:S01]  /*ce60*/  FMUL.FTZ R46, R88.reuse, R46 ;  /* 0x0000002e582e7220 */ /* 0x040fe20000410000 */
[----:B------:R-:W-:Y:S01]  /*ce70*/  HADD2.F32 R93, -RZ, R157.H0_H0 ;  /* 0x2000009dff5d7230 */ /* 0x000fe20000004100 */
[----:B------:R-:W-:Y:S01]  /*ce80*/  LOP3.LUT R60, R77, 0xff0000ff, RZ, 0xc0, !PT ;  /* 0xff0000ff4d3c7812 */ /* 0x000fe200078ec0ff */
[-C--:B------:R-:W-:Y:S01]  /*ce90*/  FFMA.FTZ R88, R88, R91.reuse, -R90 ;  /* 0x0000005b58587223 */ /* 0x080fe2000001085a */
[----:B------:R-:W-:Y:S01]  /*cea0*/  FFMA.FTZ R46, R89, R91, R46 ;  /* 0x0000005b592e7223 */ /* 0x000fe2000001002e */
[----:B------:R-:W-:Y:S01]  /*ceb0*/  HADD2.F32 R89, -RZ, R79.H0_H0 ;  /* 0x2000004fff597230 */ /* 0x000fe20000004100 */
[----:B------:R-:W-:Y:S01]  /*cec0*/  SHF.R.U32.HI R76, RZ, 0x10, R77 ;  /* 0x00000010ff4c7819 */ /* 0x000fe2000001164d */
[----:B------:R-:W-:Y:S01]  /*ced0*/  HADD2.F32 R91, -RZ, R42.H0_H0 ;  /* 0x2000002aff5b7230 */ /* 0x000fe20000004100 */
[----:B------:R-:W-:Y:S01]  /*cee0*/  SHF.R.U32.HI R77, RZ, 0x8, R67 ;  /* 0x00000008ff4d7819 */ /* 0x000fe20000011643 */
        /* <DEDUP_REMOVED lines=9> */
[----:B------:R-:W-:Y:S01]  /*cf80*/  LOP3.LUT R78, R67, 0xff0000ff, RZ, 0xc0, !PT ;  /* 0xff0000ff434e7812 */ /* 0x000fe200078ec0ff */
[----:B------:R-:W-:Y:S01]  /*cf90*/  IMAD.SHL.U32 R57, R57, 0x100, RZ ;  /* 0x0000010039397824 */ /* 0x000fe200078e00ff */
[----:B------:R-:W-:Y:S01]  /*cfa0*/  SHF.R.U32.HI R67, RZ, 0x10, R67 ;  /* 0x00000010ff437819 */ /* 0x000fe20000011643 */
[----:B------:R-:W-:-:S02]  /*cfb0*/  IMAD.SHL.U32 R89, R64, 0x100, RZ ;  /* 0x0000010040597824 */ /* 0x000fc400078e00ff */
[-C--:B------:R-:W-:Y:S01]  /*cfc0*/  FMUL.FTZ R79, R90, R157.reuse ;  /* 0x0000009d5a4f7220 */ /* 0x080fe20000410000 */
[----:B------:R-:W-:Y:S01]  /*cfd0*/  FMUL.FTZ R157, R42, R157 ;  /* 0x0000009d2a9d7220 */ /* 0x000fe20000410000 */
[----:B------:R-:W-:Y:S01]  /*cfe0*/  LOP3.LUT R57, R60, 0xff00, R57, 0xf8, !PT ;  /* 0x0000ff003c397812 */ /* 0x000fe200078ef839 */
[----:B------:R-:W-:Y:S02]  /*cff0*/  IMAD.U32 R65, R65, 0x10000, RZ ;  /* 0x0001000041417824 */ /* 0x000fe400078e00ff */
[-C--:B------:R-:W-:Y:S01]  /*d000*/  FFMA.FTZ R79, R42, R159.reuse, -R79 ;  /* 0x0000009f2a4f7223 */ /* 0x080fe2000001084f */
[----:B------:R-:W-:Y:S01]  /*d010*/  IMAD.SHL.U32 R42, R62, 0x100, RZ ;  /* 0x000001003e2a7824 */ /* 0x000fe200078e00ff */
[----:B------:R-:W-:Y:S01]  /*d020*/  LOP3.LUT R60, R66, 0xff00, R89, 0xf8, !PT ;  /* 0x0000ff00423c7812 */ /* 0x000fe200078ef859 */
[----:B------:R-:W-:Y:S01]  /*d030*/  IMAD.SHL.U32 R77, R77, 0x100, RZ ;  /* 0x000001004d4d7824 */ /* 0x000fe200078e00ff */
[----:B------:R-:W-:Y:S01]  /*d040*/  SHF.L.U32 R63, R63, 0x10, RZ ;  /* 0x000000103f3f7819 */ /* 0x000fe200000006ff */
[----:B------:R-:W-:Y:S01]  /*d050*/  IMAD.U32 R76, R76, 0x10000, RZ ;  /* 0x000100004c4c7824 */ /* 0x000fe200078e00ff */
[----:B------:R-:W-:Y:S01]  /*d060*/  LOP3.LUT R42, R61, 0xff00, R42, 0xf8, !PT ;  /* 0x0000ff003d2a7812 */ /* 0x000fe200078ef82a */
[----:B------:R-:W-:Y:S01]  /*d070*/  IMAD.U32 R62, R67, 0x10000, RZ ;  /* 0x00010000433e7824 */ /* 0x000fe200078e00ff */
[----:B------:R-:W-:Y:S01]  /*d080*/  F2FP.SATFINITE.E4M3.F32.PACK_AB_MERGE_C R54, R54, R44, RZ ;  /* 0x0000002c3636723e */ /* 0x000fe200048070ff */
[----:B------:R-:W-:Y:S01]  /*d090*/  FFMA.FTZ R90, R90, R159, R157 ;  /* 0x0000009f5a5a7223 */ /* 0x000fe2000001009d */
[----:B------:R-:W-:-:S02]  /*d0a0*/  F2FP.SATFINITE.E4M3.F32.PACK_AB_MERGE_C R53, R53, R40, RZ ;  /* 0x000000283535723e */ /* 0x000fc400048070ff */
[----:B------:R-:W-:Y:S02]  /*d0b0*/  LOP3.LUT R60, R60, 0xff0000, R65, 0xf8, !PT ;  /* 0x00ff00003c3c7812 */ /* 0x000fe400078ef841 */
[----:B------:R-:W-:Y:S02]  /*d0c0*/  LOP3.LUT R77, R78, 0xff00, R77, 0xf8, !PT ;  /* 0x0000ff004e4d7812 */ /* 0x000fe400078ef84d */
[----:B------:R-:W-:Y:S02]  /*d0d0*/  LOP3.LUT R42, R42, 0xff0000, R63, 0xf8, !PT ;  /* 0x00ff00002a2a7812 */ /* 0x000fe400078ef83f */
[----:B------:R-:W-:Y:S02]  /*d0e0*/  F2FP.SATFINITE.E4M3.F32.PACK_AB_MERGE_C R40, R58, R59, R54 ;  /* 0x0000003b3a28723e */ /* 0x000fe40004807036 */
[----:B------:R-:W-:Y:S02]  /*d0f0*/  F2FP.SATFINITE.E4M3.F32.PACK_AB_MERGE_C R55, R55, R56, R53 ;  /* 0x000000383737723e */ /* 0x000fe40004807035 */
[----:B------:R-:W-:-:S02]  /*d100*/  LOP3.LUT R57, R57, 0xff0000, R76, 0xf8, !PT ;  /* 0x00ff000039397812 */ /* 0x000fc400078ef84c */
[----:B------:R-:W-:Y:S02]  /*d110*/  F2FP.F16.E4M3.UNPACK_B R58, R45 ;  /* 0x0000002dff3a723e */ /* 0x000fe400020006ff */
[----:B------:R-:W-:Y:S02]  /*d120*/  F2FP.F16.E4M3.UNPACK_B R63, R60 ;  /* 0x0000003cff3f723e */ /* 0x000fe400020006ff */
[----:B------:R-:W-:Y:S01]  /*d130*/  F2FP.F16.E4M3.UNPACK_B R56, R41 ;  /* 0x00000029ff38723e */ /* 0x000fe200020006ff */
[----:B------:R-:W-:Y:S01]  /*d140*/  HADD2.F32 R53, -RZ, R58.H0_H0 ;  /* 0x2000003aff357230 */ /* 0x000fe20000004100 */
[----:B------:R-:W-:Y:S01]  /*d150*/  LOP3.LUT R44, R77, 0xff0000, R62, 0xf8, !PT ;  /* 0x00ff00004d2c7812 */ /* 0x000fe200078ef83e */
[----:B------:R-:W-:Y:S01]  /*d160*/  HADD2.F32 R61, -RZ, R63.H0_H0 ;  /* 0x2000003fff3d7230 */ /* 0x000fe20000004100 */
[-C--:B------:R-:W-:Y:S01]  /*d170*/  F2FP.F16.E4M3.UNPACK_B R62, R57.reuse ;  /* 0x00000039ff3e723e */ /* 0x080fe200020006ff */
[--C-:B------:R-:W-:Y:S01]  /*d180*/  HADD2.F32 R54, -RZ, R56.reuse.H0_H0 ;  /* 0x20000038ff367230 */ /* 0x100fe20000004100 */
[----:B------:R-:W-:Y:S01]  /*d190*/  F2FP.F16.E4M3.UNPACK_B R57, R57.H1 ;  /* 0x00000039ff39723e */ /* 0x000fe200030006ff */
[----:B------:R-:W-:-:S02]  /*d1a0*/  HADD2.F32 R56, -RZ, R56.H1_H1 ;  /* 0x30000038ff387230 */ /* 0x000fc40000004100 */
[CC--:B------:R-:W-:Y:S01]  /*d1b0*/  FMUL.FTZ R65, R53.reuse, R61.reuse ;  /* 0x0000003d35417220 */ /* 0x0c0fe20000410000 */
[----:B------:R-:W-:Y:S02]  /*d1c0*/  HADD2.F32 R59, -RZ, R62.H0_H0 ;  /* 0x2000003eff3b7230 */ /* 0x000fe40000004100 */
[C---:B------:R-:W-:Y:S01]  /*d1d0*/  FMUL.FTZ R64, R54.reuse, R61 ;  /* 0x0000003d36407220 */ /* 0x040fe20000410000 */
[----:B------:R-:W-:Y:S01]  /*d1e0*/  HADD2.F32 R61, -RZ, R58.H1_H1 ;  /* 0x3000003aff3d7230 */ /* 0x000fe20000004100 */
[----:B------:R-:W-:Y:S01]  /*d1f0*/  F2FP.F16.E4M3.UNPACK_B R58, R41.H1 ;  /* 0x00000029ff3a723e */ /* 0x000fe200030006ff */
[----:B------:R-:W-:Y:S02]  /*d200*/  HADD2.F32 R62, -RZ, R62.H1_H1 ;  /* 0x3000003eff3e7230 */ /* 0x000fe40000004100 */
[-C--:B------:R-:W-:Y:S01]  /*d210*/  FFMA.FTZ R54, R54, R59.reuse, -R65 ;  /* 0x0000003b36367223 */ /* 0x080fe20000010841 */
[----:B------:R-:W-:Y:S01]  /*d220*/  FFMA.FTZ R53, R53, R59, R64 ;  /* 0x0000003b35357223 */ /* 0x000fe20000010040 */
[----:B------:R-:W-:Y:S01]  /*d230*/  F2FP.F16.E4M3.UNPACK_B R59, R45.H1 ;  /* 0x0000002dff3b723e */ /* 0x000fe200030006ff */
[----:B------:R-:W-:Y:S01]  /*d240*/  HADD2.F32 R45, -RZ, R63.H1_H1 ;  /* 0x3000003fff2d7230 */ /* 0x000fe20000004100 */
[----:B------:R-:W-:-:S02]  /*d250*/  F2FP.F16.E4M3.UNPACK_B R63, R60.H1 ;  /* 0x0000003cff3f723e */ /* 0x000fc400030006ff */
[----:B------:R-:W-:Y:S01]  /*d260*/  F2FP.SATFINITE.E4M3.F32.PACK_AB_MERGE_C R88, R88, R94, RZ ;  /* 0x0000005e5858723e */ /* 0x000fe200048070ff */
[----:B------:R-:W-:Y:S02]  /*d270*/  HADD2.F32 R60, -RZ, R59.H0_H0 ;  /* 0x2000003bff3c7230 */ /* 0x000fe40000004100 */
[-C--:B------:R-:W-:Y:S01]  /*d280*/  FMUL.FTZ R41, R61, R45.reuse ;  /* 0x0000002d3d297220 */ /* 0x080fe20000410000 */
[C---:B------:R-:W-:Y:S01]  /*d290*/  FMUL.FTZ R66, R56.reuse, R45 ;  /* 0x0000002d38427220 */ /* 0x040fe20000410000 */
[----:B------:R-:W-:Y:S01]  /*d2a0*/  HADD2.F32 R64, -RZ, R63.H0_H0 ;  /* 0x2000003fff407230 */ /* 0x000fe20000004100 */
[----:B------:R-:W-:Y:S01]  /*d2b0*/  F2FP.SATFINITE.E4M3.F32.PACK_AB_MERGE_C R79, R79, R92, R88 ;  /* 0x0000005c4f4f723e */ /* 0x000fe20004807058 */
[----:B------:R-:W-:Y:S02]  /*d2c0*/  HADD2.F32 R45, -RZ, R58.H0_H0 ;  /* 0x2000003aff2d7230 */ /* 0x000fe40000004100 */
[-C--:B------:R-:W-:Y:S01]  /*d2d0*/  FFMA.FTZ R41, R56, R62.reuse, -R41 ;  /* 0x0000003e38297223 */ /* 0x080fe20000010829 */
[----:B------:R-:W-:Y:S01]  /*d2e0*/  FFMA.FTZ R56, R61, R62, R66 ;  /* 0x0000003e3d387223 */ /* 0x000fe20000010042 */
[----:B------:R-:W-:-:S02]  /*d2f0*/  HADD2.F32 R61, -RZ, R57.H0_H0 ;  /* 0x20000039ff3d7230 */ /* 0x000fc40000004100 */
[CC--:B------:R-:W-:Y:S01]  /*d300*/  FMUL.FTZ R66, R60.reuse, R64.reuse ;  /* 0x000000403c427220 */ /* 0x0c0fe20000410000 */
[----:B------:R-:W-:Y:S02]  /*d310*/  HADD2.F32 R62, -RZ, R59.H1_H1 ;  /* 0x3000003bff3e7230 */ /* 0x000fe40000004100 */
[C---:B------:R-:W-:Y:S01]  /*d320*/  FMUL.FTZ R65, R45.reuse, R64 ;  /* 0x000000402d417220 */ /* 0x040fe20000410000 */
[----:B------:R-:W-:Y:S02]  /*d330*/  HADD2.F32 R59, -RZ, R63.H1_H1 ;  /* 0x3000003fff3b7230 */ /* 0x000fe40000004100 */
[-C--:B------:R-:W-:Y:S01]  /*d340*/  FFMA.FTZ R45, R45, R61.reuse, -R66 ;  /* 0x0000003d2d2d7223 */ /* 0x080fe20000010842 */
[----:B------:R-:W-:Y:S01]  /*d350*/  HADD2.F32 R58, -RZ, R58.H1_H1 ;  /* 0x3000003aff3a7230 */ /* 0x000fe20000004100 */
[----:B------:R-:W-:Y:S01]  /*d360*/  F2FP.F16.E4M3.UNPACK_B R64, R42 ;  /* 0x0000002aff40723e */ /* 0x000fe200020006ff */
[----:B------:R-:W-:Y:S02]  /*d370*/  HADD2.F32 R63, -RZ, R57.H1_H1 ;  /* 0x30000039ff3f7230 */ /* 0x000fe40000004100 */
[----:B------:R-:W-:Y:S01]  /*d380*/  FFMA.FTZ R57, R60, R61, R65 ;  /* 0x0000003d3c397223 */ /* 0x000fe20000010041 */
[----:B------:R-:W-:Y:S01]  /*d390*/  FMUL.FTZ R67, R62, R59 ;  /* 0x0000003b3e437220 */ /* 0x000fe20000410000 */
[----:B------:R-:W-:Y:S01]  /*d3a0*/  F2FP.F16.E4M3.UNPACK_B R60, R47 ;  /* 0x0000002fff3c723e */ /* 0x000fe200020006ff */
[C---:B------:R-:W-:Y:S01]  /*d3b0*/  FMUL.FTZ R65, R58.reuse, R59 ;  /* 0x0000003b3a417220 */ /* 0x040fe20000410000 */
[----:B------:R-:W-:Y:S01]  /*d3c0*/  F2FP.F16.E4M3.UNPACK_B R61, R44 ;  /* 0x0000002cff3d723e */ /* 0x000fe200020006ff */
[----:B------:R-:W-:Y:S01]  /*d3d0*/  FFMA.FTZ R58, R58, R63, -R67 ;  /* 0x0000003f3a3a7223 */ /* 0x000fe20000010843 */
[----:B------:R-:W-:Y:S01]  /*d3e0*/  F2FP.F16.E4M3.UNPACK_B R59, R43 ;  /* 0x0000002bff3b723e */ /* 0x000fe200020006ff */
[----:B------:R-:W-:Y:S01]  /*d3f0*/  FFMA.FTZ R62, R62, R63, R65 ;  /* 0x0000003f3e3e7223 */ /* 0x000fe20000010041 */
[----:B------:R-:W-:Y:S01]  /*d400*/  HADD2.F32 R65, -RZ, R60.H0_H0 ;  /* 0x2000003cff417230 */ /* 0x000fe20000004100 */
[----:B------:R-:W-:Y:S01]  /*d410*/  F2FP.F16.E4M3.UNPACK_B R47, R47.H1 ;  /* 0x0000002fff2f723e */ /* 0x000fe200030006ff */
[----:B------:R-:W-:Y:S01]  /*d420*/  HADD2.F32 R76, -RZ, R61.H0_H0 ;  /* 0x2000003dff4c7230 */ /* 0x000fe20000004100 */
[----:B------:R-:W-:Y:S01]  /*d430*/  F2FP.SATFINITE.E4M3.F32.PACK_AB_MERGE_C R45, R58, R45, RZ ;  /* 0x0000002d3a2d723e */ /* 0x000fe200048070ff */
        /* <DEDUP_REMOVED lines=10> */
[----:B------:R-:W-:Y:S01]  /*d4e0*/  F2FP.F16.E4M3.UNPACK_B R76, R44.H1 ;  /* 0x0000002cff4c723e */ /* 0x000fe200030006ff */
[----:B------:R-:W-:Y:S01]  /*d4f0*/  HADD2.F32 R64, -RZ, R64.H1_H1 ;  /* 0x30000040ff407230 */ /* 0x000fe20000004100 */
[----:B------:R-:W-:Y:S01]  /*d500*/  F2FP.F16.E4M3.UNPACK_B R44, R43.H1 ;  /* 0x0000002bff2c723e */ /* 0x000fe200030006ff */
[----:B------:R-:W-:Y:S01]  /*d510*/  HADD2.F32 R43, -RZ, R47.H0_H0 ;  /* 0x2000002fff2b7230 */ /* 0x000fe20000004100 */
[----:B------:R-:W-:Y:S01]  /*d520*/  F2FP.F16.E4M3.UNPACK_B R66, R42.H1 ;  /* 0x0000002aff42723e */ /* 0x000fe200030006ff */
[----:B------:R-:W-:Y:S01]  /*d530*/  HADD2.F32 R77, -RZ, R76.H0_H0 ;  /* 0x2000004cff4d7230 */ /* 0x000fe20000004100 */
[----:B------:R-:W-:Y:S01]  /*d540*/  F2FP.SATFINITE.E4M3.F32.PACK_AB_MERGE_C R57, R62, R57, RZ ;  /* 0x000000393e39723e */ /* 0x000fe200048070ff */
[----:B------:R-:W-:Y:S01]  /*d550*/  HADD2.F32 R42, -RZ, R44.H0_H0 ;  /* 0x2000002cff2a7230 */ /* 0x000fe20000004100 */
[----:B------:R-:W-:Y:S01]  /*d560*/  F2FP.SATFINITE.E4M3.F32.PACK_AB_MERGE_C R41, R41, R54, R45 ;  /* 0x000000362929723e */ /* 0x000fe2000480702d */
        /* <DEDUP_REMOVED lines=9> */
[CC--:B------:R-:W-:Y:S01]  /*d600*/  FMUL.FTZ R67, R47.reuse, R76.reuse ;  /* 0x0000004c2f437220 */ /* 0x0c0fe20000410000 */
[----:B------:R-:W-:Y:S01]  /*d610*/  F2FP.SATFINITE.E4M3.F32.PACK_AB_MERGE_C R46, R90, R93, R46 ;  /* 0x0000005d5a2e723e */ /* 0x000fe2000480702e */
[----:B------:R-:W-:Y:S01]  /*d620*/  FMUL.FTZ R76, R44, R76 ;  /* 0x0000004c2c4c7220 */ /* 0x000fe20000410000 */
[----:B------:R-:W-:Y:S01]  /*d630*/  F2FP.SATFINITE.E4M3.F32.PACK_AB_MERGE_C R45, R56, R53, R57 ;  /* 0x00000035382d723e */ /* 0x000fe20004807039 */
[-C--:B------:R-:W-:Y:S01]  /*d640*/  FFMA.FTZ R67, R44, R66.reuse, -R67 ;  /* 0x000000422c437223 */ /* 0x080fe20000010843 */
[CC--:B------:R-:W-:Y:S01]  /*d650*/  FMUL.FTZ R44, R60.reuse, R61.reuse ;  /* 0x0000003d3c2c7220 */ /* 0x0c0fe20000410000 */
[----:B------:R-:W-:Y:S01]  /*d660*/  FFMA.FTZ R76, R47, R66, R76 ;  /* 0x000000422f4c7223 */ /* 0x000fe2000001004c */
[C---:B------:R-:W-:Y:S02]  /*d670*/  FMUL.FTZ R61, R59.reuse, R61 ;  /* 0x0000003d3b3d7220 */ /* 0x040fe40000410000 */
[----:B------:R-:W-:Y:S01]  /*d680*/  FFMA.FTZ R44, R59, R64, -R44 ;  /* 0x000000403b2c7223 */ /* 0x000fe2000001082c */
[----:B------:R-:W-:Y:S01]  /*d690*/  F2FP.SATFINITE.E4M3.F32.PACK_AB_MERGE_C R42, R67, R42, RZ ;  /* 0x0000002a432a723e */ /* 0x000fe200048070ff */
[----:B------:R-:W-:Y:S01]  /*d6a0*/  FFMA.FTZ R60, R60, R64, R61 ;  /* 0x000000403c3c7223 */ /* 0x000fe2000001003d */
[----:B------:R-:W-:-:S02]  /*d6b0*/  F2FP.SATFINITE.E4M3.F32.PACK_AB_MERGE_C R76, R76, R43, RZ ;  /* 0x0000002b4c4c723e */ /* 0x000fc400048070ff */
[----:B------:R-:W-:Y:S01]  /*d6c0*/  F2FP.SATFINITE.E4M3.F32.PACK_AB_MERGE_C R43, R44, R63, R42 ;  /* 0x0000003f2c2b723e */ /* 0x000fe2000480702a */
[----:B------:R-:W-:Y:S01]  /*d6d0*/  IMAD.MOV.U32 R44, RZ, RZ, R55 ;  /* 0x000000ffff2c7224 */ /* 0x000fe200078e0037 */
[----:B------:R-:W-:Y:S01]  /*d6e0*/  F2FP.SATFINITE.E4M3.F32.PACK_AB_MERGE_C R47, R60, R65, R76 ;  /* 0x000000413c2f723e */ /* 0x000fe2000480704c */
[----:B------:R-:W-:-:S07]  /*d6f0*/  IMAD.MOV.U32 R42, RZ, RZ, R79 ;  /* 0x000000ffff2a7224 */ /* 0x000fce00078e004f */
.L_x_2384:
[----:B------:R-:W-:Y:S05]  /*d700*/  BSYNC B2 ;  /* 0x0000000000027941 */ /* 0x000fea0003800000 */
.L_x_2383:
[----:B-1----:R1:W-:Y:S04]  /*d710*/  STG.E.128 desc[UR54][R48.64], R40 ;  /* 0x0000002830007986 */ /* 0x0023e8000c101d36 */
[----:B---3--:R1:W-:Y:S02]  /*d720*/  @!P2 STG.E.128 desc[UR54][R50.64], R44 ;  /* 0x0000002c3200a986 */ /* 0x0083e4000c101d36 */
.L_x_2382:
[----:B------:R-:W-:Y:S05]  /*d730*/  BSYNC B1 ;  /* 0x0000000000017941 */ /* 0x000fea0003800000 */
.L_x_2381:
        /* <DEDUP_REMOVED lines=46> */
[----:B------:R-:W-:Y:S01]  /*da20*/  LOP3.LUT R61, R83, 0xff0000ff, RZ, 0xc0, !PT ;  /* 0xff0000ff533d7812 */ /* 0x000fe200078ec0ff */
[----:B------:R-:W-:Y:S01]  /*da30*/  IMAD.U32 R44, R66, 0x10000, RZ ;  /* 0x00010000422c7824 */ /* 0x000fe200078e00ff */
[----:B------:R-:W-:-:S02]  /*da40*/  SHF.R.U32.HI R60, RZ, 0x8, R71 ;  /* 0x00000008ff3c7819 */ /* 0x000fc40000011647 */
[----:B------:R-:W-:Y:S01]  /*da50*/  LOP3.LUT R63, R61, 0xff00, R40, 0xf8, !PT ;  /* 0x0000ff003d3f7812 */ /* 0x000fe200078ef828 */
[----:B------:R-:W-:Y:S01]  /*da60*/  IMAD.U32 R40, R64, 0x10000, RZ ;  /* 0x0001000040287824 */ /* 0x000fe200078e00ff */
[----:B------:R-:W-:Y:S02]  /*da70*/  SHF.R.U32.HI R62, RZ, 0x8, R69 ;  /* 0x00000008ff3e7819 */ /* 0x000fe40000011645 */
[----:B------:R-:W-:Y:S02]  /*da80*/  LOP3.LUT R67, R71, 0xff0000ff, RZ, 0xc0, !PT ;  /* 0xff0000ff47437812 */ /* 0x000fe400078ec0ff */
[----:B------:R-:W-:Y:S01]  /*da90*/  SHF.L.U32 R46, R60, 0x8, RZ ;  /* 0x000000083c2e7819 */ /* 0x000fe200000006ff */
[----:B------:R-:W-:Y:S01]  /*daa0*/  IMAD.SHL.U32 R42, R62, 0x100, RZ ;  /* 0x000001003e2a7824 */ /* 0x000fe200078e00ff */
[----:B------:R-:W-:Y:S02]  /*dab0*/  LOP3.LUT R44, R59, 0xff0000, R44, 0xf8, !PT ;  /* 0x00ff00003b2c7812 */ /* 0x000fe400078ef82c */
[----:B------:R-:W-:-:S02]  /*dac0*/  F2FP.F16.E4M3.UNPACK_B R64, R151.H1 ;  /* 0x00000097ff40723e */ /* 0x000fc400030006ff */
[----:B------:R-:W-:Y:S02]  /*dad0*/  F2FP.F16.E4M3.UNPACK_B R61, R58.H1 ;  /* 0x0000003aff3d723e */ /* 0x000fe400030006ff */
[----:B------:R-:W-:Y:S02]  /*dae0*/  F2FP.F16.E4M3.UNPACK_B R59, R57.H1 ;  /* 0x00000039ff3b723e */ /* 0x000fe400030006ff */
[----:B------:R-:W-:Y:S01]  /*daf0*/  SHF.R.U32.HI R54, RZ, 0x10, R71 ;  /* 0x00000010ff367819 */ /* 0x000fe20000011647 */
[----:B------:R-:W-:Y:S01]  /*db00*/  HADD2.F32 R62, -RZ, R61.H0_H0 ;  /* 0x2000003dff3e7230 */ /* 0x000fe20000004100 */
[----:B------:R-:W-:Y:S01]  /*db10*/  SHF.R.U32.HI R53, RZ, 0x10, R69 ;  /* 0x00000010ff357819 */ /* 0x000fe20000011645 */
[----:B------:R-:W-:Y:S01]  /*db20*/  HADD2.F32 R60, -RZ, R59.H0_H0 ;  /* 0x2000003bff3c7230 */ /* 0x000fe20000004100 */
[----:B------:R-:W-:Y:S01]  /*db30*/  LOP3.LUT R71, R67, 0xff00, R46, 0xf8, !PT ;  /* 0x0000ff0043477812 */ /* 0x000fe200078ef82e */
[----:B------:R-:W-:Y:S01]  /*db40*/  HADD2.F32 R67, -RZ, R64.H0_H0 ;  /* 0x20000040ff437230 */ /* 0x000fe20000004100 */
[----:B------:R-:W-:Y:S01]  /*db50*/  LOP3.LUT R40, R63, 0xff0000, R40, 0xf8, !PT ;  /* 0x00ff00003f287812 */ /* 0x000fe200078ef828 */
[----:B------:R-:W-:Y:S01]  /*db60*/  IMAD.U32 R46, R53, 0x10000, RZ ;  /* 0x00010000352e7824 */ /* 0x000fe200078e00ff */
[----:B------:R-:W-:-:S02]  /*db70*/  LOP3.LUT R65, R69, 0xff0000ff, RZ, 0xc0, !PT ;  /* 0xff0000ff45417812 */ /* 0x000fc400078ec0ff */
[----:B------:R-:W-:Y:S01]  /*db80*/  F2FP.F16.E4M3.UNPACK_B R63, R153.H1 ;  /* 0x00000099ff3f723e */ /* 0x000fe200030006ff */
[-C--:B------:R-:W-:Y:S01]  /*db90*/  FMUL.FTZ R53, R62, R67.reuse ;  /* 0x000000433e357220 */ /* 0x080fe20000410000 */
[----:B------:R-:W-:Y:S01]  /*dba0*/  LOP3.LUT R69, R65, 0xff00, R42, 0xf8, !PT ;  /* 0x0000ff0041457812 */ /* 0x000fe200078ef82a */
[----:B------:R-:W-:Y:S01]  /*dbb0*/  FMUL.FTZ R67, R60, R67 ;  /* 0x000000433c437220 */ /* 0x000fe20000410000 */
[----:B------:R-:W-:Y:S01]  /*dbc0*/  IMAD.U32 R42, R54, 0x10000, RZ ;  /* 0x00010000362a7824 */ /* 0x000fe200078e00ff */
[----:B------:R-:W-:Y:S01]  /*dbd0*/  F2FP.F16.E4M3.UNPACK_B R151, R151 ;  /* 0x00000097ff97723e */ /* 0x000fe200020006ff */
[----:B------:R-:W-:Y:S01]  /*dbe0*/  HADD2.F32 R65, -RZ, R63.H0_H0 ;  /* 0x2000003fff417230 */ /* 0x000fe20000004100 */
[----:B------:R-:W-:Y:S02]  /*dbf0*/  F2FP.F16.E4M3.UNPACK_B R153, R153 ;  /* 0x00000099ff99723e */ /* 0x000fe400020006ff */
[----:B------:R-:W-:Y:S01]  /*dc00*/  LOP3.LUT R42, R71, 0xff0000, R42, 0xf8, !PT ;  /* 0x00ff0000472a7812 */ /* 0x000fe200078ef82a */
[----:B------:R-:W-:-:S02]  /*dc10*/  HADD2.F32 R66, -RZ, R151.H0_H0 ;  /* 0x20000097ff427230 */ /* 0x000fc40000004100 */
[-C--:B------:R-:W-:Y:S01]  /*dc20*/  FFMA.FTZ R53, R60, R65.reuse, -R53 ;  /* 0x000000413c357223 */ /* 0x080fe20000010835 */
[----:B------:R-:W-:Y:S01]  /*dc30*/  FFMA.FTZ R54, R62, R65, R67 ;  /* 0x000000413e367223 */ /* 0x000fe20000010043 */
[----:B------:R-:W-:Y:S01]  /*dc40*/  HADD2.F32 R65, -RZ, R63.H1_H1 ;  /* 0x3000003fff417230 */ /* 0x000fe20000004100 */
[----:B------:R-:W-:Y:S01]  /*dc50*/  F2FP.F16.E4M3.UNPACK_B R62, R58 ;  /* 0x0000003aff3e723e */ /* 0x000fe200020006ff */
[----:B------:R-:W-:Y:S01]  /*dc60*/  HADD2.F32 R63, -RZ, R64.H1_H1 ;  /* 0x30000040ff3f7230 */ /* 0x000fe20000004100 */
[----:B------:R-:W-:Y:S01]  /*dc70*/  LOP3.LUT R46, R69, 0xff0000, R46, 0xf8, !PT ;  /* 0x00ff0000452e7812 */ /* 0x000fe200078ef82e */
[----:B------:R-:W-:Y:S02]  /*dc80*/  HADD2.F32 R60, -RZ, R59.H1_H1 ;  /* 0x3000003bff3c7230 */ /* 0x000fe40000004100 */
[----:B------:R-:W-:Y:S01]  /*dc90*/  HADD2.F32 R64, -RZ, R61.H1_H1 ;  /* 0x3000003dff407230 */ /* 0x000fe20000004100 */
[----:B------:R-:W-:Y:S01]  /*dca0*/  F2FP.F16.E4M3.UNPACK_B R61, R57 ;  /* 0x00000039ff3d723e */ /* 0x000fe200020006ff */
[----:B------:R-:W-:-:S02]  /*dcb0*/  HADD2.F32 R151, -RZ, R151.H1_H1 ;  /* 0x30000097ff977230 */ /* 0x000fc40000004100 */
[-C--:B------:R-:W-:Y:S01]  /*dcc0*/  FMUL.FTZ R67, R60, R63.reuse ;  /* 0x0000003f3c437220 */ /* 0x080fe20000410000 */
        /* <DEDUP_REMOVED lines=85> */
[-C--:B------:R-:W-:Y:S01]  /*e220*/  FFMA.FTZ R60, R60, R62.reuse, -R65 ;  /* 0x0000003e3c3c7223 */ /* 0x080fe20000010841 */
[----:B------:R-:W-:Y:S01]  /*e230*/  F2FP.F16.E4M3.UNPACK_B R59, R41.H1 ;  /* 0x00000029ff3b723e */ /* 0x000fe200030006ff */
[----:B------:R-:W-:Y:S01]  /*e240*/  FFMA.FTZ R41, R63, R62, R66 ;  /* 0x0000003e3f297223 */ /* 0x000fe20000010042 */
[----:B------:R-:W-:Y:S01]  /*e250*/  HADD2.F32 R46, -RZ, R61.H0_H0 ;  /* 0x2000003dff2e7230 */ /* 0x000fe20000004100 */
[-C--:B------:R-:W-:Y:S01]  /*e260*/  F2FP.F16.E4M3.UNPACK_B R70, R42.reuse ;  /* 0x0000002aff46723e */ /* 0x080fe200020006ff */
[----:B------:R-:W-:Y:S01]  /*e270*/  HADD2.F32 R63, -RZ, R64.H0_H0 ;  /* 0x20000040ff3f7230 */ /* 0x000fe20000004100 */
[----:B------:R-:W-:Y:S01]  /*e280*/  F2FP.F16.E4M3.UNPACK_B R71, R42.H1 ;  /* 0x0000002aff47723e */ /* 0x000fe200030006ff */
[----:B------:R-:W-:Y:S01]  /*e290*/  HADD2.F32 R45, -RZ, R59.H0_H0 ;  /* 0x2000003bff2d7230 */ /* 0x000fe20000004100 */
[----:B------:R-:W-:Y:S01]  /*e2a0*/  F2FP.F16.E4M3.UNPACK_B R67, R40 ;  /* 0x00000028ff43723e */ /* 0x000fe200020006ff */
[----:B------:R-:W-:-:S02]  /*e2b0*/  HADD2.F32 R62, -RZ, R61.H1_H1 ;  /* 0x3000003dff3e7230 */ /* 0x000fc40000004100 */
[-C--:B------:R-:W-:Y:S01]  /*e2c0*/  FMUL.FTZ R66, R46, R63.reuse ;  /* 0x0000003f2e427220 */ /* 0x080fe20000410000 */
[----:B------:R-:W-:Y:S02]  /*e2d0*/  HADD2.F32 R65, -RZ, R64.H1_H1 ;  /* 0x30000040ff417230 */ /* 0x000fe40000004100 */
[----:B------:R-:W-:Y:S01]  /*e2e0*/  FMUL.FTZ R63, R45, R63 ;  /* 0x0000003f2d3f7220 */ /* 0x000fe20000410000 */
[----:B------:R-:W-:Y:S01]  /*e2f0*/  HADD2.F32 R59, -RZ, R59.H1_H1 ;  /* 0x3000003bff3b7230 */ /* 0x000fe20000004100 */
[----:B------:R-:W-:Y:S01]  /*e300*/  F2FP.SATFINITE.E4M3.F32.PACK_AB_MERGE_C R53, R152, R69, R77 ;  /* 0x000000459835723e */ /* 0x000fe2000480704d */
[--C-:B------:R-:W-:Y:S02]  /*e310*/  HADD2.F32 R61, -RZ, R44.reuse.H0_H0 ;  /* 0x2000002cff3d7230 */ /* 0x100fe40000004100 */
[-C--:B------:R-:W-:Y:S01]  /*e320*/  FMUL.FTZ R68, R62, R65.reuse ;  /* 0x000000413e447220 */ /* 0x080fe20000410000 */
[----:B------:R-:W-:Y:S02]  /*e330*/  HADD2.F32 R64, -RZ, R44.H1_H1 ;  /* 0x3000002cff407230 */ /* 0x000fe40000004100 */
[----:B------:R-:W-:Y:S01]  /*e340*/  FMUL.FTZ R65, R59, R65 ;  /* 0x000000413b417220 */ /* 0x000fe20000410000 */
[----:B------:R-:W-:-:S02]  /*e350*/  HADD2.F32 R77, -RZ, R71.H0_H0 ;  /* 0x20000047ff4d7230 */ /* 0x000fc40000004100 */
[-C--:B------:R-:W-:Y:S01]  /*e360*/  FFMA.FTZ R44, R45, R61.reuse, -R66 ;  /* 0x0000003d2d2c7223 */ /* 0x080fe20000010842 */
[----:B------:R-:W-:Y:S01]  /*e370*/  FFMA.FTZ R45, R46, R61, R63 ;  /* 0x0000003d2e2d7223 */ /* 0x000fe2000001003f */
[----:B------:R-:W-:Y:S01]  /*e380*/  F2FP.F16.E4M3.UNPACK_B R63, R47 ;  /* 0x0000002fff3f723e */ /* 0x000fe200020006ff */
[-C--:B------:R-:W-:Y:S01]  /*e390*/  FFMA.FTZ R59, R59, R64.reuse, -R68 ;  /* 0x000000403b3b7223 */ /* 0x080fe20000010844 */
[----:B------:R-:W-:Y:S01]  /*e3a0*/  FFMA.FTZ R46, R62, R64, R65 ;  /* 0x000000403e2e7223 */ /* 0x000fe20000010041 */
[----:B------:R-:W-:Y:S01]  /*e3b0*/  F2FP.F16.E4M3.UNPACK_B R61, R43 ;  /* 0x0000002bff3d723e */ /* 0x000fe200020006ff */
[----:B------:R-:W-:Y:S01]  /*e3c0*/  HADD2.F32 R42, -RZ, R67.H0_H0 ;  /* 0x20000043ff2a7230 */ /* 0x000fe20000004100 */
[----:B------:R-:W-:Y:S01]  /*e3d0*/  F2FP.F16.E4M3.UNPACK_B R64, R47.H1 ;  /* 0x0000002fff40723e */ /* 0x000fe200030006ff */
[----:B------:R-:W-:Y:S01]  /*e3e0*/  HADD2.F32 R65, -RZ, R63.H0_H0 ;  /* 0x2000003fff417230 */ /* 0x000fe20000004100 */
[----:B------:R-:W-:Y:S01]  /*e3f0*/  F2FP.F16.E4M3.UNPACK_B R43, R43.H1 ;  /* 0x0000002bff2b723e */ /* 0x000fe200030006ff */
        /* <DEDUP_REMOVED lines=9> */
[----:B------:R-:W-:Y:S01]  /*e490*/  FMUL.FTZ R78, R47, R40 ;  /* 0x000000282f4e7220 */ /* 0x000fe20000410000 */
[----:B------:R-:W-:Y:S02]  /*e4a0*/  HADD2.F32 R71, -RZ, R71.H1_H1 ;  /* 0x30000047ff477230 */ /* 0x000fe40000004100 */
[-C--:B------:R-:W-:Y:S01]  /*e4b0*/  FMUL.FTZ R79, R66, R77.reuse ;  /* 0x0000004d424f7220 */ /* 0x080fe20000410000 */
[----:B------:R-:W-:Y:S02]  /*e4c0*/  HADD2.F32 R43, -RZ, R43.H1_H1 ;  /* 0x3000002bff2b7230 */ /* 0x000fe40000004100 */
        /* <DEDUP_REMOVED lines=13> */
[----:B------:R-:W-:Y:S01]  /*e5a0*/  FMUL.FTZ R70, R61, R70 ;  /* 0x000000463d467220 */ /* 0x000fe20000410000 */
[-C--:B------:R-:W-:Y:S01]  /*e5b0*/  FFMA.FTZ R76, R43, R68.reuse, -R76 ;  /* 0x000000442b4c7223 */ /* 0x080fe2000001084c */
[----:B------:R-:W-:Y:S01]  /*e5c0*/  FFMA.FTZ R64, R64, R68, R71 ;  /* 0x0000004440407223 */ /* 0x000fe20000010047 */
[----:B------:R-:W-:Y:S01]  /*e5d0*/  FFMA.FTZ R42, R65, R42, R78 ;  /* 0x0000002a412a7223 */ /* 0x000fe2000001004e */
[-C--:B------:R-:W-:Y:S01]  /*e5e0*/  FFMA.FTZ R61, R61, R62.reuse, -R66 ;  /* 0x0000003e3d3d7223 */ /* 0x080fe20000010842 */
        /* <DEDUP_REMOVED lines=10> */
[----:B------:R-:W-:Y:S01]  /*e690*/  IMAD.MOV.U32 R42, RZ, RZ, R54 ;  /* 0x000000ffff2a7224 */ /* 0x000fe200078e0036 */
[----:B------:R-:W-:-:S07]  /*e6a0*/  MOV R46, R53 ;  /* 0x00000035002e7202 */ /* 0x000fce0000000f00 */
.L_x_2388:
[----:B------:R-:W-:Y:S05]  /*e6b0*/  BSYNC B2 ;  /* 0x0000000000027941 */ /* 0x000fea0003800000 */
.L_x_2387:
[----:B-1----:R4:W-:Y:S04]  /*e6c0*/  STG.E.128 desc[UR54][R48.64], R40 ;  /* 0x0000002830007986 */ /* 0x0029e8000c101d36 */
[----:B---3--:R4:W-:Y:S02]  /*e6d0*/  @!P2 STG.E.128 desc[UR54][R50.64], R44 ;  /* 0x0000002c3200a986 */ /* 0x0089e4000c101d36 */
.L_x_2386:
[----:B------:R-:W-:Y:S05]  /*e6e0*/  BSYNC B1 ;  /* 0x0000000000017941 */ /* 0x000fea0003800000 */
.L_x_2385:
[----:B------:R-:W-:-:S13]  /*e6f0*/  ISETP.NE.AND P2, PT, R36, RZ, PT ;  /* 0x000000ff2400720c */ /* 0x000fda0003f45270 */
[----:B------:R-:W-:Y:S05]  /*e700*/  @!P2 BRA `(.L_x_2339) ;  /* 0x0000001000bca947 */ /* 0x000fea0003800000 */
[----:B-1--4-:R-:W3:Y:S01]  /*e710*/  LDL R40, [R1+0x14] ;  /* 0x0000140001287983 */ /* 0x012ee20000100800 */
[----:B------:R-:W-:Y:S01]  /*e720*/  IADD3 R49, P2, P4, R116, R134, R29 ;  /* 0x0000008674317210 */ /* 0x000fe20007c5e01d */
[----:B------:R-:W-:Y:S03]  /*e730*/  BSSY B1, `(.L_x_2389) ;  /* 0x00000ec000017945 */ /* 0x000fe60003800000 */
[----:B------:R-:W-:Y:S02]  /*e740*/  IADD3.X R42, R4, R52, R32, P2, P4 ;  /* 0x00000034042a7210 */ /* 0x000fe400017e8420 */
[----:B------:R-:W-:-:S05]  /*e750*/  IADD3 R48, P2, R49, R122, RZ ;  /* 0x0000007a31307210 */ /* 0x000fca0007f5e0ff */
[----:B------:R-:W-:Y:S01]  /*e760*/  IMAD.X R49, R42, 0x1, R123, P2 ;  /* 0x000000012a317824 */ /* 0x000fe200010e067b */
[----:B------:R-:W-:Y:S02]  /*e770*/  ISETP.GE.AND P2, PT, R6, R132, PT ;  /* 0x000000840600720c */ /* 0x000fe40003f46270 */
        /* <DEDUP_REMOVED lines=25> */
[----:B------:R-:W-:Y:S01]  /*e910*/  IMAD.MOV.U32 R56, RZ, RZ, R40 ;  /* 0x000000ffff387224 */ /* 0x000fe200078e0028 */
[----:B------:R-:W-:Y:S02]  /*e920*/  SHF.R.U32.HI R61, RZ, 0x8, R73 ;  /* 0x00000008ff3d7819 */ /* 0x000fe40000011649 */
[----:B------:R-:W-:Y:S02]  /*e930*/  SHF.R.U32.HI R60, RZ, 0x8, R75 ;  /* 0x00000008ff3c7819 */ /* 0x000fe4000001164b */
[----:B------:R-:W-:Y:S01]  /*e940*/  SHF.L.U32 R41, R53, 0x8, RZ ;  /* 0x0000000835297819 */ /* 0x000fe200000006ff */
[----:B------:R-:W-:Y:S01]  /*e950*/  IMAD.MOV.U32 R53, RZ, RZ, R42 ;  /* 0x000000ffff357224 */ /* 0x000fe200078e002a */
[----:B------:R-:W-:Y:S01]  /*e960*/  SHF.R.U32.HI R64, RZ, 0x8, R87 ;  /* 0x00000008ff407819 */ /* 0x000fe20000011657 */
[----:B------:R-:W-:Y:S01]  /*e970*/  IMAD.U32 R42, R66, 0x10000, RZ ;  /* 0x00010000422a7824 */ /* 0x000fe200078e00ff */
[----:B------:R-:W-:Y:S01]  /*e980*/  LOP3.LUT R41, R54, 0xff00, R41, 0xf8, !PT ;  /* 0x0000ff0036297812 */ /* 0x000fe200078ef829 */
[----:B------:R-:W-:Y:S01]  /*e990*/  IMAD.SHL.U32 R44, R61, 0x100, RZ ;  /* 0x000001003d2c7824 */ /* 0x000fe200078e00ff */
[----:B------:R-:W-:Y:S01]  /*e9a0*/  SHF.R.U32.HI R62, RZ, 0x10, R87 ;  /* 0x00000010ff3e7819 */ /* 0x000fe20000011657 */
[----:B------:R-:W-:Y:S01]  /*e9b0*/  IMAD.SHL.U32 R54, R60, 0x100, RZ ;  /* 0x000001003c367824 */ /* 0x000fe200078e00ff */
[----:B------:R-:W-:Y:S01]  /*e9c0*/  LOP3.LUT R57, R73, 0xff0000ff, RZ, 0xc0, !PT ;  /* 0xff0000ff49397812 */ /* 0x000fe200078ec0ff */
[----:B------:R-:W-:Y:S01]  /*e9d0*/  IMAD.SHL.U32 R40, R64, 0x100, RZ ;  /* 0x0000010040287824 */ /* 0x000fe200078e00ff */
[----:B------:R-:W-:-:S02]  /*e9e0*/  LOP3.LUT R59, R75, 0xff0000ff, RZ, 0xc0, !PT ;  /* 0xff0000ff4b3b7812 */ /* 0x000fc400078ec0ff */
[----:B------:R-:W-:Y:S02]  /*e9f0*/  LOP3.LUT R55, R87, 0xff0000ff, RZ, 0xc0, !PT ;  /* 0xff0000ff57377812 */ /* 0x000fe400078ec0ff */
[----:B------:R-:W-:Y:S01]  /*ea00*/  LOP3.LUT R42, R41, 0xff0000, R42, 0xf8, !PT ;  /* 0x00ff0000292a7812 */ /* 0x000fe200078ef82a */
[----:B------:R-:W-:Y:S01]  /*ea10*/  IMAD.U32 R41, R62, 0x10000, RZ ;  /* 0x000100003e297824 */ /* 0x000fe200078e00ff */
[----:B------:R-:W-:Y:S02]  /*ea20*/  LOP3.LUT R44, R57, 0xff00, R44, 0xf8, !PT ;  /* 0x0000ff00392c7812 */ /* 0x000fe400078ef82c */
[----:B------:R-:W-:Y:S02]  /*ea30*/  LOP3.LUT R64, R59, 0xff00, R54, 0xf8, !PT ;  /* 0x0000ff003b407812 */ /* 0x000fe400078ef836 */
[----:B------:R-:W-:Y:S02]  /*ea40*/  LOP3.LUT R40, R55, 0xff00, R40, 0xf8, !PT ;  /* 0x0000ff0037287812 */ /* 0x000fe400078ef828 */
[----:B------:R-:W-:-:S02]  /*ea50*/  F2FP.F16.E4M3.UNPACK_B R62, R146.H1 ;  /* 0x00000092ff3e723e */ /* 0x000fc400030006ff */
        /* <DEDUP_REMOVED lines=13> */
[----:B------:R-:W-:Y:S02]  /*eb30*/  IMAD.U32 R65, R65, 0x10000, RZ ;  /* 0x0001000041417824 */ /* 0x000fe400078e00ff */
        /* <DEDUP_REMOVED lines=163> */
[----:B------:R-:W-:-:S02]  /*f570*/  F2FP.SATFINITE.E4M3.F32.PACK_AB_MERGE_C R60, R60, R69, RZ ;  /* 0x000000453c3c723e */ /* 0x000fc400048070ff */
[----:B------:R-:W-:Y:S01]  /*f580*/  F2FP.SATFINITE.E4M3.F32.PACK_AB_MERGE_C R41, R45, R56, R42 ;  /* 0x000000382d29723e */ /* 0x000fe2000480702a */
[----:B------:R-:W-:Y:S01]  /*f590*/  IMAD.MOV.U32 R42, RZ, RZ, R53 ;  /* 0x000000ffff2a7224 */ /* 0x000fe200078e0035 */
[----:B------:R-:W-:Y:S02]  /*f5a0*/  F2FP.SATFINITE.E4M3.F32.PACK_AB_MERGE_C R43, R47, R70, R43 ;  /* 0x000000462f2b723e */ /* 0x000fe4000480702b */
[----:B------:R-:W-:Y:S01]  /*f5b0*/  F2FP.SATFINITE.E4M3.F32.PACK_AB_MERGE_C R45, R44, R57, R50 ;  /* 0x000000392c2d723e */ /* 0x000fe20004807032 */
[----:B------:R-:W-:Y:S01]  /*f5c0*/  IMAD.MOV.U32 R44, RZ, RZ, R54 ;  /* 0x000000ffff2c7224 */ /* 0x000fe200078e0036 */
[----:B------:R-:W-:Y:S02]  /*f5d0*/  F2FP.SATFINITE.E4M3.F32.PACK_AB_MERGE_C R47, R66, R75, R60 ;  /* 0x0000004b422f723e */ /* 0x000fe4000480703c */
[----:B------:R-:W-:-:S07]  /*f5e0*/  MOV R40, R55 ;  /* 0x0000003700287202 */ /* 0x000fce0000000f00 */
.L_x_2390:
[----:B------:R-:W-:Y:S05]  /*f5f0*/  BSYNC B1 ;  /* 0x0000000000017941 */ /* 0x000fea0003800000 */
.L_x_2389:
        /* <DEDUP_REMOVED lines=10> */
.L_x_2306:
[----:B------:R-:W-:-:S06]  /*f6a0*/  UISETP.NE.AND UP0, UPT, UR53, 0x3, UPT ;  /* 0x000000033500788c */ /* 0x000fcc000bf05270 */
[----:B------:R-:W-:-:S13]  /*f6b0*/  PLOP3.LUT P1, PT, PT, PT, UP0, 0x80, 0x0 ;  /* 0x000000000000781c */ /* 0x000fda0003f2f008 */
[----:B------:R-:W-:Y:S05]  /*f6c0*/  @!P1 BRA `(.L_x_2391) ;  /* 0x0000000000049947 */ /* 0x000fea0003800000 */
[----:B------:R-:W-:Y:S01]  /*f6d0*/  BPT.TRAP 0x1 ;  /* 0x000000040000795c */ /* 0x000fe20000300000 */
.L_x_2391:
[----:B------:R-:W-:Y:S01]  /*f6e0*/  IMAD R97, R17, 0x8, R16 ;  /* 0x0000000811617824 */ /* 0x000fe200078e0210 */
[----:B------:R-:W-:Y:S01]  /*f6f0*/  SHF.L.U32 R98, R191, 0x1f, RZ ;  /* 0x0000001fbf627819 */ /* 0x000fe200000006ff */
[----:B------:R-:W-:Y:S01]  /*f700*/  IMAD R96, R24, -0xa0, R2 ;  /* 0xffffff6018607824 */ /* 0x000fe200078e0202 */
[----:B------:R-:W-:Y:S02]  /*f710*/  BSSY B1, `(.L_x_2392) ;  /* 0x0000004000017945 */ /* 0x000fe40003800000 */
[----:B------:R-:W1:Y:S02]  /*f720*/  SYNCS.PHASECHK.TRANS64.TRYWAIT P2, [R97+URZ+0x29890], R98 ;  /* 0x02989062610075a7 */ /* 0x000e64000804017f */
[----:B------:R-:W-:Y:S01]  /*f730*/  VIMNMX R96, R96, 0xa0, PT ;  /* 0x000000a060607848 */ /* 0x000fe20003fe0100 */
[----:B-1----:R-:W-:Y:S06]  /*f740*/  @!P2 BRA `(.L_x_2393) ;  /* 0x000001f40000a947 */ /* 0x002fec0003800000 */
.L_x_2651:
[----:B------:R-:W-:Y:S05]  /*f750*/  BSYNC B1 ;  /* 0x0000000000017941 */ /* 0x000fea0003800000 */
.L_x_2392:
        /* <DEDUP_REMOVED lines=21> */
.L_x_2395:
[----:B------:R-:W-:Y:S05]  /*f8b0*/  BSYNC B1 ;  /* 0x0000000000017941 */ /* 0x000fea0003800000 */
.L_x_2394:
        /* <DEDUP_REMOVED lines=20> */
.L_x_2339:
[----:B------:R-:W-:Y:S05]  /*fa00*/  BSYNC B0 ;  /* 0x0000000000007941 */ /* 0x000fea0003800000 */
.L_x_2305:
        /* <DEDUP_REMOVED lines=17> */
.L_x_2397:
[----:B------:R-:W-:Y:S05]  /*fb20*/  BSYNC B0 ;  /* 0x0000000000007941 */ /* 0x000fea0003800000 */
.L_x_2396:
[----:B------:R-:W1:Y:S01]  /*fb30*/  SYNCS.PHASECHK.TRANS64.TRYWAIT P1, [R97+URZ+0x298b0], R98 ;  /* 0x0298b062610075a7 */ /* 0x000e62000802017f */
[----:B------:R-:W-:Y:S01]  /*fb40*/  ULDC UR42, c[0x0][0x320] ;  /* 0x0000c800002a7ab9 */ /* 0x000fe20000000800 */
[----:B------:R-:W-:Y:S01]  /*fb50*/  ULDC.64 UR38, c[0x0][0x328] ;  /* 0x0000ca0000267ab9 */ /* 0x000fe20000000a00 */
[----:B------:R-:W-:Y:S01]  /*fb60*/  ULDC.64 UR40, c[0x0][0x318] ;  /* 0x0000c60000287ab9 */ /* 0x000fe20000000a00 */
[----:B------:R-:W-:Y:S01]  /*fb70*/  BSSY B0, `(.L_x_2398) ;  /* 0x0000003000007945 */ /* 0x000fe20003800000 */
[----:B------:R-:W-:-:S03]  /*fb80*/  IMAD R41, R17, 0x5000, R214 ;  /* 0x0000500011297824 */ /* 0x000fc600078e02d6 */
[----:B-1----:R-:W-:Y:S05]  /*fb90*/  @!P1 BRA `(.L_x_2399) ;  /* 0x000001f000009947 */ /* 0x002fea0003800000 */
.L_x_2652:
[----:B------:R-:W-:Y:S05]  /*fba0*/  BSYNC B0 ;  /* 0x0000000000007941 */ /* 0x000fea0003800000 */
.L_x_2398:
[----:B------:R-:W-:Y:S01]  /*fbb0*/  ISETP.GE.AND P1, PT, R188, R96, PT ;  /* 0x00000060bc00720c */ /* 0x000fe20003f26270 */
[----:B------:R-:W-:Y:S01]  /*fbc0*/  BSSY B0, `(.L_x_2400) ;  /* 0x000001a000007945 */ /* 0x000fe20003800000 */
[C---:B------:R-:W-:Y:S01]  /*fbd0*/  IMAD.IADD R48, R16.reuse, 0x1, R41 ;  /* 0x0000000110307824 */ /* 0x040fe200078e0229 */
[-C--:B------:R-:W-:Y:S01]  /*fbe0*/  IADD3 R49, R16, R41.reuse, R124 ;  /* 0x0000002910317210 */ /* 0x080fe20007ffe07c */
[----:B---3--:R-:W-:Y:S01]  /*fbf0*/  IMAD.WIDE R44, R24, 0xa0, R118 ;  /* 0x000000a0182c7825 */ /* 0x008fe200078e0276 */
[CC--:B------:R-:W-:Y:S02]  /*fc00*/  IADD3 R50, R16.reuse, R41.reuse, R121 ;  /* 0x0000002910327210 */ /* 0x0c0fe40007ffe079 */
[----:B------:R-:W-:-:S06]  /*fc10*/  IADD3 R51, R16, R41, R130 ;  /* 0x0000002910337210 */ /* 0x000fcc0007ffe082 */
[----:B------:R-:W-:Y:S05]  /*fc20*/  @P1 BRA `(.L_x_2401) ;  /* 0x00000000004c1947 */ /* 0x000fea0003800000 */
[----:B------:R-:W-:Y:S01]  /*fc30*/  MOV R41, R33 ;  /* 0x0000002100297202 */ /* 0x000fe20000000f00 */
[----:B0-----:R-:W-:Y:S02]  /*fc40*/  IMAD.MOV.U32 R40, RZ, RZ, R114 ;  /* 0x000000ffff287224 */ /* 0x001fe400078e0072 */
        /* <DEDUP_REMOVED lines=17> */
.L_x_2401:
[----:B------:R-:W-:Y:S05]  /*fd60*/  BSYNC B0 ;  /* 0x0000000000007941 */ /* 0x000fea0003800000 */
.L_x_2400:
        /* <DEDUP_REMOVED lines=24> */
.L_x_2403:
[----:B------:R-:W-:Y:S05]  /*fef0*/  BSYNC B0 ;  /* 0x0000000000007941 */ /* 0x000fea0003800000 */
.L_x_2402:
        /* <DEDUP_REMOVED lines=23> */
.L_x_2300:
[----:B------:R-:W-:Y:S05]  /*10070*/  @P0 BRA `(.L_x_2405) ;  /* 0x00000000000c0947 */ /* 0x000fea0003800000 */
[----:B------:R-:W0:Y:S01]  /*10080*/  FENCE.VIEW.ASYNC.G ;  /* 0x00000000000073c6 */ /* 0x000e220000000100 */
[----:B------:R-:W-:Y:S05]  /*10090*/  WARPSYNC.ALL ;  /* 0x0000000000007948 */ /* 0x000fea0003800000 */
[----:B0-----:R-:W-:Y:S06]  /*100a0*/  BAR.ARV 0xc, 0x180 ;  /* 0x0306000000007b1d */ /* 0x001fec0000002000 */
.L_x_2405:
[----:B------:R-:W-:Y:S01]  /*100b0*/  ULDC.64 UR6, c[0x0][0x998] ;  /* 0x0002660000067ab9 */ /* 0x000fe20000000a00 */
[----:B------:R-:W-:Y:S01]  /*100c0*/  ULDC.64 UR4, c[0x0][0x990] ;  /* 0x0002640000047ab9 */ /* 0x000fe20000000a00 */
[----:B------:R-:W-:Y:S02]  /*100d0*/  ISETP.NE.U32.AND P1, PT, RZ, UR6, PT ;  /* 0x00000006ff007c0c */ /* 0x000fe4000bf25070 */
[----:B------:R-:W-:Y:S02]  /*100e0*/  ISETP.NE.U32.AND P0, PT, RZ, UR4, PT ;  /* 0x00000004ff007c0c */ /* 0x000fe4000bf05070 */
[----:B------:R-:W-:Y:S02]  /*100f0*/  ISETP.NE.AND.EX P1, PT, RZ, UR7, PT, P1 ;  /* 0x00000007ff007c0c */ /* 0x000fe4000bf25310 */
[----:B------:R-:W-:-:S11]  /*10100*/  ISETP.NE.AND.EX P0, PT, RZ, UR5, PT, P0 ;  /* 0x00000005ff007c0c */ /* 0x000fd6000bf05300 */
[----:B------:R-:W0:Y:S08]  /*10110*/  @P1 LDC.64 R8, c[0x0][0x9b8] ;  /* 0x00026e00ff081b82 */ /* 0x000e300000000a00 */
        /* <DEDUP_REMOVED lines=8> */
[----:B------:R-:W-:Y:S01]  /*101a0*/  @P0 IMAD R7, R212, R7, R0 ;  /* 0x00000007d4070224 */ /* 0x000fe200078e0200 */
[----:B------:R-:W-:Y:S01]  /*101b0*/  MOV R0, 0x3f800000 ;  /* 0x3f80000000007802 */ /* 0x000fe20000000f00 */
[----:B------:R-:W-:Y:S02]  /*101c0*/  @P1 IMAD.IADD R5, R5, 0x1, R9 ;  /* 0x0000000105051824 */ /* 0x000fe400078e0209 */
[----:B------:R-:W-:Y:S02]  /*101d0*/  @P0 IMAD.IADD R3, R3, 0x1, R7 ;  /* 0x0000000103030824 */ /* 0x000fe400078e0207 */
[----:B--2---:R-:W-:-:S04]  /*101e0*/  @P1 IMAD.WIDE.U32 R6, R209, R12, R4 ;  /* 0x0000000cd1061225 */ /* 0x004fc800078e0004 */
[----:B---3--:R-:W-:Y:S01]  /*101f0*/  @P0 IMAD.WIDE.U32 R2, R209, R10, R2 ;  /* 0x0000000ad1020225 */ /* 0x008fe200078e0002 */
[----:B------:R-:W-:-:S03]  /*10200*/  @P1 LEA R8, P3, R6, UR6, 0x2 ;  /* 0x0000000606081c11 */ /* 0x000fc6000f8610ff */
[C---:B------:R-:W-:Y:S01]  /*10210*/  @P1 IMAD R5, R209.reuse, R13, R7 ;  /* 0x0000000dd1051224 */ /* 0x040fe200078e0207 */
[----:B------:R-:W-:Y:S01]  /*10220*/  @P0 LEA R4, P2, R2, UR4, 0x2 ;  /* 0x0000000402040c11 */ /* 0x000fe2000f8410ff */
[----:B------:R-:W-:Y:S01]  /*10230*/  @P0 IMAD R3, R209, R11, R3 ;  /* 0x0000000bd1030224 */ /* 0x000fe200078e0203 */
[----:B------:R-:W-:Y:S02]  /*10240*/  ULDC UR4, c[0x0][0x988] ;  /* 0x0002620000047ab9 */ /* 0x000fe40000000800 */
[----:B------:R-:W-:Y:S02]  /*10250*/  @P1 LEA.HI.X R9, R6, UR7, R5, 0x2, P3 ;  /* 0x0000000706091c11 */ /* 0x000fe400098f1405 */
[----:B------:R-:W-:Y:S01]  /*10260*/  @P0 LEA.HI.X R5, R2, UR5, R3, 0x2, P2 ;  /* 0x0000000502050c11 */ /* 0x000fe200090f1403 */
[----:B------:R-:W-:Y:S01]  /*10270*/  IMAD.MOV.U32 R3, RZ, RZ, 0x3f800000 ;  /* 0x3f800000ff037424 */ /* 0x000fe200078e00ff */
[----:B------:R-:W0:Y:S01]  /*10280*/  LDC R2, c[0x0][0x448] ;  /* 0x00011200ff027b82 */ /* 0x000e220000000800 */
[----:B------:R-:W2:Y:S04]  /*10290*/  @P1 LDG.E R0, desc[UR54][R8.64] ;  /* 0x0000003608001981 */ /* 0x000ea8000c1e1900 */
[----:B------:R-:W2:Y:S01]  /*102a0*/  @P0 LDG.E R3, desc[UR54][R4.64] ;  /* 0x0000003604030981 */ /* 0x000ea2000c1e1900 */
[----:B------:R-:W-:Y:S01]  /*102b0*/  VIADD R7, R204, 0x7f ;  /* 0x0000007fcc077836 */ /* 0x000fe20000000000 */
[----:B------:R-:W-:Y:S01]  /*102c0*/  BSSY B0, `(.L_x_2406) ;  /* 0x000002d000007945 */ /* 0x000fe20003800000 */
[----:B------:R-:W-:Y:S01]  /*102d0*/  IMAD.MOV.U32 R104, RZ, RZ, RZ ;  /* 0x000000ffff687224 */ /* 0x000fe200078e00ff */
[----:B0-----:R-:W-:-:S13]  /*102e0*/  ISETP.NE.AND P0, PT, R2, 0x1, PT ;  /* 0x000000010200780c */ /* 0x001fda0003f05270 */
[----:B------:R-:W0:Y:S08]  /*102f0*/  @P0 LDC R2, c[0x0][0x44c] ;  /* 0x00011300ff020b82 */ /* 0x000e300000000800 */
[----:B------:R-:W1:Y:S01]  /*10300*/  @P0 LDC R11, c[0x0][0x450] ;  /* 0x00011400ff0b0b82 */ /* 0x000e620000000800 */
[----:B0-----:R-:W-:-:S05]  /*10310*/  @P0 IMAD.HI.U32 R2, R7, R2, RZ ;  /* 0x0000000207020227 */ /* 0x001fca00078e00ff */
[----:B-1----:R-:W-:-:S05]  /*10320*/  @P0 SHF.R.U32.HI R7, RZ, R11, R2 ;  /* 0x0000000bff070219 */ /* 0x002fca0000011602 */
[----:B------:R-:W-:-:S04]  /*10330*/  IMAD.IADD R7, R166, 0x1, R7 ;  /* 0x00000001a6077824 */ /* 0x000fc800078e0207 */
[----:B------:R-:W-:-:S05]  /*10340*/  IMAD.HI R7, R7, 0x66666667, RZ ;  /* 0x6666666707077827 */ /* 0x000fca00078e02ff */
[----:B------:R-:W-:-:S04]  /*10350*/  SHF.R.U32.HI R2, RZ, 0x1f, R7 ;  /* 0x0000001fff027819 */ /* 0x000fc80000011607 */
[----:B------:R-:W-:-:S04]  /*10360*/  LEA.HI.SX32 R2, R7, R2, 0x1a ;  /* 0x0000000207027211 */ /* 0x000fc800078fd2ff */
[----:B------:R-:W-:-:S04]  /*10370*/  VIMNMX R185, R185, R2, PT ;  /* 0x00000002b9b97248 */ /* 0x000fc80003fe0100 */
[----:B------:R-:W-:Y:S01]  /*10380*/  ISETP.GE.AND P0, PT, R185, 0x1, PT ;  /* 0x00000001b900780c */ /* 0x000fe20003f06270 */
[----:B--2---:R-:W-:-:S04]  /*10390*/  FMUL.FTZ R0, R3, R0 ;  /* 0x0000000003007220 */ /* 0x004fc80000410000 */
[----:B------:R-:W-:-:S08]  /*103a0*/  FMUL.FTZ R2, R0, UR4 ;  /* 0x0000000400027c20 */ /* 0x000fd00008410000 */
[----:B------:R-:W-:Y:S05]  /*103b0*/  @!P0 BRA `(.L_x_2407) ;  /* 0x0000000000748947 */ /* 0x000fea0003800000 */
        /* <DEDUP_REMOVED lines=14> */
[----:B0-----:R-:W-:Y:S01]  /*104a0*/  MOV R4, RZ ;  /* 0x000000ff00047202 */ /* 0x001fe20000000f00 */
        /* <DEDUP_REMOVED lines=14> */
.L_x_2407:
[----:B------:R-:W-:Y:S05]  /*10590*/  BSYNC B0 ;  /* 0x0000000000007941 */ /* 0x000fea0003800000 */
.L_x_2406:
[-C--:B------:R-:W-:Y:S01]  /*105a0*/  IMAD R203, R222, R104.reuse, RZ ;  /* 0x00000068decb7224 */ /* 0x080fe200078e02ff */
[----:B------:R-:W-:Y:S02]  /*105b0*/  PLOP3.LUT P0, PT, PT, PT, PT, 0x80, 0x0 ;  /* 0x000000000000781c */ /* 0x000fe40003f0f070 */
[----:B------:R-:W-:Y:S02]  /*105c0*/  CS2R R14, SRZ ;  /* 0x00000000000e7805 */ /* 0x000fe4000001ff00 */
[----:B------:R-:W-:Y:S02]  /*105d0*/  CS2R R88, SRZ ;  /* 0x0000000000587805 */ /* 0x000fe4000001ff00 */
[----:B------:R-:W-:Y:S02]  /*105e0*/  CS2R R10, SRZ ;  /* 0x00000000000a7805 */ /* 0x000fe4000001ff00 */
[----:B------:R-:W-:Y:S02]  /*105f0*/  VIADDMNMX R104, R203, R104, R185, PT ;  /* 0x00000068cb687246 */ /* 0x000fe400038001b9 */
[----:B------:R-:W-:-:S02]  /*10600*/  CS2R R58, SRZ ;  /* 0x00000000003a7805 */ /* 0x000fc4000001ff00 */
[----:B------:R-:W-:Y:S02]  /*10610*/  CS2R R56, SRZ ;  /* 0x0000000000387805 */ /* 0x000fe4000001ff00 */
[----:B------:R-:W-:Y:S02]  /*10620*/  CS2R R80, SRZ ;  /* 0x0000000000507805 */ /* 0x000fe4000001ff00 */
[----:B------:R-:W-:Y:S01]  /*10630*/  ISETP.GT.AND P1, PT, R104, R203, PT ;  /* 0x000000cb6800720c */ /* 0x000fe20003f24270 */
[----:B------:R-:W-:Y:S01]  /*10640*/  IMAD.MOV.U32 R55, RZ, RZ, RZ ;  /* 0x000000ffff377224 */ /* 0x000fe200078e00ff */
[----:B------:R-:W-:Y:S02]  /*10650*/  CS2R R112, SRZ ;  /* 0x0000000000707805 */ /* 0x000fe4000001ff00 */
[----:B------:R-:W-:Y:S02]  /*10660*/  CS2R R90, SRZ ;  /* 0x00000000005a7805 */ /* 0x000fe4000001ff00 */
[----:B------:R-:W-:-:S02]  /*10670*/  CS2R R68, SRZ ;  /* 0x0000000000447805 */ /* 0x000fc4000001ff00 */
[----:B------:R-:W-:Y:S02]  /*10680*/  CS2R R96, SRZ ;  /* 0x0000000000607805 */ /* 0x000fe4000001ff00 */
[----:B------:R-:W-:Y:S02]  /*10690*/  CS2R R92, SRZ ;  /* 0x00000000005c7805 */ /* 0x000fe4000001ff00 */
[----:B------:R-:W-:Y:S02]  /*106a0*/  CS2R R52, SRZ ;  /* 0x0000000000347805 */ /* 0x000fe4000001ff00 */
[----:B------:R-:W-:Y:S01]  /*106b0*/  CS2R R116, SRZ ;  /* 0x0000000000747805 */ /* 0x000fe2000001ff00 */
[----:B------:R-:W-:Y:S01]  /*106c0*/  IMAD.MOV.U32 R102, RZ, RZ, RZ ;  /* 0x000000ffff667224 */ /* 0x000fe200078e00ff */
[----:B------:R-:W-:Y:S02]  /*106d0*/  CS2R R40, SRZ ;  /* 0x0000000000287805 */ /* 0x000fe4000001ff00 */
[----:B------:R-:W-:Y:S01]  /*106e0*/  MOV R63, RZ ;  /* 0x000000ff003f7202 */ /* 0x000fe20000000f00 */
[----:B------:R-:W-:Y:S01]  /*106f0*/  IMAD.MOV.U32 R65, RZ, RZ, RZ ;  /* 0x000000ffff417224 */ /* 0x000fe200078e00ff */
[----:B------:R-:W-:-:S02]  /*10700*/  CS2R R44, SRZ ;  /* 0x00000000002c7805 */ /* 0x000fc4000001ff00 */
[----:B------:R-:W-:Y:S02]  /*10710*/  CS2R R36, SRZ ;  /* 0x0000000000247805 */ /* 0x000fe4000001ff00 */
[----:B------:R-:W-:Y:S01]  /*10720*/  CS2R R38, SRZ ;  /* 0x0000000000267805 */ /* 0x000fe2000001ff00 */
[----:B------:R-:W-:Y:S01]  /*10730*/  IMAD.MOV.U32 R121, RZ, RZ, RZ ;  /* 0x000000ffff797224 */ /* 0x000fe200078e00ff */
[----:B------:R-:W-:Y:S02]  /*10740*/  CS2R R34, SRZ ;  /* 0x0000000000227805 */ /* 0x000fe4000001ff00 */
[----:B------:R-:W-:Y:S02]  /*10750*/  CS2R R114, SRZ ;  /* 0x0000000000727805 */ /* 0x000fe4000001ff00 */
[----:B------:R-:W-:Y:S02]  /*10760*/  CS2R R28, SRZ ;  /* 0x00000000001c7805 */ /* 0x000fe4000001ff00 */
        /* <DEDUP_REMOVED lines=16> */
[----:B------:R-:W-:Y:S01]  /*10870*/  IMAD.MOV.U32 R87, RZ, RZ, RZ ;  /* 0x000000ffff577224 */ /* 0x000fe200078e00ff */
[----:B------:R-:W-:Y:S06]  /*10880*/  @!P1 BRA `(.L_x_2408) ;  /* 0x0000012400489947 */ /* 0x000fec0003800000 */
[----:B------:R-:W-:-:S03]  /*10890*/  UMOV UR4, 0xffffffff ;  /* 0xffffffff00047882 */ /* 0x000fc60000000000 */
[----:B------:R-:W-:Y:S05]  /*108a0*/  BRA.DIV UR4, `(.L_x_2409) ;  /* 0x000001e204d07947 */ /* 0x000fea000b800000 */
[----:B------:R-:W0:Y:S02]  /*108b0*/  S2R R0, SR_TID.X ;  /* 0x0000000000007919 */ /* 0x000e240000002100 */
[C---:B0-----:R-:W-:Y:S01]  /*108c0*/  IADD3 R3, R0.reuse, -0x80, RZ ;  /* 0xffffff8000037810 */ /* 0x041fe20007ffe0ff */
[----:B------:R-:W-:-:S05]  /*108d0*/  VIADD R0, R0, 0xffffff80 ;  /* 0xffffff8000007836 */ /* 0x000fca0000000000 */
[----:B------:R-:W-:-:S04]  /*108e0*/  SHF.R.S32.HI R0, RZ, 0x1f, R0 ;  /* 0x0000001fff007819 */ /* 0x000fc80000011400 */
[----:B------:R-:W-:-:S04]  /*108f0*/  LEA.HI R0, R0, R3, RZ, 0x7 ;  /* 0x0000000300007211 */ /* 0x000fc800078f38ff */
[----:B------:R-:W-:-:S05]  /*10900*/  SHF.R.S32.HI R0, RZ, 0x7, R0 ;  /* 0x00000007ff007819 */ /* 0x000fca0000011400 */
[----:B------:R0:W1:Y:S02]  /*10910*/  SHFL.IDX PT, R197, R0, RZ, 0x1f ;  /* 0x00001fff00c57589 */ /* 0x00006400000e0000 */
.L_x_2655:
        /* <DEDUP_REMOVED lines=17> */
[----:B------:R-:W-:Y:S01]  /*10a30*/  MOV R11, UR5 ;  /* 0x00000005000b7c02 */ /* 0x000fe20008000f00 */
[----:B------:R-:W-:Y:S02]  /*10a40*/  IMAD.U32 R7, RZ, RZ, UR7 ;  /* 0x00000007ff077e24 */ /* 0x000fe4000f8e00ff */
[----:B------:R-:W-:-:S02]  /*10a50*/  IMAD.U32 R10, RZ, RZ, UR4 ;  /* 0x00000004ff0a7e24 */ /* 0x000fc4000f8e00ff */
[----:B------:R-:W-:Y:S02]  /*10a60*/  IMAD.MOV.U32 R8, RZ, RZ, 0x70 ;  /* 0x00000070ff087424 */ /* 0x000fe400078e00ff */
[----:B------:R-:W-:Y:S02]  /*10a70*/  IMAD.MOV.U32 R12, RZ, RZ, 0x1 ;  /* 0x00000001ff0c7424 */ /* 0x000fe400078e00ff */
[----:B0-----:R-:W-:-:S07]  /*10a80*/  IMAD.MOV.U32 R13, RZ, RZ, RZ ;  /* 0x000000ffff0d7224 */ /* 0x001fce00078e00ff */
[----:B------:R-:W-:-:S07]  /*10a90*/  LEPC R20, `(.L_x_2410) ;  /* 0x000000001014794e */ /* 0x000fce0000000000 */
[----:B-1---5:R-:W-:Y:S05]  /*10aa0*/  CALL.ABS.NOINC R14 ;  /* 0x000000000e007343 */ /* 0x022fea0003c00000 */
.L_x_2410:
        /* <DEDUP_REMOVED lines=13> */
.L_x_2414:
[----:B-1----:R1:W2:Y:S02]  /*10b80*/  SYNCS.PHASECHK.TRANS64.TRYWAIT P0, [R16+URZ+0x29800], R3 ;  /* 0x02980003100075a7 */ /* 0x0022a4000800017f */
[----:B--2---:R-:W-:Y:S05]  /*10b90*/  @!P0 NANOSLEEP.SYNCS 0x989680 ;  /* 0x009896800000895d */ /* 0x004fea0003900000 */
[----:B------:R-:W2:Y:S02]  /*10ba0*/  @!P0 SYNCS.PHASECHK.TRANS64 P0, [R16+URZ+0x29800], R3 ;  /* 0x02980003100085a7 */ /* 0x000ea4000800007f */
[----:B--2---:R-:W-:Y:S05]  /*10bb0*/  @!P0 BRA `(.L_x_2414) ;  /* 0xfffffffc00f08947 */ /* 0x004fea000383ffff */
.L_x_2413:
[----:B------:R-:W-:Y:S05]  /*10bc0*/  BSYNC B0 ;  /* 0x0000000000007941 */ /* 0x000fea0003800000 */
.L_x_2412:
[----:B------:R-:W-:Y:S05]  /*10bd0*/  BRA `(.L_x_2415) ;  /* 0x0000006c00dc7947 */ /* 0x000fea0003800000 */
.L_x_2411:
        /* <DEDUP_REMOVED lines=30> */
.L_x_2416:
[----:B------:R-:W-:Y:S01]  /*10dc0*/  ULDC.U8 UR4, c[0x0][0x410] ;  /* 0x0001040000047ab9 */ /* 0x000fe20000000000 */
[----:B------:R-:W-:Y:S01]  /*10dd0*/  BSSY B0, `(.L_x_2417) ;  /* 0x00006cf000007945 */ /* 0x000fe20003800000 */
[----:B------:R-:W-:Y:S02]  /*10de0*/  ISETP.NE.AND P0, PT, RZ, UR4, PT ;  /* 0x00000004ff007c0c */ /* 0x000fe4000bf05270 */
[----:B------:R-:W-:-:S11]  /*10df0*/  IADD3 R10, R188, R204, RZ ;  /* 0x000000ccbc0a7210 */ /* 0x000fd60007ffe0ff */
        /* <DEDUP_REMOVED lines=32> */
[----:B------:R0:W4:Y:S02]  /*11000*/  SHFL.IDX PT, R14, R5, RZ, 0x1e1f ;  /* 0x001e1fff050e7589 */ /* 0x00012400000e0000 */
.L_x_2661:
        /* <DEDUP_REMOVED lines=16> */
[----:B------:R-:W3:Y:S01]  /*11110*/  LDL R50, [R1+0x58] ;  /* 0x0000580001327983 */ /* 0x000ee20000100800 */
[----:B------:R-:W-:Y:S01]  /*11120*/  ULDC UR4, c[0x0][0x3f4] ;  /* 0x0000fd0000047ab9 */ /* 0x000fe20000000800 */
[----:B------:R-:W-:Y:S02]  /*11130*/  SHF.R.S32.HI R5, RZ, 0x1f, R194 ;  /* 0x0000001fff057819 */ /* 0x000fe400000114c2 */
[----:B------:R-:W-:Y:S02]  /*11140*/  CS2R R34, SRZ ;  /* 0x0000000000227805 */ /* 0x000fe4000001ff00 */
[----:B------:R-:W-:Y:S02]  /*11150*/  ISETP.GE.AND P5, PT, R194, UR4, PT ;  /* 0x00000004c2007c0c */ /* 0x000fe4000bfa6270 */
[----:B------:R-:W-:Y:S02]  /*11160*/  CS2R R32, SRZ ;  /* 0x0000000000207805 */ /* 0x000fe4000001ff00 */
[----:B------:R-:W-:-:S02]  /*11170*/  ISETP.GE.AND P2, PT, R192, UR4, PT ;  /* 0x00000004c0007c0c */ /* 0x000fc4000bf46270 */
[----:B------:R-:W-:Y:S02]  /*11180*/  CS2R R30, SRZ ;  /* 0x00000000001e7805 */ /* 0x000fe4000001ff00 */
[----:B------:R-:W-:Y:S02]  /*11190*/  ISETP.GE.AND P3, PT, R193, UR4, PT ;  /* 0x00000004c1007c0c */ /* 0x000fe4000bf66270 */
[----:B------:R-:W-:-:S03]  /*111a0*/  SHF.R.S32.HI R13, RZ, 0x1f, R192 ;  /* 0x0000001fff0d7819 */ /* 0x000fc600000114c0 */
[CC--:B----4-:R-:W-:Y:S02]  /*111b0*/  @!P5 IADD3 R8, P1, R194.reuse, R14.reuse, RZ ;  /* 0x0000000ec208d210 */ /* 0x0d0fe40007f3e0ff */
[-C--:B--2---:R-:W-:Y:S02]  /*111c0*/  @!P5 IADD3 R6, P0, R194, R3.reuse, RZ ;  /* 0x00000003c206d210 */ /* 0x084fe40007f1e0ff */
[----:B------:R-:W-:Y:S01]  /*111d0*/  @!P2 IADD3 R10, P4, R192, R3, RZ ;  /* 0x00000003c00aa210 */ /* 0x000fe20007f9e0ff */
[--C-:B---3--:R-:W-:Y:S01]  /*111e0*/  @!P5 IMAD.X R9, R4, 0x1, R5.reuse, P1 ;  /* 0x000000010409d824 */ /* 0x108fe200008e0605 */
[----:B------:R-:W-:Y:S01]  /*111f0*/  ISETP.GE.AND P1, PT, R195, UR4, PT ;  /* 0x00000004c3007c0c */ /* 0x000fe2000bf26270 */
[----:B-1----:R-:W-:Y:S01]  /*11200*/  @!P5 IMAD.X R7, R0, 0x1, R5, P0 ;  /* 0x000000010007d824 */ /* 0x002fe200000e0605 */
[----:B------:R-:W-:Y:S02]  /*11210*/  @!P2 IADD3 R12, P0, R192, R14, RZ ;  /* 0x0000000ec00ca210 */ /* 0x000fe40007f1e0ff */
[----:B------:R-:W-:-:S02]  /*11220*/  CS2R R28, SRZ ;  /* 0x00000000001c7805 */ /* 0x000fc4000001ff00 */
[----:B------:R-:W-:Y:S01]  /*11230*/  @!P2 IADD3.X R11, R0, R13, RZ, P4, !PT ;  /* 0x0000000d000ba210 */ /* 0x000fe200027fe4ff */
[----:B------:R-:W5:Y:S01]  /*11240*/  @!P5 LD.E.64 R32, desc[UR54][R8.64] ;  /* 0x000000360820d980 */ /* 0x000f62000c101b00 */
[----:B------:R-:W-:Y:S01]  /*11250*/  SHF.R.S32.HI R5, RZ, 0x1f, R193 ;  /* 0x0000001fff057819 */ /* 0x000fe200000114c1 */
[----:B------:R-:W-:Y:S01]  /*11260*/  @!P2 IMAD.X R13, R4, 0x1, R13, P0 ;  /* 0x00000001040da824 */ /* 0x000fe200000e060d */
[C---:B------:R-:W-:Y:S01]  /*11270*/  @!P3 IADD3 R38, P4, R193.reuse, R14, RZ ;  /* 0x0000000ec126b210 */ /* 0x040fe20007f9e0ff */
[----:B------:R0:W5:Y:S01]  /*11280*/  @!P5 LD.E.64 R34, desc[UR54][R6.64] ;  /* 0x000000360622d980 */ /* 0x000162000c101b00 */
[----:B------:R-:W-:Y:S02]  /*11290*/  @!P3 IADD3 R36, P5, R193, R3, RZ ;  /* 0x00000003c124b210 */ /* 0x000fe40007fbe0ff */
[----:B------:R-:W-:Y:S01]  /*112a0*/  ISETP.GE.AND P0, PT, R22, UR4, PT ;  /* 0x0000000416007c0c */ /* 0x000fe2000bf06270 */
[----:B------:R-:W5:Y:S01]  /*112b0*/  @!P2 LD.E.64 R30, desc[UR54][R10.64] ;  /* 0x000000360a1ea980 */ /* 0x000f62000c101b00 */
[--C-:B------:R-:W-:Y:S01]  /*112c0*/  @!P3 IMAD.X R39, R4, 0x1, R5.reuse, P4 ;  /* 0x000000010427b824 */ /* 0x100fe200020e0605 */
[----:B------:R-:W-:Y:S01]  /*112d0*/  CS2R R26, SRZ ;  /* 0x00000000001a7805 */ /* 0x000fe2000001ff00 */
[----:B------:R-:W-:Y:S01]  /*112e0*/  @!P3 IMAD.X R37, R0, 0x1, R5, P5 ;  /* 0x000000010025b824 */ /* 0x000fe200028e0605 */
[----:B------:R1:W5:Y:S01]  /*112f0*/  @!P2 LD.E.64 R28, desc[UR54][R12.64] ;  /* 0x000000360c1ca980 */ /* 0x000362000c101b00 */
[----:B------:R-:W-:-:S02]  /*11300*/  ISETP.GE.AND P2, PT, R196, UR4, PT ;  /* 0x00000004c4007c0c */ /* 0x000fc4000bf46270 */
[----:B------:R-:W-:Y:S02]  /*11310*/  CS2R R24, SRZ ;  /* 0x0000000000187805 */ /* 0x000fe4000001ff00 */
[----:B0-----:R-:W-:Y:S02]  /*11320*/  SHF.R.S32.HI R7, RZ, 0x1f, R195 ;  /* 0x0000001fff077819 */ /* 0x001fe400000114c3 */
[----:B------:R-:W-:Y:S02]  /*11330*/  CS2R R20, SRZ ;  /* 0x0000000000147805 */ /* 0x000fe4000001ff00 */
[C---:B------:R-:W-:Y:S01]  /*11340*/  @!P1 IADD3 R42, P4, R195.reuse, R3, RZ ;  /* 0x00000003c32a9210 */ /* 0x040fe20007f9e0ff */
[----:B------:R0:W5:Y:S01]  /*11350*/  @!P3 LD.E.64 R26, desc[UR54][R36.64] ;  /* 0x00000036241ab980 */ /* 0x000162000c101b00 */
[----:B------:R-:W-:Y:S02]  /*11360*/  @!P1 IADD3 R46, P5, R195, R14, RZ ;  /* 0x0000000ec32e9210 */ /* 0x000fe40007fbe0ff */
[----:B-1----:R-:W-:Y:S01]  /*11370*/  CS2R R12, SRZ ;  /* 0x00000000000c7805 */ /* 0x002fe2000001ff00 */
[--C-:B------:R-:W-:Y:S01]  /*11380*/  @!P1 IMAD.X R43, R0, 0x1, R7.reuse, P4 ;  /* 0x00000001002b9824 */ /* 0x100fe200020e0607 */
[----:B------:R1:W5:Y:S01]  /*11390*/  @!P3 LD.E.64 R24, desc[UR54][R38.64] ;  /* 0x000000362618b980 */ /* 0x000362000c101b00 */
[----:B------:R-:W-:Y:S01]  /*113a0*/  @!P1 IMAD.X R47, R4, 0x1, R7, P5 ;  /* 0x00000001042f9824 */ /* 0x000fe200028e0607 */
[----:B------:R-:W-:-:S02]  /*113b0*/  @!P0 SHF.R.S32.HI R5, RZ, 0x1f, R22 ;  /* 0x0000001fff058819 */ /* 0x000fc40000011416 */
[CC--:B------:R-:W-:Y:S01]  /*113c0*/  @!P0 IADD3 R6, P3, R22.reuse, R3.reuse, RZ ;  /* 0x0000000316068210 */ /* 0x0c0fe20007f7e0ff */
[----:B------:R2:W5:Y:S04]  /*113d0*/  @!P1 LD.E.64 R20, desc[UR54][R42.64] ;  /* 0x000000362a149980 */ /* 0x000568000c101b00 */
[----:B------:R2:W5:Y:S01]  /*113e0*/  @!P1 LD.E.64 R12, desc[UR54][R46.64] ;  /* 0x000000362e0c9980 */ /* 0x000562000c101b00 */
[-C--:B------:R-:W-:Y:S01]  /*113f0*/  @!P0 IADD3 R40, P1, R22, R14.reuse, RZ ;  /* 0x0000000e16288210 */ /* 0x080fe20007f3e0ff */
[----:B------:R-:W-:Y:S01]  /*11400*/  @!P0 IMAD.X R7, R0, 0x1, R5, P3 ;  /* 0x0000000100078824 */ /* 0x000fe200018e0605 */
[C---:B------:R-:W-:Y:S02]  /*11410*/  @!P2 IADD3 R14, P4, R196.reuse, R14, RZ ;  /* 0x0000000ec40ea210 */ /* 0x040fe40007f9e0ff */
[----:B------:R-:W-:-:S02]  /*11420*/  @!P2 IADD3 R48, P3, R196, R3, RZ ;  /* 0x00000003c430a210 */ /* 0x000fc40007f7e0ff */
[----:B0-----:R-:W-:Y:S02]  /*11430*/  CS2R R36, SRZ ;  /* 0x0000000000247805 */ /* 0x001fe4000001ff00 */
[----:B-1----:R-:W-:Y:S02]  /*11440*/  CS2R R38, SRZ ;  /* 0x0000000000267805 */ /* 0x002fe4000001ff00 */
[----:B------:R-:W-:Y:S02]  /*11450*/  CS2R R10, SRZ ;  /* 0x00000000000a7805 */ /* 0x000fe4000001ff00 */
[----:B------:R-:W-:Y:S01]  /*11460*/  CS2R R8, SRZ ;  /* 0x0000000000087805 */ /* 0x000fe2000001ff00 */
[----:B------:R-:W-:Y:S01]  /*11470*/  @!P0 IMAD.X R41, R4, 0x1, R5, P1 ;  /* 0x0000000104298824 */ /* 0x000fe200008e0605 */
[----:B------:R2:W5:Y:S04]  /*11480*/  @!P0 LD.E.64 R36, desc[UR54][R6.64] ;  /* 0x0000003606248980 */ /* 0x000568000c101b00 */
[----:B------:R2:W5:Y:S01]  /*11490*/  @!P0 LD.E.64 R38, desc[UR54][R40.64] ;  /* 0x0000003628268980 */ /* 0x000562000c101b00 */
[----:B------:R-:W-:Y:S01]  /*114a0*/  @!P2 IADD3.X R49, R0, R50, RZ, P3, !PT ;  /* 0x000000320031a210 */ /* 0x000fe20001ffe4ff */
[----:B------:R-:W-:-:S04]  /*114b0*/  @!P2 IMAD.X R15, R4, 0x1, R50, P4 ;  /* 0x00000001040fa824 */ /* 0x000fc800020e0632 */
[----:B------:R2:W5:Y:S04]  /*114c0*/  @!P2 LD.E.64 R10, desc[UR54][R48.64] ;  /* 0x00000036300aa980 */ /* 0x000568000c101b00 */
[----:B------:R2:W5:Y:S02]  /*114d0*/  @!P2 LD.E.64 R8, desc[UR54][R14.64] ;  /* 0x000000360e08a980 */ /* 0x000564000c101b00 */
.L_x_2421:
[----:B------:R-:W-:Y:S05]  /*114e0*/  BSYNC B1 ;  /* 0x0000000000017941 */ /* 0x000fea0003800000 */
.L_x_2420:
        /* <DEDUP_REMOVED lines=8> */
[----:B------:R-:W0:Y:S02]  /*11570*/  SYNCS.PHASECHK.TRANS64.TRYWAIT P0, [R16+URZ+0x29800], R5 ;  /* 0x02980005100075a7 */ /* 0x000e24000800017f */
[----:B0-----:R-:W-:Y:S05]  /*11580*/  @!P0 BRA `(.L_x_2423) ;  /* 0x000001d800488947 */ /* 0x001fea0003800000 */
.L_x_2662:
[----:B------:R-:W-:Y:S05]  /*11590*/  BSYNC B1 ;  /* 0x0000000000017941 */ /* 0x000fea0003800000 */
.L_x_2422:
[----:B------:R-:W-:Y:S05]  /*115a0*/  @P1 BRA `(.L_x_2424) ;  /* 0x0000006400441947 */ /* 0x000fea0003800000 */
[----:B------:R-:W2:Y:S01]  /*115b0*/  LDC R3, c[0x0][0x3f4] ;  /* 0x0000fd00ff037b82 */ /* 0x000ea20000000800 */
[----:B------:R-:W-:Y:S01]  /*115c0*/  BSSY B1, `(.L_x_2425) ;  /* 0x000007f000017945 */ /* 0x000fe20003800000 */
[----:B-1----:R-:W-:Y:S01]  /*115d0*/  IMAD.IADD R0, R16, 0x1, R210 ;  /* 0x0000000110007824 */ /* 0x002fe200078e02d2 */
[-C--:B--2---:R-:W-:Y:S02]  /*115e0*/  ISETP.GE.AND P0, PT, R22, R3.reuse, PT ;  /* 0x000000031600720c */ /* 0x084fe40003f06270 */
[-C--:B------:R-:W-:Y:S02]  /*115f0*/  ISETP.GE.AND P1, PT, R194, R3.reuse, PT ;  /* 0x00000003c200720c */ /* 0x080fe40003f26270 */
[-C--:B------:R-:W-:Y:S02]  /*11600*/  ISETP.GE.AND P2, PT, R192, R3.reuse, PT ;  /* 0x00000003c000720c */ /* 0x080fe40003f46270 */
[-C--:B------:R-:W-:Y:S02]  /*11610*/  ISETP.GE.AND P3, PT, R193, R3.reuse, PT ;  /* 0x00000003c100720c */ /* 0x080fe40003f66270 */
[----:B------:R-:W-:-:S02]  /*11620*/  ISETP.GE.AND P4, PT, R195, R3, PT ;  /* 0x00000003c300720c */ /* 0x000fc40003f86270 */
[----:B------:R-:W-:-:S03]  /*11630*/  ISETP.GE.AND P5, PT, R196, R3, PT ;  /* 0x00000003c400720c */ /* 0x000fc60003fa6270 */
[----:B------:R-:W-:Y:S10]  /*11640*/  @P0 BRA `(.L_x_2426) ;  /* 0x0000000400d80947 */ /* 0x000ff40003800000 */
[----:B0--3--:R-:W0:Y:S01]  /*11650*/  LDS.128 R4, [R0+0x14400] ;  /* 0x0144000000047984 */ /* 0x009e220000000c00 */
[----:B----45:R-:W-:Y:S02]  /*11660*/  SHF.R.U32.HI R14, RZ, 0x8, R36 ;  /* 0x00000008ff0e7819 */ /* 0x030fe40000011624 */
        /* <DEDUP_REMOVED lines=116> */
.L_x_2426:
[----:B------:R-:W-:Y:S05]  /*11db0*/  BSYNC B1 ;  /* 0x0000000000017941 */ /* 0x000fea0003800000 */
.L_x_2425:
[----:B------:R-:W-:Y:S04]  /*11dc0*/  BSSY B1, `(.L_x_2427) ;  /* 0x000007d000017945 */ /* 0x000fe80003800000 */
[----:B------:R-:W-:Y:S05]  /*11dd0*/  @P1 BRA `(.L_x_2428) ;  /* 0x0000000400ec1947 */ /* 0x000fea0003800000 */
[----:B------:R-:W0:Y:S01]  /*11de0*/  LDL R49, [R1] ;  /* 0x0000000001317983 */ /* 0x000e220000100800 */
        /* <DEDUP_REMOVED lines=13> */
[----:B----4-:R-:W-:Y:S02]  /*11ec0*/  LOP3.LUT R14, R34, 0xff, RZ, 0xc0, !PT ;  /* 0x000000ff220e7812 */ /* 0x010fe400078ec0ff */
        /* <DEDUP_REMOVED lines=16> */
[----:B------:R-:W-:Y:S02]  /*11fd0*/  F2FP.F16.E4M3.UNPACK_B R38, R41 ;  /* 0x00000029ff26723e */ /* 0x000fe400020006ff */
[----:B------:R-:W-:Y:S02]  /*11fe0*/  F2FP.F16.E4M3.UNPACK_B R35, R37 ;  /* 0x00000025ff23723e */ /* 0x000fe400020006ff */
[----:B------:R-:W-:Y:S01]  /*11ff0*/  LOP3.LUT R39, R39, 0xff000000, R32, 0xf8, !PT ;  /* 0xff00000027277812 */ /* 0x000fe200078ef820 */
[--C-:B------:R-:W-:Y:S01]  /*12000*/  HADD2.F32 R40, -RZ, R38.reuse.H1_H1 ;  /* 0x30000026ff287230 */ /* 0x100fe20000004100 */
[----:B------:R-:W-:Y:S01]  /*12010*/  LOP3.LUT R34, R15, 0xff000000, R34, 0xf8, !PT ;  /* 0xff0000000f227812 */ /* 0x000fe200078ef822 */
[--C-:B------:R-:W-:Y:S01]  /*12020*/  HADD2.F32 R36, -RZ, R35.reuse.H1_H1 ;  /* 0x30000023ff247230 */ /* 0x100fe20000004100 */
[----:B------:R-:W-:Y:S01]  /*12030*/  F2FP.F16.E4M3.UNPACK_B R41, R41.H1 ;  /* 0x00000029ff29723e */ /* 0x000fe200030006ff */
[----:B------:R-:W-:Y:S01]  /*12040*/  HADD2.F32 R38, -RZ, R38.H0_H0 ;  /* 0x20000026ff267230 */ /* 0x000fe20000004100 */
[----:B------:R-:W-:Y:S01]  /*12050*/  F2FP.F16.E4M3.UNPACK_B R37, R37.H1 ;  /* 0x00000025ff25723e */ /* 0x000fe200030006ff */
[----:B------:R-:W-:Y:S01]  /*12060*/  HADD2.F32 R35, -RZ, R35.H0_H0 ;  /* 0x20000023ff237230 */ /* 0x000fe20000004100 */
[----:B01-3--:R-:W0:Y:S02]  /*12070*/  LDS.128 R4, [R49] ;  /* 0x0000000031047984 */ /* 0x00be240000000c00 */
[----:B0-----:R-:W-:-:S02]  /*12080*/  F2FP.F16.E4M3.UNPACK_B R3, R6.H1 ;  /* 0x00000006ff03723e */ /* 0x001fc400030006ff */
[----:B------:R-:W-:Y:S02]  /*12090*/  F2FP.F16.E4M3.UNPACK_B R6, R6 ;  /* 0x00000006ff06723e */ /* 0x000fe400020006ff */
[-C--:B------:R-:W-:Y:S01]  /*120a0*/  F2FP.F16.E4M3.UNPACK_B R32, R7.reuse ;  /* 0x00000007ff20723e */ /* 0x080fe200020006ff */
[--C-:B------:R-:W-:Y:S01]  /*120b0*/  HADD2.F32 R14, -RZ, R3.reuse.H1_H1 ;  /* 0x30000003ff0e7230 */ /* 0x100fe20000004100 */
[----:B------:R-:W-:Y:S01]  /*120c0*/  F2FP.F16.E4M3.UNPACK_B R33, R7.H1 ;  /* 0x00000007ff21723e */ /* 0x000fe200030006ff */
[----:B------:R-:W-:Y:S01]  /*120d0*/  HADD2.F32 R15, -RZ, R3.H0_H0 ;  /* 0x20000003ff0f7230 */ /* 0x000fe20000004100 */
[-C--:B------:R-:W-:Y:S02]  /*120e0*/  F2FP.F16.E4M3.UNPACK_B R7, R5.reuse ;  /* 0x00000005ff07723e */ /* 0x080fe400020006ff */
[C---:B------:R-:W-:Y:S01]  /*120f0*/  FMUL.FTZ R42, R14.reuse, R40 ;  /* 0x000000280e2a7220 */ /* 0x040fe20000410000 */
[----:B------:R-:W-:Y:S01]  /*12100*/  FMUL.FTZ R43, R14, R36 ;  /* 0x000000240e2b7220 */ /* 0x000fe20000410000 */
[----:B------:R-:W-:Y:S01]  /*12110*/  F2FP.F16.E4M3.UNPACK_B R14, R5.H1 ;  /* 0x00000005ff0e723e */ /* 0x000fe200030006ff */
[----:B------:R-:W-:-:S02]  /*12120*/  HADD2.F32 R5, -RZ, R6.H1_H1 ;  /* 0x30000006ff057230 */ /* 0x000fc40000004100 */
[C---:B------:R-:W-:Y:S01]  /*12130*/  FFMA.FTZ R42, R15.reuse, R36, -R42 ;  /* 0x000000240f2a7223 */ /* 0x040fe2000001082a */
[----:B------:R-:W-:Y:S01]  /*12140*/  FFMA.FTZ R45, R15, R40, R43 ;  /* 0x000000280f2d7223 */ /* 0x000fe2000001002b */
[----:B------:R-:W-:Y:S01]  /*12150*/  HADD2.F32 R6, -RZ, R6.H0_H0 ;  /* 0x20000006ff067230 */ /* 0x000fe20000004100 */
[----:B------:R-:W-:Y:S01]  /*12160*/  F2FP.F16.E4M3.UNPACK_B R3, R4 ;  /* 0x00000004ff03723e */ /* 0x000fe200020006ff */
[C---:B------:R-:W-:Y:S01]  /*12170*/  FMUL.FTZ R15, R5.reuse, R38 ;  /* 0x00000026050f7220 */ /* 0x040fe20000410000 */
[-C--:B------:R-:W-:Y:S01]  /*12180*/  FMUL.FTZ R43, R5, R35.reuse ;  /* 0x00000023052b7220 */ /* 0x080fe20000410000 */
[----:B------:R-:W-:Y:S01]  /*12190*/  HADD2.F32 R5, -RZ, R32.H1_H1 ;  /* 0x30000020ff057230 */ /* 0x000fe20000004100 */
[----:B------:R-:W-:Y:S01]  /*121a0*/  F2FP.F16.E4M3.UNPACK_B R4, R4.H1 ;  /* 0x00000004ff04723e */ /* 0x000fe200030006ff */
[----:B------:R-:W-:Y:S02]  /*121b0*/  HADD2.F32 R36, -RZ, R41.H0_H0 ;  /* 0x20000029ff247230 */ /* 0x000fe40000004100 */
[----:B------:R-:W-:Y:S01]  /*121c0*/  FFMA.FTZ R40, R6, R35, -R15 ;  /* 0x0000002306287223 */ /* 0x000fe2000001080f */
[----:B------:R-:W-:-:S02]  /*121d0*/  HADD2.F32 R15, -RZ, R37.H0_H0 ;  /* 0x20000025ff0f7230 */ /* 0x000fc40000004100 */
[----:B------:R-:W-:Y:S01]  /*121e0*/  FFMA.FTZ R43, R6, R38, R43 ;  /* 0x00000026062b7223 */ /* 0x000fe2000001002b */
        /* <DEDUP_REMOVED lines=12> */
[-C--:B------:R-:W-:Y:S01]  /*122b0*/  F2FP.F16.E4M3.UNPACK_B R15, R34.reuse ;  /* 0x00000022ff0f723e */ /* 0x080fe200020006ff */
[C---:B------:R-:W-:Y:S01]  /*122c0*/  FFMA.FTZ R48, R33.reuse, R37, -R38 ;  /* 0x0000002521307223 */ /* 0x040fe20000010826 */
[----:B------:R-:W-:Y:S02]  /*122d0*/  HADD2.F32 R6, -RZ, R4.H1_H1 ;  /* 0x30000004ff067230 */ /* 0x000fe40000004100 */
[----:B------:R-:W-:Y:S01]  /*122e0*/  FFMA.FTZ R41, R33, R41, R32 ;  /* 0x0000002921297223 */ /* 0x000fe20000010020 */
[--C-:B------:R-:W-:Y:S01]  /*122f0*/  HADD2.F32 R35, -RZ, R5.reuse.H1_H1 ;  /* 0x30000005ff237230 */ /* 0x100fe20000004100 */
[----:B------:R-:W-:Y:S01]  /*12300*/  F2FP.F16.E4M3.UNPACK_B R34, R34.H1 ;  /* 0x00000022ff22723e */ /* 0x000fe200030006ff */
[----:B------:R-:W-:Y:S01]  /*12310*/  HADD2.F32 R33, -RZ, R5.H0_H0 ;  /* 0x20000005ff217230 */ /* 0x000fe20000004100 */
[----:B------:R-:W-:Y:S01]  /*12320*/  F2FP.F16.E4M3.UNPACK_B R39, R39.H1 ;  /* 0x00000027ff27723e */ /* 0x000fe200030006ff */
[----:B------:R-:W-:-:S02]  /*12330*/  HADD2.F32 R32, -RZ, R15.H1_H1 ;  /* 0x3000000fff207230 */ /* 0x000fc40000004100 */
[C---:B------:R-:W-:Y:S01]  /*12340*/  FMUL.FTZ R36, R6.reuse, R35 ;  /* 0x0000002306247220 */ /* 0x040fe20000410000 */
[----:B------:R-:W-:Y:S02]  /*12350*/  HADD2.F32 R5, -RZ, R4.H0_H0 ;  /* 0x20000004ff057230 */ /* 0x000fe40000004100 */
[----:B------:R-:W-:Y:S02]  /*12360*/  HADD2.F32 R4, -RZ, R3.H1_H1 ;  /* 0x30000003ff047230 */ /* 0x000fe40000004100 */
[-C--:B------:R-:W-:Y:S01]  /*12370*/  FMUL.FTZ R38, R6, R32.reuse ;  /* 0x0000002006267220 */ /* 0x080fe20000410000 */
[----:B------:R-:W-:Y:S02]  /*12380*/  HADD2.F32 R15, -RZ, R15.H0_H0 ;  /* 0x2000000fff0f7230 */ /* 0x000fe40000004100 */
[C---:B------:R-:W-:Y:S01]  /*12390*/  FFMA.FTZ R36, R5.reuse, R32, -R36 ;  /* 0x0000002005247223 */ /* 0x040fe20000010824 */
[----:B------:R-:W-:Y:S02]  /*123a0*/  HADD2.F32 R3, -RZ, R3.H0_H0 ;  /* 0x20000003ff037230 */ /* 0x000fe40000004100 */
[C---:B------:R-:W-:Y:S01]  /*123b0*/  FMUL.FTZ R6, R4.reuse, R33 ;  /* 0x0000002104067220 */ /* 0x040fe20000410000 */
[----:B------:R-:W-:Y:S01]  /*123c0*/  FFMA.FTZ R35, R5, R35, R38 ;  /* 0x0000002305237223 */ /* 0x000fe20000010026 */
[----:B------:R-:W-:Y:S01]  /*123d0*/  FMUL.FTZ R4, R4, R15 ;  /* 0x0000000f04047220 */ /* 0x000fe20000410000 */
[----:B------:R-:W-:-:S02]  /*123e0*/  HADD2.F32 R5, -RZ, R34.H1_H1 ;  /* 0x30000022ff057230 */ /* 0x000fc40000004100 */
[C---:B------:R-:W-:Y:S01]  /*123f0*/  FFMA.FTZ R32, R3.reuse, R15, -R6 ;  /* 0x0000000f03207223 */ /* 0x040fe20000010806 */
[--C-:B------:R-:W-:Y:S02]  /*12400*/  HADD2.F32 R15, -RZ, R39.reuse.H1_H1 ;  /* 0x30000027ff0f7230 */ /* 0x100fe40000004100 */
[----:B------:R-:W-:Y:S01]  /*12410*/  FFMA.FTZ R33, R3, R33, R4 ;  /* 0x0000002103217223 */ /* 0x000fe20000010004 */
[----:B------:R-:W-:Y:S02]  /*12420*/  HADD2.F32 R4, -RZ, R14.H1_H1 ;  /* 0x3000000eff047230 */ /* 0x000fe40000004100 */
[----:B------:R-:W-:Y:S02]  /*12430*/  HADD2.F32 R6, -RZ, R39.H0_H0 ;  /* 0x20000027ff067230 */ /* 0x000fe40000004100 */
[----:B------:R-:W-:Y:S02]  /*12440*/  HADD2.F32 R3, -RZ, R7.H1_H1 ;  /* 0x30000007ff037230 */ /* 0x000fe40000004100 */
[----:B------:R-:W-:Y:S01]  /*12450*/  FMUL.FTZ R37, R4, R15 ;  /* 0x0000000f04257220 */ /* 0x000fe20000410000 */
[----:B------:R-:W-:-:S02]  /*12460*/  HADD2.F32 R34, -RZ, R34.H0_H0 ;  /* 0x20000022ff227230 */ /* 0x000fc40000004100 */
        /* <DEDUP_REMOVED lines=18> */
.L_x_2428:
[----:B------:R-:W-:Y:S05]  /*12590*/  BSYNC B1 ;  /* 0x0000000000017941 */ /* 0x000fea0003800000 */
.L_x_2427:
[----:B------:R-:W-:Y:S04]  /*125a0*/  BSSY B1, `(.L_x_2429) ;  /* 0x0000078000017945 */ /* 0x000fe80003800000 */
[----:B------:R-:W-:Y:S05]  /*125b0*/  @P2 BRA `(.L_x_2430) ;  /* 0x0000000400d82947 */ /* 0x000fea0003800000 */
[----:B0123--:R-:W0:Y:S01]  /*125c0*/  LDS.128 R4, [R0+0x16400] ;  /* 0x0164000000047984 */ /* 0x00fe220000000c00 */
        /* <DEDUP_REMOVED lines=117> */
.L_x_2430:
[----:B------:R-:W-:Y:S05]  /*12d20*/  BSYNC B1 ;  /* 0x0000000000017941 */ /* 0x000fea0003800000 */
.L_x_2429:
        /* <DEDUP_REMOVED lines=43> */
[----:B0123--:R-:W0:Y:S02]  /*12fe0*/  LDS.128 R4, [R40+0x2000] ;  /* 0x0020000028047984 */ /* 0x00fe240000000c00 */
        /* <DEDUP_REMOVED lines=81> */
.L_x_2432:
[----:B------:R-:W-:Y:S05]  /*13500*/  BSYNC B1 ;  /* 0x0000000000017941 */ /* 0x000fea0003800000 */
.L_x_2431:
[----:B------:R-:W-:Y:S04]  /*13510*/  BSSY B1, `(.L_x_2433) ;  /* 0x0000078000017945 */ /* 0x000fe80003800000 */
[----:B------:R-:W-:Y:S05]  /*13520*/  @P4 BRA `(.L_x_2434) ;  /* 0x0000000400d84947 */ /* 0x000fea0003800000 */
[----:B0123--:R-:W0:Y:S01]  /*13530*/  LDS.128 R4, [R0+0x18400] ;  /* 0x0184000000047984 */ /* 0x00fe220000000c00 */
[----:B----45:R-:W-:Y:S02]  /*13540*/  SHF.R.U32.HI R14, RZ, 0x8, R20 ;  /* 0x00000008ff0e7819 */ /* 0x030fe40000011614 */
[----:B------:R-:W-:Y:S02]  /*13550*/  SHF.R.U32.HI R24, RZ, 0x8, R21 ;  /* 0x00000008ff187819 */ /* 0x000fe40000011615 */
[----:B------:R-:W-:Y:S02]  /*13560*/  LOP3.LUT R3, R20, 0xff, RZ, 0xc0, !PT ;  /* 0x000000ff14037812 */ /* 0x000fe400078ec0ff */
[----:B------:R-:W-:Y:S02]  /*13570*/  LOP3.LUT R14, R14, 0xff, RZ, 0xc0, !PT ;  /* 0x000000ff0e0e7812 */ /* 0x000fe400078ec0ff */
[----:B------:R-:W-:Y:S02]  /*13580*/  SHF.R.U32.HI R27, RZ, 0x8, R13 ;  /* 0x00000008ff1b7819 */ /* 0x000fe4000001160d */
[----:B------:R-:W-:-:S02]  /*13590*/  LOP3.LUT R15, R21, 0xff, RZ, 0xc0, !PT ;  /* 0x000000ff150f7812 */ /* 0x000fc400078ec0ff */
[----:B------:R-:W-:Y:S02]  /*135a0*/  LOP3.LUT R24, R24, 0xff, RZ, 0xc0, !PT ;  /* 0x000000ff18187812 */ /* 0x000fe400078ec0ff */
[----:B------:R-:W-:Y:S02]  /*135b0*/  PRMT R3, R14, 0x7604, R3 ;  /* 0x000076040e037816 */ /* 0x000fe40000000003 */
[----:B------:R-:W-:Y:S02]  /*135c0*/  SHF.R.U32.HI R29, RZ, 0x10, R13 ;  /* 0x00000010ff1d7819 */ /* 0x000fe4000001160d */
[----:B------:R-:W-:Y:S02]  /*135d0*/  SHF.R.U32.HI R14, RZ, 0x8, R12 ;  /* 0x00000008ff0e7819 */ /* 0x000fe4000001160c */
[----:B------:R-:W-:Y:S01]  /*135e0*/  SHF.R.U32.HI R28, RZ, 0x10, R21 ;  /* 0x00000010ff1c7819 */ /* 0x000fe20000011615 */
[----:B------:R-:W-:Y:S01]  /*135f0*/  IMAD.U32 R29, R29, 0x10000, RZ ;  /* 0x000100001d1d7824 */ /* 0x000fe200078e00ff */
[----:B------:R-:W-:-:S02]  /*13600*/  LOP3.LUT R26, R13, 0xff, RZ, 0xc0, !PT ;  /* 0x000000ff0d1a7812 */ /* 0x000fc400078ec0ff */
[----:B------:R-:W-:Y:S02]  /*13610*/  LOP3.LUT R27, R27, 0xff, RZ, 0xc0, !PT ;  /* 0x000000ff1b1b7812 */ /* 0x000fe400078ec0ff */
[----:B------:R-:W-:Y:S02]  /*13620*/  PRMT R15, R24, 0x7604, R15 ;  /* 0x00007604180f7816 */ /* 0x000fe4000000000f */
[----:B------:R-:W-:Y:S02]  /*13630*/  LOP3.LUT R24, R12, 0xff, RZ, 0xc0, !PT ;  /* 0x000000ff0c187812 */ /* 0x000fe400078ec0ff */
[----:B------:R-:W-:Y:S02]  /*13640*/  LOP3.LUT R25, R14, 0xff, RZ, 0xc0, !PT ;  /* 0x000000ff0e197812 */ /* 0x000fe400078ec0ff */
[----:B------:R-:W-:Y:S02]  /*13650*/  SHF.L.U32 R14, R28, 0x10, RZ ;  /* 0x000000101c0e7819 */ /* 0x000fe400000006ff */
[----:B------:R-:W-:-:S02]  /*13660*/  PRMT R26, R27, 0x7604, R26 ;  /* 0x000076041b1a7816 */ /* 0x000fc4000000001a */
[----:B------:R-:W-:Y:S02]  /*13670*/  PRMT R27, R25, 0x7604, R24 ;  /* 0x00007604191b7816 */ /* 0x000fe40000000018 */
[----:B------:R-:W-:Y:S02]  /*13680*/  LOP3.LUT R25, R15, 0xff0000, R14, 0xf8, !PT ;  /* 0x00ff00000f197812 */ /* 0x000fe400078ef80e */
[----:B------:R-:W-:Y:S02]  /*13690*/  LOP3.LUT R29, R26, 0xff0000, R29, 0xf8, !PT ;  /* 0x00ff00001a1d7812 */ /* 0x000fe400078ef81d */
[----:B------:R-:W-:Y:S02]  /*136a0*/  LOP3.LUT R25, R25, 0xff000000, R21, 0xf8, !PT ;  /* 0xff00000019197812 */ /* 0x000fe400078ef815 */
[----:B------:R-:W-:Y:S02]  /*136b0*/  LOP3.LUT R29, R29, 0xff000000, R13, 0xf8, !PT ;  /* 0xff0000001d1d7812 */ /* 0x000fe400078ef80d */
[----:B------:R-:W-:-:S02]  /*136c0*/  LOP3.LUT R15, R3, 0xff0000, R20, 0xf8, !PT ;  /* 0x00ff0000030f7812 */ /* 0x000fc400078ef814 */
[-C--:B0-----:R-:W-:Y:S02]  /*136d0*/  F2FP.F16.E4M3.UNPACK_B R3, R6.reuse.H1 ;  /* 0x00000006ff03723e */ /* 0x081fe400030006ff */
        /* <DEDUP_REMOVED lines=91> */
.L_x_2434:
[----:B------:R-:W-:Y:S05]  /*13c90*/  BSYNC B1 ;  /* 0x0000000000017941 */ /* 0x000fea0003800000 */
.L_x_2433:
[----:B------:R-:W-:Y:S05]  /*13ca0*/  @P5 BRA `(.L_x_2424) ;  /* 0x0000003c00845947 */ /* 0x000fea0003800000 */
[----:B-----5:R-:W2:Y:S01]  /*13cb0*/  LDL R31, [R1] ;  /* 0x00000000011f7983 */ /* 0x020ea20000100800 */
[----:B------:R-:W-:Y:S02]  /*13cc0*/  SHF.R.U32.HI R12, RZ, 0x8, R11 ;  /* 0x00000008ff0c7819 */ /* 0x000fe4000001160b */
[----:B------:R-:W-:Y:S02]  /*13cd0*/  SHF.R.U32.HI R20, RZ, 0x8, R9 ;  /* 0x00000008ff147819 */ /* 0x000fe40000011609 */
[----:B------:R-:W-:Y:S02]  /*13ce0*/  LOP3.LUT R13, R11, 0xff, RZ, 0xc0, !PT ;  /* 0x000000ff0b0d7812 */ /* 0x000fe400078ec0ff */
[----:B------:R-:W-:Y:S02]  /*13cf0*/  LOP3.LUT R21, R9, 0xff, RZ, 0xc0, !PT ;  /* 0x000000ff09157812 */ /* 0x000fe400078ec0ff */
[----:B------:R-:W-:Y:S02]  /*13d00*/  LOP3.LUT R12, R12, 0xff, RZ, 0xc0, !PT ;  /* 0x000000ff0c0c7812 */ /* 0x000fe400078ec0ff */
[----:B------:R-:W-:-:S02]  /*13d10*/  LOP3.LUT R20, R20, 0xff, RZ, 0xc0, !PT ;  /* 0x000000ff14147812 */ /* 0x000fc400078ec0ff */
[----:B01----:R-:W-:Y:S02]  /*13d20*/  SHF.R.U32.HI R0, RZ, 0x8, R10 ;  /* 0x00000008ff007819 */ /* 0x003fe4000001160a */
[----:B----4-:R-:W-:Y:S02]  /*13d30*/  SHF.R.U32.HI R14, RZ, 0x8, R8 ;  /* 0x00000008ff0e7819 */ /* 0x010fe40000011608 */
        /* <DEDUP_REMOVED lines=25> */
[----:B------:R-:W-:Y:S01]  /*13ed0*/  HADD2.F32 R25, -RZ, R24.H1_H1 ;  /* 0x30000018ff197230 */ /* 0x000fe20000004100 */
[----:B------:R-:W-:Y:S01]  /*13ee0*/  LOP3.LUT R20, R15, 0xff000000, R8, 0xf8, !PT ;  /* 0xff0000000f147812 */ /* 0x000fe200078ef808 */
[----:B------:R-:W-:Y:S01]  /*13ef0*/  HADD2.F32 R15, -RZ, R14.H1_H1 ;  /* 0x3000000eff0f7230 */ /* 0x000fe20000004100 */
[----:B------:R-:W-:Y:S01]  /*13f00*/  F2FP.F16.E4M3.UNPACK_B R21, R21.H1 ;  /* 0x00000015ff15723e */ /* 0x000fe200030006ff */
[----:B------:R-:W-:Y:S01]  /*13f10*/  HADD2.F32 R24, -RZ, R24.H0_H0 ;  /* 0x20000018ff187230 */ /* 0x000fe20000004100 */
[----:B------:R-:W-:Y:S01]  /*13f20*/  F2FP.F16.E4M3.UNPACK_B R13, R13.H1 ;  /* 0x0000000dff0d723e */ /* 0x000fe200030006ff */
[----:B------:R-:W-:Y:S01]  /*13f30*/  HADD2.F32 R14, -RZ, R14.H0_H0 ;  /* 0x2000000eff0e7230 */ /* 0x000fe20000004100 */
[----:B--23--:R-:W0:Y:S02]  /*13f40*/  LDS.128 R4, [R31+0x4000] ;  /* 0x004000001f047984 */ /* 0x00ce240000000c00 */
[----:B0-----:R-:W-:-:S02]  /*13f50*/  F2FP.F16.E4M3.UNPACK_B R0, R6.H1 ;  /* 0x00000006ff00723e */ /* 0x001fc400030006ff */
[----:B------:R-:W-:Y:S02]  /*13f60*/  F2FP.F16.E4M3.UNPACK_B R3, R6 ;  /* 0x00000006ff03723e */ /* 0x000fe400020006ff */
[-C--:B------:R-:W-:Y:S01]  /*13f70*/  F2FP.F16.E4M3.UNPACK_B R10, R7.reuse ;  /* 0x00000007ff0a723e */ /* 0x080fe200020006ff */
[--C-:B------:R-:W-:Y:S01]  /*13f80*/  HADD2.F32 R9, -RZ, R0.reuse.H1_H1 ;  /* 0x30000000ff097230 */ /* 0x100fe20000004100 */
[----:B------:R-:W-:Y:S01]  /*13f90*/  F2FP.F16.E4M3.UNPACK_B R11, R7.H1 ;  /* 0x00000007ff0b723e */ /* 0x000fe200030006ff */
[----:B------:R-:W-:Y:S01]  /*13fa0*/  HADD2.F32 R8, -RZ, R0.H0_H0 ;  /* 0x20000000ff087230 */ /* 0x000fe20000004100 */
[-C--:B------:R-:W-:Y:S02]  /*13fb0*/  F2FP.F16.E4M3.UNPACK_B R6, R5.reuse ;  /* 0x00000005ff06723e */ /* 0x080fe400020006ff */
[----:B------:R-:W-:Y:S01]  /*13fc0*/  F2FP.F16.E4M3.UNPACK_B R7, R5.H1 ;  /* 0x00000005ff07723e */ /* 0x000fe200030006ff */
[C---:B------:R-:W-:Y:S01]  /*13fd0*/  FMUL.FTZ R27, R9.reuse, R25 ;  /* 0x00000019091b7220 */ /* 0x040fe20000410000 */
[-C--:B------:R-:W-:Y:S01]  /*13fe0*/  FMUL.FTZ R26, R9, R15.reuse ;  /* 0x0000000f091a7220 */ /* 0x080fe20000410000 */
[--C-:B------:R-:W-:Y:S01]  /*13ff0*/  HADD2.F32 R5, -RZ, R3.reuse.H1_H1 ;  /* 0x30000003ff057230 */ /* 0x100fe20000004100 */
[----:B------:R-:W-:Y:S01]  /*14000*/  F2FP.F16.E4M3.UNPACK_B R0, R4 ;  /* 0x00000004ff00723e */ /* 0x000fe200020006ff */
[C---:B------:R-:W-:Y:S01]  /*14010*/  FFMA.FTZ R27, R8.reuse, R15, -R27 ;  /* 0x0000000f081b7223 */ /* 0x040fe2000001081b */
[----:B------:R-:W-:Y:S01]  /*14020*/  FFMA.FTZ R26, R8, R25, R26 ;  /* 0x00000019081a7223 */ /* 0x000fe2000001001a */
[----:B------:R-:W-:-:S02]  /*14030*/  HADD2.F32 R3, -RZ, R3.H0_H0 ;  /* 0x20000003ff037230 */ /* 0x000fc40000004100 */
[C---:B------:R-:W-:Y:S01]  /*14040*/  FMUL.FTZ R8, R5.reuse, R24 ;  /* 0x0000001805087220 */ /* 0x040fe20000410000 */
[----:B------:R-:W-:Y:S01]  /*14050*/  FMUL.FTZ R15, R5, R14 ;  /* 0x0000000e050f7220 */ /* 0x000fe20000410000 */
[--C-:B------:R-:W-:Y:S01]  /*14060*/  HADD2.F32 R5, -RZ, R10.reuse.H1_H1 ;  /* 0x3000000aff057230 */ /* 0x100fe20000004100 */
[----:B------:R-:W-:Y:S01]  /*14070*/  F2FP.F16.E4M3.UNPACK_B R4, R4.H1 ;  /* 0x00000004ff04723e */ /* 0x000fe200030006ff */
[----:B------:R-:W-:Y:S02]  /*14080*/  HADD2.F32 R9, -RZ, R21.H0_H0 ;  /* 0x20000015ff097230 */ /* 0x000fe40000004100 */
[C---:B------:R-:W-:Y:S01]  /*14090*/  FFMA.FTZ R25, R3.reuse, R14, -R8 ;  /* 0x0000000e03197223 */ /* 0x040fe20000010808 */
[----:B------:R-:W-:Y:S01]  /*140a0*/  FFMA.FTZ R24, R3, R24, R15 ;  /* 0x0000001803187223 */ /* 0x000fe2000001000f */
[----:B------:R-:W-:Y:S02]  /*140b0*/  HADD2.F32 R8, -RZ, R13.H0_H0 ;  /* 0x2000000dff087230 */ /* 0x000fe40000004100 */
        /* <DEDUP_REMOVED lines=59> */
.L_x_2418:
        /* <DEDUP_REMOVED lines=31> */
[----:B0-----:R-:W4:Y:S02]  /*14660*/  SHFL.IDX PT, R21, R21, RZ, 0x1e1f ;  /* 0x001e1fff15157589 */ /* 0x001f2400000e0000 */
.L_x_2668:
        /* <DEDUP_REMOVED lines=16> */
[----:B------:R-:W3:Y:S04]  /*14770*/  LDL R41, [R1+0xc] ;  /* 0x00000c0001297983 */ /* 0x000ee80000100800 */
[----:B------:R-:W3:Y:S01]  /*14780*/  LDL R40, [R1+0x18] ;  /* 0x0000180001287983 */ /* 0x000ee20000100800 */
        /* <DEDUP_REMOVED lines=11> */
[----:B------:R-:W-:Y:S02]  /*14840*/  @!P2 SHF.R.S32.HI R5, RZ, 0x1f, R18 ;  /* 0x0000001fff05a819 */ /* 0x000fe40000011412 */
[C---:B--2---:R-:W-:Y:S02]  /*14850*/  @!P2 IADD3 R36, P3, R18.reuse, R3, RZ ;  /* 0x000000031224a210 */ /* 0x044fe40007f7e0ff */
[----:B----4-:R-:W-:-:S03]  /*14860*/  @!P2 IADD3 R38, P4, R18, R21, RZ ;  /* 0x000000151226a210 */ /* 0x010fc60007f9e0ff */
[--C-:B-1----:R-:W-:Y:S02]  /*14870*/  @!P2 IMAD.X R37, R0, 0x1, R5.reuse, P3 ;  /* 0x000000010025a824 */ /* 0x102fe400018e0605 */
[----:B---3--:R-:W-:Y:S01]  /*14880*/  @!P2 IMAD.X R39, R20, 0x1, R5, P4 ;  /* 0x000000011427a824 */ /* 0x008fe200020e0605 */
[----:B------:R-:W-:Y:S02]  /*14890*/  CS2R R8, SRZ ;  /* 0x0000000000087805 */ /* 0x000fe4000001ff00 */
[----:B------:R-:W-:Y:S02]  /*148a0*/  CS2R R10, SRZ ;  /* 0x00000000000a7805 */ /* 0x000fe4000001ff00 */
[----:B------:R-:W-:Y:S02]  /*148b0*/  CS2R R32, SRZ ;  /* 0x0000000000207805 */ /* 0x000fe4000001ff00 */
[----:B------:R-:W-:Y:S02]  /*148c0*/  CS2R R34, SRZ ;  /* 0x0000000000227805 */ /* 0x000fe4000001ff00 */
[----:B------:R-:W-:-:S02]  /*148d0*/  CS2R R12, SRZ ;  /* 0x00000000000c7805 */ /* 0x000fc4000001ff00 */
[----:B------:R-:W-:Y:S01]  /*148e0*/  CS2R R14, SRZ ;  /* 0x00000000000e7805 */ /* 0x000fe2000001ff00 */
[----:B------:R0:W5:Y:S01]  /*148f0*/  @!P2 LD.E.128 R24, desc[UR54][R36.64] ;  /* 0x000000362418a980 */ /* 0x000162000c101d00 */
[----:B------:R-:W-:Y:S02]  /*14900*/  @!P1 IMAD.SHL.U32 R42, R41, 0x10, RZ ;  /* 0x00000010292a9824 */ /* 0x000fe400078e00ff */
[----:B------:R-:W-:-:S03]  /*14910*/  @!P0 IMAD.SHL.U32 R48, R40, 0x10, RZ ;  /* 0x0000001028308824 */ /* 0x000fc600078e00ff */
[----:B------:R-:W-:Y:S02]  /*14920*/  @!P1 SHF.R.S32.HI R5, RZ, 0x1f, R42 ;  /* 0x0000001fff059819 */ /* 0x000fe4000001142a */
[-C--:B------:R-:W-:Y:S02]  /*14930*/  @!P1 IADD3 R40, P5, R3, R42.reuse, RZ ;  /* 0x0000002a03289210 */ /* 0x080fe40007fbe0ff */
[----:B------:R-:W-:Y:S02]  /*14940*/  @!P1 IADD3 R42, P4, R21, R42, RZ ;  /* 0x0000002a152a9210 */ /* 0x000fe40007f9e0ff */
[-C--:B------:R-:W-:Y:S01]  /*14950*/  @!P0 IADD3 R46, P3, R3, R48.reuse, RZ ;  /* 0x00000030032e8210 */ /* 0x080fe20007f7e0ff */
[--C-:B------:R-:W-:Y:S01]  /*14960*/  @!P1 IMAD.X R41, R0, 0x1, R5.reuse, P5 ;  /* 0x0000000100299824 */ /* 0x100fe200028e0605 */
[----:B------:R-:W-:Y:S01]  /*14970*/  @!P0 SHF.R.S32.HI R3, RZ, 0x1f, R48 ;  /* 0x0000001fff038819 */ /* 0x000fe20000011430 */
[----:B------:R-:W-:Y:S01]  /*14980*/  @!P1 IMAD.X R43, R20, 0x1, R5, P4 ;  /* 0x00000001142b9824 */ /* 0x000fe200020e0605 */
[----:B------:R-:W-:-:S02]  /*14990*/  @!P0 IADD3 R48, P5, R21, R48, RZ ;  /* 0x0000003015308210 */ /* 0x000fc40007fbe0ff */
[----:B------:R-:W-:Y:S01]  /*149a0*/  CS2R R4, SRZ ;  /* 0x0000000000047805 */ /* 0x000fe2000001ff00 */
[----:B------:R0:W5:Y:S01]  /*149b0*/  @!P1 LD.E.128 R28, desc[UR54][R40.64] ;  /* 0x00000036281c9980 */ /* 0x000162000c101d00 */
[----:B------:R-:W-:Y:S01]  /*149c0*/  @!P0 IMAD.X R47, R0, 0x1, R3, P3 ;  /* 0x00000001002f8824 */ /* 0x000fe200018e0603 */
[----:B------:R-:W-:Y:S02]  /*149d0*/  @!P0 IADD3.X R49, R20, R3, RZ, P5, !PT ;  /* 0x0000000314318210 */ /* 0x000fe40002ffe4ff */
[----:B------:R0:W5:Y:S04]  /*149e0*/  @!P1 LD.E.128 R8, desc[UR54][R42.64] ;  /* 0x000000362a089980 */ /* 0x000168000c101d00 */
[----:B------:R0:W5:Y:S04]  /*149f0*/  @!P2 LD.E.128 R4, desc[UR54][R38.64] ;  /* 0x000000362604a980 */ /* 0x000168000c101d00 */
[----:B------:R0:W5:Y:S04]  /*14a00*/  @!P0 LD.E.128 R32, desc[UR54][R46.64] ;  /* 0x000000362e208980 */ /* 0x000168000c101d00 */
[----:B------:R0:W5:Y:S02]  /*14a10*/  @!P0 LD.E.128 R12, desc[UR54][R48.64] ;  /* 0x00000036300c8980 */ /* 0x000164000c101d00 */
.L_x_2437:
[----:B------:R-:W-:Y:S05]  /*14a20*/  BSYNC B1 ;  /* 0x0000000000017941 */ /* 0x000fea0003800000 */
.L_x_2436:
[----:B------:R-:W-:Y:S01]  /*14a30*/  ULEA.HI UR4, UR43, UR43, URZ, 0x1 ;  /* 0x0000002b2b047291 */ /* 0x000fe2000f8f083f */
[----:B--2---:R-:W-:Y:S01]  /*14a40*/  VIADDMNMX R3, R45, -R204, 0x80, PT ;  /* 0x000000802d037446 */ /* 0x004fe200038009cc */
[----:B------:R-:W-:Y:S02]  /*14a50*/  BSSY B1, `(.L_x_2438) ;  /* 0x0000008000017945 */ /* 0x000fe40003800000 */
[----:B------:R-:W-:Y:S01]  /*14a60*/  ULOP3.LUT UR4, UR4, 0xfffffffe, URZ, 0xc0, !UPT ;  /* 0xfffffffe04047892 */ /* 0x000fe2000f8ec03f */
[----:B------:R-:W-:-:S03]  /*14a70*/  ISETP.GE.AND P1, PT, R188, R3, PT ;  /* 0x00000003bc00720c */ /* 0x000fc60003f26270 */
[----:B------:R-:W-:-:S06]  /*14a80*/  UIADD3 UR4, UR43, -UR4, URZ ;  /* 0x800000042b047290 */ /* 0x000fcc000fffe03f */
[----:B----4-:R-:W-:-:S05]  /*14a90*/  IMAD.U32 R21, RZ, RZ, UR4 ;  /* 0x00000004ff157e24 */ /* 0x010fca000f8e00ff */
[----:B------:R-:W-:-:S04]  /*14aa0*/  SHF.L.U32 R21, R21, 0x1f, RZ ;  /* 0x0000001f15157819 */ /* 0x000fc800000006ff */
[----:B------:R-:W2:Y:S02]  /*14ab0*/  SYNCS.PHASECHK.TRANS64.TRYWAIT P0, [R16+URZ+0x29800], R21 ;  /* 0x02980015100075a7 */ /* 0x000ea4000800017f */
[----:B--2---:R-:W-:Y:S05]  /*14ac0*/  @!P0 BRA `(.L_x_2439) ;  /* 0x000001a4007c8947 */ /* 0x004fea0003800000 */
.L_x_2669:
[----:B------:R-:W-:Y:S05]  /*14ad0*/  BSYNC B1 ;  /* 0x0000000000017941 */ /* 0x000fea0003800000 */
.L_x_2438:
[----:B------:R-:W-:Y:S05]  /*14ae0*/  @P1 BRA `(.L_x_2424) ;  /* 0x0000002c00f41947 */ /* 0x000fea0003800000 */
[----:B------:R-:W4:Y:S01]  /*14af0*/  LDC R3, c[0x0][0x3f4] ;  /* 0x0000fd00ff037b82 */ /* 0x000f220000000800 */
[C---:B-1----:R-:W-:Y:S01]  /*14b00*/  VIADD R0, R18.reuse, 0x20 ;  /* 0x0000002012007836 */ /* 0x042fe20000000000 */
[----:B------:R-:W-:Y:S01]  /*14b10*/  BSSY B1, `(.L_x_2440) ;  /* 0x00000fe000017945 */ /* 0x000fe20003800000 */
[C---:B---3--:R-:W-:Y:S01]  /*14b20*/  VIADD R20, R18.reuse, 0x40 ;  /* 0x0000004012147836 */ /* 0x048fe20000000000 */
[-C--:B----4-:R-:W-:Y:S02]  /*14b30*/  ISETP.GE.AND P0, PT, R18, R3.reuse, PT ;  /* 0x000000031200720c */ /* 0x090fe40003f06270 */
[-C--:B------:R-:W-:Y:S02]  /*14b40*/  ISETP.GE.AND P1, PT, R0, R3.reuse, PT ;  /* 0x000000030000720c */ /* 0x080fe40003f26270 */
[----:B------:R-:W-:-:S09]  /*14b50*/  ISETP.GE.AND P2, PT, R20, R3, PT ;  /* 0x000000031400720c */ /* 0x000fd20003f46270 */
[----:B------:R-:W-:Y:S05]  /*14b60*/  @P0 BRA `(.L_x_2441) ;  /* 0x0000000c00e00947 */ /* 0x000fea0003800000 */
[----:B0-----:R-:W3:Y:S04]  /*14b70*/  LDL R40, [R1+0x10] ;  /* 0x0000100001287983 */ /* 0x001ee80000100800 */
[----:B------:R-:W4:Y:S01]  /*14b80*/  LDL R67, [R1+0x64] ;  /* 0x0000640001437983 */ /* 0x000f220000100800 */
[----:B-----5:R-:W-:Y:S02]  /*14b90*/  SHF.R.U32.HI R0, RZ, 0x8, R24 ;  /* 0x00000008ff007819 */ /* 0x020fe40000011618 */
[----:B------:R-:W-:Y:S02]  /*14ba0*/  LOP3.LUT R20, R24, 0xff, RZ, 0xc0, !PT ;  /* 0x000000ff18147812 */ /* 0x000fe400078ec0ff */
[----:B--2---:R-:W-:Y:S02]  /*14bb0*/  LOP3.LUT R21, R0, 0xff, RZ, 0xc0, !PT ;  /* 0x000000ff00157812 */ /* 0x004fe400078ec0ff */
[----:B------:R-:W-:-:S02]  /*14bc0*/  SHF.R.U32.HI R37, RZ, 0x8, R25 ;  /* 0x00000008ff257819 */ /* 0x000fc40000011619 */
[----:B------:R-:W-:Y:S02]  /*14bd0*/  PRMT R45, R21, 0x7604, R20 ;  /* 0x00007604152d7816 */ /* 0x000fe40000000014 */
[----:B------:R-:W-:Y:S02]  /*14be0*/  SHF.R.U32.HI R39, RZ, 0x8, R26 ;  /* 0x00000008ff277819 */ /* 0x000fe4000001161a */
        /* <DEDUP_REMOVED lines=8> */
[----:B------:R-:W-:Y:S02]  /*14c70*/  LOP3.LUT R36, R27, 0xff, RZ, 0xc0, !PT ;  /* 0x000000ff1b247812 */ /* 0x000fe400078ec0ff */
[----:B------:R-:W-:-:S02]  /*14c80*/  LOP3.LUT R38, R4, 0xff, RZ, 0xc0, !PT ;  /* 0x000000ff04267812 */ /* 0x000fc400078ec0ff */
[----:B------:R-:W-:Y:S02]  /*14c90*/  LOP3.LUT R37, R37, 0xff, RZ, 0xc0, !PT ;  /* 0x000000ff25257812 */ /* 0x000fe400078ec0ff */
[----:B------:R-:W-:Y:S02]  /*14ca0*/  LOP3.LUT R39, R39, 0xff, RZ, 0xc0, !PT ;  /* 0x000000ff27277812 */ /* 0x000fe400078ec0ff */
[----:B------:R-:W-:Y:S02]  /*14cb0*/  SHF.R.U32.HI R53, RZ, 0x8, R7 ;  /* 0x00000008ff357819 */ /* 0x000fe40000011607 */
[----:B------:R-:W-:Y:S02]  /*14cc0*/  PRMT R51, R39, 0x7604, R38 ;  /* 0x0000760427337816 */ /* 0x000fe40000000026 */
[----:B------:R-:W-:Y:S02]  /*14cd0*/  LOP3.LUT R48, R5, 0xff, RZ, 0xc0, !PT ;  /* 0x000000ff05307812 */ /* 0x000fe400078ec0ff */
[----:B------:R-:W-:-:S02]  /*14ce0*/  LOP3.LUT R52, R7, 0xff, RZ, 0xc0, !PT ;  /* 0x000000ff07347812 */ /* 0x000fc400078ec0ff */
[----:B------:R-:W-:Y:S02]  /*14cf0*/  LOP3.LUT R53, R53, 0xff, RZ, 0xc0, !PT ;  /* 0x000000ff35357812 */ /* 0x000fe400078ec0ff */
[----:B------:R-:W-:Y:S02]  /*14d00*/  SHF.R.U32.HI R50, RZ, 0x8, R6 ;  /* 0x00000008ff327819 */ /* 0x000fe40000011606 */
[----:B------:R-:W-:Y:S02]  /*14d10*/  PRMT R52, R53, 0x7604, R52 ;  /* 0x0000760435347816 */ /* 0x000fe40000000034 */
[----:B------:R-:W-:Y:S02]  /*14d20*/  SHF.R.U32.HI R53, RZ, 0x10, R5 ;  /* 0x00000010ff357819 */ /* 0x000fe40000011605 */
[----:B------:R-:W-:Y:S02]  /*14d30*/  LOP3.LUT R49, R6, 0xff, RZ, 0xc0, !PT ;  /* 0x000000ff06317812 */ /* 0x000fe400078ec0ff */
[----:B------:R-:W-:Y:S01]  /*14d40*/  LOP3.LUT R50, R50, 0xff, RZ, 0xc0, !PT ;  /* 0x000000ff32327812 */ /* 0x000fe200078ec0ff */
[----:B------:R-:W-:Y:S01]  /*14d50*/  IMAD.U32 R53, R53, 0x10000, RZ ;  /* 0x0001000035357824 */ /* 0x000fe200078e00ff */
[----:B------:R-:W-:-:S02]  /*14d60*/  LOP3.LUT R45, R45, 0xff0000, R24, 0xf8, !PT ;  /* 0x00ff00002d2d7812 */ /* 0x000fc400078ef818 */
[----:B------:R-:W-:Y:S02]  /*14d70*/  PRMT R55, R50, 0x7604, R49 ;  /* 0x0000760432377816 */ /* 0x000fe40000000031 */
[----:B------:R-:W-:Y:S02]  /*14d80*/  SHF.R.U32.HI R49, RZ, 0x10, R27 ;  /* 0x00000010ff317819 */ /* 0x000fe4000001161b */
[----:B------:R-:W-:Y:S02]  /*14d90*/  LOP3.LUT R45, R45, 0xff000000, R24, 0xf8, !PT ;  /* 0xff0000002d2d7812 */ /* 0x000fe400078ef818 */
[----:B------:R-:W-:Y:S02]  /*14da0*/  SHF.L.U32 R49, R49, 0x10, RZ ;  /* 0x0000001031317819 */ /* 0x000fe400000006ff */
[----:B------:R-:W-:Y:S02]  /*14db0*/  LOP3.LUT R47, R47, 0xff0000, R26, 0xf8, !PT ;  /* 0x00ff00002f2f7812 */ /* 0x000fe400078ef81a */
[----:B------:R-:W-:-:S02]  /*14dc0*/  SHF.R.U32.HI R57, RZ, 0x10, R7 ;  /* 0x00000010ff397819 */ /* 0x000fc40000011607 */
[----:B------:R-:W-:-:S03]  /*14dd0*/  LOP3.LUT R51, R51, 0xff0000, R4, 0xf8, !PT ;  /* 0x00ff000033337812 */ /* 0x000fc600078ef804 */
[----:B------:R-:W-:-:S05]  /*14de0*/  IMAD.U32 R57, R57, 0x10000, RZ ;  /* 0x0001000039397824 */ /* 0x000fca00078e00ff */
[----:B------:R-:W-:Y:S02]  /*14df0*/  LOP3.LUT R59, R52, 0xff0000, R57, 0xf8, !PT ;  /* 0x00ff0000343b7812 */ /* 0x000fe400078ef839 */
[----:B------:R-:W-:Y:S02]  /*14e00*/  LOP3.LUT R57, R51, 0xff000000, R4, 0xf8, !PT ;  /* 0xff00000033397812 */ /* 0x000fe400078ef804 */
[----:B------:R-:W-:Y:S02]  /*14e10*/  LOP3.LUT R59, R59, 0xff000000, R7, 0xf8, !PT ;  /* 0xff0000003b3b7812 */ /* 0x000fe400078ef807 */
[----:B---3--:R-:W-:Y:S02]  /*14e20*/  LEA.HI R0, R3, R40, RZ, 0x1c ;  /* 0x0000002803007211 */ /* 0x008fe400078fe0ff */
[----:B------:R-:W-:Y:S02]  /*14e30*/  SHF.R.U32.HI R40, RZ, 0x8, R5 ;  /* 0x00000008ff287819 */ /* 0x000fe40000011605 */
[----:B------:R-:W-:-:S04]  /*14e40*/  SHF.R.S32.HI R21, RZ, 0x1f, R0 ;  /* 0x0000001fff157819 */ /* 0x000fc80000011400 */
[----:B------:R-:W-:Y:S01]  /*14e50*/  LEA.HI R20, R21, R0, RZ, 0x2 ;  /* 0x0000000015147211 */ /* 0x000fe200078f10ff */
[----:B------:R-:W-:-:S04]  /*14e60*/  IMAD.SHL.U32 R21, R0, 0x10, RZ ;  /* 0x0000001000157824 */ /* 0x000fc800078e00ff */
[----:B------:R-:W-:Y:S01]  /*14e70*/  IMAD.SHL.U32 R20, R20, 0x800, RZ ;  /* 0x0000080014147824 */ /* 0x000fe200078e00ff */
[----:B------:R-:W-:-:S04]  /*14e80*/  LOP3.LUT R0, R198, 0x30, R21, 0xf8, !PT ;  /* 0x00000030c6007812 */ /* 0x000fc800078ef815 */
[----:B------:R-:W-:Y:S02]  /*14e90*/  LOP3.LUT R0, R0, R199, RZ, 0x3c, !PT ;  /* 0x000000c700007212 */ /* 0x000fe400078e3cff */
[----:B------:R-:W-:Y:S02]  /*14ea0*/  LOP3.LUT R21, R20, 0xffffe000, RZ, 0xc0, !PT ;  /* 0xffffe00014157812 */ /* 0x000fe400078ec0ff */
[----:B------:R-:W-:Y:S02]  /*14eb0*/  PRMT R20, R37, 0x7604, R36 ;  /* 0x0000760425147816 */ /* 0x000fe40000000024 */
[----:B------:R-:W-:Y:S01]  /*14ec0*/  IADD3 R21, R0, R200, R21 ;  /* 0x000000c800157210 */ /* 0x000fe20007ffe015 */
[----:B----4-:R-:W0:Y:S01]  /*14ed0*/  LDS.128 R36, [R67+0x14400] ;  /* 0x0144000043247984 */ /* 0x010e220000000c00 */
[----:B------:R-:W-:Y:S02]  /*14ee0*/  LOP3.LUT R49, R20, 0xff0000, R49, 0xf8, !PT ;  /* 0x00ff000014317812 */ /* 0x000fe400078ef831 */
[----:B------:R-:W-:Y:S01]  /*14ef0*/  LOP3.LUT R20, R47, 0xff000000, R26, 0xf8, !PT ;  /* 0xff0000002f147812 */ /* 0x000fe200078ef81a */
[----:B------:R-:W-:Y:S01]  /*14f00*/  IMAD.IADD R0, R16, 0x1, R21 ;  /* 0x0000000110007824 */ /* 0x000fe200078e0215 */
[----:B------:R-:W-:-:S02]  /*14f10*/  LOP3.LUT R21, R40, 0xff, RZ, 0xc0, !PT ;  /* 0x000000ff28157812 */ /* 0x000fc400078ec0ff */
[----:B------:R-:W-:Y:S02]  /*14f20*/  LOP3.LUT R54, R49, 0xff000000, R27, 0xf8, !PT ;  /* 0xff00000031367812 */ /* 0x000fe400078ef81b */
[----:B------:R-:W1:Y:S01]  /*14f30*/  LDS.128 R40, [R0+0x14400] ;  /* 0x0144000000287984 */ /* 0x000e620000000c00 */
[----:B------:R-:W-:Y:S02]  /*14f40*/  PRMT R48, R21, 0x7604, R48 ;  /* 0x0000760415307816 */ /* 0x000fe40000000030 */
[----:B------:R-:W-:Y:S02]  /*14f50*/  SHF.R.U32.HI R21, RZ, 0x10, R25 ;  /* 0x00000010ff157819 */ /* 0x000fe40000011619 */
[----:B------:R-:W-:-:S03]  /*14f60*/  LOP3.LUT R53, R48, 0xff0000, R53, 0xf8, !PT ;  /* 0x00ff000030357812 */ /* 0x000fc600078ef835 */
[----:B------:R-:W-:-:S05]  /*14f70*/  IMAD.U32 R21, R21, 0x10000, RZ ;  /* 0x0001000015157824 */ /* 0x000fca00078e00ff */
[----:B------:R-:W-:-:S04]  /*14f80*/  LOP3.LUT R21, R46, 0xff0000, R21, 0xf8, !PT ;  /* 0x00ff00002e157812 */ /* 0x000fc800078ef815 */
[----:B------:R-:W-:Y:S02]  /*14f90*/  LOP3.LUT R24, R21, 0xff000000, R25, 0xf8, !PT ;  /* 0xff00000015187812 */ /* 0x000fe400078ef819 */
[--C-:B------:R-:W-:Y:S02]  /*14fa0*/  LOP3.LUT R21, R55, 0xff0000, R6.reuse, 0xf8, !PT ;  /* 0x00ff000037157812 */ /* 0x100fe400078ef806 */
[----:B------:R-:W-:Y:S02]  /*14fb0*/  LOP3.LUT R55, R53, 0xff000000, R5, 0xf8, !PT ;  /* 0xff00000035377812 */ /* 0x000fe400078ef805 */
[----:B------:R-:W-:Y:S02]  /*14fc0*/  LOP3.LUT R5, R21, 0xff000000, R6, 0xf8, !PT ;  /* 0xff00000015057812 */ /* 0x000fe400078ef806 */
[----:B------:R-:W-:Y:S02]  /*14fd0*/  F2FP.F16.E4M3.UNPACK_B R56, R55 ;  /* 0x00000037ff38723e */ /* 0x000fe400020006ff */
[----:B------:R-:W-:-:S02]  /*14fe0*/  F2FP.F16.E4M3.UNPACK_B R27, R24 ;  /* 0x00000018ff1b723e */ /* 0x000fc400020006ff */
[----:B------:R-:W-:Y:S02]  /*14ff0*/  F2FP.F16.E4M3.UNPACK_B R55, R55.H1 ;  /* 0x00000037ff37723e */ /* 0x000fe400030006ff */
[----:B0-----:R-:W-:Y:S02]  /*15000*/  F2FP.F16.E4M3.UNPACK_B R21, R37 ;  /* 0x00000025ff15723e */ /* 0x001fe400020006ff */
[-C--:B------:R-:W-:Y:S02]  /*15010*/  F2FP.F16.E4M3.UNPACK_B R48, R39.reuse ;  /* 0x00000027ff30723e */ /* 0x080fe400020006ff */
[----:B------:R-:W-:Y:S01]  /*15020*/  F2FP.F16.E4M3.UNPACK_B R49, R39.H1 ;  /* 0x00000027ff31723e */ /* 0x000fe200030006ff */
[----:B------:R-:W-:Y:S01]  /*15030*/  HADD2.F32 R39, -RZ, R56.H0_H0 ;  /* 0x20000038ff277230 */ /* 0x000fe20000004100 */
[-C--:B------:R-:W-:Y:S01]  /*15040*/  F2FP.F16.E4M3.UNPACK_B R46, R36.reuse ;  /* 0x00000024ff2e723e */ /* 0x080fe200020006ff */
[----:B------:R-:W-:Y:S01]  /*15050*/  HADD2.F32 R25, -RZ, R21.H0_H0 ;  /* 0x20000015ff197230 */ /* 0x000fe20000004100 */
[----:B------:R-:W-:Y:S01]  /*15060*/  F2FP.F16.E4M3.UNPACK_B R47, R36.H1 ;  /* 0x00000024ff2f723e */ /* 0x000fe200030006ff */
[----:B------:R-:W-:Y:S01]  /*15070*/  HADD2.F32 R36, -RZ, R27.H0_H0 ;  /* 0x2000001bff247230 */ /* 0x000fe20000004100 */
[----:B-1----:R-:W-:-:S02]  /*15080*/  F2FP.F16.E4M3.UNPACK_B R26, R41 ;  /* 0x00000029ff1a723e */ /* 0x002fc400020006ff */
[-C--:B------:R-:W-:Y:S02]  /*15090*/  F2FP.F16.E4M3.UNPACK_B R50, R40.reuse ;  /* 0x00000028ff32723e */ /* 0x080fe400020006ff */
[----:B------:R-:W-:Y:S01]  /*150a0*/  F2FP.F16.E4M3.UNPACK_B R51, R40.H1 ;  /* 0x00000028ff33723e */ /* 0x000fe200030006ff */
[--C-:B------:R-:W-:Y:S01]  /*150b0*/  HADD2.F32 R6, -RZ, R26.reuse.H0_H0 ;  /* 0x2000001aff067230 */ /* 0x100fe20000004100 */
[----:B------:R-:W-:Y:S01]  /*150c0*/  F2FP.F16.E4M3.UNPACK_B R41, R41.H1 ;  /* 0x00000029ff29723e */ /* 0x000fe200030006ff */
[----:B------:R-:W-:Y:S01]  /*150d0*/  HADD2.F32 R26, -RZ, R26.H1_H1 ;  /* 0x3000001aff1a7230 */ /* 0x000fe20000004100 */
[----:B------:R-:W-:Y:S02]  /*150e0*/  F2FP.F16.E4M3.UNPACK_B R52, R43 ;  /* 0x0000002bff34723e */ /* 0x000fe400020006ff */
[C---:B------:R-:W-:Y:S01]  /*150f0*/  FMUL.FTZ R40, R6.reuse, R39 ;  /* 0x0000002706287220 */ /* 0x040fe20000410000 */
[----:B------:R-:W-:Y:S01]  /*15100*/  FMUL.FTZ R58, R6, R36 ;  /* 0x00000024063a7220 */ /* 0x000fe20000410000 */
[----:B------:R-:W-:Y:S01]  /*15110*/  F2FP.F16.E4M3.UNPACK_B R53, R43.H1 ;  /* 0x0000002bff35723e */ /* 0x000fe200030006ff */
[----:B------:R-:W-:-:S02]  /*15120*/  HADD2.F32 R43, -RZ, R56.H1_H1 ;  /* 0x30000038ff2b7230 */ /* 0x000fc40000004100 */
[C---:B------:R-:W-:Y:S01]  /*15130*/  FFMA.FTZ R6, R25.reuse, R36, -R40 ;  /* 0x0000002419067223 */ /* 0x040fe20000010828 */
[----:B------:R-:W-:Y:S01]  /*15140*/  F2FP.F16.E4M3.UNPACK_B R36, R24.H1 ;  /* 0x00000018ff24723e */ /* 0x000fe200030006ff */
[----:B------:R-:W-:Y:S01]  /*15150*/  FFMA.FTZ R25, R25, R39, R58 ;  /* 0x0000002719197223 */ /* 0x000fe2000001003a */
[----:B------:R-:W-:Y:S01]  /*15160*/  F2FP.F16.E4M3.UNPACK_B R37, R37.H1 ;  /* 0x00000025ff25723e */ /* 0x000fe200030006ff */
[----:B------:R-:W-:Y:S02]  /*15170*/  HADD2.F32 R39, -RZ, R27.H1_H1 ;  /* 0x3000001bff277230 */ /* 0x000fe40000004100 */
[C---:B------:R-:W-:Y:S01]  /*15180*/  FMUL.FTZ R61, R26.reuse, R43 ;  /* 0x0000002b1a3d7220 */ /* 0x040fe20000410000 */
[----:B------:R-:W-:Y:S01]  /*15190*/  HADD2.F32 R24, -RZ, R21.H1_H1 ;  /* 0x30000015ff187230 */ /* 0x000fe20000004100 */
[-C--:B------:R-:W-:Y:S01]  /*151a0*/  F2FP.F16.E4M3.UNPACK_B R7, R42.reuse ;  /* 0x0000002aff07723e */ /* 0x080fe200020006ff */
[----:B------:R-:W-:Y:S02]  /*151b0*/  HADD2.F32 R56, -RZ, R55.H0_H0 ;  /* 0x20000037ff387230 */ /* 0x000fe40000004100 */
[----:B------:R-:W-:Y:S01]  /*151c0*/  FMUL.FTZ R26, R26, R39 ;  /* 0x000000271a1a7220 */ /* 0x000fe20000410000 */
[----:B------:R-:W-:Y:S01]  /*151d0*/  HADD2.F32 R21, -RZ, R41.H0_H0 ;  /* 0x20000029ff157230 */ /* 0x000fe20000004100 */
[----:B------:R-:W-:Y:S01]  /*151e0*/  F2FP.F16.E4M3.UNPACK_B R42, R42.H1 ;  /* 0x0000002aff2a723e */ /* 0x000fe200030006ff */
[----:B------:R-:W-:Y:S01]  /*151f0*/  HADD2.F32 R40, -RZ, R36.H0_H0 ;  /* 0x20000024ff287230 */ /* 0x000fe20000004100 */
[----:B------:R-:W-:Y:S01]  /*15200*/  F2FP.F16.E4M3.UNPACK_B R4, R38 ;  /* 0x00000026ff04723e */ /* 0x000fe200020006ff */
[----:B------:R-:W-:-:S02]  /*15210*/  HADD2.F32 R27, -RZ, R37.H0_H0 ;  /* 0x20000025ff1b7230 */ /* 0x000fc40000004100 */
[C---:B------:R-:W-:Y:S01]  /*15220*/  FMUL.FTZ R58, R21.reuse, R56 ;  /* 0x00000038153a7220 */ /* 0x040fe20000410000 */
[----:B------:R-:W-:Y:S02]  /*15230*/  HADD2.F32 R41, -RZ, R41.H1_H1 ;  /* 0x30000029ff297230 */ /* 0x000fe40000004100 */
[-C--:B------:R-:W-:Y:S01]  /*15240*/  FMUL.FTZ R63, R21, R40.reuse ;  /* 0x00000028153f7220 */ /* 0x080fe20000410000 */
[C---:B------:R-:W-:Y:S01]  /*15250*/  FFMA.FTZ R21, R24.reuse, R39, -R61 ;  /* 0x0000002718157223 */ /* 0x040fe2000001083d */
[----:B------:R-:W-:Y:S01]  /*15260*/  FFMA.FTZ R24, R24, R43, R26 ;  /* 0x0000002b18187223 */ /* 0x000fe2000001001a */
[C---:B------:R-:W-:Y:S01]  /*15270*/  FFMA.FTZ R26, R27.reuse, R40, -R58 ;  /* 0x000000281b1a7223 */ /* 0x040fe2000001083a */
[-C--:B------:R-:W-:Y:S01]  /*15280*/  F2FP.F16.E4M3.UNPACK_B R58, R59.reuse ;  /* 0x0000003bff3a723e */ /* 0x080fe200020006ff */
[----:B------:R-:W-:Y:S01]  /*15290*/  FFMA.FTZ R27, R27, R56, R63 ;  /* 0x000000381b1b7223 */ /* 0x000fe2000001003f */
[-C--:B------:R-:W-:Y:S01]  /*152a0*/  F2FP.F16.E4M3.UNPACK_B R43, R54.reuse ;  /* 0x00000036ff2b723e */ /* 0x080fe200020006ff */
[----:B------:R-:W-:Y:S01]  /*152b0*/  HADD2.F32 R39, -RZ, R36.H1_H1 ;  /* 0x30000024ff277230 */ /* 0x000fe20000004100 */
[----:B------:R-:W-:Y:S01]  /*152c0*/  F2FP.F16.E4M3.UNPACK_B R59, R59.H1 ;  /* 0x0000003bff3b723e */ /* 0x000fe200030006ff */
[----:B------:R-:W-:Y:S01]  /*152d0*/  HADD2.F32 R56, -RZ, R55.H1_H1 ;  /* 0x30000037ff387230 */ /* 0x000fe20000004100 */
[----:B------:R-:W-:Y:S01]  /*152e0*/  F2FP.F16.E4M3.UNPACK_B R54, R54.H1 ;  /* 0x00000036ff36723e */ /* 0x000fe200030006ff */
[----:B------:R-:W-:Y:S01]  /*152f0*/  HADD2.F32 R36, -RZ, R37.H1_H1 ;  /* 0x30000025ff247230 */ /* 0x000fe20000004100 */
[----:B------:R-:W-:Y:S01]  /*15300*/  F2FP.F16.E4M3.UNPACK_B R38, R38.H1 ;  /* 0x00000026ff26723e */ /* 0x000fe200030006ff */
[----:B------:R-:W-:-:S02]  /*15310*/  HADD2.F32 R60, -RZ, R58.H0_H0 ;  /* 0x2000003aff3c7230 */ /* 0x000fc40000004100 */
[C---:B------:R-:W-:Y:S01]  /*15320*/  FMUL.FTZ R61, R41.reuse, R56 ;  /* 0x00000038293d7220 */ /* 0x040fe20000410000 */
[----:B------:R-:W-:Y:S02]  /*15330*/  HADD2.F32 R37, -RZ, R52.H0_H0 ;  /* 0x20000034ff257230 */ /* 0x000fe40000004100 */
[----:B------:R-:W-:Y:S01]  /*15340*/  FMUL.FTZ R41, R41, R39 ;  /* 0x0000002729297220 */ /* 0x000fe20000410000 */
[--C-:B------:R-:W-:Y:S02]  /*15350*/  HADD2.F32 R55, -RZ, R43.reuse.H0_H0 ;  /* 0x2000002bff377230 */ /* 0x100fe40000004100 */
[----:B------:R-:W-:Y:S02]  /*15360*/  HADD2.F32 R40, -RZ, R48.H0_H0 ;  /* 0x20000030ff287230 */ /* 0x000fe40000004100 */
[C---:B------:R-:W-:Y:S01]  /*15370*/  FMUL.FTZ R63, R37.reuse, R60 ;  /* 0x0000003c253f7220 */ /* 0x040fe20000410000 */
[----:B------:R-:W-:Y:S02]  /*15380*/  HADD2.F32 R58, -RZ, R58.H1_H1 ;  /* 0x3000003aff3a7230 */ /* 0x000fe40000004100 */
[----:B------:R-:W-:Y:S01]  /*15390*/  FMUL.FTZ R65, R37, R55 ;  /* 0x0000003725417220 */ /* 0x000fe20000410000 */
[C---:B------:R-:W-:Y:S01]  /*153a0*/  FFMA.FTZ R37, R36.reuse, R39, -R61 ;  /* 0x0000002724257223 */ /* 0x040fe2000001083d */
[----:B------:R-:W-:Y:S01]  /*153b0*/  FFMA.FTZ R36, R36, R56, R41 ;  /* 0x0000003824247223 */ /* 0x000fe20000010029 */
[C---:B------:R-:W-:Y:S01]  /*153c0*/  FFMA.FTZ R39, R40.reuse, R55, -R63 ;  /* 0x0000003728277223 */ /* 0x040fe2000001083f */
[----:B------:R-:W-:Y:S01]  /*153d0*/  FFMA.FTZ R40, R40, R60, R65 ;  /* 0x0000003c28287223 */ /* 0x000fe20000010041 */
[----:B------:R-:W-:-:S02]  /*153e0*/  HADD2.F32 R55, -RZ, R43.H1_H1 ;  /* 0x3000002bff377230 */ /* 0x000fc40000004100 */
[----:B------:R-:W-:Y:S01]  /*153f0*/  HADD2.F32 R41, -RZ, R48.H1_H1 ;  /* 0x30000030ff297230 */ /* 0x000fe20000004100 */
[----:B------:R-:W-:Y:S01]  /*15400*/  F2FP.SATFINITE.E4M3.F32.PACK_AB_MERGE_C R27, R36, R27, RZ ;  /* 0x0000001b241b723e */ /* 0x000fe200048070ff */
[----:B------:R-:W-:Y:S02]  /*15410*/  HADD2.F32 R52, -RZ, R52.H1_H1 ;  /* 0x30000034ff347230 */ /* 0x000fe40000004100 */
[----:B------:R-:W-:Y:S01]  /*15420*/  HADD2.F32 R60, -RZ, R59.H0_H0 ;  /* 0x2000003bff3c7230 */ /* 0x000fe20000004100 */
[----:B------:R-:W-:Y:S01]  /*15430*/  F2FP.SATFINITE.E4M3.F32.PACK_AB_MERGE_C R25, R24, R25, R27 ;  /* 0x000000191819723e */ /* 0x000fe2000480701b */
        /* <DEDUP_REMOVED lines=8> */
[----:B------:R-:W-:Y:S01]  /*154c0*/  FFMA.FTZ R48, R41, R55, -R62 ;  /* 0x0000003729307223 */ /* 0x000fe2000001083e */
[C---:B------:R-:W-:Y:S01]  /*154d0*/  FFMA.FTZ R63, R43.reuse, R56, -R52 ;  /* 0x000000382b3f7223 */ /* 0x040fe20000010834 */
[----:B------:R-:W-:Y:S01]  /*154e0*/  F2FP.F16.E4M3.UNPACK_B R55, R57.H1 ;  /* 0x00000039ff37723e */ /* 0x000fe200030006ff */
[----:B------:R-:W-:Y:S01]  /*154f0*/  FFMA.FTZ R65, R43, R60, R65 ;  /* 0x0000003c2b417223 */ /* 0x000fe20000010041 */
[----:B------:R-:W-:Y:S01]  /*15500*/  HADD2.F32 R60, -RZ, R59.H1_H1 ;  /* 0x3000003bff3c7230 */ /* 0x000fe20000004100 */
[----:B------:R-:W-:Y:S01]  /*15510*/  F2FP.F16.E4M3.UNPACK_B R52, R45.H1 ;  /* 0x0000002dff34723e */ /* 0x000fe200030006ff */
[----:B------:R-:W-:Y:S01]  /*15520*/  FFMA.FTZ R61, R41, R58, R61 ;  /* 0x0000003a293d7223 */ /* 0x000fe2000001003d */
[----:B------:R-:W-:Y:S01]  /*15530*/  HADD2.F32 R56, -RZ, R54.H1_H1 ;  /* 0x30000036ff387230 */ /* 0x000fe20000004100 */
[----:B------:R-:W-:Y:S01]  /*15540*/  F2FP.F16.E4M3.UNPACK_B R57, R57 ;  /* 0x00000039ff39723e */ /* 0x000fe200020006ff */
        /* <DEDUP_REMOVED lines=8> */
[----:B------:R-:W-:-:S02]  /*155d0*/  HADD2.F32 R41, -RZ, R47.H0_H0 ;  /* 0x2000002fff297230 */ /* 0x000fc40000004100 */
[C---:B------:R-:W-:Y:S01]  /*155e0*/  FMUL.FTZ R62, R43.reuse, R58 ;  /* 0x0000003a2b3e7220 */ /* 0x040fe20000410000 */
[----:B------:R-:W-:Y:S02]  /*155f0*/  HADD2.F32 R56, -RZ, R55.H1_H1 ;  /* 0x30000037ff387230 */ /* 0x000fe40000004100 */
[----:B------:R-:W-:Y:S01]  /*15600*/  FMUL.FTZ R43, R43, R54 ;  /* 0x000000362b2b7220 */ /* 0x000fe20000410000 */
[----:B------:R-:W-:Y:S01]  /*15610*/  HADD2.F32 R51, -RZ, R51.H1_H1 ;  /* 0x30000033ff337230 */ /* 0x000fe20000004100 */
[----:B------:R-:W-:Y:S01]  /*15620*/  F2FP.F16.E4M3.UNPACK_B R45, R45 ;  /* 0x0000002dff2d723e */ /* 0x000fe200020006ff */
[----:B------:R-:W-:Y:S02]  /*15630*/  HADD2.F32 R52, -RZ, R52.H1_H1 ;  /* 0x30000034ff347230 */ /* 0x000fe40000004100 */
[----:B------:R-:W-:Y:S01]  /*15640*/  FFMA.FTZ R53, R41, R58, R43 ;  /* 0x0000003a29357223 */ /* 0x000fe2000001002b */
[----:B------:R-:W-:Y:S02]  /*15650*/  HADD2.F32 R47, -RZ, R47.H1_H1 ;  /* 0x3000002fff2f7230 */ /* 0x000fe40000004100 */
[----:B------:R-:W-:Y:S01]  /*15660*/  FMUL.FTZ R58, R51, R56 ;  /* 0x00000038333a7220 */ /* 0x000fe20000410000 */
[----:B------:R-:W-:Y:S01]  /*15670*/  FFMA.FTZ R62, R41, R54, -R62 ;  /* 0x00000036293e7223 */ /* 0x000fe2000001083e */
[----:B------:R-:W-:Y:S01]  /*15680*/  FMUL.FTZ R41, R51, R52 ;  /* 0x0000003433297220 */ /* 0x000fe20000410000 */
[----:B------:R-:W-:-:S02]  /*15690*/  HADD2.F32 R54, -RZ, R57.H0_H0 ;  /* 0x20000039ff367230 */ /* 0x000fc40000004100 */
[C---:B------:R-:W-:Y:S01]  /*156a0*/  FFMA.FTZ R51, R47.reuse, R52, -R58 ;  /* 0x000000342f337223 */ /* 0x040fe2000001083a */
[----:B------:R-:W-:Y:S02]  /*156b0*/  HADD2.F32 R43, -RZ, R50.H0_H0 ;  /* 0x20000032ff2b7230 */ /* 0x000fe40000004100 */
        /* <DEDUP_REMOVED lines=13> */
[----:B------:R-:W-:Y:S01]  /*15790*/  F2FP.F16.E4M3.UNPACK_B R41, R20.H1 ;  /* 0x00000014ff29723e */ /* 0x000fe200030006ff */
        /* <DEDUP_REMOVED lines=17> */
[----:B------:R-:W-:Y:S01]  /*158b0*/  F2FP.SATFINITE.E4M3.F32.PACK_AB_MERGE_C R65, R66, R65, RZ ;  /* 0x000000414241723e */ /* 0x000fe200048070ff */
[C---:B------:R-:W-:Y:S01]  /*158c0*/  FFMA.FTZ R52, R41.reuse, R46, -R52 ;  /* 0x0000002e29347223 */ /* 0x040fe20000010834 */
[----:B------:R-:W-:Y:S01]  /*158d0*/  FFMA.FTZ R54, R41, R50, R54 ;  /* 0x0000003229367223 */ /* 0x000fe20000010036 */
[C---:B------:R-:W-:Y:S01]  /*158e0*/  FFMA.FTZ R55, R38.reuse, R45, -R43 ;  /* 0x0000002d26377223 */ /* 0x040fe2000001082b */
[----:B------:R-:W-:Y:S01]  /*158f0*/  FFMA.FTZ R59, R38, R47, R42 ;  /* 0x0000002f263b7223 */ /* 0x000fe2000001002a */
[--C-:B------:R-:W-:Y:S01]  /*15900*/  HADD2.F32 R38, -RZ, R20.reuse.H0_H0 ;  /* 0x20000014ff267230 */ /* 0x100fe20000004100 */
[----:B------:R-:W-:Y:S01]  /*15910*/  F2FP.SATFINITE.E4M3.F32.PACK_AB_MERGE_C R53, R60, R53, RZ ;  /* 0x000000353c35723e */ /* 0x000fe200048070ff */
[----:B------:R-:W-:Y:S01]  /*15920*/  HADD2.F32 R41, -RZ, R20.H1_H1 ;  /* 0x30000014ff297230 */ /* 0x000fe20000004100 */
[----:B------:R-:W-:Y:S01]  /*15930*/  F2FP.SATFINITE.E4M3.F32.PACK_AB_MERGE_C R52, R55, R52, RZ ;  /* 0x000000343734723e */ /* 0x000fe200048070ff */
[----:B------:R-:W-:Y:S01]  /*15940*/  HADD2.F32 R42, -RZ, R5.H0_H0 ;  /* 0x20000005ff2a7230 */ /* 0x000fe20000004100 */
[----:B------:R-:W-:Y:S01]  /*15950*/  F2FP.SATFINITE.E4M3.F32.PACK_AB_MERGE_C R27, R61, R40, R65 ;  /* 0x000000283d1b723e */ /* 0x000fe20004807041 */
[----:B------:R-:W-:Y:S01]  /*15960*/  HADD2.F32 R20, -RZ, R7.H0_H0 ;  /* 0x20000007ff147230 */ /* 0x000fe20000004100 */
[----:B------:R-:W-:Y:S01]  /*15970*/  F2FP.SATFINITE.E4M3.F32.PACK_AB_MERGE_C R24, R57, R58, R53 ;  /* 0x0000003a3918723e */ /* 0x000fe20004807035 */
[----:B------:R-:W-:-:S02]  /*15980*/  HADD2.F32 R43, -RZ, R5.H1_H1 ;  /* 0x30000005ff2b7230 */ /* 0x000fc40000004100 */
        /* <DEDUP_REMOVED lines=19> */
[----:B------:R-:W-:-:S03]  /*15ac0*/  F2FP.SATFINITE.E4M3.F32.PACK_AB_MERGE_C R26, R20, R45, R26 ;  /* 0x0000002d141a723e */ /* 0x000fc6000480701a */
[----:B------:R1:W-:Y:S04]  /*15ad0*/  STS.128 [R67+0x14400], R4 ;  /* 0x0144000443007388 */ /* 0x0003e80000000c00 */
[----:B------:R1:W-:Y:S02]  /*15ae0*/  STS.128 [R0+0x14400], R24 ;  /* 0x0144001800007388 */ /* 0x0003e40000000c00 */
.L_x_2441:
[----:B------:R-:W-:Y:S05]  /*15af0*/  BSYNC B1 ;  /* 0x0000000000017941 */ /* 0x000fea0003800000 */
.L_x_2440:
[----:B------:R-:W-:Y:S04]  /*15b00*/  BSSY B1, `(.L_x_2442) ;  /* 0x0000102000017945 */ /* 0x000fe80003800000 */
[----:B------:R-:W-:Y:S05]  /*15b10*/  @P1 BRA `(.L_x_2443) ;  /* 0x0000001000001947 */ /* 0x000fea0003800000 */
[----:B------:R-:W3:Y:S04]  /*15b20*/  LDL R20, [R1+0xc] ;  /* 0x00000c0001147983 */ /* 0x000ee80000100800 */
[----:B------:R-:W4:Y:S01]  /*15b30*/  LDL R59, [R1+0x60] ;  /* 0x00006000013b7983 */ /* 0x000f220000100800 */
[----:B-1---5:R-:W-:Y:S02]  /*15b40*/  SHF.R.U32.HI R0, RZ, 0x8, R28 ;  /* 0x00000008ff007819 */ /* 0x022fe4000001161c */
[----:B------:R-:W-:Y:S02]  /*15b50*/  LOP3.LUT R5, R28, 0xff, RZ, 0xc0, !PT ;  /* 0x000000ff1c057812 */ /* 0x000fe400078ec0ff */
[----:B------:R-:W-:Y:S02]  /*15b60*/  LOP3.LUT R4, R0, 0xff, RZ, 0xc0, !PT ;  /* 0x000000ff00047812 */ /* 0x000fe400078ec0ff */
[----:B--2---:R-:W-:-:S02]  /*15b70*/  LOP3.LUT R21, R31, 0xff, RZ, 0xc0, !PT ;  /* 0x000000ff1f157812 */ /* 0x004fc400078ec0ff */
[----:B0-----:R-:W-:Y:S02]  /*15b80*/  PRMT R37, R4, 0x7604, R5 ;  /* 0x0000760404257816 */ /* 0x001fe40000000005 */
[----:B------:R-:W-:Y:S02]  /*15b90*/  SHF.R.U32.HI R24, RZ, 0x8, R8 ;  /* 0x00000008ff187819 */ /* 0x000fe40000011608 */
[----:B------:R-:W-:Y:S02]  /*15ba0*/  SHF.R.U32.HI R6, RZ, 0x8, R29 ;  /* 0x00000008ff067819 */ /* 0x000fe4000001161d */
[----:B------:R-:W-:Y:S02]  /*15bb0*/  LOP3.LUT R25, R8, 0xff, RZ, 0xc0, !PT ;  /* 0x000000ff08197812 */ /* 0x000fe400078ec0ff */
[----:B------:R-:W-:Y:S02]  /*15bc0*/  LOP3.LUT R24, R24, 0xff, RZ, 0xc0, !PT ;  /* 0x000000ff18187812 */ /* 0x000fe400078ec0ff */
[----:B------:R-:W-:-:S02]  /*15bd0*/  LOP3.LUT R7, R29, 0xff, RZ, 0xc0, !PT ;  /* 0x000000ff1d077812 */ /* 0x000fc400078ec0ff */
[----:B------:R-:W-:Y:S02]  /*15be0*/  LOP3.LUT R6, R6, 0xff, RZ, 0xc0, !PT ;  /* 0x000000ff06067812 */ /* 0x000fe400078ec0ff */
[----:B------:R-:W-:Y:S02]  /*15bf0*/  PRMT R43, R24, 0x7604, R25 ;  /* 0x00007604182b7816 */ /* 0x000fe40000000019 */
[----:B------:R-:W-:Y:S02]  /*15c00*/  LOP3.LUT R25, R9, 0xff, RZ, 0xc0, !PT ;  /* 0x000000ff09197812 */ /* 0x000fe400078ec0ff */
[----:B------:R-:W-:Y:S02]  /*15c10*/  SHF.R.U32.HI R24, RZ, 0x8, R11 ;  /* 0x00000008ff187819 */ /* 0x000fe4000001160b */
[----:B------:R-:W-:Y:S02]  /*15c20*/  PRMT R36, R6, 0x7604, R7 ;  /* 0x0000760406247816 */ /* 0x000fe40000000007 */
[----:B------:R-:W-:-:S02]  /*15c30*/  SHF.R.U32.HI R6, RZ, 0x8, R30 ;  /* 0x00000008ff067819 */ /* 0x000fc4000001161e */
[----:B------:R-:W-:Y:S02]  /*15c40*/  LOP3.LUT R27, R10, 0xff, RZ, 0xc0, !PT ;  /* 0x000000ff0a1b7812 */ /* 0x000fe400078ec0ff */
[----:B------:R-:W-:Y:S02]  /*15c50*/  LOP3.LUT R24, R24, 0xff, RZ, 0xc0, !PT ;  /* 0x000000ff18187812 */ /* 0x000fe400078ec0ff */
[----:B------:R-:W-:Y:S02]  /*15c60*/  LOP3.LUT R47, R11, 0xff, RZ, 0xc0, !PT ;  /* 0x000000ff0b2f7812 */ /* 0x000fe400078ec0ff */
[----:B------:R-:W-:Y:S02]  /*15c70*/  LOP3.LUT R7, R30, 0xff, RZ, 0xc0, !PT ;  /* 0x000000ff1e077812 */ /* 0x000fe400078ec0ff */
[----:B------:R-:W-:Y:S02]  /*15c80*/  LOP3.LUT R6, R6, 0xff, RZ, 0xc0, !PT ;  /* 0x000000ff06067812 */ /* 0x000fe400078ec0ff */
[----:B------:R-:W-:-:S02]  /*15c90*/  PRMT R55, R24, 0x7604, R47 ;  /* 0x0000760418377816 */ /* 0x000fc4000000002f */
[----:B------:R-:W-:Y:S02]  /*15ca0*/  PRMT R39, R6, 0x7604, R7 ;  /* 0x0000760406277816 */ /* 0x000fe40000000007 */
[----:B------:R-:W-:Y:S02]  /*15cb0*/  SHF.R.U32.HI R40, RZ, 0x10, R31 ;  /* 0x00000010ff287819 */ /* 0x000fe4000001161f */
[----:B------:R-:W-:Y:S02]  /*15cc0*/  SHF.R.U32.HI R38, RZ, 0x10, R30 ;  /* 0x00000010ff267819 */ /* 0x000fe4000001161e */
[----:B------:R-:W-:Y:S02]  /*15cd0*/  LOP3.LUT R40, R40, 0xff, RZ, 0xc0, !PT ;  /* 0x000000ff28287812 */ /* 0x000fe400078ec0ff */
[----:B------:R-:W-:-:S04]  /*15ce0*/  LOP3.LUT R38, R38, 0xff, RZ, 0xc0, !PT ;  /* 0x000000ff26267812 */ /* 0x000fc800078ec0ff */
[----:B------:R-:W-:Y:S02]  /*15cf0*/  PRMT R39, R38, 0x7054, R39 ;  /* 0x0000705426277816 */ /* 0x000fe40000000027 */
[----:B------:R-:W-:-:S04]  /*15d00*/  SHF.R.U32.HI R38, RZ, 0x10, R10 ;  /* 0x00000010ff267819 */ /* 0x000fc8000001160a */
[----:B------:R-:W-:Y:S02]  /*15d10*/  LOP3.LUT R38, R38, 0xff, RZ, 0xc0, !PT ;  /* 0x000000ff26267812 */ /* 0x000fe400078ec0ff */
[----:B---3--:R-:W-:Y:S02]  /*15d20*/  LEA.HI R0, R3, R20, RZ, 0x1c ;  /* 0x0000001403007211 */ /* 0x008fe400078fe0ff */
[----:B------:R-:W-:Y:S02]  /*15d30*/  SHF.R.U32.HI R20, RZ, 0x8, R31 ;  /* 0x00000008ff147819 */ /* 0x000fe4000001161f */
[----:B------:R-:W-:Y:S02]  /*15d40*/  SHF.R.S32.HI R5, RZ, 0x1f, R0 ;  /* 0x0000001fff057819 */ /* 0x000fe40000011400 */
[----:B------:R-:W-:Y:S02]  /*15d50*/  LOP3.LUT R20, R20, 0xff, RZ, 0xc0, !PT ;  /* 0x000000ff14147812 */ /* 0x000fe400078ec0ff */
[----:B------:R-:W-:Y:S01]  /*15d60*/  LEA.HI R4, R5, R0, RZ, 0x2 ;  /* 0x0000000005047211 */ /* 0x000fe200078f10ff */
[----:B------:R-:W-:Y:S01]  /*15d70*/  IMAD.SHL.U32 R5, R0, 0x10, RZ ;  /* 0x0000001000057824 */ /* 0x000fe200078e00ff */
[----:B------:R-:W-:-:S02]  /*15d80*/  PRMT R41, R20, 0x7604, R21 ;  /* 0x0000760414297816 */ /* 0x000fc40000000015 */
[----:B------:R-:W-:Y:S01]  /*15d90*/  SHF.R.U32.HI R20, RZ, 0x8, R10 ;  /* 0x00000008ff147819 */ /* 0x000fe2000001160a */
[----:B------:R-:W-:Y:S01]  /*15da0*/  IMAD.SHL.U32 R4, R4, 0x800, RZ ;  /* 0x0000080004047824 */ /* 0x000fe200078e00ff */
[----:B------:R-:W-:Y:S02]  /*15db0*/  LOP3.LUT R0, R198, 0x30, R5, 0xf8, !PT ;  /* 0x00000030c6007812 */ /* 0x000fe400078ef805 */
[----:B------:R-:W-:Y:S02]  /*15dc0*/  LOP3.LUT R20, R20, 0xff, RZ, 0xc0, !PT ;  /* 0x000000ff14147812 */ /* 0x000fe400078ec0ff */
[----:B------:R-:W-:Y:S02]  /*15dd0*/  LOP3.LUT R0, R0, R199, RZ, 0x3c, !PT ;  /* 0x000000c700007212 */ /* 0x000fe400078e3cff */
[----:B------:R-:W-:Y:S02]  /*15de0*/  LOP3.LUT R5, R4, 0xffffe000, RZ, 0xc0, !PT ;  /* 0xffffe00004057812 */ /* 0x000fe400078ec0ff */
[----:B------:R-:W-:-:S02]  /*15df0*/  PRMT R49, R20, 0x7604, R27 ;  /* 0x0000760414317816 */ /* 0x000fc4000000001b */
[----:B------:R-:W-:Y:S02]  /*15e00*/  IADD3 R21, R0, R200, R5 ;  /* 0x000000c800157210 */ /* 0x000fe40007ffe005 */
[----:B------:R-:W-:Y:S01]  /*15e10*/  SHF.R.U32.HI R0, RZ, 0x8, R9 ;  /* 0x00000008ff007819 */ /* 0x000fe20000011609 */
[----:B----4-:R-:W-:Y:S01]  /*15e20*/  LDS.128 R4, [R59+0x14400] ;  /* 0x014400003b047984 */ /* 0x010fe20000000c00 */
[----:B------:R-:W-:Y:S02]  /*15e30*/  SHF.R.U32.HI R20, RZ, 0x10, R28 ;  /* 0x00000010ff147819 */ /* 0x000fe4000001161c */
[----:B------:R-:W-:Y:S02]  /*15e40*/  LOP3.LUT R0, R0, 0xff, RZ, 0xc0, !PT ;  /* 0x000000ff00007812 */ /* 0x000fe400078ec0ff */
[----:B------:R-:W-:Y:S02]  /*15e50*/  LOP3.LUT R20, R20, 0xff, RZ, 0xc0, !PT ;  /* 0x000000ff14147812 */ /* 0x000fe400078ec0ff */
[----:B------:R-:W-:Y:S01]  /*15e60*/  PRMT R45, R0, 0x7604, R25 ;  /* 0x00007604002d7816 */ /* 0x000fe20000000019 */
[----:B------:R-:W-:Y:S01]  /*15e70*/  IMAD.IADD R0, R16, 0x1, R21 ;  /* 0x0000000110007824 */ /* 0x000fe200078e0215 */
[----:B------:R-:W-:-:S02]  /*15e80*/  SHF.R.U32.HI R21, RZ, 0x10, R29 ;  /* 0x00000010ff157819 */ /* 0x000fc4000001161d */
[----:B------:R-:W-:Y:S02]  /*15e90*/  PRMT R41, R40, 0x7054, R41 ;  /* 0x0000705428297816 */ /* 0x000fe40000000029 */
[----:B------:R-:W0:Y:S01]  /*15ea0*/  LDS.128 R24, [R0+0x14400] ;  /* 0x0144000000187984 */ /* 0x000e220000000c00 */
[----:B------:R-:W-:Y:S02]  /*15eb0*/  LOP3.LUT R21, R21, 0xff, RZ, 0xc0, !PT ;  /* 0x000000ff15157812 */ /* 0x000fe400078ec0ff */
[----:B------:R-:W-:Y:S02]  /*15ec0*/  SHF.R.U32.HI R40, RZ, 0x10, R11 ;  /* 0x00000010ff287819 */ /* 0x000fe4000001160b */
[----:B------:R-:W-:Y:S02]  /*15ed0*/  PRMT R21, R21, 0x7054, R36 ;  /* 0x0000705415157816 */ /* 0x000fe40000000024 */
[----:B------:R-:W-:Y:S02]  /*15ee0*/  SHF.R.U32.HI R36, RZ, 0x10, R9 ;  /* 0x00000010ff247819 */ /* 0x000fe40000011609 */
[----:B------:R-:W-:-:S02]  /*15ef0*/  PRMT R37, R20, 0x7054, R37 ;  /* 0x0000705414257816 */ /* 0x000fc40000000025 */
[----:B------:R-:W-:Y:S02]  /*15f00*/  LOP3.LUT R36, R36, 0xff, RZ, 0xc0, !PT ;  /* 0x000000ff24247812 */ /* 0x000fe400078ec0ff */
[----:B------:R-:W-:Y:S02]  /*15f10*/  SHF.R.U32.HI R20, RZ, 0x10, R8 ;  /* 0x00000010ff147819 */ /* 0x000fe40000011608 */
[----:B------:R-:W-:Y:S02]  /*15f20*/  LOP3.LUT R40, R40, 0xff, RZ, 0xc0, !PT ;  /* 0x000000ff28287812 */ /* 0x000fe400078ec0ff */
[----:B------:R-:W-:Y:S02]  /*15f30*/  PRMT R51, R36, 0x7054, R45 ;  /* 0x0000705424337816 */ /* 0x000fe4000000002d */
[----:B------:R-:W-:Y:S02]  /*15f40*/  LOP3.LUT R20, R20, 0xff, RZ, 0xc0, !PT ;  /* 0x000000ff14147812 */ /* 0x000fe400078ec0ff */
[----:B------:R-:W-:-:S02]  /*15f50*/  PRMT R55, R40, 0x7054, R55 ;  /* 0x0000705428377816 */ /* 0x000fc40000000037 */
[----:B------:R-:W-:Y:S02]  /*15f60*/  LOP3.LUT R51, R51, 0xff000000, R9, 0xf8, !PT ;  /* 0xff00000033337812 */ /* 0x000fe400078ef809 */
[----:B------:R-:W-:Y:S02]  /*15f70*/  LOP3.LUT R21, R21, 0xff000000, R29, 0xf8, !PT ;  /* 0xff00000015157812 */ /* 0x000fe400078ef81d */
[----:B------:R-:W-:Y:S02]  /*15f80*/  PRMT R47, R20, 0x7054, R43 ;  /* 0x00007054142f7816 */ /* 0x000fe4000000002b */
[----:B------:R-:W-:Y:S02]  /*15f90*/  PRMT R53, R38, 0x7054, R49 ;  /* 0x0000705426357816 */ /* 0x000fe40000000031 */
[----:B------:R-:W-:Y:S02]  /*15fa0*/  LOP3.LUT R55, R55, 0xff000000, R11, 0xf8, !PT ;  /* 0xff00000037377812 */ /* 0x000fe400078ef80b */
[----:B------:R-:W-:-:S02]  /*15fb0*/  LOP3.LUT R20, R39, 0xff000000, R30, 0xf8, !PT ;  /* 0xff00000027147812 */ /* 0x000fc400078ef81e */
[----:B------:R-:W-:Y:S02]  /*15fc0*/  F2FP.F16.E4M3.UNPACK_B R46, R51 ;  /* 0x00000033ff2e723e */ /* 0x000fe400020006ff */
[----:B------:R-:W-:Y:S02]  /*15fd0*/  F2FP.F16.E4M3.UNPACK_B R30, R21 ;  /* 0x00000015ff1e723e */ /* 0x000fe400020006ff */
[----:B------:R-:W-:Y:S01]  /*15fe0*/  LOP3.LUT R49, R47, 0xff000000, R8, 0xf8, !PT ;  /* 0xff0000002f317812 */ /* 0x000fe200078ef808 */
[----:B------:R-:W-:Y:S01]  /*15ff0*/  HADD2.F32 R48, -RZ, R46.H0_H0 ;  /* 0x2000002eff307230 */ /* 0x000fe20000004100 */
[----:B0-----:R-:W-:Y:S01]  /*16000*/  F2FP.F16.E4M3.UNPACK_B R11, R25 ;  /* 0x00000019ff0b723e */ /* 0x001fe200020006ff */
[----:B------:R-:W-:Y:S01]  /*16010*/  HADD2.F32 R42, -RZ, R30.H0_H0 ;  /* 0x2000001eff2a7230 */ /* 0x000fe20000004100 */
[----:B------:R-:W-:Y:S01]  /*16020*/  LOP3.LUT R45, R37, 0xff000000, R28, 0xf8, !PT ;  /* 0xff000000252d7812 */ /* 0x000fe200078ef81c */
[----:B------:R-:W-:Y:S01]  /*16030*/  HADD2.F32 R46, -RZ, R46.H1_H1 ;  /* 0x3000002eff2e7230 */ /* 0x000fe20000004100 */
[----:B------:R-:W-:Y:S01]  /*16040*/  LOP3.LUT R8, R53, 0xff000000, R10, 0xf8, !PT ;  /* 0xff00000035087812 */ /* 0x000fe200078ef80a */
[----:B------:R-:W-:Y:S01]  /*16050*/  HADD2.F32 R30, -RZ, R30.H1_H1 ;  /* 0x3000001eff1e7230 */ /* 0x000fe20000004100 */
[----:B------:R-:W-:-:S02]  /*16060*/  F2FP.F16.E4M3.UNPACK_B R10, R5 ;  /* 0x00000005ff0a723e */ /* 0x000fc400020006ff */
[----:B------:R-:W-:Y:S01]  /*16070*/  F2FP.F16.E4M3.UNPACK_B R28, R5.H1 ;  /* 0x00000005ff1c723e */ /* 0x000fe200030006ff */
[--C-:B------:R-:W-:Y:S01]  /*16080*/  HADD2.F32 R5, -RZ, R11.reuse.H0_H0 ;  /* 0x2000000bff057230 */ /* 0x100fe20000004100 */
[----:B------:R-:W-:Y:S01]  /*16090*/  LOP3.LUT R43, R41, 0xff000000, R31, 0xf8, !PT ;  /* 0xff000000292b7812 */ /* 0x000fe200078ef81f */
[--C-:B------:R-:W-:Y:S01]  /*160a0*/  HADD2.F32 R9, -RZ, R10.reuse.H0_H0 ;  /* 0x2000000aff097230 */ /* 0x100fe20000004100 */
[-C--:B------:R-:W-:Y:S01]  /*160b0*/  F2FP.F16.E4M3.UNPACK_B R39, R24.reuse ;  /* 0x00000018ff27723e */ /* 0x080fe200020006ff */
[----:B------:R-:W-:Y:S01]  /*160c0*/  HADD2.F32 R11, -RZ, R11.H1_H1 ;  /* 0x3000000bff0b7230 */ /* 0x000fe20000004100 */
[----:B------:R-:W-:Y:S01]  /*160d0*/  F2FP.F16.E4M3.UNPACK_B R40, R24.H1 ;  /* 0x00000018ff28723e */ /* 0x000fe200030006ff */
[C---:B------:R-:W-:Y:S01]  /*160e0*/  FMUL.FTZ R24, R5.reuse, R48 ;  /* 0x0000003005187220 */ /* 0x040fe20000410000 */
[-C--:B------:R-:W-:Y:S02]  /*160f0*/  F2FP.F16.E4M3.UNPACK_B R38, R27.reuse ;  /* 0x0000001bff26723e */ /* 0x080fe400020006ff */
[----:B------:R-:W-:Y:S01]  /*16100*/  F2FP.F16.E4M3.UNPACK_B R41, R27.H1 ;  /* 0x0000001bff29723e */ /* 0x000fe200030006ff */
[-C--:B------:R-:W-:Y:S01]  /*16110*/  FMUL.FTZ R27, R5, R42.reuse ;  /* 0x0000002a051b7220 */ /* 0x080fe20000410000 */
[----:B------:R-:W-:Y:S01]  /*16120*/  FFMA.FTZ R5, R9, R42, -R24 ;  /* 0x0000002a09057223 */ /* 0x000fe20000010818 */
[----:B------:R-:W-:Y:S01]  /*16130*/  F2FP.F16.E4M3.UNPACK_B R25, R25.H1 ;  /* 0x00000019ff19723e */ /* 0x000fe200030006ff */
[----:B------:R-:W-:-:S02]  /*16140*/  HADD2.F32 R24, -RZ, R10.H1_H1 ;  /* 0x3000000aff187230 */ /* 0x000fc40000004100 */
[----:B------:R-:W-:Y:S01]  /*16150*/  FFMA.FTZ R9, R9, R48, R27 ;  /* 0x0000003009097223 */ /* 0x000fe2000001001b */
[----:B------:R-:W-:Y:S01]  /*16160*/  F2FP.F16.E4M3.UNPACK_B R51, R51.H1 ;  /* 0x00000033ff33723e */ /* 0x000fe200030006ff */
[C---:B------:R-:W-:Y:S01]  /*16170*/  FMUL.FTZ R53, R11.reuse, R46 ;  /* 0x0000002e0b357220 */ /* 0x040fe20000410000 */
[----:B------:R-:W-:Y:S01]  /*16180*/  F2FP.F16.E4M3.UNPACK_B R27, R21.H1 ;  /* 0x00000015ff1b723e */ /* 0x000fe200030006ff */
        /* <DEDUP_REMOVED lines=10> */
[C---:B------:R-:W-:Y:S01]  /*16230*/  FFMA.FTZ R10, R24.reuse, R30, -R53 ;  /* 0x0000001e180a7223 */ /* 0x040fe20000010835 */
[----:B------:R-:W-:Y:S01]  /*16240*/  FFMA.FTZ R24, R24, R46, R11 ;  /* 0x0000002e18187223 */ /* 0x000fe2000001000b */
[C---:B------:R-:W-:Y:S01]  /*16250*/  FFMA.FTZ R11, R21.reuse, R42, -R48 ;  /* 0x0000002a150b7223 */ /* 0x040fe20000010830 */
[----:B------:R-:W-:Y:S01]  /*16260*/  F2FP.F16.E4M3.UNPACK_B R48, R55 ;  /* 0x00000037ff30723e */ /* 0x000fe200020006ff */
[----:B------:R-:W-:Y:S01]  /*16270*/  FFMA.FTZ R21, R21, R47, R50 ;  /* 0x0000002f15157223 */ /* 0x000fe20000010032 */
[----:B------:R-:W-:Y:S01]  /*16280*/  F2FP.F16.E4M3.UNPACK_B R46, R43 ;  /* 0x0000002bff2e723e */ /* 0x000fe200020006ff */
[----:B------:R-:W-:Y:S01]  /*16290*/  HADD2.F32 R30, -RZ, R28.H1_H1 ;  /* 0x3000001cff1e7230 */ /* 0x000fe20000004100 */
[----:B------:R-:W-:Y:S01]  /*162a0*/  F2FP.F16.E4M3.UNPACK_B R55, R55.H1 ;  /* 0x00000037ff37723e */ /* 0x000fe200030006ff */
[----:B------:R-:W-:Y:S01]  /*162b0*/  HADD2.F32 R25, -RZ, R25.H1_H1 ;  /* 0x30000019ff197230 */ /* 0x000fe20000004100 */
[-C--:B------:R-:W-:Y:S01]  /*162c0*/  F2FP.F16.E4M3.UNPACK_B R31, R4.reuse.H1 ;  /* 0x00000004ff1f723e */ /* 0x080fe200030006ff */
[----:B------:R-:W-:Y:S01]  /*162d0*/  HADD2.F32 R50, -RZ, R48.H0_H0 ;  /* 0x20000030ff327230 */ /* 0x000fe20000004100 */
[----:B------:R-:W-:Y:S01]  /*162e0*/  F2FP.F16.E4M3.UNPACK_B R29, R4 ;  /* 0x00000004ff1d723e */ /* 0x000fe200020006ff */
[----:B------:R-:W-:-:S02]  /*162f0*/  HADD2.F32 R28, -RZ, R38.H0_H0 ;  /* 0x20000026ff1c7230 */ /* 0x000fc40000004100 */
[C---:B------:R-:W-:Y:S01]  /*16300*/  FMUL.FTZ R53, R25.reuse, R51 ;  /* 0x0000003319357220 */ /* 0x040fe20000410000 */
[----:B------:R-:W-:Y:S01]  /*16310*/  HADD2.F32 R42, -RZ, R27.H1_H1 ;  /* 0x3000001bff2a7230 */ /* 0x000fe20000004100 */
[----:B------:R-:W-:Y:S01]  /*16320*/  F2FP.F16.E4M3.UNPACK_B R4, R6 ;  /* 0x00000006ff04723e */ /* 0x000fe200020006ff */
[----:B------:R-:W-:Y:S02]  /*16330*/  HADD2.F32 R47, -RZ, R46.H0_H0 ;  /* 0x2000002eff2f7230 */ /* 0x000fe40000004100 */
[C---:B------:R-:W-:Y:S01]  /*16340*/  FMUL.FTZ R54, R28.reuse, R50 ;  /* 0x000000321c367220 */ /* 0x040fe20000410000 */
[--C-:B------:R-:W-:Y:S02]  /*16350*/  HADD2.F32 R27, -RZ, R36.reuse.H0_H0 ;  /* 0x20000024ff1b7230 */ /* 0x100fe40000004100 */
[-C--:B------:R-:W-:Y:S01]  /*16360*/  FMUL.FTZ R52, R25, R42.reuse ;  /* 0x0000002a19347220 */ /* 0x080fe20000410000 */
[----:B------:R-:W-:Y:S02]  /*16370*/  HADD2.F32 R36, -RZ, R36.H1_H1 ;  /* 0x30000024ff247230 */ /* 0x000fe40000004100 */
[-C--:B------:R-:W-:Y:S01]  /*16380*/  FMUL.FTZ R57, R28, R47.reuse ;  /* 0x0000002f1c397220 */ /* 0x080fe20000410000 */
[C---:B------:R-:W-:Y:S01]  /*16390*/  FFMA.FTZ R28, R30.reuse, R42, -R53 ;  /* 0x0000002a1e1c7223 */ /* 0x040fe20000010835 */
[----:B------:R-:W-:Y:S01]  /*163a0*/  FFMA.FTZ R25, R27, R47, -R54 ;  /* 0x0000002f1b197223 */ /* 0x000fe20000010836 */
[----:B------:R-:W-:Y:S01]  /*163b0*/  FFMA.FTZ R30, R30, R51, R52 ;  /* 0x000000331e1e7223 */ /* 0x000fe20000010034 */
[----:B------:R-:W-:Y:S01]  /*163c0*/  HADD2.F32 R47, -RZ, R46.H1_H1 ;  /* 0x3000002eff2f7230 */ /* 0x000fe20000004100 */
[----:B------:R-:W-:Y:S01]  /*163d0*/  F2FP.F16.E4M3.UNPACK_B R46, R43.H1 ;  /* 0x0000002bff2e723e */ /* 0x000fe200030006ff */
[----:B------:R-:W-:-:S02]  /*163e0*/  HADD2.F32 R51, -RZ, R48.H1_H1 ;  /* 0x30000030ff337230 */ /* 0x000fc40000004100 */
[----:B------:R-:W-:Y:S01]  /*163f0*/  FFMA.FTZ R27, R27, R50, R57 ;  /* 0x000000321b1b7223 */ /* 0x000fe20000010039 */
[----:B------:R-:W-:Y:S01]  /*16400*/  HADD2.F32 R42, -RZ, R38.H1_H1 ;  /* 0x30000026ff2a7230 */ /* 0x000fe20000004100 */
[----:B------:R-:W-:Y:S01]  /*16410*/  F2FP.F16.E4M3.UNPACK_B R7, R6.H1 ;  /* 0x00000006ff07723e */ /* 0x000fe200030006ff */
        /* <DEDUP_REMOVED lines=8> */
[C---:B------:R-:W-:Y:S01]  /*164a0*/  FFMA.FTZ R54, R36.reuse, R47, -R53 ;  /* 0x0000002f24367223 */ /* 0x040fe20000010835 */
[-C--:B------:R-:W-:Y:S01]  /*164b0*/  FMUL.FTZ R43, R43, R48.reuse ;  /* 0x000000302b2b7220 */ /* 0x080fe20000410000 */
[----:B------:R-:W-:Y:S01]  /*164c0*/  FFMA.FTZ R56, R36, R51, R42 ;  /* 0x0000003324387223 */ /* 0x000fe2000001002a */
[----:B------:R-:W-:Y:S01]  /*164d0*/  F2FP.F16.E4M3.UNPACK_B R47, R49.H1 ;  /* 0x00000031ff2f723e */ /* 0x000fe200030006ff */
[C---:B------:R-:W-:Y:S01]  /*164e0*/  FFMA.FTZ R57, R38.reuse, R48, -R57 ;  /* 0x0000003026397223 */ /* 0x040fe20000010839 */
[----:B------:R-:W-:Y:S01]  /*164f0*/  F2FP.F16.E4M3.UNPACK_B R42, R45.H1 ;  /* 0x0000002dff2a723e */ /* 0x000fe200030006ff */
[----:B------:R-:W-:Y:S01]  /*16500*/  FFMA.FTZ R58, R38, R50, R43 ;  /* 0x00000032263a7223 */ /* 0x000fe2000001002b */
[----:B------:R-:W-:Y:S01]  /*16510*/  HADD2.F32 R46, -RZ, R46.H1_H1 ;  /* 0x3000002eff2e7230 */ /* 0x000fe20000004100 */
[----:B------:R-:W-:Y:S01]  /*16520*/  F2FP.F16.E4M3.UNPACK_B R49, R49 ;  /* 0x00000031ff31723e */ /* 0x000fe200020006ff */
[----:B------:R-:W-:Y:S01]  /*16530*/  HADD2.F32 R48, -RZ, R55.H1_H1 ;  /* 0x30000037ff307230 */ /* 0x000fe20000004100 */
[----:B------:R-:W-:Y:S01]  /*16540*/  F2FP.F16.E4M3.UNPACK_B R45, R45 ;  /* 0x0000002dff2d723e */ /* 0x000fe200020006ff */
[----:B------:R-:W-:Y:S01]  /*16550*/  HADD2.F32 R41, -RZ, R41.H1_H1 ;  /* 0x30000029ff297230 */ /* 0x000fe20000004100 */
[----:B------:R-:W-:Y:S01]  /*16560*/  F2FP.F16.E4M3.UNPACK_B R26, R26.H1 ;  /* 0x0000001aff1a723e */ /* 0x000fe200030006ff */
[----:B------:R-:W-:Y:S01]  /*16570*/  HADD2.F32 R51, -RZ, R47.H0_H0 ;  /* 0x2000002fff337230 */ /* 0x000fe20000004100 */
[----:B------:R-:W-:Y:S01]  /*16580*/  F2FP.SATFINITE.E4M3.F32.PACK_AB_MERGE_C R11, R28, R11, RZ ;  /* 0x0000000b1c0b723e */ /* 0x000fe200048070ff */
[----:B------:R-:W-:-:S02]  /*16590*/  HADD2.F32 R38, -RZ, R40.H0_H0 ;  /* 0x20000028ff267230 */ /* 0x000fc40000004100 */
[C---:B------:R-:W-:Y:S01]  /*165a0*/  FMUL.FTZ R50, R41.reuse, R48 ;  /* 0x0000003029327220 */ /* 0x040fe20000410000 */
[----:B------:R-:W-:Y:S02]  /*165b0*/  HADD2.F32 R43, -RZ, R42.H0_H0 ;  /* 0x2000002aff2b7230 */ /* 0x000fe40000004100 */
[----:B------:R-:W-:Y:S01]  /*165c0*/  FMUL.FTZ R53, R41, R46 ;  /* 0x0000002e29357220 */ /* 0x000fe20000410000 */
[----:B------:R-:W-:Y:S02]  /*165d0*/  HADD2.F32 R37, -RZ, R37.H1_H1 ;  /* 0x30000025ff257230 */ /* 0x000fe40000004100 */
[C---:B------:R-:W-:Y:S01]  /*165e0*/  FMUL.FTZ R41, R38.reuse, R51 ;  /* 0x0000003326297220 */ /* 0x040fe20000410000 */
[----:B------:R-:W-:Y:S02]  /*165f0*/  HADD2.F32 R36, -RZ, R31.H0_H0 ;  /* 0x2000001fff247230 */ /* 0x000fe40000004100 */
        /* <DEDUP_REMOVED lines=12> */
[----:B------:R-:W-:Y:S01]  /*166c0*/  F2FP.F16.E4M3.UNPACK_B R41, R8.H1 ;  /* 0x00000008ff29723e */ /* 0x000fe200030006ff */
[----:B------:R-:W-:-:S02]  /*166d0*/  HADD2.F32 R36, -RZ, R39.H0_H0 ;  /* 0x20000027ff247230 */ /* 0x000fc40000004100 */
[C---:B------:R-:W-:Y:S01]  /*166e0*/  FFMA.FTZ R53, R31.reuse, R42, -R46 ;  /* 0x0000002a1f357223 */ /* 0x040fe2000001082e */
[----:B------:R-:W-:Y:S02]  /*166f0*/  HADD2.F32 R37, -RZ, R45.H0_H0 ;  /* 0x2000002dff257230 */ /* 0x000fe40000004100 */
[----:B------:R-:W-:Y:S01]  /*16700*/  FFMA.FTZ R52, R31, R47, R40 ;  /* 0x0000002f1f347223 */ /* 0x000fe20000010028 */
        /* <DEDUP_REMOVED lines=24> */
[----:B------:R-:W-:Y:S01]  /*16890*/  HADD2.F32 R37, -RZ, R37.H1_H1 ;  /* 0x30000025ff257230 */ /* 0x000fe20000004100 */
[----:B------:R-:W-:Y:S01]  /*168a0*/  F2FP.F16.E4M3.UNPACK_B R8, R8 ;  /* 0x00000008ff08723e */ /* 0x000fe200020006ff */
[----:B------:R-:W-:-:S02]  /*168b0*/  HADD2.F32 R7, -RZ, R7.H1_H1 ;  /* 0x30000007ff077230 */ /* 0x000fc40000004100 */
[C---:B------:R-:W-:Y:S01]  /*168c0*/  FMUL.FTZ R36, R26.reuse, R41 ;  /* 0x000000291a247220 */ /* 0x040fe20000410000 */
[----:B------:R-:W-:Y:S01]  /*168d0*/  FFMA.FTZ R48, R29, R38, R48 ;  /* 0x000000261d307223 */ /* 0x000fe20000010030 */
[-C--:B------:R-:W-:Y:S01]  /*168e0*/  FMUL.FTZ R26, R26, R37.reuse ;  /* 0x000000251a1a7220 */ /* 0x080fe20000410000 */
[----:B------:R-:W-:Y:S02]  /*168f0*/  HADD2.F32 R29, -RZ, R20.H1_H1 ;  /* 0x30000014ff1d7230 */ /* 0x000fe40000004100 */
[C---:B------:R-:W-:Y:S01]  /*16900*/  FFMA.FTZ R45, R7.reuse, R37, -R36 ;  /* 0x00000025072d7223 */ /* 0x040fe20000010824 */
[----:B------:R-:W-:Y:S02]  /*16910*/  HADD2.F32 R31, -RZ, R8.H1_H1 ;  /* 0x30000008ff1f7230 */ /* 0x000fe40000004100 */
[----:B------:R-:W-:Y:S01]  /*16920*/  FFMA.FTZ R47, R7, R41, R26 ;  /* 0x00000029072f7223 */ /* 0x000fe2000001001a */
[----:B------:R-:W-:Y:S01]  /*16930*/  HADD2.F32 R26, -RZ, R20.H0_H0 ;  /* 0x20000014ff1a7230 */ /* 0x000fe20000004100 */
[----:B------:R-:W-:Y:S01]  /*16940*/  F2FP.SATFINITE.E4M3.F32.PACK_AB_MERGE_C R21, R30, R21, RZ ;  /* 0x000000151e15723e */ /* 0x000fe200048070ff */
[----:B------:R-:W-:Y:S01]  /*16950*/  HADD2.F32 R20, -RZ, R8.H0_H0 ;  /* 0x20000008ff147230 */ /* 0x000fe20000004100 */
[----:B------:R-:W-:Y:S01]  /*16960*/  F2FP.SATFINITE.E4M3.F32.PACK_AB_MERGE_C R40, R45, R40, RZ ;  /* 0x000000282d28723e */ /* 0x000fe200048070ff */
[--C-:B------:R-:W-:Y:S01]  /*16970*/  HADD2.F32 R7, -RZ, R6.reuse.H0_H0 ;  /* 0x20000006ff077230 */ /* 0x100fe20000004100 */
[----:B------:R-:W-:Y:S01]  /*16980*/  F2FP.SATFINITE.E4M3.F32.PACK_AB_MERGE_C R55, R55, R58, RZ ;  /* 0x0000003a3737723e */ /* 0x000fe200048070ff */
[----:B------:R-:W-:Y:S01]  /*16990*/  HADD2.F32 R8, -RZ, R6.H1_H1 ;  /* 0x30000006ff087230 */ /* 0x000fe20000004100 */
[----:B------:R-:W-:Y:S01]  /*169a0*/  F2FP.SATFINITE.E4M3.F32.PACK_AB_MERGE_C R47, R47, R48, RZ ;  /* 0x000000302f2f723e */ /* 0x000fe200048070ff */
[----:B------:R-:W-:-:S02]  /*169b0*/  HADD2.F32 R6, -RZ, R4.H0_H0 ;  /* 0x20000004ff067230 */ /* 0x000fc40000004100 */
[C---:B------:R-:W-:Y:S01]  /*169c0*/  FMUL.FTZ R37, R7.reuse, R20 ;  /* 0x0000001407257220 */ /* 0x040fe20000410000 */
[----:B------:R-:W-:Y:S02]  /*169d0*/  HADD2.F32 R4, -RZ, R4.H1_H1 ;  /* 0x30000004ff047230 */ /* 0x000fe40000004100 */
[-C--:B------:R-:W-:Y:S01]  /*169e0*/  FMUL.FTZ R7, R7, R26.reuse ;  /* 0x0000001a07077220 */ /* 0x080fe20000410000 */
        /* <DEDUP_REMOVED lines=14> */
[----:B------:R-:W-:Y:S01]  /*16ad0*/  F2FP.SATFINITE.E4M3.F32.PACK_AB_MERGE_C R11, R56, R27, R55 ;  /* 0x0000001b380b723e */ /* 0x000fe20004807037 */
[----:B------:R3:W-:Y:S01]  /*16ae0*/  STS.128 [R59+0x14400], R4 ;  /* 0x014400043b007388 */ /* 0x0007e20000000c00 */
[----:B------:R-:W-:Y:S02]  /*16af0*/  F2FP.SATFINITE.E4M3.F32.PACK_AB_MERGE_C R8, R43, R46, R8 ;  /* 0x0000002e2b08723e */ /* 0x000fe40004807008 */
[----:B------:R-:W-:-:S05]  /*16b00*/  F2FP.SATFINITE.E4M3.F32.PACK_AB_MERGE_C R10, R31, R20, R47 ;  /* 0x000000141f0a723e */ /* 0x000fca000480702f */
[----:B------:R3:W-:Y:S02]  /*16b10*/  STS.128 [R0+0x14400], R8 ;  /* 0x0144000800007388 */ /* 0x0007e40000000c00 */
.L_x_2443:
[----:B------:R-:W-:Y:S05]  /*16b20*/  BSYNC B1 ;  /* 0x0000000000017941 */ /* 0x000fea0003800000 */
.L_x_2442:
[----:B------:R-:W-:Y:S05]  /*16b30*/  @P2 BRA `(.L_x_2424) ;  /* 0x0000000c00e02947 */ /* 0x000fea0003800000 */
[----:B-1-3--:R-:W3:Y:S04]  /*16b40*/  LDL R0, [R1+0x18] ;  /* 0x0000180001007983 */ /* 0x00aee80000100800 */
[----:B0-----:R-:W4:Y:S01]  /*16b50*/  LDL R47, [R1+0x5c] ;  /* 0x00005c00012f7983 */ /* 0x001f220000100800 */
        /* <DEDUP_REMOVED lines=24> */
[----:B------:R-:W-:Y:S01]  /*16ce0*/  LOP3.LUT R27, R14, 0xff, RZ, 0xc0, !PT ;  /* 0x000000ff0e1b7812 */ /* 0x000fe200078ec0ff */
[----:B------:R-:W-:Y:S01]  /*16cf0*/  IMAD.U32 R31, R31, 0x10000, RZ ;  /* 0x000100001f1f7824 */ /* 0x000fe200078e00ff */
[----:B------:R-:W-:Y:S02]  /*16d00*/  LOP3.LUT R28, R28, 0xff, RZ, 0xc0, !PT ;  /* 0x000000ff1c1c7812 */ /* 0x000fe400078ec0ff */
[----:B------:R-:W-:Y:S02]  /*16d10*/  SHF.R.U32.HI R39, RZ, 0x10, R15 ;  /* 0x00000010ff277819 */ /* 0x000fe4000001160f */
[----:B------:R-:W-:-:S02]  /*16d20*/  PRMT R37, R28, 0x7604, R27 ;  /* 0x000076041c257816 */ /* 0x000fc4000000001b */
[----:B------:R-:W-:Y:S01]  /*16d30*/  SHF.R.U32.HI R27, RZ, 0x10, R35 ;  /* 0x00000010ff1b7819 */ /* 0x000fe20000011623 */
[----:B------:R-:W-:Y:S01]  /*16d40*/  IMAD.U32 R39, R39, 0x10000, RZ ;  /* 0x0001000027277824 */ /* 0x000fe200078e00ff */
[----:B------:R-:W-:Y:S02]  /*16d50*/  LOP3.LUT R25, R25, 0xff0000, R34, 0xf8, !PT ;  /* 0x00ff000019197812 */ /* 0x000fe400078ef822 */
[--C-:B------:R-:W-:Y:S01]  /*16d60*/  LOP3.LUT R29, R29, 0xff0000, R12.reuse, 0xf8, !PT ;  /* 0x00ff00001d1d7812 */ /* 0x100fe200078ef80c */
[----:B------:R-:W-:Y:S01]  /*16d70*/  IMAD.U32 R27, R27, 0x10000, RZ ;  /* 0x000100001b1b7824 */ /* 0x000fe200078e00ff */
[----:B------:R-:W-:Y:S02]  /*16d80*/  LOP3.LUT R41, R30, 0xff0000, R39, 0xf8, !PT ;  /* 0x00ff00001e297812 */ /* 0x000fe400078ef827 */
[----:B------:R-:W-:Y:S02]  /*16d90*/  LOP3.LUT R39, R29, 0xff000000, R12, 0xf8, !PT ;  /* 0xff0000001d277812 */ /* 0x000fe400078ef80c */
[----:B------:R-:W-:-:S02]  /*16da0*/  LOP3.LUT R41, R41, 0xff000000, R15, 0xf8, !PT ;  /* 0xff00000029297812 */ /* 0x000fc400078ef80f */
[----:B---3--:R-:W-:Y:S02]  /*16db0*/  LEA.HI R3, R3, R0, RZ, 0x1c ;  /* 0x0000000003037211 */ /* 0x008fe400078fe0ff */
[----:B------:R-:W-:-:S04]  /*16dc0*/  LOP3.LUT R0, R32, 0xff, RZ, 0xc0, !PT ;  /* 0x000000ff20007812 */ /* 0x000fc800078ec0ff */
[----:B--2---:R-:W-:Y:S02]  /*16dd0*/  PRMT R21, R5, 0x7604, R0 ;  /* 0x0000760405157816 */ /* 0x004fe40000000000 */
[----:B------:R-:W-:Y:S02]  /*16de0*/  SHF.R.S32.HI R0, RZ, 0x1f, R3 ;  /* 0x0000001fff007819 */ /* 0x000fe40000011403 */
[----:B------:R-:W-:Y:S02]  /*16df0*/  LOP3.LUT R5, R35, 0xff, RZ, 0xc0, !PT ;  /* 0x000000ff23057812 */ /* 0x000fe400078ec0ff */
[----:B------:R-:W-:Y:S01]  /*16e00*/  LEA.HI R4, R0, R3, RZ, 0x2 ;  /* 0x0000000300047211 */ /* 0x000fe200078f10ff */
[----:B------:R-:W-:Y:S01]  /*16e10*/  IMAD.SHL.U32 R3, R3, 0x10, RZ ;  /* 0x0000001003037824 */ /* 0x000fe200078e00ff */
[----:B------:R-:W-:Y:S02]  /*16e20*/  PRMT R24, R6, 0x7604, R5 ;  /* 0x0000760406187816 */ /* 0x000fe40000000005 */
[----:B------:R-:W-:Y:S01]  /*16e30*/  LOP3.LUT R21, R21, 0xff0000, R32, 0xf8, !PT ;  /* 0x00ff000015157812 */ /* 0x000fe200078ef820 */
[----:B------:R-:W-:Y:S01]  /*16e40*/  IMAD.SHL.U32 R4, R4, 0x800, RZ ;  /* 0x0000080004047824 */ /* 0x000fe200078e00ff */
[----:B------:R-:W-:-:S02]  /*16e50*/  LOP3.LUT R0, R198, 0x30, R3, 0xf8, !PT ;  /* 0x00000030c6007812 */ /* 0x000fc400078ef803 */
[----:B------:R-:W-:Y:S02]  /*16e60*/  LOP3.LUT R36, R21, 0xff000000, R32, 0xf8, !PT ;  /* 0xff00000015247812 */ /* 0x000fe400078ef820 */
[----:B------:R-:W-:Y:S02]  /*16e70*/  LOP3.LUT R0, R0, R199, RZ, 0x3c, !PT ;  /* 0x000000c700007212 */ /* 0x000fe400078e3cff */
[----:B------:R-:W-:Y:S02]  /*16e80*/  LOP3.LUT R3, R4, 0xffffe000, RZ, 0xc0, !PT ;  /* 0xffffe00004037812 */ /* 0x000fe400078ec0ff */
[----:B----4-:R-:W0:Y:S01]  /*16e90*/  LDS.128 R4, [R47+0x14400] ;  /* 0x014400002f047984 */ /* 0x010e220000000c00 */
[----:B------:R-:W-:Y:S02]  /*16ea0*/  LOP3.LUT R21, R37, 0xff0000, R14, 0xf8, !PT ;  /* 0x00ff000025157812 */ /* 0x000fe400078ef80e */
[----:B------:R-:W-:Y:S02]  /*16eb0*/  IADD3 R3, R0, R200, R3 ;  /* 0x000000c800037210 */ /* 0x000fe40007ffe003 */
[----:B------:R-:W-:-:S02]  /*16ec0*/  LOP3.LUT R27, R24, 0xff0000, R27, 0xf8, !PT ;  /* 0x00ff0000181b7812 */ /* 0x000fc400078ef81b */
[----:B------:R-:W-:Y:S02]  /*16ed0*/  IADD3 R0, R16, R3, RZ ;  /* 0x0000000310007210 */ /* 0x000fe40007ffe0ff */
[----:B------:R-:W-:Y:S02]  /*16ee0*/  LOP3.LUT R3, R8, 0xff, RZ, 0xc0, !PT ;  /* 0x000000ff08037812 */ /* 0x000fe400078ec0ff */
[----:B------:R-:W-:Y:S01]  /*16ef0*/  LOP3.LUT R35, R27, 0xff000000, R35, 0xf8, !PT ;  /* 0xff0000001b237812 */ /* 0x000fe200078ef823 */
[----:B------:R-:W1:Y:S01]  /*16f00*/  LDS.128 R8, [R0+0x14400] ;  /* 0x0144000000087984 */ /* 0x000e620000000c00 */
[----:B------:R-:W-:Y:S02]  /*16f10*/  PRMT R26, R3, 0x7604, R26 ;  /* 0x00007604031a7816 */ /* 0x000fe4000000001a */
[----:B------:R-:W-:Y:S02]  /*16f20*/  SHF.R.U32.HI R3, RZ, 0x10, R33 ;  /* 0x00000010ff037819 */ /* 0x000fe40000011621 */
[----:B------:R-:W-:-:S02]  /*16f30*/  LOP3.LUT R31, R26, 0xff0000, R31, 0xf8, !PT ;  /* 0x00ff00001a1f7812 */ /* 0x000fc400078ef81f */
[----:B------:R-:W-:Y:S01]  /*16f40*/  LOP3.LUT R12, R21, 0xff000000, R14, 0xf8, !PT ;  /* 0xff000000150c7812 */ /* 0x000fe200078ef80e */
[----:B------:R-:W-:Y:S01]  /*16f50*/  IMAD.U32 R3, R3, 0x10000, RZ ;  /* 0x0001000003037824 */ /* 0x000fe200078e00ff */
[----:B------:R-:W-:-:S04]  /*16f60*/  LOP3.LUT R37, R31, 0xff000000, R13, 0xf8, !PT ;  /* 0xff0000001f257812 */ /* 0x000fc800078ef80d */
[----:B------:R-:W-:Y:S02]  /*16f70*/  LOP3.LUT R3, R20, 0xff0000, R3, 0xf8, !PT ;  /* 0x00ff000014037812 */ /* 0x000fe400078ef803 */
[----:B------:R-:W-:Y:S02]  /*16f80*/  F2FP.F16.E4M3.UNPACK_B R40, R37 ;  /* 0x00000025ff28723e */ /* 0x000fe400020006ff */
[----:B------:R-:W-:Y:S02]  /*16f90*/  LOP3.LUT R33, R3, 0xff000000, R33, 0xf8, !PT ;  /* 0xff00000003217812 */ /* 0x000fe400078ef821 */
[----:B------:R-:W-:Y:S01]  /*16fa0*/  LOP3.LUT R3, R25, 0xff000000, R34, 0xf8, !PT ;  /* 0xff00000019037812 */ /* 0x000fe200078ef822 */
[--C-:B------:R-:W-:Y:S01]  /*16fb0*/  HADD2.F32 R42, -RZ, R40.reuse.H0_H0 ;  /* 0x20000028ff2a7230 */ /* 0x100fe20000004100 */
[----:B------:R-:W-:Y:S01]  /*16fc0*/  F2FP.F16.E4M3.UNPACK_B R34, R33 ;  /* 0x00000021ff22723e */ /* 0x000fe200020006ff */
[----:B------:R-:W-:Y:S01]  /*16fd0*/  HADD2.F32 R40, -RZ, R40.H1_H1 ;  /* 0x30000028ff287230 */ /* 0x000fe20000004100 */
[----:B------:R-:W-:-:S02]  /*16fe0*/  F2FP.F16.E4M3.UNPACK_B R37, R37.H1 ;  /* 0x00000025ff25723e */ /* 0x000fc400030006ff */
[----:B------:R-:W-:Y:S01]  /*16ff0*/  F2FP.F16.E4M3.UNPACK_B R33, R33.H1 ;  /* 0x00000021ff21723e */ /* 0x000fe200030006ff */
[--C-:B------:R-:W-:Y:S01]  /*17000*/  HADD2.F32 R38, -RZ, R34.reuse.H0_H0 ;  /* 0x20000022ff267230 */ /* 0x100fe20000004100 */
[-C--:B0-----:R-:W-:Y:S01]  /*17010*/  F2FP.F16.E4M3.UNPACK_B R13, R5.reuse ;  /* 0x00000005ff0d723e */ /* 0x081fe200020006ff */
[----:B------:R-:W-:Y:S01]  /*17020*/  HADD2.F32 R34, -RZ, R34.H1_H1 ;  /* 0x30000022ff227230 */ /* 0x000fe20000004100 */
[----:B------:R-:W-:Y:S02]  /*17030*/  F2FP.F16.E4M3.UNPACK_B R20, R5.H1 ;  /* 0x00000005ff14723e */ /* 0x000fe400030006ff */
[-C--:B------:R-:W-:Y:S01]  /*17040*/  F2FP.F16.E4M3.UNPACK_B R24, R7.reuse ;  /* 0x00000007ff18723e */ /* 0x080fe200020006ff */
[--C-:B------:R-:W-:Y:S01]  /*17050*/  HADD2.F32 R21, -RZ, R13.reuse.H0_H0 ;  /* 0x2000000dff157230 */ /* 0x100fe20000004100 */
[----:B------:R-:W-:Y:S01]  /*17060*/  F2FP.F16.E4M3.UNPACK_B R25, R7.H1 ;  /* 0x00000007ff19723e */ /* 0x000fe200030006ff */
[----:B------:R-:W-:Y:S01]  /*17070*/  HADD2.F32 R13, -RZ, R13.H1_H1 ;  /* 0x3000000dff0d7230 */ /* 0x000fe20000004100 */
[----:B------:R-:W-:-:S02]  /*17080*/  F2FP.F16.E4M3.UNPACK_B R14, R4 ;  /* 0x00000004ff0e723e */ /* 0x000fc400020006ff */
[----:B------:R-:W-:Y:S02]  /*17090*/  F2FP.F16.E4M3.UNPACK_B R15, R4.H1 ;  /* 0x00000004ff0f723e */ /* 0x000fe400030006ff */
[-C--:B-1----:R-:W-:Y:S02]  /*170a0*/  F2FP.F16.E4M3.UNPACK_B R28, R9.reuse ;  /* 0x00000009ff1c723e */ /* 0x082fe400020006ff */
[-C--:B------:R-:W-:Y:S02]  /*170b0*/  F2FP.F16.E4M3.UNPACK_B R26, R8.reuse ;  /* 0x00000008ff1a723e */ /* 0x080fe400020006ff */
[----:B------:R-:W-:Y:S01]  /*170c0*/  F2FP.F16.E4M3.UNPACK_B R27, R8.H1 ;  /* 0x00000008ff1b723e */ /* 0x000fe200030006ff */
[--C-:B------:R-:W-:Y:S01]  /*170d0*/  HADD2.F32 R5, -RZ, R28.reuse.H0_H0 ;  /* 0x2000001cff057230 */ /* 0x100fe20000004100 */
[----:B------:R-:W-:Y:S01]  /*170e0*/  F2FP.F16.E4M3.UNPACK_B R29, R9.H1 ;  /* 0x00000009ff1d723e */ /* 0x000fe200030006ff */
[----:B------:R-:W-:Y:S01]  /*170f0*/  HADD2.F32 R28, -RZ, R28.H1_H1 ;  /* 0x3000001cff1c7230 */ /* 0x000fe20000004100 */
[----:B------:R-:W-:-:S02]  /*17100*/  F2FP.F16.E4M3.UNPACK_B R31, R11 ;  /* 0x0000000bff1f723e */ /* 0x000fc400020006ff */
[C---:B------:R-:W-:Y:S01]  /*17110*/  FMUL.FTZ R8, R5.reuse, R42 ;  /* 0x0000002a05087220 */ /* 0x040fe20000410000 */
[-C--:B------:R-:W-:Y:S01]  /*17120*/  FMUL.FTZ R9, R5, R38.reuse ;  /* 0x0000002605097220 */ /* 0x080fe20000410000 */
[----:B------:R-:W-:Y:S01]  /*17130*/  F2FP.F16.E4M3.UNPACK_B R32, R11.H1 ;  /* 0x0000000bff20723e */ /* 0x000fe200030006ff */
[----:B------:R-:W-:Y:S02]  /*17140*/  HADD2.F32 R11, -RZ, R33.H0_H0 ;  /* 0x20000021ff0b7230 */ /* 0x000fe40000004100 */
[C---:B------:R-:W-:Y:S01]  /*17150*/  FFMA.FTZ R5, R21.reuse, R38, -R8 ;  /* 0x0000002615057223 */ /* 0x040fe20000010808 */
[-C--:B------:R-:W-:Y:S01]  /*17160*/  F2FP.F16.E4M3.UNPACK_B R4, R6.reuse ;  /* 0x00000006ff04723e */ /* 0x080fe200020006ff */
[----:B------:R-:W-:Y:S01]  /*17170*/  HADD2.F32 R38, -RZ, R37.H0_H0 ;  /* 0x20000025ff267230 */ /* 0x000fe20000004100 */
[----:B------:R-:W-:Y:S01]  /*17180*/  F2FP.F16.E4M3.UNPACK_B R7, R6.H1 ;  /* 0x00000006ff07723e */ /* 0x000fe200030006ff */
[----:B------:R-:W-:Y:S01]  /*17190*/  HADD2.F32 R8, -RZ, R29.H0_H0 ;  /* 0x2000001dff087230 */ /* 0x000fe20000004100 */
[----:B------:R-:W-:Y:S01]  /*171a0*/  F2FP.F16.E4M3.UNPACK_B R6, R10 ;  /* 0x0000000aff06723e */ /* 0x000fe200020006ff */
[C---:B------:R-:W-:Y:S01]  /*171b0*/  FMUL.FTZ R43, R28.reuse, R34 ;  /* 0x000000221c2b7220 */ /* 0x040fe20000410000 */
[----:B------:R-:W-:Y:S01]  /*171c0*/  F2FP.F16.E4M3.UNPACK_B R30, R10.H1 ;  /* 0x0000000aff1e723e */ /* 0x000fe200030006ff */
[----:B------:R-:W-:Y:S01]  /*171d0*/  FMUL.FTZ R10, R28, R40 ;  /* 0x000000281c0a7220 */ /* 0x000fe20000410000 */
[----:B------:R-:W-:Y:S01]  /*171e0*/  FFMA.FTZ R9, R21, R42, R9 ;  /* 0x0000002a15097223 */ /* 0x000fe20000010009 */
[C---:B------:R-:W-:Y:S01]  /*171f0*/  FMUL.FTZ R28, R8.reuse, R38 ;  /* 0x00000026081c7220 */ /* 0x040fe20000410000 */
[----:B------:R-:W-:Y:S01]  /*17200*/  FMUL.FTZ R45, R8, R11 ;  /* 0x0000000b082d7220 */ /* 0x000fe20000410000 */
[----:B------:R-:W-:-:S02]  /*17210*/  HADD2.F32 R21, -RZ, R20.H0_H0 ;  /* 0x20000014ff157230 */ /* 0x000fc40000004100 */
[C---:B------:R-:W-:Y:S01]  /*17220*/  FFMA.FTZ R8, R13.reuse, R34, -R10 ;  /* 0x000000220d087223 */ /* 0x040fe2000001080a */
[----:B------:R-:W-:Y:S01]  /*17230*/  FFMA.FTZ R10, R13, R40, R43 ;  /* 0x000000280d0a7223 */ /* 0x000fe2000001002b */
[----:B------:R-:W-:Y:S01]  /*17240*/  F2FP.F16.E4M3.UNPACK_B R40, R41 ;  /* 0x00000029ff28723e */ /* 0x000fe200020006ff */
[----:B------:R-:W-:Y:S01]  /*17250*/  HADD2.F32 R29, -RZ, R29.H1_H1 ;  /* 0x3000001dff1d7230 */ /* 0x000fe20000004100 */
[----:B------:R-:W-:Y:S01]  /*17260*/  F2FP.F16.E4M3.UNPACK_B R34, R35 ;  /* 0x00000023ff22723e */ /* 0x000fe200020006ff */
[C---:B------:R-:W-:Y:S01]  /*17270*/  FFMA.FTZ R13, R21.reuse, R38, R45 ;  /* 0x00000026150d7223 */ /* 0x040fe2000001002d */
[----:B------:R-:W-:Y:S01]  /*17280*/  FFMA.FTZ R11, R21, R11, -R28 ;  /* 0x0000000b150b7223 */ /* 0x000fe2000001081c */
[----:B------:R-:W-:Y:S01]  /*17290*/  HADD2.F32 R38, -RZ, R37.H1_H1 ;  /* 0x30000025ff267230 */ /* 0x000fe20000004100 */
[----:B------:R-:W-:Y:S01]  /*172a0*/  F2FP.F16.E4M3.UNPACK_B R35, R35.H1 ;  /* 0x00000023ff23723e */ /* 0x000fe200030006ff */
[----:B------:R-:W-:Y:S01]  /*172b0*/  HADD2.F32 R42, -RZ, R40.H0_H0 ;  /* 0x20000028ff2a7230 */ /* 0x000fe20000004100 */
[----:B------:R-:W-:Y:S01]  /*172c0*/  F2FP.F16.E4M3.UNPACK_B R41, R41.H1 ;  /* 0x00000029ff29723e */ /* 0x000fe200030006ff */
[----:B------:R-:W-:-:S02]  /*172d0*/  HADD2.F32 R28, -RZ, R31.H0_H0 ;  /* 0x2000001fff1c7230 */ /* 0x000fc40000004100 */
[C---:B------:R-:W-:Y:S01]  /*172e0*/  FMUL.FTZ R43, R29.reuse, R38 ;  /* 0x000000261d2b7220 */ /* 0x040fe20000410000 */
[----:B------:R-:W-:Y:S02]  /*172f0*/  HADD2.F32 R37, -RZ, R34.H0_H0 ;  /* 0x20000022ff257230 */ /* 0x000fe40000004100 */
[----:B------:R-:W-:Y:S02]  /*17300*/  HADD2.F32 R33, -RZ, R33.H1_H1 ;  /* 0x30000021ff217230 */ /* 0x000fe40000004100 */
[C---:B------:R-:W-:Y:S01]  /*17310*/  FMUL.FTZ R50, R28.reuse, R42 ;  /* 0x0000002a1c327220 */ /* 0x040fe20000410000 */
[----:B------:R-:W-:Y:S02]  /*17320*/  HADD2.F32 R21, -RZ, R24.H0_H0 ;  /* 0x20000018ff157230 */ /* 0x000fe40000004100 */
[----:B------:R-:W-:Y:S01]  /*17330*/  FMUL.FTZ R45, R28, R37 ;  /* 0x000000251c2d7220 */ /* 0x000fe20000410000 */
[----:B------:R-:W-:Y:S02]  /*17340*/  HADD2.F32 R20, -RZ, R20.H1_H1 ;  /* 0x30000014ff147230 */ /* 0x000fe40000004100 */
[----:B------:R-:W-:Y:S01]  /*17350*/  FMUL.FTZ R29, R29, R33 ;  /* 0x000000211d1d7220 */ /* 0x000fe20000410000 */
[----:B------:R-:W-:-:S02]  /*17360*/  HADD2.F32 R28, -RZ, R35.H0_H0 ;  /* 0x20000023ff1c7230 */ /* 0x000fc40000004100 */
[C---:B------:R-:W-:Y:S01]  /*17370*/  FFMA.FTZ R50, R21.reuse, R37, -R50 ;  /* 0x0000002515327223 */ /* 0x040fe20000010832 */
[----:B------:R-:W-:Y:S01]  /*17380*/  FFMA.FTZ R45, R21, R42, R45 ;  /* 0x0000002a152d7223 */ /* 0x000fe2000001002d */
[----:B------:R-:W-:Y:S02]  /*17390*/  HADD2.F32 R21, -RZ, R32.H0_H0 ;  /* 0x20000020ff157230 */ /* 0x000fe40000004100 */
[C---:B------:R-:W-:Y:S01]  /*173a0*/  FFMA.FTZ R46, R20.reuse, R33, -R43 ;  /* 0x00000021142e7223 */ /* 0x040fe2000001082b */
[----:B------:R-:W-:Y:S01]  /*173b0*/  FFMA.FTZ R48, R20, R38, R29 ;  /* 0x0000002614307223 */ /* 0x000fe2000001001d */
[----:B------:R-:W-:Y:S02]  /*173c0*/  HADD2.F32 R40, -RZ, R40.H1_H1 ;  /* 0x30000028ff287230 */ /* 0x000fe40000004100 */
[----:B------:R-:W-:Y:S02]  /*173d0*/  HADD2.F32 R31, -RZ, R31.H1_H1 ;  /* 0x3000001fff1f7230 */ /* 0x000fe40000004100 */
[----:B------:R-:W-:Y:S01]  /*173e0*/  FMUL.FTZ R38, R21, R28 ;  /* 0x0000001c15267220 */ /* 0x000fe20000410000 */
[----:B------:R-:W-:Y:S01]  /*173f0*/  HADD2.F32 R34, -RZ, R34.H1_H1 ;  /* 0x30000022ff227230 */ /* 0x000fe20000004100 */
[----:B------:R-:W-:Y:S01]  /*17400*/  F2FP.SATFINITE.E4M3.F32.PACK_AB_MERGE_C R11, R46, R11, RZ ;  /* 0x0000000b2e0b723e */ /* 0x000fe200048070ff */
[----:B------:R-:W-:-:S02]  /*17410*/  HADD2.F32 R29, -RZ, R41.H0_H0 ;  /* 0x20000029ff1d7230 */ /* 0x000fc40000004100 */
[C---:B------:R-:W-:Y:S01]  /*17420*/  FMUL.FTZ R33, R31.reuse, R40 ;  /* 0x000000281f217220 */ /* 0x040fe20000410000 */
[----:B------:R-:W-:Y:S02]  /*17430*/  HADD2.F32 R20, -RZ, R25.H0_H0 ;  /* 0x20000019ff147230 */ /* 0x000fe40000004100 */
[-C--:B------:R-:W-:Y:S01]  /*17440*/  FMUL.FTZ R31, R31, R34.reuse ;  /* 0x000000221f1f7220 */ /* 0x080fe20000410000 */
[----:B------:R-:W-:Y:S02]  /*17450*/  HADD2.F32 R24, -RZ, R24.H1_H1 ;  /* 0x30000018ff187230 */ /* 0x000fe40000004100 */
[-C--:B------:R-:W-:Y:S01]  /*17460*/  FMUL.FTZ R43, R21, R29.reuse ;  /* 0x0000001d152b7220 */ /* 0x080fe20000410000 */
[----:B------:R-:W-:Y:S02]  /*17470*/  HADD2.F32 R21, -RZ, R27.H0_H0 ;  /* 0x2000001bff157230 */ /* 0x000fe40000004100 */
[----:B------:R-:W-:Y:S01]  /*17480*/  FFMA.FTZ R42, R20, R29, R38 ;  /* 0x0000001d142a7223 */ /* 0x000fe20000010026 */
[-C--:B------:R-:W-:Y:S01]  /*17490*/  F2FP.F16.E4M3.UNPACK_B R29, R39.reuse.H1 ;  /* 0x00000027ff1d723e */ /* 0x080fe200030006ff */
[C---:B------:R-:W-:Y:S01]  /*174a0*/  FFMA.FTZ R37, R24.reuse, R34, -R33 ;  /* 0x0000002218257223 */ /* 0x040fe20000010821 */
[----:B------:R-:W-:Y:S01]  /*174b0*/  FFMA.FTZ R40, R24, R40, R31 ;  /* 0x0000002818287223 */ /* 0x000fe2000001001f */
[----:B------:R-:W-:Y:S01]  /*174c0*/  F2FP.F16.E4M3.UNPACK_B R24, R36.H1 ;  /* 0x00000024ff18723e */ /* 0x000fe200030006ff */
[----:B------:R-:W-:Y:S01]  /*174d0*/  FFMA.FTZ R43, R20, R28, -R43 ;  /* 0x0000001c142b7223 */ /* 0x000fe2000001082b */
[----:B------:R-:W-:Y:S01]  /*174e0*/  HADD2.F32 R31, -RZ, R29.H0_H0 ;  /* 0x2000001dff1f7230 */ /* 0x000fe20000004100 */
[----:B------:R-:W-:Y:S01]  /*174f0*/  F2FP.F16.E4M3.UNPACK_B R39, R39 ;  /* 0x00000027ff27723e */ /* 0x000fe200020006ff */
[----:B------:R-:W-:Y:S01]  /*17500*/  HADD2.F32 R35, -RZ, R35.H1_H1 ;  /* 0x30000023ff237230 */ /* 0x000fe20000004100 */
[----:B------:R-:W-:Y:S01]  /*17510*/  F2FP.F16.E4M3.UNPACK_B R36, R36 ;  /* 0x00000024ff24723e */ /* 0x000fe200020006ff */
[----:B------:R-:W-:-:S02]  /*17520*/  HADD2.F32 R41, -RZ, R41.H1_H1 ;  /* 0x30000029ff297230 */ /* 0x000fc40000004100 */
[C---:B------:R-:W-:Y:S01]  /*17530*/  FMUL.FTZ R33, R21.reuse, R31 ;  /* 0x0000001f15217220 */ /* 0x040fe20000410000 */
[----:B------:R-:W-:Y:S01]  /*17540*/  HADD2.F32 R32, -RZ, R32.H1_H1 ;  /* 0x30000020ff207230 */ /* 0x000fe20000004100 */
[----:B------:R-:W-:Y:S01]  /*17550*/  F2FP.SATFINITE.E4M3.F32.PACK_AB_MERGE_C R13, R48, R13, RZ ;  /* 0x0000000d300d723e */ /* 0x000fe200048070ff */
[----:B------:R-:W-:Y:S01]  /*17560*/  HADD2.F32 R28, -RZ, R24.H0_H0 ;  /* 0x20000018ff1c7230 */ /* 0x000fe20000004100 */
[----:B------:R-:W-:Y:S01]  /*17570*/  F2FP.SATFINITE.E4M3.F32.PACK_AB_MERGE_C R5, R8, R5, R11 ;  /* 0x000000050805723e */ /* 0x000fe2000480700b */
[----:B------:R-:W-:Y:S02]  /*17580*/  HADD2.F32 R20, -RZ, R15.H0_H0 ;  /* 0x2000000fff147230 */ /* 0x000fe40000004100 */
[C---:B------:R-:W-:Y:S01]  /*17590*/  FMUL.FTZ R34, R32.reuse, R41 ;  /* 0x0000002920227220 */ /* 0x040fe20000410000 */
[----:B------:R-:W-:Y:S01]  /*175a0*/  FMUL.FTZ R38, R32, R35 ;  /* 0x0000002320267220 */ /* 0x000fe20000410000 */
[----:B------:R-:W-:Y:S01]  /*175b0*/  FMUL.FTZ R32, R21, R28 ;  /* 0x0000001c15207220 */ /* 0x000fe20000410000 */
[----:B------:R-:W-:-:S02]  /*175c0*/  HADD2.F32 R27, -RZ, R27.H1_H1 ;  /* 0x3000001bff1b7230 */ /* 0x000fc40000004100 */
[C---:B------:R-:W-:Y:S01]  /*175d0*/  FFMA.FTZ R33, R20.reuse, R28, -R33 ;  /* 0x0000001c14217223 */ /* 0x040fe20000010821 */
[----:B------:R-:W-:Y:S02]  /*175e0*/  HADD2.F32 R28, -RZ, R29.H1_H1 ;  /* 0x3000001dff1c7230 */ /* 0x000fe40000004100 */
[----:B------:R-:W-:Y:S01]  /*175f0*/  FFMA.FTZ R31, R20, R31, R32 ;  /* 0x0000001f141f7223 */ /* 0x000fe20000010020 */
[----:B------:R-:W-:Y:S01]  /*17600*/  HADD2.F32 R25, -RZ, R25.H1_H1 ;  /* 0x30000019ff197230 */ /* 0x000fe20000004100 */
[----:B------:R-:W-:Y:S01]  /*17610*/  F2FP.SATFINITE.E4M3.F32.PACK_AB_MERGE_C R9, R10, R9, R13 ;  /* 0x000000090a09723e */ /* 0x000fe2000480700d */
[----:B------:R-:W-:Y:S02]  /*17620*/  HADD2.F32 R24, -RZ, R24.H1_H1 ;  /* 0x30000018ff187230 */ /* 0x000fe40000004100 */
[----:B------:R-:W-:Y:S01]  /*17630*/  FMUL.FTZ R32, R27, R28 ;  /* 0x0000001c1b207220 */ /* 0x000fe20000410000 */
[----:B------:R-:W-:Y:S02]  /*17640*/  HADD2.F32 R15, -RZ, R15.H1_H1 ;  /* 0x3000000fff0f7230 */ /* 0x000fe40000004100 */
[C---:B------:R-:W-:Y:S01]  /*17650*/  FFMA.FTZ R52, R25.reuse, R35, -R34 ;  /* 0x0000002319347223 */ /* 0x040fe20000010822 */
[----:B------:R-:W-:Y:S01]  /*17660*/  FFMA.FTZ R41, R25, R41, R38 ;  /* 0x0000002919297223 */ /* 0x000fe20000010026 */
[----:B------:R-:W-:Y:S01]  /*17670*/  FMUL.FTZ R27, R27, R24 ;  /* 0x000000181b1b7220 */ /* 0x000fe20000410000 */
[----:B------:R-:W-:-:S02]  /*17680*/  HADD2.F32 R25, -RZ, R39.H0_H0 ;  /* 0x20000027ff197230 */ /* 0x000fc40000004100 */
[C---:B------:R-:W-:Y:S01]  /*17690*/  FFMA.FTZ R34, R15.reuse, R24, -R32 ;  /* 0x000000180f227223 */ /* 0x040fe20000010820 */
[----:B------:R-:W-:Y:S02]  /*176a0*/  HADD2.F32 R20, -RZ, R26.H0_H0 ;  /* 0x2000001aff147230 */ /* 0x000fe40000004100 */
[----:B------:R-:W-:Y:S01]  /*176b0*/  FFMA.FTZ R38, R15, R28, R27 ;  /* 0x0000001c0f267223 */ /* 0x000fe2000001001b */
[----:B------:R-:W-:Y:S01]  /*176c0*/  HADD2.F32 R21, -RZ, R36.H0_H0 ;  /* 0x20000024ff157230 */ /* 0x000fe20000004100 */
[----:B------:R-:W-:Y:S01]  /*176d0*/  F2FP.SATFINITE.E4M3.F32.PACK_AB_MERGE_C R41, R41, R42, RZ ;  /* 0x0000002a2929723e */ /* 0x000fe200048070ff */
        /* <DEDUP_REMOVED lines=10> */
[C---:B------:R-:W-:Y:S01]  /*17780*/  FMUL.FTZ R29, R26.reuse, R39 ;  /* 0x000000271a1d7220 */ /* 0x040fe20000410000 */
[----:B------:R-:W-:Y:S01]  /*17790*/  F2FP.F16.E4M3.UNPACK_B R20, R3.H1 ;  /* 0x00000003ff14723e */ /* 0x000fe200030006ff */
[-C--:B------:R-:W-:Y:S01]  /*177a0*/  FMUL.FTZ R32, R26, R21.reuse ;  /* 0x000000151a207220 */ /* 0x080fe20000410000 */
[----:B------:R-:W-:Y:S02]  /*177b0*/  HADD2.F32 R25, -RZ, R24.H0_H0 ;  /* 0x20000018ff197230 */ /* 0x000fe40000004100 */
[----:B------:R-:W-:Y:S01]  /*177c0*/  FFMA.FTZ R26, R14, R21, -R29 ;  /* 0x000000150e1a7223 */ /* 0x000fe2000001081d */
[----:B------:R-:W-:-:S02]  /*177d0*/  HADD2.F32 R15, -RZ, R30.H0_H0 ;  /* 0x2000001eff0f7230 */ /* 0x000fc40000004100 */
[----:B------:R-:W-:Y:S01]  /*177e0*/  FFMA.FTZ R39, R14, R39, R32 ;  /* 0x000000270e277223 */ /* 0x000fe20000010020 */
[--C-:B------:R-:W-:Y:S01]  /*177f0*/  HADD2.F32 R21, -RZ, R20.reuse.H0_H0 ;  /* 0x20000014ff157230 */ /* 0x100fe20000004100 */
[----:B------:R-:W-:Y:S01]  /*17800*/  F2FP.F16.E4M3.UNPACK_B R3, R3 ;  /* 0x00000003ff03723e */ /* 0x000fe200020006ff */
[--C-:B------:R-:W-:Y:S02]  /*17810*/  HADD2.F32 R14, -RZ, R7.reuse.H0_H0 ;  /* 0x20000007ff0e7230 */ /* 0x100fe40000004100 */
[C---:B------:R-:W-:Y:S01]  /*17820*/  FMUL.FTZ R29, R15.reuse, R25 ;  /* 0x000000190f1d7220 */ /* 0x040fe20000410000 */
[----:B------:R-:W-:Y:S02]  /*17830*/  HADD2.F32 R20, -RZ, R20.H1_H1 ;  /* 0x30000014ff147230 */ /* 0x000fe40000004100 */
[-C--:B------:R-:W-:Y:S01]  /*17840*/  FMUL.FTZ R15, R15, R21.reuse ;  /* 0x000000150f0f7220 */ /* 0x080fe20000410000 */
[----:B------:R-:W-:Y:S02]  /*17850*/  HADD2.F32 R24, -RZ, R24.H1_H1 ;  /* 0x30000018ff187230 */ /* 0x000fe40000004100 */
[----:B------:R-:W-:Y:S01]  /*17860*/  FFMA.FTZ R29, R14, R21, -R29 ;  /* 0x000000150e1d7223 */ /* 0x000fe2000001081d */
[----:B------:R-:W-:Y:S01]  /*17870*/  HADD2.F32 R30, -RZ, R30.H1_H1 ;  /* 0x3000001eff1e7230 */ /* 0x000fe20000004100 */
[----:B------:R-:W-:Y:S01]  /*17880*/  F2FP.SATFINITE.E4M3.F32.PACK_AB_MERGE_C R31, R38, R31, RZ ;  /* 0x0000001f261f723e */ /* 0x000fe200048070ff */
[----:B------:R-:W-:Y:S01]  /*17890*/  HADD2.F32 R7, -RZ, R7.H1_H1 ;  /* 0x30000007ff077230 */ /* 0x000fe20000004100 */
[----:B------:R-:W-:-:S02]  /*178a0*/  F2FP.SATFINITE.E4M3.F32.PACK_AB_MERGE_C R11, R40, R45, R41 ;  /* 0x0000002d280b723e */ /* 0x000fc40004807029 */
        /* <DEDUP_REMOVED lines=8> */
[----:B------:R-:W-:Y:S01]  /*17930*/  HADD2.F32 R20, -RZ, R14.H0_H0 ;  /* 0x2000000eff147230 */ /* 0x000fe20000004100 */
[----:B------:R-:W-:Y:S01]  /*17940*/  F2FP.SATFINITE.E4M3.F32.PACK_AB_MERGE_C R29, R32, R29, RZ ;  /* 0x0000001d201d723e */ /* 0x000fe200048070ff */
[--C-:B------:R-:W-:Y:S01]  /*17950*/  HADD2.F32 R12, -RZ, R3.reuse.H0_H0 ;  /* 0x20000003ff0c7230 */ /* 0x100fe20000004100 */
[----:B------:R-:W-:Y:S01]  /*17960*/  F2FP.SATFINITE.E4M3.F32.PACK_AB_MERGE_C R30, R35, R30, RZ ;  /* 0x0000001e231e723e */ /* 0x000fe200048070ff */
[----:B------:R-:W-:-:S02]  /*17970*/  HADD2.F32 R15, -RZ, R3.H1_H1 ;  /* 0x30000003ff0f7230 */ /* 0x000fc40000004100 */
[----:B------:R-:W-:Y:S02]  /*17980*/  HADD2.F32 R21, -RZ, R14.H1_H1 ;  /* 0x3000000eff157230 */ /* 0x000fe40000004100 */
        /* <DEDUP_REMOVED lines=13> */
[----:B------:R-:W-:Y:S02]  /*17a60*/  F2FP.SATFINITE.E4M3.F32.PACK_AB_MERGE_C R7, R37, R50, R7 ;  /* 0x000000322507723e */ /* 0x000fe40004807007 */
[----:B------:R-:W-:Y:S02]  /*17a70*/  F2FP.SATFINITE.E4M3.F32.PACK_AB_MERGE_C R4, R26, R27, R4 ;  /* 0x0000001b1a04723e */ /* 0x000fe40004807004 */
[----:B------:R-:W-:Y:S02]  /*17a80*/  F2FP.SATFINITE.E4M3.F32.PACK_AB_MERGE_C R6, R25, R6, R29 ;  /* 0x000000061906723e */ /* 0x000fe4000480701d */
[----:B------:R-:W-:-:S03]  /*17a90*/  F2FP.SATFINITE.E4M3.F32.PACK_AB_MERGE_C R10, R24, R3, R30 ;  /* 0x00000003180a723e */ /* 0x000fc6000480701e */
[----:B------:R0:W-:Y:S04]  /*17aa0*/  STS.128 [R47+0x14400], R4 ;  /* 0x014400042f007388 */ /* 0x0001e80000000c00 */
[----:B------:R0:W-:Y:S02]  /*17ab0*/  STS.128 [R0+0x14400], R8 ;  /* 0x0144000800007388 */ /* 0x0001e40000000c00 */
.L_x_2424:
[----:B------:R-:W-:Y:S05]  /*17ac0*/  BSYNC B0 ;  /* 0x0000000000007941 */ /* 0x000fea0003800000 */
.L_x_2417:
        /* <DEDUP_REMOVED lines=8> */
.L_x_2415:
[----:B0--3--:R-:W-:-:S05]  /*17b50*/  IMAD.U32 R0, RZ, RZ, UR53 ;  /* 0x00000035ff007e24 */ /* 0x009fca000f8e00ff */
[----:B------:R-:W-:-:S13]  /*17b60*/  ISETP.NE.AND P1, PT, R0, 0x3, PT ;  /* 0x000000030000780c */ /* 0x000fda0003f25270 */
[----:B------:R-:W-:Y:S05]  /*17b70*/  @!P1 BRA `(.L_x_2444) ;  /* 0x0000000000049947 */ /* 0x000fea0003800000 */
[----:B------:R-:W-:Y:S01]  /*17b80*/  BPT.TRAP 0x1 ;  /* 0x000000040000795c */ /* 0x000fe20000300000 */
.L_x_2444:
[----:B-1----:R-:W-:Y:S01]  /*17b90*/  IMAD R3, R189, 0x8, R16 ;  /* 0x00000008bd037824 */ /* 0x002fe200078e0210 */
[----:B------:R-:W-:-:S04]  /*17ba0*/  SHF.L.U32 R0, R190, 0x1f, RZ ;  /* 0x0000001fbe007819 */ /* 0x000fc800000006ff */
[----:B------:R0:W1:Y:S01]  /*17bb0*/  SYNCS.PHASECHK.TRANS64.TRYWAIT P0, [R3+URZ+0x29830], R0 ;  /* 0x02983000030075a7 */ /* 0x000062000800017f */
[----:B------:R-:W-:Y:S05]  /*17bc0*/  @!P1 BRA `(.L_x_2445) ;  /* 0x0000000000049947 */ /* 0x000fea0003800000 */
[----:B------:R-:W-:Y:S01]  /*17bd0*/  BPT.TRAP 0x1 ;  /* 0x000000040000795c */ /* 0x000fe20000300000 */
.L_x_2445:
[----:B--2--5:R-:W2:Y:S02]  /*17be0*/  S2R R4, SR_TID.X ;  /* 0x0000000000047919 */ /* 0x024ea40000002100 */
[----:B--2---:R-:W-:-:S04]  /*17bf0*/  LOP3.LUT R4, R4, 0x7f, RZ, 0xc0, !PT ;  /* 0x0000007f04047812 */ /* 0x004fc800078ec0ff */
[----:B------:R-:W-:Y:S01]  /*17c00*/  ISETP.NE.AND P2, PT, R4, RZ, PT ;  /* 0x000000ff0400720c */ /* 0x000fe20003f45270 */
[----:B-1----:R-:W-:-:S12]  /*17c10*/  @P0 BRA `(.L_x_2446) ;  /* 0x0000000000080947 */ /* 0x002fd80003800000 */
[----:B------:R-:W1:Y:S02]  /*17c20*/  SYNCS.PHASECHK.TRANS64.TRYWAIT P0, [R3+URZ+0x29830], R0 ;  /* 0x02983000030075a7 */ /* 0x000e64000800017f */
[----:B-1----:R-:W-:Y:S05]  /*17c30*/  @!P0 BRA `(.L_x_2447) ;  /* 0x0000017400348947 */ /* 0x002fea0003800000 */
.L_x_2446:
[----:B------:R-:W-:Y:S05]  /*17c40*/  WARPSYNC.ALL ;  /* 0x0000000000007948 */ /* 0x000fea0003800000 */
[----:B01----:R-:W-:Y:S01]  /*17c50*/  VIADD R0, R16, 0x1a400 ;  /* 0x0001a40010007836 */ /* 0x003fe20000000000 */
[----:B------:R-:W-:Y:S01]  /*17c60*/  R2UR UR24, R44 ;  /* 0x000000002c1872ca */ /* 0x000fe200000e0000 */
[----:B------:R-:W-:Y:S01]  /*17c70*/  WARPGROUP.ARRIVE ;  /* 0x00000000000079c5 */ /* 0x000fe20000000000 */
[----:B------:R-:W-:Y:S01]  /*17c80*/  MOV R7, 0x80000020 ;  /* 0x8000002000077802 */ /* 0x000fe20000000f00 */
        /* <DEDUP_REMOVED lines=15> */
[----:B------:R-:W-:Y:S01]  /*17d80*/  UMOV UR13, UR25 ;  /* 0x00000019000d7c82 */ /* 0x000fe20008000000 */
[----:B------:R-:W-:Y:S01]  /*17d90*/  R2UR UR11, R11 ;  /* 0x000000000b0b72ca */ /* 0x000fe200000e0000 */
[----:B------:R-:W-:Y:S01]  /*17da0*/  UMOV UR4, UR24 ;  /* 0x0000001800047c82 */ /* 0x000fe20008000000 */
[C---:B------:R-:W-:Y:S01]  /*17db0*/  VIADD R8, R6.reuse, 0x80 ;  /* 0x0000008006087836 */ /* 0x040fe20000000000 */
[C---:B------:R-:W-:Y:S01]  /*17dc0*/  R2UR UR26, R6.reuse ;  /* 0x00000000061a72ca */ /* 0x040fe200000e0000 */
[----:B------:R-:W-:Y:S01]  /*17dd0*/  UMOV UR16, UR24 ;  /* 0x0000001800107c82 */ /* 0x000fe20008000000 */
[----:B------:R-:W-:Y:S01]  /*17de0*/  VIADD R10, R6, 0x180 ;  /* 0x00000180060a7836 */ /* 0x000fe20000000000 */
[----:B------:R-:W-:Y:S01]  /*17df0*/  UMOV UR8, UR24 ;  /* 0x0000001800087c82 */ /* 0x000fe20008000000 */
[----:B------:R-:W-:Y:S01]  /*17e00*/  R2UR UR6, R8 ;  /* 0x00000000080672ca */ /* 0x000fe200000e0000 */
[----:B------:R-:W-:Y:S01]  /*17e10*/  VIADD R8, R6, 0x100 ;  /* 0x0000010006087836 */ /* 0x000fe20000000000 */
[----:B------:R-:W-:Y:S01]  /*17e20*/  UMOV UR12, UR24 ;  /* 0x00000018000c7c82 */ /* 0x000fe20008000000 */
[----:B------:R-:W-:Y:S01]  /*17e30*/  R2UR UR10, R10 ;  /* 0x000000000a0a72ca */ /* 0x000fe200000e0000 */
[----:B------:R-:W-:Y:S01]  /*17e40*/  IMAD.MOV.U32 R9, RZ, RZ, -0x7fffffe0 ;  /* 0x80000020ff097424 */ /* 0x000fe200078e00ff */
[----:B------:R-:W-:Y:S01]  /*17e50*/  IADD3 R10, R6, 0x2, RZ ;  /* 0x00000002060a7810 */ /* 0x000fe20007ffe0ff */
[----:B------:R-:W-:Y:S01]  /*17e60*/  IMAD.MOV.U32 R11, RZ, RZ, -0x7fffffe0 ;  /* 0x80000020ff0b7424 */ /* 0x000fe200078e00ff */
[----:B------:R-:W-:Y:S01]  /*17e70*/  R2UR UR18, R8 ;  /* 0x00000000081272ca */ /* 0x000fe200000e0000 */
[----:B------:R-:W-:Y:S01]  /*17e80*/  VIADD R8, R6, 0x200 ;  /* 0x0000020006087836 */ /* 0x000fe20000000000 */
[----:B------:R-:W-:Y:S01]  /*17e90*/  QGMMA.64x32x32.F32.E4M3.E4M3 R88, gdesc[UR24], RZ, !UPT, gsb0 ;  /* 0x00600000185879f3 */ /* 0x000fe2000c0008ff */
[----:B------:R-:W-:Y:S01]  /*17ea0*/  R2UR UR15, R9 ;  /* 0x00000000090f72ca */ /* 0x000fe200000e0000 */
[----:B------:R-:W-:Y:S01]  /*17eb0*/  IMAD.MOV.U32 R9, RZ, RZ, -0x7fffffe0 ;  /* 0x80000020ff097424 */ /* 0x000fe200078e00ff */
[----:B------:R-:W0:Y:S01]  /*17ec0*/  LDC R0, c[0x0][0x448] ;  /* 0x00011200ff007b82 */ /* 0x000e220000000800 */
[----:B------:R-:W-:Y:S01]  /*17ed0*/  R2UR UR14, R8 ;  /* 0x00000000080e72ca */ /* 0x000fe200000e0000 */
[----:B------:R-:W-:-:S02]  /*17ee0*/  VIADD R8, R6, 0x82 ;  /* 0x0000008206087836 */ /* 0x000fc40000000000 */
[----:B----4-:R-:W-:Y:S02]  /*17ef0*/  IMAD.IADD R14, R211, 0x1, R204 ;  /* 0x00000001d30e7824 */ /* 0x010fe400078e02cc */
[----:B------:R-:W-:-:S05]  /*17f00*/  @!P2 VIADD R3, R3, 0x29840 ;  /* 0x000298400303a836 */ /* 0x000fca0000000000 */
[----:B------:R-:W-:Y:S02]  /*17f10*/  @!P2 PRMT R3, RZ, 0x654, R3 ;  /* 0x00000654ff03a816 */ /* 0x000fe40000000003 */
[----:B0-----:R-:W-:-:S13]  /*17f20*/  ISETP.NE.AND P0, PT, R0, 0x1, PT ;  /* 0x000000010000780c */ /* 0x001fda0003f05270 */
[----:B------:R-:W0:Y:S01]  /*17f30*/  @P0 LDC R7, c[0x0][0x44c] ;  /* 0x00011300ff070b82 */ /* 0x000e220000000800 */
[----:B------:R-:W-:Y:S02]  /*17f40*/  WARPGROUP.DEPBAR.LE gsb0, 0x0 ;  /* 0x00008000000079c5 */ /* 0x000fe40000010000 */
[----:B------:R-:W-:Y:S01]  /*17f50*/  WARPGROUP.ARRIVE ;  /* 0x00000000000079c5 */ /* 0x000fe20000000000 */
[----:B0-----:R-:W-:-:S05]  /*17f60*/  @P0 IMAD.HI.U32 R0, R14, R7, RZ ;  /* 0x000000070e000227 */ /* 0x001fca00078e00ff */
[----:B------:R-:W-:Y:S01]  /*17f70*/  QGMMA.64x32x32.F32.E4M3.E4M3 R72, gdesc[UR4], RZ, !UPT, gsb0 ;  /* 0x00600000044879f3 */ /* 0x000fe2000c0008ff */
[----:B------:R-:W-:Y:S01]  /*17f80*/  R2UR UR6, R10 ;  /* 0x000000000a0672ca */ /* 0x000fe200000e0000 */
[----:B------:R-:W-:Y:S01]  /*17f90*/  UIADD3 UR4, UR24, 0x2, URZ ;  /* 0x0000000218047890 */ /* 0x000fe2000fffe03f */
[----:B------:R-:W-:Y:S01]  /*17fa0*/  R2UR UR7, R11 ;  /* 0x000000000b0772ca */ /* 0x000fe200000e0000 */
[----:B------:R-:W-:Y:S01]  /*17fb0*/  UMOV UR5, 0x80000020 ;  /* 0x8000002000057882 */ /* 0x000fe20000000000 */
[----:B------:R-:W-:Y:S02]  /*17fc0*/  VIADD R10, R6, 0x102 ;  /* 0x00000102060a7836 */ /* 0x000fe40000000000 */
[----:B------:R-:W-:Y:S02]  /*17fd0*/  IMAD.MOV.U32 R11, RZ, RZ, -0x7fffffe0 ;  /* 0x80000020ff0b7424 */ /* 0x000fe400078e00ff */
[----:B------:R-:W-:-:S05]  /*17fe0*/  IMAD R7, R104, -0xa0, RZ ;  /* 0xffffff6068077824 */ /* 0x000fca00078e02ff */
[----:B------:R-:W-:-:S04]  /*17ff0*/  IADD3 R7, -R208, 0xa1, R7 ;  /* 0x000000a1d0077810 */ /* 0x000fc80007ffe107 */
[----:B------:R-:W-:Y:S01]  /*18000*/  IADD3 R105, -R205, R7, R206 ;  /* 0x00000007cd697210 */ /* 0x000fe20007ffe1ce */
[----:B------:R-:W-:Y:S02]  /*18010*/  WARPGROUP.DEPBAR.LE gsb0, 0x0 ;  /* 0x00008000000079c5 */ /* 0x000fe40000010000 */
[----:B------:R-:W-:-:S06]  /*18020*/  WARPGROUP.ARRIVE ;  /* 0x00000000000079c5 */ /* 0x000fcc0000000000 */
[----:B------:R-:W-:Y:S01]  /*18030*/  QGMMA.64x32x32.F32.E4M3.E4M3 R56, gdesc[UR16], RZ, !UPT, gsb0 ;  /* 0x00600000103879f3 */ /* 0x000fe2000c0008ff */
[----:B------:R-:W-:Y:S01]  /*18040*/  UMOV UR16, UR4 ;  /* 0x0000000400107c82 */ /* 0x000fe20008000000 */
[----:B------:R-:W-:Y:S01]  /*18050*/  UMOV UR17, UR5 ;  /* 0x0000000500117c82 */ /* 0x000fe20008000000 */
[----:B------:R-:W-:Y:S02]  /*18060*/  WARPGROUP.DEPBAR.LE gsb0, 0x0 ;  /* 0x00008000000079c5 */ /* 0x000fe40000010000 */
[----:B------:R-:W-:-:S06]  /*18070*/  WARPGROUP.ARRIVE ;  /* 0x00000000000079c5 */ /* 0x000fcc0000000000 */
[----:B------:R-:W-:Y:S01]  /*18080*/  QGMMA.64x32x32.F32.E4M3.E4M3 R40, gdesc[UR8], RZ, !UPT, gsb0 ;  /* 0x00600000082879f3 */ /* 0x000fe2000c0008ff */
[----:B------:R-:W-:Y:S01]  /*18090*/  UIADD3 UR8, UR24, 0x200, URZ ;  /* 0x0000020018087890 */ /* 0x000fe2000fffe03f */
[----:B------:R-:W-:Y:S02]  /*180a0*/  UMOV UR9, 0x80000020 ;  /* 0x8000002000097882 */ /* 0x000fe40000000000 */
[----:B------:R-:W-:-:S04]  /*180b0*/  UMOV UR21, UR9 ;  /* 0x0000000900157c82 */ /* 0x000fc80008000000 */
[----:B------:R-:W-:Y:S01]  /*180c0*/  UMOV UR20, UR8 ;  /* 0x0000000800147c82 */ /* 0x000fe20008000000 */
        /* <DEDUP_REMOVED lines=23> */
[----:B------:R-:W-:Y:S02]  /*18240*/  R2UR UR6, R10 ;  /* 0x000000000a0672ca */ /* 0x000fe400000e0000 */
[----:B------:R-:W-:Y:S01]  /*18250*/  R2UR UR7, R11 ;  /* 0x000000000b0772ca */ /* 0x000fe200000e0000 */
        /* <DEDUP_REMOVED lines=12> */
[----:B------:R-:W-:Y:S01]  /*18320*/  UIADD3 UR12, UR24, 0x202, URZ ;  /* 0x00000202180c7890 */ /* 0x000fe2000fffe03f */
[----:B------:R-:W-:Y:S02]  /*18330*/  UMOV UR13, 0x80000020 ;  /* 0x80000020000d7882 */ /* 0x000fe40000000000 */
[----:B------:R-:W-:-:S04]  /*18340*/  UMOV UR29, UR13 ;  /* 0x0000000d001d7c82 */ /* 0x000fc80008000000 */
        /* <DEDUP_REMOVED lines=16> */
[----:B------:R-:W-:-:S03]  /*18450*/  IMAD.MOV.U32 R9, RZ, RZ, -0x7fffffe0 ;  /* 0x80000020ff097424 */ /* 0x000fc600078e00ff */
[----:B------:R-:W-:Y:S01]  /*18460*/  R2UR UR14, R8 ;  /* 0x00000000080e72ca */ /* 0x000fe200000e0000 */
[----:B------:R-:W-:Y:S01]  /*18470*/  VIADD R8, R6, 0x302 ;  /* 0x0000030206087836 */ /* 0x000fe20000000000 */
[----:B------:R-:W-:Y:S02]  /*18480*/  R2UR UR15, R9 ;  /* 0x00000000090f72ca */ /* 0x000fe400000e0000 */
[----:B------:R-:W-:Y:S01]  /*18490*/  MOV R9, 0x80000020 ;  /* 0x8000002000097802 */ /* 0x000fe20000000f00 */
        /* <DEDUP_REMOVED lines=35> */
[----:B------:R-:W-:Y:S02]  /*186d0*/  R2UR UR23, R9 ;  /* 0x00000000091772ca */ /* 0x000fe400000e0000 */
[----:B------:R-:W-:Y:S02]  /*186e0*/  MOV R9, 0x80000020 ;  /* 0x8000002000097802 */ /* 0x000fe40000000f00 */
[----:B------:R-:W-:Y:S01]  /*186f0*/  R2UR UR18, R8 ;  /* 0x00000000081272ca */ /* 0x000fe200000e0000 */
[----:B------:R-:W-:Y:S01]  /*18700*/  VIADD R8, R6, 0x580 ;  /* 0x0000058006087836 */ /* 0x000fe20000000000 */
[----:B------:R-:W-:Y:S01]  /*18710*/  R2UR UR19, R9 ;  /* 0x00000000091372ca */ /* 0x000fe200000e0000 */
[----:B------:R-:W-:Y:S01]  /*18720*/  IMAD.MOV.U32 R9, RZ, RZ, -0x7fffffe0 ;  /* 0x80000020ff097424 */ /* 0x000fe200078e00ff */
[----:B------:R-:W-:-:S02]  /*18730*/  WARPGROUP.DEPBAR.LE gsb0, 0x0 ;  /* 0x00008000000079c5 */ /* 0x000fc40000010000 */
        /* <DEDUP_REMOVED lines=46> */
[----:B------:R-:W-:Y:S02]  /*18a20*/  R2UR UR35, R11 ;  /* 0x000000000b2372ca */ /* 0x000fe400000e0000 */
[----:B------:R-:W0:Y:S02]  /*18a30*/  @P0 LDC R11, c[0x0][0x450] ;  /* 0x00011400ff0b0b82 */ /* 0x000e240000000800 */
[----:B0-----:R-:W-:Y:S01]  /*18a40*/  @P0 SHF.R.U32.HI R14, RZ, R11, R0 ;  /* 0x0000000bff0e0219 */ /* 0x001fe20000011600 */
[----:B------:R-:W-:-:S04]  /*18a50*/  IMAD R11, R104, -0xa0, R206 ;  /* 0xffffff60680b7824 */ /* 0x000fc800078e02ce */
[----:B------:R-:W0:Y:S01]  /*18a60*/  SHFL.IDX PT, R0, R14, RZ, 0x1c1f ;  /* 0x001c1fff0e007589 */ /* 0x000e2200000e0000 */
[----:B------:R-:W-:Y:S01]  /*18a70*/  IADD3 R20, -R208, 0xa0, R11 ;  /* 0x000000a0d0147810 */ /* 0x000fe20007ffe10b */
[----:B------:R-:W-:Y:S02]  /*18a80*/  WARPGROUP.DEPBAR.LE gsb0, 0x0 ;  /* 0x00008000000079c5 */ /* 0x000fe40000010000 */
[----:B------:R-:W-:Y:S01]  /*18a90*/  WARPGROUP.ARRIVE ;  /* 0x00000000000079c5 */ /* 0x000fe20000000000 */
[----:B0-----:R-:W-:-:S05]  /*18aa0*/  VIADDMNMX R0, R0, R105, R20, PT ;  /* 0x0000006900007246 */ /* 0x001fca0003800114 */
[----:B------:R-:W-:Y:S01]  /*18ab0*/  QGMMA.64x32x32.F32.E4M3.E4M3 R56, gdesc[UR16], R56, gsb0 ;  /* 0x00600000103879f3 */ /* 0x000fe20008000838 */
[C---:B------:R-:W-:Y:S02]  /*18ac0*/  ISETP.GT.AND P4, PT, R0.reuse, RZ, PT ;  /* 0x000000ff0000720c */ /* 0x040fe40003f84270 */
[C---:B------:R-:W-:Y:S02]  /*18ad0*/  ISETP.GT.AND P5, PT, R0.reuse, 0x1, PT ;  /* 0x000000010000780c */ /* 0x040fe40003fa4270 */
[----:B------:R-:W-:Y:S01]  /*18ae0*/  ISETP.GT.AND P3, PT, R0, 0x8, PT ;  /* 0x000000080000780c */ /* 0x000fe20003f64270 */
        /* <DEDUP_REMOVED lines=17> */
[----:B------:R-:W-:-:S04]  /*18c00*/  ISETP.GT.AND P4, PT, R0, 0x9, PT ;  /* 0x000000090000780c */ /* 0x000fc80003f84270 */
[----:B------:R-:W-:Y:S01]  /*18c10*/  QGMMA.64x32x32.F32.E4M3.E4M3 R72, gdesc[UR20], R72, gsb0 ;  /* 0x00600000144879f3 */ /* 0x000fe20008000848 */
[----:B------:R-:W-:Y:S02]  /*18c20*/  R2UR UR22, R8 ;  /* 0x00000000081672ca */ /* 0x000fe400000e0000 */
[----:B------:R-:W-:Y:S01]  /*18c30*/  R2UR UR23, R9 ;  /* 0x00000000091772ca */ /* 0x000fe200000e0000 */
[----:B------:R-:W-:Y:S01]  /*18c40*/  IMAD.MOV.U32 R9, RZ, RZ, -0x7fffffe0 ;  /* 0x80000020ff097424 */ /* 0x000fe200078e00ff */
[C---:B------:R-:W-:Y:S01]  /*18c50*/  IADD3 R8, R6.reuse, 0x682, RZ ;  /* 0x0000068206087810 */ /* 0x040fe20007ffe0ff */
[----:B------:R-:W-:Y:S01]  /*18c60*/  VIADD R6, R6, 0x702 ;  /* 0x0000070206067836 */ /* 0x000fe20000000000 */
        /* <DEDUP_REMOVED lines=13> */
[----:B------:R-:W-:Y:S02]  /*18d40*/  ISETP.GT.AND P3, PT, R0, 0x20, PT ;  /* 0x000000200000780c */ /* 0x000fe40003f64270 */
[----:B------:R-:W-:-:S02]  /*18d50*/  FSEL R100, R101, -INF , P4 ;  /* 0xff80000065647808 */ /* 0x000fc40002000000 */
[----:B------:R-:W-:Y:S01]  /*18d60*/  ISETP.GT.AND P4, PT, R0, 0x21, PT ;  /* 0x000000210000780c */ /* 0x000fe20003f84270 */
[----:B------:R-:W-:Y:S02]  /*18d70*/  WARPGROUP.DEPBAR.LE gsb0, 0x0 ;  /* 0x00008000000079c5 */ /* 0x000fe40000010000 */
[----:B------:R-:W-:Y:S01]  /*18d80*/  WARPGROUP.ARRIVE ;  /* 0x00000000000079c5 */ /* 0x000fe20000000000 */
[----:B------:R-:W-:Y:S02]  /*18d90*/  FSEL R92, R72, -INF , P3 ;  /* 0xff800000485c7808 */ /* 0x000fe40001800000 */
[----:B------:R-:W-:Y:S02]  /*18da0*/  ISETP.GT.AND P3, PT, R0, 0x28, PT ;  /* 0x000000280000780c */ /* 0x000fe40003f64270 */
[----:B------:R-:W-:Y:S01]  /*18db0*/  FSEL R88, R73, -INF , P4 ;  /* 0xff80000049587808 */ /* 0x000fe20002000000 */
[----:B------:R-:W-:Y:S01]  /*18dc0*/  QGMMA.64x32x32.F32.E4M3.E4M3 R56, gdesc[UR20], R56, gsb0 ;  /* 0x00600000143879f3 */ /* 0x000fe20008000838 */
[----:B------:R-:W-:-:S02]  /*18dd0*/  R2UR UR22, R8 ;  /* 0x00000000081672ca */ /* 0x000fc400000e0000 */
[----:B------:R-:W-:Y:S02]  /*18de0*/  R2UR UR23, R9 ;  /* 0x00000000091772ca */ /* 0x000fe400000e0000 */
[----:B------:R-:W-:Y:S02]  /*18df0*/  FMNMX.FTZ R8, R110, R7, !PT ;  /* 0x000000076e087209 */ /* 0x000fe40007810000 */
[----:B------:R-:W-:Y:S02]  /*18e00*/  ISETP.GT.AND P4, PT, R0, 0x29, PT ;  /* 0x000000290000780c */ /* 0x000fe40003f84270 */
[----:B------:R-:W-:Y:S02]  /*18e10*/  FMNMX.FTZ R7, R107, R8, !PT ;  /* 0x000000086b077209 */ /* 0x000fe40007810000 */
[----:B------:R-:W-:Y:S02]  /*18e20*/  FSEL R76, R76, -INF , P3 ;  /* 0xff8000004c4c7808 */ /* 0x000fe40001800000 */
[----:B------:R-:W-:-:S02]  /*18e30*/  FMNMX.FTZ R7, R100, R7, !PT ;  /* 0x0000000764077209 */ /* 0x000fc40007810000 */
[----:B------:R-:W-:Y:S02]  /*18e40*/  ISETP.GT.AND P3, PT, R0, 0x30, PT ;  /* 0x000000300000780c */ /* 0x000fe40003f64270 */
[----:B------:R-:W-:Y:S02]  /*18e50*/  FMNMX.FTZ R7, R92, R7, !PT ;  /* 0x000000075c077209 */ /* 0x000fe40007810000 */
[----:B------:R-:W-:Y:S02]  /*18e60*/  FSEL R72, R77, -INF , P4 ;  /* 0xff8000004d487808 */ /* 0x000fe40002000000 */
[----:B------:R-:W-:Y:S02]  /*18e70*/  FMNMX.FTZ R7, R88, R7, !PT ;  /* 0x0000000758077209 */ /* 0x000fe40007810000 */
[----:B------:R-:W-:Y:S02]  /*18e80*/  ISETP.GT.AND P4, PT, R0, 0x31, PT ;  /* 0x000000310000780c */ /* 0x000fe40003f84270 */
[----:B------:R-:W-:-:S02]  /*18e90*/  FMNMX.FTZ R7, R76, R7, !PT ;  /* 0x000000074c077209 */ /* 0x000fc40007810000 */
[----:B------:R-:W-:Y:S02]  /*18ea0*/  FSEL R80, R80, -INF , P3 ;  /* 0xff80000050507808 */ /* 0x000fe40001800000 */
[----:B------:R-:W-:Y:S01]  /*18eb0*/  FMNMX.FTZ R9, R72, R7, !PT ;  /* 0x0000000748097209 */ /* 0x000fe20007810000 */
[----:B------:R-:W-:Y:S01]  /*18ec0*/  IMAD.MOV.U32 R7, RZ, RZ, -0x7fffffe0 ;  /* 0x80000020ff077424 */ /* 0x000fe200078e00ff */
[----:B------:R-:W-:Y:S02]  /*18ed0*/  ISETP.GT.AND P3, PT, R0, 0x38, PT ;  /* 0x000000380000780c */ /* 0x000fe40003f64270 */
[----:B------:R-:W-:Y:S02]  /*18ee0*/  FSEL R12, R81, -INF , P4 ;  /* 0xff800000510c7808 */ /* 0x000fe40002000000 */
[----:B------:R-:W-:Y:S02]  /*18ef0*/  FMNMX.FTZ R9, R80, R9, !PT ;  /* 0x0000000950097209 */ /* 0x000fe40007810000 */
[----:B------:R-:W-:-:S02]  /*18f00*/  ISETP.GT.AND P4, PT, R0, 0x39, PT ;  /* 0x000000390000780c */ /* 0x000fc40003f84270 */
[----:B------:R-:W-:Y:S02]  /*18f10*/  FSEL R84, R84, -INF , P3 ;  /* 0xff80000054547808 */ /* 0x000fe40001800000 */
[----:B------:R-:W-:Y:S02]  /*18f20*/  FMNMX.FTZ R9, R12, R9, !PT ;  /* 0x000000090c097209 */ /* 0x000fe40007810000 */
[----:B------:R-:W-:Y:S02]  /*18f30*/  ISETP.GT.AND P3, PT, R0, 0x40, PT ;  /* 0x000000400000780c */ /* 0x000fe40003f64270 */
[----:B------:R-:W-:Y:S01]  /*18f40*/  FMNMX.FTZ R9, R84, R9, !PT ;  /* 0x0000000954097209 */ /* 0x000fe20007810000 */
[----:B------:R-:W-:Y:S02]  /*18f50*/  WARPGROUP.DEPBAR.LE gsb0, 0x0 ;  /* 0x00008000000079c5 */ /* 0x000fe40000010000 */
[----:B------:R-:W-:Y:S01]  /*18f60*/  WARPGROUP.ARRIVE ;  /* 0x00000000000079c5 */ /* 0x000fe20000000000 */
[----:B------:R-:W-:-:S02]  /*18f70*/  FSEL R56, R56, -INF , P3 ;  /* 0xff80000038387808 */ /* 0x000fc40001800000 */
[----:B------:R-:W-:-:S03]  /*18f80*/  ISETP.GT.AND P3, PT, R0, 0x48, PT ;  /* 0x000000480000780c */ /* 0x000fc60003f64270 */
[----:B------:R-:W-:Y:S01]  /*18f90*/  QGMMA.64x32x32.F32.E4M3.E4M3 R40, gdesc[UR20], R40, gsb0 ;  /* 0x00600000142879f3 */ /* 0x000fe20008000828 */
[----:B------:R-:W-:Y:S02]  /*18fa0*/  R2UR UR22, R6 ;  /* 0x00000000061672ca */ /* 0x000fe400000e0000 */
[----:B------:R-:W-:Y:S02]  /*18fb0*/  R2UR UR23, R7 ;  /* 0x00000000071772ca */ /* 0x000fe400000e0000 */
[----:B------:R-:W-:Y:S02]  /*18fc0*/  FSEL R6, R85, -INF , P4 ;  /* 0xff80000055067808 */ /* 0x000fe40002000000 */
[----:B------:R-:W-:Y:S02]  /*18fd0*/  ISETP.GT.AND P4, PT, R0, 0x41, PT ;  /* 0x000000410000780c */ /* 0x000fe40003f84270 */
[----:B------:R-:W-:Y:S02]  /*18fe0*/  FMNMX.FTZ R9, R6, R9, !PT ;  /* 0x0000000906097209 */ /* 0x000fe40007810000 */
        /* <DEDUP_REMOVED lines=21> */
[----:B------:R-:W-:Y:S01]  /*19140*/  FMNMX.FTZ R8, R69, R8, !PT ;  /* 0x0000000845087209 */ /* 0x000fe20007810000 */
[----:B------:R-:W-:Y:S02]  /*19150*/  WARPGROUP.DEPBAR.LE gsb0, 0x0 ;  /* 0x00008000000079c5 */ /* 0x000fe40000010000 */
[----:B------:R-:W-:Y:S01]  /*19160*/  WARPGROUP.ARRIVE ;  /* 0x00000000000079c5 */ /* 0x000fe20000000000 */
[----:B------:R-:W-:Y:S02]  /*19170*/  FSEL R11, R40, -INF , P3 ;  /* 0xff800000280b7808 */ /* 0x000fe40001800000 */
[----:B------:R-:W-:-:S02]  /*19180*/  ISETP.GT.AND P3, PT, R0, 0x68, PT ;  /* 0x000000680000780c */ /* 0x000fc40003f64270 */
[----:B------:R-:W-:Y:S01]  /*19190*/  FSEL R41, R41, -INF , P4 ;  /* 0xff80000029297808 */ /* 0x000fe20002000000 */
[----:B------:R-:W-:Y:S01]  /*191a0*/  QGMMA.64x32x32.F32.E4M3.E4M3 R24, gdesc[UR20], R24, gsb0 ;  /* 0x00600000141879f3 */ /* 0x000fe20008000818 */
[----:B------:R-:W-:Y:S02]  /*191b0*/  FMNMX.FTZ R8, R11, R8, !PT ;  /* 0x000000080b087209 */ /* 0x000fe40007810000 */
[----:B------:R-:W-:Y:S02]  /*191c0*/  ISETP.GT.AND P4, PT, R0, 0x69, PT ;  /* 0x000000690000780c */ /* 0x000fe40003f84270 */
[----:B------:R-:W-:Y:S02]  /*191d0*/  FSEL R13, R44, -INF , P3 ;  /* 0xff8000002c0d7808 */ /* 0x000fe40001800000 */
[----:B------:R-:W-:Y:S01]  /*191e0*/  FMNMX.FTZ R8, R41, R8, !PT ;  /* 0x0000000829087209 */ /* 0x000fe20007810000 */
[----:B------:R-:W0:Y:S01]  /*191f0*/  SHFL.IDX PT, R44, R14, 0x1, 0x1c1f ;  /* 0x003c1f000e2c7f89 */ /* 0x000e2200000e0000 */
        /* <DEDUP_REMOVED lines=16> */
[----:B------:R-:W-:Y:S02]  /*19300*/  FMNMX.FTZ R8, R53, R8, !PT ;  /* 0x0000000835087209 */ /* 0x000fe40007810000 */
[----:B0-----:R-:W-:-:S04]  /*19310*/  VIADDMNMX R44, R44, R105, R20, PT ;  /* 0x000000692c2c7246 */ /* 0x001fc80003800114 */
[----:B------:R-:W-:-:S04]  /*19320*/  ISETP.GT.AND P5, PT, R44, 0x1, PT ;  /* 0x000000012c00780c */ /* 0x000fc80003fa4270 */
[----:B------:R-:W-:Y:S01]  /*19330*/  FSEL R91, R91, -INF , P5 ;  /* 0xff8000005b5b7808 */ /* 0x000fe20002800000 */
[----:B------:R-:W-:Y:S02]  /*19340*/  WARPGROUP.DEPBAR.LE gsb0, 0x0 ;  /* 0x00008000000079c5 */ /* 0x000fe40000010000 */
[----:B------:R-:W-:Y:S01]  /*19350*/  FSEL R57, R24, -INF , P3 ;  /* 0xff80000018397808 */ /* 0x000fe20001800000 */
[----:B------:R0:W-:Y:S01]  /*19360*/  @!P2 SYNCS.ARRIVE.TRANS64.RED.A1T0 RZ, [R3+URZ], RZ ;  /* 0x000000ff03ffa9a7 */ /* 0x0001e2000810043f */
        /* <DEDUP_REMOVED lines=21> */
[----:B------:R-:W-:-:S05]  /*194c0*/  FMNMX.FTZ R8, R37, R8, !PT ;  /* 0x0000000825087209 */ /* 0x000fca0007810000 */
[----:B------:R-:W1:Y:S02]  /*194d0*/  SHFL.BFLY PT, R93, R8, 0x2, 0x1f ;  /* 0x0c401f00085d7f89 */ /* 0x000e6400000e0000 */
[----:B-1----:R-:W-:-:S05]  /*194e0*/  FMNMX.FTZ R24, R8, R93, !PT ;  /* 0x0000005d08187209 */ /* 0x002fca0007810000 */
[----:B------:R-:W1:Y:S02]  /*194f0*/  SHFL.BFLY PT, R93, R24, 0x1, 0x1f ;  /* 0x0c201f00185d7f89 */ /* 0x000e6400000e0000 */
[----:B-1----:R-:W-:-:S04]  /*19500*/  FMNMX.FTZ R0, R24, R93, !PT ;  /* 0x0000005d18007209 */ /* 0x002fc80007810000 */
[----:B------:R-:W-:Y:S01]  /*19510*/  FSETP.NEU.FTZ.AND P3, PT, R0, -INF , PT ;  /* 0xff8000000000780b */ /* 0x000fe20003f7d000 */
[----:B------:R-:W-:-:S05]  /*19520*/  FFMA.FTZ R93, R2, R0, -8 ;  /* 0xc1000000025d7423 */ /* 0x000fca0000010000 */
[----:B------:R-:W-:Y:S02]  /*19530*/  FSEL R93, R93, RZ, P3 ;  /* 0x000000ff5d5d7208 */ /* 0x000fe40001800000 */
[----:B------:R-:W-:-:S03]  /*19540*/  ISETP.GT.AND P3, PT, R44, 0x8, PT ;  /* 0x000000082c00780c */ /* 0x000fc60003f64270 */
[--C-:B------:R-:W-:Y:S01]  /*19550*/  FFMA.FTZ R14, R2, R107, -R93.reuse ;  /* 0x0000006b020e7223 */ /* 0x100fe2000001085d */
[----:B------:R-:W-:Y:S01]  /*19560*/  FSEL R107, R90, -INF , P4 ;  /* 0xff8000005a6b7808 */ /* 0x000fe20002000000 */
[--C-:B------:R-:W-:Y:S01]  /*19570*/  FFMA.FTZ R36, R2, R12, -R93.reuse ;  /* 0x0000000c02247223 */ /* 0x100fe2000001085d */
[----:B------:R-:W-:Y:S01]  /*19580*/  ISETP.GT.AND P4, PT, R44, 0x9, PT ;  /* 0x000000092c00780c */ /* 0x000fe20003f84270 */
[--C-:B------:R-:W-:Y:S01]  /*19590*/  FFMA.FTZ R40, R2, R65, -R93.reuse ;  /* 0x0000004102287223 */ /* 0x100fe2000001085d */
        /* <DEDUP_REMOVED lines=27> */
[C-C-:B------:R-:W-:Y:S01]  /*19750*/  FFMA.FTZ R88, R2.reuse, R88, -R93.reuse ;  /* 0x0000005802587223 */ /* 0x140fe2000001085d */
[----:B------:R-:W-:Y:S01]  /*19760*/  FSEL R117, R103, -INF , P4 ;  /* 0xff80000067757808 */ /* 0x000fe20002000000 */
[--C-:B------:R-:W-:Y:S01]  /*19770*/  FFMA.FTZ R76, R2, R76, -R93.reuse ;  /* 0x0000004c024c7223 */ /* 0x100fe2000001085d */
[----:B------:R-:W-:Y:S01]  /*19780*/  ISETP.GT.AND P3, PT, R44, 0x20, PT ;  /* 0x000000202c00780c */ /* 0x000fe20003f64270 */
[----:B------:R-:W1:Y:S01]  /*19790*/  MUFU.EX2 R101, R101 ;  /* 0x0000006500657308 */ /* 0x000e620000000800 */
        /* <DEDUP_REMOVED lines=24> */
[----:B------:R-:W-:Y:S02]  /*19920*/  ISETP.GT.AND P4, PT, R44, 0x31, PT ;  /* 0x000000312c00780c */ /* 0x000fe40003f84270 */
[----:B------:R-:W-:Y:S02]  /*19930*/  FSEL R125, R82, -INF , P3 ;  /* 0xff800000527d7808 */ /* 0x000fe40001800000 */
[----:B------:R-:W-:Y:S01]  /*19940*/  FMNMX.FTZ R32, R79, R28, !PT ;  /* 0x0000001c4f207209 */ /* 0x000fe20007810000 */
[----:B------:R-:W2:Y:S01]  /*19950*/  MUFU.EX2 R111, R111 ;  /* 0x0000006f006f7308 */ /* 0x000ea20000000800 */
[----:B------:R-:W-:-:S02]  /*19960*/  ISETP.GT.AND P3, PT, R44, 0x38, PT ;  /* 0x000000382c00780c */ /* 0x000fc40003f64270 */
[----:B------:R-:W-:Y:S02]  /*19970*/  FSEL R83, R83, -INF , P4 ;  /* 0xff80000053537808 */ /* 0x000fe40002000000 */
[----:B------:R-:W-:Y:S02]  /*19980*/  FMNMX.FTZ R32, R125, R32, !PT ;  /* 0x000000207d207209 */ /* 0x000fe40007810000 */
[----:B------:R-:W-:Y:S01]  /*19990*/  ISETP.GT.AND P4, PT, R44, 0x39, PT ;  /* 0x000000392c00780c */ /* 0x000fe20003f84270 */
[----:B------:R-:W-:Y:S01]  /*199a0*/  MUFU.EX2 R28, R80 ;  /* 0x00000050001c7308 */ /* 0x000fe20000000800 */
[----:B------:R-:W-:Y:S02]  /*199b0*/  FSEL R127, R86, -INF , P3 ;  /* 0xff800000567f7808 */ /* 0x000fe40001800000 */
[----:B------:R-:W-:Y:S02]  /*199c0*/  FMNMX.FTZ R32, R83, R32, !PT ;  /* 0x0000002053207209 */ /* 0x000fe40007810000 */
[----:B------:R-:W-:-:S02]  /*199d0*/  FSEL R129, R87, -INF , P4 ;  /* 0xff80000057817808 */ /* 0x000fc40002000000 */
[C---:B------:R-:W-:Y:S01]  /*199e0*/  ISETP.GT.AND P3, PT, R44.reuse, 0x40, PT ;  /* 0x000000402c00780c */ /* 0x040fe20003f64270 */
[----:B------:R3:W-:Y:S01]  /*199f0*/  MUFU.EX2 R87, R36 ;  /* 0x0000002400577308 */ /* 0x0007e20000000800 */
[----:B------:R-:W-:Y:S02]  /*19a00*/  FMNMX.FTZ R32, R127, R32, !PT ;  /* 0x000000207f207209 */ /* 0x000fe40007810000 */
[----:B------:R-:W-:Y:S02]  /*19a10*/  ISETP.GT.AND P4, PT, R44, 0x41, PT ;  /* 0x000000412c00780c */ /* 0x000fe40003f84270 */
[----:B------:R-:W-:Y:S02]  /*19a20*/  FSEL R131, R58, -INF , P3 ;  /* 0xff8000003a837808 */ /* 0x000fe40001800000 */
[----:B------:R-:W-:Y:S01]  /*19a30*/  FMNMX.FTZ R12, R129, R32, !PT ;  /* 0x00000020810c7209 */ /* 0x000fe20007810000 */
[----:B------:R-:W-:Y:S01]  /*19a40*/  MUFU.EX2 R20, R92 ;  /* 0x0000005c00147308 */ /* 0x000fe20000000800 */
[----:B------:R-:W-:Y:S01]  /*19a50*/  ISETP.GT.AND P3, PT, R44, 0x48, PT ;  /* 0x000000482c00780c */ /* 0x000fe20003f64270 */
[C-C-:B---3--:R-:W-:Y:S01]  /*19a60*/  FFMA.FTZ R36, R2.reuse, R6, -R93.reuse ;  /* 0x0000000602247223 */ /* 0x148fe2000001085d */
[----:B------:R-:W-:Y:S01]  /*19a70*/  FSEL R59, R59, -INF , P4 ;  /* 0xff8000003b3b7808 */ /* 0x000fe20002000000 */
[----:B------:R-:W-:Y:S01]  /*19a80*/  FFMA.FTZ R6, R2, R56, -R93 ;  /* 0x0000003802067223 */ /* 0x000fe2000001085d */
[----:B------:R-:W-:-:S02]  /*19a90*/  FMNMX.FTZ R12, R131, R12, !PT ;  /* 0x0000000c830c7209 */ /* 0x000fc40007810000 */
[----:B------:R-:W-:Y:S01]  /*19aa0*/  ISETP.GT.AND P4, PT, R44, 0x49, PT ;  /* 0x000000492c00780c */ /* 0x000fe20003f84270 */
[----:B------:R-:W-:Y:S01]  /*19ab0*/  MUFU.EX2 R32, R84 ;  /* 0x0000005400207308 */ /* 0x000fe20000000800 */
[----:B------:R-:W-:Y:S02]  /*19ac0*/  FSEL R133, R62, -INF , P3 ;  /* 0xff8000003e857808 */ /* 0x000fe40001800000 */
        /* <DEDUP_REMOVED lines=8> */
[----:B------:R3:W4:Y:S01]  /*19b50*/  MUFU.EX2 R63, R36 ;  /* 0x00000024003f7308 */ /* 0x0007220000000800 */
[----:B------:R-:W-:Y:S02]  /*19b60*/  ISETP.GT.AND P3, PT, R44, 0x58, PT ;  /* 0x000000582c00780c */ /* 0x000fe40003f64270 */
[----:B------:R-:W-:Y:S01]  /*19b70*/  FSEL R141, R67, -INF , P4 ;  /* 0xff800000438d7808 */ /* 0x000fe20002000000 */
[----:B------:R-:W-:-:S01]  /*19b80*/  FFMA.FTZ R67, R2, R89, -R93 ;  /* 0x0000005902437223 */ /* 0x000fc2000001085d */
[----:B------:R-:W-:-:S02]  /*19b90*/  FMNMX.FTZ R12, R137, R12, !PT ;  /* 0x0000000c890c7209 */ /* 0x000fc40007810000 */
[----:B------:R-:W-:Y:S01]  /*19ba0*/  ISETP.GT.AND P4, PT, R44, 0x59, PT ;  /* 0x000000592c00780c */ /* 0x000fe20003f84270 */
[----:B------:R-:W-:Y:S01]  /*19bb0*/  MUFU.EX2 R24, R76 ;  /* 0x0000004c00187308 */ /* 0x000fe20000000800 */
[----:B------:R-:W-:Y:S01]  /*19bc0*/  FSEL R139, R70, -INF , P3 ;  /* 0xff800000468b7808 */ /* 0x000fe20001800000 */
[----:B---3--:R-:W-:Y:S01]  /*19bd0*/  FFMA.FTZ R36, R2, R77, -R93 ;  /* 0x0000004d02247223 */ /* 0x008fe2000001085d */
[----:B------:R-:W-:Y:S02]  /*19be0*/  FMNMX.FTZ R12, R141, R12, !PT ;  /* 0x0000000c8d0c7209 */ /* 0x000fe40007810000 */
[----:B------:R-:W-:Y:S02]  /*19bf0*/  FSEL R71, R71, -INF , P4 ;  /* 0xff80000047477808 */ /* 0x000fe40002000000 */
[----:B------:R-:W-:Y:S01]  /*19c00*/  ISETP.GT.AND P3, PT, R44, 0x60, PT ;  /* 0x000000602c00780c */ /* 0x000fe20003f64270 */
[----:B------:R-:W3:Y:S01]  /*19c10*/  MUFU.EX2 R123, R123 ;  /* 0x0000007b007b7308 */ /* 0x000ee20000000800 */
[----:B------:R-:W-:-:S02]  /*19c20*/  FMNMX.FTZ R12, R139, R12, !PT ;  /* 0x0000000c8b0c7209 */ /* 0x000fc40007810000 */
[----:B------:R-:W-:Y:S02]  /*19c30*/  ISETP.GT.AND P4, PT, R44, 0x61, PT ;  /* 0x000000612c00780c */ /* 0x000fe40003f84270 */
        /* <DEDUP_REMOVED lines=9> */
[----:B------:R-:W-:Y:S02]  /*19cd0*/  ISETP.GT.AND P4, PT, R44, 0x69, PT ;  /* 0x000000692c00780c */ /* 0x000fe40003f84270 */
[----:B------:R-:W-:Y:S01]  /*19ce0*/  FSEL R143, R46, -INF , P3 ;  /* 0xff8000002e8f7808 */ /* 0x000fe20001800000 */
[C-C-:B------:R-:W-:Y:S01]  /*19cf0*/  FFMA.FTZ R46, R2.reuse, R29, -R93.reuse ;  /* 0x0000001d022e7223 */ /* 0x140fe2000001085d */
[----:B------:R-:W-:Y:S01]  /*19d00*/  FMNMX.FTZ R12, R77, R12, !PT ;  /* 0x0000000c4d0c7209 */ /* 0x000fe20007810000 */
[----:B------:R-:W-:Y:S01]  /*19d10*/  FFMA.FTZ R29, R2, R81, -R93 ;  /* 0x00000051021d7223 */ /* 0x000fe2000001085d */
[----:B------:R-:W-:Y:S01]  /*19d20*/  ISETP.GT.AND P3, PT, R44, 0x70, PT ;  /* 0x000000702c00780c */ /* 0x000fe20003f64270 */
[----:B------:R-:W-:Y:S01]  /*19d30*/  MUFU.EX2 R67, R67 ;  /* 0x0000004300437308 */ /* 0x000fe20000000800 */
[----:B------:R-:W-:Y:S02]  /*19d40*/  FSEL R47, R47, -INF , P4 ;  /* 0xff8000002f2f7808 */ /* 0x000fe40002000000 */
[----:B------:R-:W-:-:S02]  /*19d50*/  FMNMX.FTZ R12, R143, R12, !PT ;  /* 0x0000000c8f0c7209 */ /* 0x000fc40007810000 */
[----:B------:R-:W-:Y:S02]  /*19d60*/  ISETP.GT.AND P4, PT, R44, 0x71, PT ;  /* 0x000000712c00780c */ /* 0x000fe40003f84270 */
[----:B------:R-:W-:Y:S01]  /*19d70*/  FSEL R61, R50, -INF , P3 ;  /* 0xff800000323d7808 */ /* 0x000fe20001800000 */
[----:B------:R-:W-:-:S01]  /*19d80*/  FFMA.FTZ R50, R2, R37, -R93 ;  /* 0x0000002502327223 */ /* 0x000fc2000001085d */
[----:B------:R-:W-:Y:S01]  /*19d90*/  FMNMX.FTZ R12, R47, R12, !PT ;  /* 0x0000000c2f0c7209 */ /* 0x000fe20007810000 */
[----:B------:R-:W-:Y:S01]  /*19da0*/  MUFU.EX2 R36, R36 ;  /* 0x0000002400247308 */ /* 0x000fe20000000800 */
[----:B------:R-:W-:Y:S02]  /*19db0*/  ISETP.GT.AND P3, PT, R44, 0x78, PT ;  /* 0x000000782c00780c */ /* 0x000fe40003f64270 */
[----:B------:R-:W-:Y:S02]  /*19dc0*/  FSEL R51, R51, -INF , P4 ;  /* 0xff80000033337808 */ /* 0x000fe40002000000 */
[----:B------:R-:W-:-:S02]  /*19dd0*/  FMNMX.FTZ R12, R61, R12, !PT ;  /* 0x0000000c3d0c7209 */ /* 0x000fc40007810000 */
[----:B------:R-:W-:Y:S01]  /*19de0*/  ISETP.GT.AND P4, PT, R44, 0x79, PT ;  /* 0x000000792c00780c */ /* 0x000fe20003f84270 */
[----:B------:R-:W5:Y:S01]  /*19df0*/  MUFU.EX2 R43, R43 ;  /* 0x0000002b002b7308 */ /* 0x000f620000000800 */
[----:B------:R-:W-:Y:S02]  /*19e00*/  FSEL R145, R54, -INF , P3 ;  /* 0xff80000036917808 */ /* 0x000fe40001800000 */
[----:B------:R-:W-:Y:S02]  /*19e10*/  FMNMX.FTZ R12, R51, R12, !PT ;  /* 0x0000000c330c7209 */ /* 0x000fe40007810000 */
[----:B------:R-:W-:Y:S02]  /*19e20*/  FSEL R55, R55, -INF , P4 ;  /* 0xff80000037377808 */ /* 0x000fe40002000000 */
[----:B------:R-:W-:Y:S01]  /*19e30*/  ISETP.GT.AND P3, PT, R44, 0x80, PT ;  /* 0x000000802c00780c */ /* 0x000fe20003f64270 */
[----:B------:R-:W-:Y:S01]  /*19e40*/  MUFU.EX2 R7, R7 ;  /* 0x0000000700077308 */ /* 0x000fe20000000800 */
[----:B------:R-:W-:-:S02]  /*19e50*/  FMNMX.FTZ R12, R145, R12, !PT ;  /* 0x0000000c910c7209 */ /* 0x000fc40007810000 */
[----:B------:R-:W-:Y:S02]  /*19e60*/  ISETP.GT.AND P4, PT, R44, 0x81, PT ;  /* 0x000000812c00780c */ /* 0x000fe40003f84270 */
[----:B------:R-:W-:Y:S01]  /*19e70*/  FSEL R65, R26, -INF , P3 ;  /* 0xff8000001a417808 */ /* 0x000fe20001800000 */
[----:B------:R-:W-:Y:S01]  /*19e80*/  FFMA.FTZ R26, R2, R69, -R93 ;  /* 0x00000045021a7223 */ /* 0x000fe2000001085d */
[----:B------:R-:W-:Y:S01]  /*19e90*/  FMNMX.FTZ R12, R55, R12, !PT ;  /* 0x0000000c370c7209 */ /* 0x000fe20007810000 */
[----:B------:R-:W-:Y:S01]  /*19ea0*/  MUFU.EX2 R40, R40 ;  /* 0x0000002800287308 */ /* 0x000fe20000000800 */
[----:B------:R-:W-:Y:S02]  /*19eb0*/  ISETP.GT.AND P3, PT, R44, 0x88, PT ;  /* 0x000000882c00780c */ /* 0x000fe40003f64270 */
[----:B------:R-:W-:Y:S02]  /*19ec0*/  FSEL R147, R27, -INF , P4 ;  /* 0xff8000001b937808 */ /* 0x000fe40002000000 */
[----:B------:R-:W-:-:S02]  /*19ed0*/  FMNMX.FTZ R12, R65, R12, !PT ;  /* 0x0000000c410c7209 */ /* 0x000fc40007810000 */
[----:B------:R-:W-:Y:S01]  /*19ee0*/  ISETP.GT.AND P4, PT, R44, 0x89, PT ;  /* 0x000000892c00780c */ /* 0x000fe20003f84270 */
[----:B------:R-:W-:Y:S01]  /*19ef0*/  MUFU.EX2 R9, R9 ;  /* 0x0000000900097308 */ /* 0x000fe20000000800 */
[----:B------:R-:W-:Y:S01]  /*19f00*/  FSEL R149, R30, -INF , P3 ;  /* 0xff8000001e957808 */ /* 0x000fe20001800000 */
[----:B------:R-:W-:Y:S01]  /*19f10*/  FFMA.FTZ R30, R2, R41, -R93 ;  /* 0x00000029021e7223 */ /* 0x000fe2000001085d */
[----:B------:R-:W-:Y:S02]  /*19f20*/  FMNMX.FTZ R12, R147, R12, !PT ;  /* 0x0000000c930c7209 */ /* 0x000fe40007810000 */
[----:B------:R-:W-:Y:S02]  /*19f30*/  ISETP.GT.AND P3, PT, R44, 0x90, PT ;  /* 0x000000902c00780c */ /* 0x000fe40003f64270 */
[----:B------:R-:W-:Y:S01]  /*19f40*/  FSEL R31, R31, -INF , P4 ;  /* 0xff8000001f1f7808 */ /* 0x000fe20002000000 */
[----:B------:R-:W0:Y:S01]  /*19f50*/  MUFU.EX2 R26, R26 ;  /* 0x0000001a001a7308 */ /* 0x000e220000000800 */
        /* <DEDUP_REMOVED lines=10> */
[----:B------:R-:W-:-:S01]  /*1a000*/  FFMA.FTZ R44, R2, R25, -R93 ;  /* 0x00000019022c7223 */ /* 0x000fc2000001085d */
[----:B------:R-:W-:Y:S01]  /*1a010*/  FSEL R151, R38, -INF , P3 ;  /* 0xff80000026977808 */ /* 0x000fe20001800000 */
[----:B------:R-:W-:-:S01]  /*1a020*/  FFMA.FTZ R38, R2, R49, -R93 ;  /* 0x0000003102267223 */ /* 0x000fc2000001085d */
[----:B------:R-:W-:Y:S01]  /*1a030*/  FMNMX.FTZ R12, R35, R12, !PT ;  /* 0x0000000c230c7209 */ /* 0x000fe20007810000 */
[----:B------:R-:W-:-:S01]  /*1a040*/  FFMA.FTZ R25, R2, R73, -R93 ;  /* 0x0000004902197223 */ /* 0x000fc2000001085d */
[----:B------:R-:W-:Y:S01]  /*1a050*/  FSEL R39, R39, -INF , P4 ;  /* 0xff80000027277808 */ /* 0x000fe20002000000 */
[----:B------:R-:W-:Y:S01]  /*1a060*/  MUFU.EX2 R30, R30 ;  /* 0x0000001e001e7308 */ /* 0x000fe20000000800 */
[----:B------:R-:W-:Y:S02]  /*1a070*/  FMNMX.FTZ R12, R151, R12, !PT ;  /* 0x0000000c970c7209 */ /* 0x000fe40007810000 */
[----:B-1----:R-:W-:-:S02]  /*1a080*/  F2FP.SATFINITE.E4M3.F32.PACK_AB_MERGE_C R184, R101, R8, RZ ;  /* 0x0000000865b8723e */ /* 0x002fc400048070ff */
[----:B------:R-:W-:Y:S02]  /*1a090*/  FMNMX.FTZ R12, R39, R12, !PT ;  /* 0x0000000c270c7209 */ /* 0x000fe40007810000 */
[----:B--2---:R-:W-:Y:S01]  /*1a0a0*/  F2FP.SATFINITE.E4M3.F32.PACK_AB_MERGE_C R186, R111, R14, RZ ;  /* 0x0000000e6fba723e */ /* 0x004fe200048070ff */
[----:B------:R-:W-:Y:S01]  /*1a0b0*/  MUFU.EX2 R13, R13 ;  /* 0x0000000d000d7308 */ /* 0x000fe20000000800 */
[----:B------:R-:W-:Y:S01]  /*1a0c0*/  F2FP.SATFINITE.E4M3.F32.PACK_AB_MERGE_C R184, R97, R4, R184 ;  /* 0x0000000461b8723e */ /* 0x000fe200048070b8 */
[----:B------:R-:W1:Y:S01]  /*1a0d0*/  SHFL.BFLY PT, R27, R12, 0x2, 0x1f ;  /* 0x0c401f000c1b7f89 */ /* 0x000e6200000e0000 */
[----:B----4-:R-:W-:Y:S02]  /*1a0e0*/  F2FP.SATFINITE.E4M3.F32.PACK_AB_MERGE_C R182, R63, R32, RZ ;  /* 0x000000203fb6723e */ /* 0x010fe400048070ff */
[----:B---3--:R-:W-:Y:S02]  /*1a0f0*/  F2FP.SATFINITE.E4M3.F32.PACK_AB_MERGE_C R180, R123, R24, RZ ;  /* 0x000000187bb4723e */ /* 0x008fe400048070ff */
[----:B------:R-:W-:Y:S01]  /*1a100*/  F2FP.SATFINITE.E4M3.F32.PACK_AB_MERGE_C R186, R105, R10, R186 ;  /* 0x0000000a69ba723e */ /* 0x000fe200048070ba */
[----:B------:R-:W2:Y:S01]  /*1a110*/  MUFU.EX2 R34, R34 ;  /* 0x0000002200227308 */ /* 0x000ea20000000800 */
[----:B------:R-:W-:-:S02]  /*1a120*/  F2FP.SATFINITE.E4M3.F32.PACK_AB_MERGE_C R180, R103, R20, R180 ;  /* 0x0000001467b4723e */ /* 0x000fc400048070b4 */
[----:B-----5:R-:W-:Y:S02]  /*1a130*/  F2FP.SATFINITE.E4M3.F32.PACK_AB_MERGE_C R176, R43, R36, RZ ;  /* 0x000000242bb0723e */ /* 0x020fe400048070ff */
[----:B0-----:R-:W-:Y:S02]  /*1a140*/  F2FP.SATFINITE.E4M3.F32.PACK_AB_MERGE_C R178, R26, R9, RZ ;  /* 0x000000091ab2723e */ /* 0x001fe400048070ff */
[----:B------:R-:W-:Y:S01]  /*1a150*/  F2FP.SATFINITE.E4M3.F32.PACK_AB_MERGE_C R176, R67, R6, R176 ;  /* 0x0000000643b0723e */ /* 0x000fe200048070b0 */
[----:B------:R-:W-:Y:S01]  /*1a160*/  MUFU.EX2 R15, R15 ;  /* 0x0000000f000f7308 */ /* 0x000fe20000000800 */
[----:B------:R-:W-:Y:S02]  /*1a170*/  F2FP.SATFINITE.E4M3.F32.PACK_AB_MERGE_C R178, R40, R7, R178 ;  /* 0x0000000728b2723e */ /* 0x000fe400048070b2 */
[----:B------:R-:W-:-:S05]  /*1a180*/  F2FP.SATFINITE.E4M3.F32.PACK_AB_MERGE_C R182, R87, R28, R182 ;  /* 0x0000001c57b6723e */ /* 0x000fca00048070b6 */
[----:B------:R-:W-:Y:S01]  /*1a190*/  MUFU.EX2 R38, R38 ;  /* 0x0000002600267308 */ /* 0x000fe20000000800 */
[----:B--2---:R-:W-:Y:S02]  /*1a1a0*/  F2FP.SATFINITE.E4M3.F32.PACK_AB_MERGE_C R172, R34, R13, RZ ;  /* 0x0000000d22ac723e */ /* 0x004fe400048070ff */
[----:B-1----:R-:W-:Y:S01]  /*1a1b0*/  FMNMX.FTZ R41, R12, R27, !PT ;  /* 0x0000001b0c297209 */ /* 0x002fe20007810000 */
[----:B------:R-:W-:-:S01]  /*1a1c0*/  FFMA.FTZ R27, R2, R57, -R93 ;  /* 0x00000039021b7223 */ /* 0x000fc2000001085d */
[----:B------:R-:W-:-:S03]  /*1a1d0*/  F2FP.SATFINITE.E4M3.F32.PACK_AB_MERGE_C R172, R30, R11, R172 ;  /* 0x0000000b1eac723e */ /* 0x000fc600048070ac */
[----:B------:R-:W0:Y:S01]  /*1a1e0*/  SHFL.BFLY PT, R12, R41, 0x1, 0x1f ;  /* 0x0c201f00290c7f89 */ /* 0x000e2200000e0000 */
[----:B------:R-:W-:Y:S08]  /*1a1f0*/  MUFU.EX2 R42, R42 ;  /* 0x0000002a002a7308 */ /* 0x000ff00000000800 */
[----:B------:R-:W1:Y:S08]  /*1a200*/  MUFU.EX2 R21, R21 ;  /* 0x0000001500157308 */ /* 0x000e700000000800 */
[----:B------:R-:W-:Y:S01]  /*1a210*/  MUFU.EX2 R27, R27 ;  /* 0x0000001b001b7308 */ /* 0x000fe20000000800 */
[----:B0-----:R-:W-:-:S07]  /*1a220*/  FMNMX.FTZ R12, R41, R12, !PT ;  /* 0x0000000c290c7209 */ /* 0x001fce0007810000 */
[----:B------:R-:W-:Y:S01]  /*1a230*/  MUFU.EX2 R44, R44 ;  /* 0x0000002c002c7308 */ /* 0x000fe20000000800 */
[----:B-1----:R-:W-:Y:S02]  /*1a240*/  F2FP.SATFINITE.E4M3.F32.PACK_AB_MERGE_C R174, R21, R42, RZ ;  /* 0x0000002a15ae723e */ /* 0x002fe400048070ff */
[----:B------:R-:W-:Y:S01]  /*1a250*/  FSETP.NEU.FTZ.AND P3, PT, R12, -INF , PT ;  /* 0xff8000000c00780b */ /* 0x000fe20003f7d000 */
[----:B------:R-:W-:-:S01]  /*1a260*/  FFMA.FTZ R52, R2, R12, -8 ;  /* 0xc100000002347423 */ /* 0x000fc2000001000c */
[----:B------:R-:W-:-:S03]  /*1a270*/  F2FP.SATFINITE.E4M3.F32.PACK_AB_MERGE_C R174, R38, R15, R174 ;  /* 0x0000000f26ae723e */ /* 0x000fc600048070ae */
[----:B------:R-:W-:Y:S01]  /*1a280*/  MUFU.EX2 R25, R25 ;  /* 0x0000001900197308 */ /* 0x000fe20000000800 */
[----:B------:R-:W-:-:S05]  /*1a290*/  FSEL R52, R52, RZ, P3 ;  /* 0x000000ff34347208 */ /* 0x000fca0001800000 */
        /* <DEDUP_REMOVED lines=8> */
[----:B------:R-:W-:Y:S01]  /*1a320*/  FFMA.FTZ R78, R2, R77, -R52 ;  /* 0x0000004d024e7223 */ /* 0x000fe20000010834 */
[----:B------:R-:W-:-:S01]  /*1a330*/  FADD.FTZ R77, R4, R97 ;  /* 0x00000061044d7221 */ /* 0x000fc20000010000 */
[C-C-:B------:R-:W-:Y:S01]  /*1a340*/  FFMA.FTZ R62, R2.reuse, R117, -R52.reuse ;  /* 0x00000075023e7223 */ /* 0x140fe20000010834 */
[----:B------:R-:W-:-:S01]  /*1a350*/  FFMA.FTZ R80, R2, R47, -R52 ;  /* 0x0000002f02507223 */ /* 0x000fc20000010834 */
[----:B------:R-:W-:Y:S01]  /*1a360*/  FFMA.FTZ R49, R2, R119, -R52 ;  /* 0x0000007702317223 */ /* 0x000fe20000010834 */
[----:B------:R-:W-:-:S01]  /*1a370*/  FADD.FTZ R84, R8, R77 ;  /* 0x0000004d08547221 */ /* 0x000fc20000010000 */
[----:B------:R-:W0:Y:S01]  /*1a380*/  MUFU.EX2 R54, R54 ;  /* 0x0000003600367308 */ /* 0x000e220000000800 */
[----:B------:R-:W-:-:S01]  /*1a390*/  FFMA.FTZ R77, R2, R51, -R52 ;  /* 0x00000033024d7223 */ /* 0x000fc20000010834 */
[----:B------:R-:W-:Y:S01]  /*1a3a0*/  FFMA.FTZ R60, R2, R75, -R52 ;  /* 0x0000004b023c7223 */ /* 0x000fe20000010834 */
[----:B------:R-:W-:-:S01]  /*1a3b0*/  FADD.FTZ R51, R101, R84 ;  /* 0x0000005465337221 */ /* 0x000fc20000010000 */
[C-C-:B------:R-:W-:Y:S01]  /*1a3c0*/  FFMA.FTZ R68, R2.reuse, R121, -R52.reuse ;  /* 0x0000007902447223 */ /* 0x140fe20000010834 */
[----:B------:R-:W-:-:S01]  /*1a3d0*/  FFMA.FTZ R73, R2, R79, -R52 ;  /* 0x0000004f02497223 */ /* 0x000fc20000010834 */
[----:B------:R-:W-:Y:S01]  /*1a3e0*/  FFMA.FTZ R64, R2, R83, -R52 ;  /* 0x0000005302407223 */ /* 0x000fe20000010834 */
[----:B------:R-:W-:-:S01]  /*1a3f0*/  FADD.FTZ R84, R10, R51 ;  /* 0x000000330a547221 */ /* 0x000fc20000010000 */
[----:B------:R-:W1:Y:S01]  /*1a400*/  MUFU.EX2 R41, R41 ;  /* 0x0000002900297308 */ /* 0x000e620000000800 */
[----:B------:R-:W-:-:S01]  /*1a410*/  FFMA.FTZ R57, R2, R125, -R52 ;  /* 0x0000007d02397223 */ /* 0x000fc20000010834 */
[----:B------:R-:W-:Y:S01]  /*1a420*/  FFMA.FTZ R72, R2, R127, -R52 ;  /* 0x0000007f02487223 */ /* 0x000fe20000010834 */
[----:B------:R-:W-:-:S01]  /*1a430*/  FADD.FTZ R51, R105, R84 ;  /* 0x0000005469337221 */ /* 0x000fc20000010000 */
[C-C-:B------:R-:W-:Y:S01]  /*1a440*/  FFMA.FTZ R79, R2.reuse, R129, -R52.reuse ;  /* 0x00000081024f7223 */ /* 0x140fe20000010834 */
[----:B------:R-:W-:-:S01]  /*1a450*/  FFMA.FTZ R66, R2, R131, -R52 ;  /* 0x0000008302427223 */ /* 0x000fc20000010834 */
[----:B------:R-:W-:Y:S01]  /*1a460*/  FFMA.FTZ R59, R2, R59, -R52 ;  /* 0x0000003b023b7223 */ /* 0x000fe20000010834 */
[----:B------:R-:W-:-:S01]  /*1a470*/  FADD.FTZ R84, R14, R51 ;  /* 0x000000330e547221 */ /* 0x000fc20000010000 */
[----:B------:R-:W2:Y:S01]  /*1a480*/  MUFU.EX2 R58, R58 ;  /* 0x0000003a003a7308 */ /* 0x000ea20000000800 */
[----:B0-----:R-:W-:-:S01]  /*1a490*/  FADD.FTZ R82, R37, R54 ;  /* 0x0000003625527221 */ /* 0x001fc20000010000 */
[----:B------:R-:W-:Y:S01]  /*1a4a0*/  FFMA.FTZ R51, R2, R31, -R52 ;  /* 0x0000001f02337223 */ /* 0x000fe20000010834 */
[----:B------:R-:W-:-:S01]  /*1a4b0*/  FADD.FTZ R31, R111, R84 ;  /* 0x000000546f1f7221 */ /* 0x000fc20000010000 */
[C-C-:B------:R-:W-:Y:S01]  /*1a4c0*/  FFMA.FTZ R74, R2.reuse, R133, -R52.reuse ;  /* 0x00000085024a7223 */ /* 0x140fe20000010834 */
[----:B------:R-:W-:-:S01]  /*1a4d0*/  FFMA.FTZ R81, R2, R135, -R52 ;  /* 0x0000008702517223 */ /* 0x000fc20000010834 */
[----:B------:R-:W-:Y:S01]  /*1a4e0*/  FFMA.FTZ R70, R2, R137, -R52 ;  /* 0x0000008902467223 */ /* 0x000fe20000010834 */
[----:B------:R-:W-:-:S01]  /*1a4f0*/  FADD.FTZ R84, R20, R31 ;  /* 0x0000001f14547221 */ /* 0x000fc20000010000 */
        /* <DEDUP_REMOVED lines=20> */
[----:B------:R-:W-:Y:S01]  /*1a640*/  FFMA.FTZ R39, R2, R39, -R52 ;  /* 0x0000002702277223 */ /* 0x000fe20000010834 */
[----:B------:R-:W-:-:S03]  /*1a650*/  F2FP.SATFINITE.E4M3.F32.PACK_AB_MERGE_C R185, R58, R41, RZ ;  /* 0x000000293ab9723e */ /* 0x000fc600048070ff */
[----:B------:R-:W0:Y:S01]  /*1a660*/  MUFU.EX2 R62, R62 ;  /* 0x0000003e003e7308 */ /* 0x000e220000000800 */
[----:B-1----:R-:W-:-:S01]  /*1a670*/  FADD.FTZ R82, R56, R47 ;  /* 0x0000002f38527221 */ /* 0x002fc20000010000 */
[----:B------:R-:W-:-:S06]  /*1a680*/  F2FP.SATFINITE.E4M3.F32.PACK_AB_MERGE_C R185, R54, R37, R185 ;  /* 0x0000002536b9723e */ /* 0x000fcc00048070b9 */
[----:B------:R-:W1:Y:S01]  /*1a690*/  MUFU.EX2 R49, R49 ;  /* 0x0000003100317308 */ /* 0x000e620000000800 */
[----:B--2---:R-:W-:-:S07]  /*1a6a0*/  FADD.FTZ R83, R53, R82 ;  /* 0x0000005235537221 */ /* 0x004fce0000010000 */
        /* <DEDUP_REMOVED lines=8> */
[----:B------:R-:W-:Y:S01]  /*1a730*/  FADD.FTZ R41, R123, R52 ;  /* 0x000000347b297221 */ /* 0x000fe20000010000 */
[----:B------:R-:W-:-:S03]  /*1a740*/  CS2R R82, SRZ ;  /* 0x0000000000527805 */ /* 0x000fc6000001ff00 */
[----:B------:R-:W-:Y:S02]  /*1a750*/  FADD.FTZ R52, R28, R41 ;  /* 0x000000291c347221 */ /* 0x000fe40000010000 */
[----:B------:R-:W1:Y:S01]  /*1a760*/  MUFU.EX2 R73, R73 ;  /* 0x0000004900497308 */ /* 0x000e620000000800 */
[----:B--2---:R-:W-:-:S01]  /*1a770*/  FADD.FTZ R85, R60, R31 ;  /* 0x0000001f3c557221 */ /* 0x004fc20000010000 */
[----:B------:R-:W-:Y:S01]  /*1a780*/  FADD.FTZ R53, R87, R52 ;  /* 0x0000003457357221 */ /* 0x000fe20000010000 */
[----:B------:R-:W-:-:S05]  /*1a790*/  CS2R R86, SRZ ;  /* 0x0000000000567805 */ /* 0x000fca000001ff00 */
[----:B------:R-:W2:Y:S01]  /*1a7a0*/  MUFU.EX2 R57, R57 ;  /* 0x0000003900397308 */ /* 0x000ea20000000800 */
[----:B0-----:R-:W-:-:S01]  /*1a7b0*/  FADD.FTZ R8, R68, R85 ;  /* 0x0000005544087221 */ /* 0x001fc20000010000 */
[----:B------:R-:W-:-:S06]  /*1a7c0*/  CS2R R84, SRZ ;  /* 0x0000000000547805 */ /* 0x000fcc000001ff00 */
[----:B------:R-:W0:Y:S01]  /*1a7d0*/  MUFU.EX2 R64, R64 ;  /* 0x0000004000407308 */ /* 0x000e220000000800 */
[----:B-1----:R-:W-:-:S01]  /*1a7e0*/  FADD.FTZ R14, R73, R8 ;  /* 0x00000008490e7221 */ /* 0x002fc20000010000 */
[----:B------:R-:W-:-:S04]  /*1a7f0*/  F2FP.SATFINITE.E4M3.F32.PACK_AB_MERGE_C R181, R73, R68, RZ ;  /* 0x0000004449b5723e */ /* 0x000fc800048070ff */
[----:B------:R-:W-:Y:S02]  /*1a800*/  F2FP.SATFINITE.E4M3.F32.PACK_AB_MERGE_C R181, R60, R49, R181 ;  /* 0x000000313cb5723e */ /* 0x000fe400048070b5 */
[----:B------:R-:W1:Y:S01]  /*1a810*/  MUFU.EX2 R72, R72 ;  /* 0x0000004800487308 */ /* 0x000e620000000800 */
[----:B--2---:R-:W-:-:S01]  /*1a820*/  FADD.FTZ R41, R57, R14 ;  /* 0x0000000e39297221 */ /* 0x004fc20000010000 */
[----:B------:R-:W-:Y:S01]  /*1a830*/  FADD.FTZ R14, R32, R53 ;  /* 0x00000035200e7221 */ /* 0x000fe20000010000 */
[----:B------:R-:W-:-:S03]  /*1a840*/  CS2R R52, SRZ ;  /* 0x0000000000347805 */ /* 0x000fc6000001ff00 */
[----:B------:R-:W-:Y:S02]  /*1a850*/  FADD.FTZ R63, R63, R14 ;  /* 0x0000000e3f3f7221 */ /* 0x000fe40000010000 */
[----:B------:R-:W2:Y:S01]  /*1a860*/  MUFU.EX2 R79, R79 ;  /* 0x0000004f004f7308 */ /* 0x000ea20000000800 */
[----:B0-----:R-:W-:-:S01]  /*1a870*/  FADD.FTZ R41, R64, R41 ;  /* 0x0000002940297221 */ /* 0x001fc20000010000 */
[----:B------:R-:W-:Y:S01]  /*1a880*/  FADD.FTZ R14, R6, R63 ;  /* 0x0000003f060e7221 */ /* 0x000fe20000010000 */
[----:B------:R-:W-:-:S03]  /*1a890*/  CS2R R62, SRZ ;  /* 0x00000000003e7805 */ /* 0x000fc6000001ff00 */
[----:B------:R-:W-:Y:S02]  /*1a8a0*/  FADD.FTZ R37, R67, R14 ;  /* 0x0000000e43257221 */ /* 0x000fe40000010000 */
[----:B------:R-:W0:Y:S01]  /*1a8b0*/  MUFU.EX2 R66, R66 ;  /* 0x0000004200427308 */ /* 0x000e220000000800 */
[----:B-1----:R-:W-:-:S01]  /*1a8c0*/  FADD.FTZ R4, R72, R41 ;  /* 0x0000002948047221 */ /* 0x002fc20000010000 */
[----:B------:R-:W-:-:S04]  /*1a8d0*/  FADD.FTZ R10, R36, R37 ;  /* 0x00000025240a7221 */ /* 0x000fc80000010000 */
[----:B------:R-:W-:Y:S02]  /*1a8e0*/  FADD.FTZ R20, R43, R10 ;  /* 0x0000000a2b147221 */ /* 0x000fe40000010000 */
[----:B------:R-:W1:Y:S01]  /*1a8f0*/  MUFU.EX2 R59, R59 ;  /* 0x0000003b003b7308 */ /* 0x000e620000000800 */
[C---:B--2---:R-:W-:Y:S01]  /*1a900*/  F2FP.SATFINITE.E4M3.F32.PACK_AB_MERGE_C R183, R79.reuse, R72, RZ ;  /* 0x000000484fb7723e */ /* 0x044fe200048070ff */
[----:B------:R-:W-:Y:S01]  /*1a910*/  FADD.FTZ R79, R79, R4 ;  /* 0x000000044f4f7221 */ /* 0x000fe20000010000 */
[----:B------:R-:W-:-:S01]  /*1a920*/  FADD.FTZ R37, R7, R20 ;  /* 0x0000001407257221 */ /* 0x000fc20000010000 */
[----:B------:R-:W-:Y:S02]  /*1a930*/  CS2R R72, SRZ ;  /* 0x0000000000487805 */ /* 0x000fe4000001ff00 */
[----:B------:R-:W-:Y:S02]  /*1a940*/  F2FP.SATFINITE.E4M3.F32.PACK_AB_MERGE_C R183, R64, R57, R183 ;  /* 0x0000003940b7723e */ /* 0x000fe400048070b7 */
[----:B------:R-:W-:Y:S01]  /*1a950*/  CS2R R56, SRZ ;  /* 0x0000000000387805 */ /* 0x000fe2000001ff00 */
[----:B------:R-:W-:-:S01]  /*1a960*/  FADD.FTZ R20, R40, R37 ;  /* 0x0000002528147221 */ /* 0x000fc20000010000 */
[----:B------:R-:W2:Y:S01]  /*1a970*/  MUFU.EX2 R74, R74 ;  /* 0x0000004a004a7308 */ /* 0x000ea20000000800 */
[----:B0-----:R-:W-:-:S07]  /*1a980*/  FADD.FTZ R24, R66, R79 ;  /* 0x0000004f42187221 */ /* 0x001fce0000010000 */
[----:B------:R-:W0:Y:S01]  /*1a990*/  MUFU.EX2 R81, R81 ;  /* 0x0000005100517308 */ /* 0x000e220000000800 */
[----:B-1----:R-:W-:-:S02]  /*1a9a0*/  FADD.FTZ R41, R59, R24 ;  /* 0x000000183b297221 */ /* 0x002fc40000010000 */
[----:B------:R-:W1:Y:S05]  /*1a9b0*/  @P0 LDC R24, c[0x0][0x450] ;  /* 0x00011400ff180b82 */ /* 0x000e6a0000000800 */
[----:B------:R-:W3:Y:S01]  /*1a9c0*/  MUFU.EX2 R70, R70 ;  /* 0x0000004600467308 */ /* 0x000ee20000000800 */
[----:B--2---:R-:W-:-:S01]  /*1a9d0*/  FADD.FTZ R14, R74, R41 ;  /* 0x000000294a0e7221 */ /* 0x004fc20000010000 */
[----:B------:R-:W-:-:S04]  /*1a9e0*/  FADD.FTZ R41, R9, R20 ;  /* 0x0000001409297221 */ /* 0x000fc80000010000 */
[----:B------:R-:W-:Y:S01]  /*1a9f0*/  FADD.FTZ R26, R26, R41 ;  /* 0x000000291a1a7221 */ /* 0x000fe20000010000 */
[----:B------:R-:W-:Y:S01]  /*1aa00*/  CS2R R40, SRZ ;  /* 0x0000000000287805 */ /* 0x000fe2000001ff00 */
[----:B------:R-:W2:Y:S01]  /*1aa10*/  MUFU.EX2 R75, R75 ;  /* 0x0000004b004b7308 */ /* 0x000ea20000000800 */
[C---:B0-----:R-:W-:Y:S01]  /*1aa20*/  F2FP.SATFINITE.E4M3.F32.PACK_AB_MERGE_C R177, R81.reuse, R74, RZ ;  /* 0x0000004a51b1723e */ /* 0x041fe200048070ff */
[----:B------:R-:W-:Y:S01]  /*1aa30*/  FADD.FTZ R81, R81, R14 ;  /* 0x0000000e51517221 */ /* 0x000fe20000010000 */
[----:B------:R-:W-:-:S01]  /*1aa40*/  FADD.FTZ R9, R11, R26 ;  /* 0x0000001a0b097221 */ /* 0x000fc20000010000 */
[----:B------:R-:W-:Y:S01]  /*1aa50*/  IMAD.MOV.U32 R11, RZ, RZ, R204 ;  /* 0x000000ffff0b7224 */ /* 0x000fe200078e00cc */
[----:B------:R-:W-:Y:S02]  /*1aa60*/  F2FP.SATFINITE.E4M3.F32.PACK_AB_MERGE_C R177, R59, R66, R177 ;  /* 0x000000423bb1723e */ /* 0x000fe400048070b1 */
[----:B------:R-:W-:Y:S02]  /*1aa70*/  CS2R R58, SRZ ;  /* 0x00000000003a7805 */ /* 0x000fe4000001ff00 */
[----:B------:R-:W-:Y:S01]  /*1aa80*/  CS2R R66, SRZ ;  /* 0x0000000000427805 */ /* 0x000fe2000001ff00 */
[----:B------:R-:W0:Y:S01]  /*1aa90*/  MUFU.EX2 R76, R76 ;  /* 0x0000004c004c7308 */ /* 0x000e220000000800 */
[----:B---3--:R-:W-:-:S07]  /*1aaa0*/  FADD.FTZ R14, R70, R81 ;  /* 0x00000051460e7221 */ /* 0x008fce0000010000 */
[----:B------:R-:W3:Y:S01]  /*1aab0*/  MUFU.EX2 R71, R71 ;  /* 0x0000004700477308 */ /* 0x000ee20000000800 */
[----:B--2---:R-:W-:-:S07]  /*1aac0*/  FADD.FTZ R37, R75, R14 ;  /* 0x0000000e4b257221 */ /* 0x004fce0000010000 */
[----:B------:R-:W2:Y:S01]  /*1aad0*/  MUFU.EX2 R3, R3 ;  /* 0x0000000300037308 */ /* 0x000ea20000000800 */
[----:B0-----:R-:W-:-:S07]  /*1aae0*/  FADD.FTZ R6, R76, R37 ;  /* 0x000000254c067221 */ /* 0x001fce0000010000 */
[----:B------:R-:W0:Y:S01]  /*1aaf0*/  MUFU.EX2 R78, R78 ;  /* 0x0000004e004e7308 */ /* 0x000e220000000800 */
[----:B---3--:R-:W-:-:S01]  /*1ab00*/  FADD.FTZ R14, R71, R6 ;  /* 0x00000006470e7221 */ /* 0x008fc20000010000 */
[----:B------:R-:W-:-:S04]  /*1ab10*/  F2FP.SATFINITE.E4M3.F32.PACK_AB_MERGE_C R179, R71, R76, RZ ;  /* 0x0000004c47b3723e */ /* 0x000fc800048070ff */
[----:B------:R-:W-:Y:S02]  /*1ab20*/  F2FP.SATFINITE.E4M3.F32.PACK_AB_MERGE_C R179, R75, R70, R179 ;  /* 0x000000464bb3723e */ /* 0x000fe400048070b3 */
[----:B------:R-:W-:Y:S01]  /*1ab30*/  CS2R R70, SRZ ;  /* 0x0000000000467805 */ /* 0x000fe2000001ff00 */
[----:B------:R-:W3:Y:S01]  /*1ab40*/  MUFU.EX2 R47, R143 ;  /* 0x0000008f002f7308 */ /* 0x000ee20000000800 */
[----:B--2---:R-:W-:-:S01]  /*1ab50*/  FADD.FTZ R37, R3, R14 ;  /* 0x0000000e03257221 */ /* 0x004fc20000010000 */
[----:B------:R-:W-:Y:S01]  /*1ab60*/  FADD.FTZ R14, R30, R9 ;  /* 0x000000091e0e7221 */ /* 0x000fe20000010000 */
[----:B------:R-:W-:-:S03]  /*1ab70*/  CS2R R74, SRZ ;  /* 0x00000000004a7805 */ /* 0x000fc6000001ff00 */
[----:B------:R-:W-:Y:S02]  /*1ab80*/  FADD.FTZ R7, R13, R14 ;  /* 0x0000000e0d077221 */ /* 0x000fe40000010000 */
[----:B------:R-:W2:Y:S01]  /*1ab90*/  MUFU.EX2 R80, R80 ;  /* 0x0000005000507308 */ /* 0x000ea20000000800 */
[----:B0-----:R-:W-:-:S01]  /*1aba0*/  FADD.FTZ R20, R78, R37 ;  /* 0x000000254e147221 */ /* 0x001fc20000010000 */
[----:B------:R-:W-:Y:S01]  /*1abb0*/  FADD.FTZ R34, R34, R7 ;  /* 0x0000000722227221 */ /* 0x000fe20000010000 */
[----:B------:R-:W0:Y:S05]  /*1abc0*/  @P0 LDC R37, c[0x0][0x44c] ;  /* 0x00011300ff250b82 */ /* 0x000e2a0000000800 */
[----:B------:R4:W5:Y:S01]  /*1abd0*/  MUFU.EX2 R31, R61 ;  /* 0x0000003d001f7308 */ /* 0x0009620000000800 */
[----:B---3--:R-:W-:-:S07]  /*1abe0*/  FADD.FTZ R9, R47, R20 ;  /* 0x000000142f097221 */ /* 0x008fce0000010000 */
[----:B------:R3:W1:Y:S01]  /*1abf0*/  MUFU.EX2 R8, R77 ;  /* 0x0000004d00087308 */ /* 0x0006620000000800 */
[C---:B--2---:R-:W-:Y:S01]  /*1ac00*/  F2FP.SATFINITE.E4M3.F32.PACK_AB_MERGE_C R173, R80.reuse, R47, RZ ;  /* 0x0000002f50ad723e */ /* 0x044fe200048070ff */
[----:B------:R-:W-:Y:S01]  /*1ac10*/  FADD.FTZ R80, R80, R9 ;  /* 0x0000000950507221 */ /* 0x000fe20000010000 */
[----:B----4-:R-:W-:Y:S02]  /*1ac20*/  CS2R R60, SRZ ;  /* 0x00000000003c7805 */ /* 0x010fe4000001ff00 */
[----:B------:R-:W-:Y:S01]  /*1ac30*/  F2FP.SATFINITE.E4M3.F32.PACK_AB_MERGE_C R173, R78, R3, R173 ;  /* 0x000000034ead723e */ /* 0x000fe200048070ad */
[----:B------:R-:W-:-:S01]  /*1ac40*/  FADD.FTZ R3, R15, R34 ;  /* 0x000000220f037221 */ /* 0x000fc20000010000 */
[----:B------:R-:W-:Y:S01]  /*1ac50*/  CS2R R78, SRZ ;  /* 0x00000000004e7805 */ /* 0x000fe2000001ff00 */
[----:B------:R-:W-:Y:S01]  /*1ac60*/  MUFU.EX2 R145, R145 ;  /* 0x0000009100917308 */ /* 0x000fe20000000800 */
[----:B-----5:R-:W-:-:S01]  /*1ac70*/  FADD.FTZ R7, R31, R80 ;  /* 0x000000501f077221 */ /* 0x020fc20000010000 */
[----:B------:R-:W-:Y:S01]  /*1ac80*/  FADD.FTZ R3, R38, R3 ;  /* 0x0000000326037221 */ /* 0x000fe20000010000 */
[----:B0-----:R-:W-:Y:S01]  /*1ac90*/  @P0 IMAD.HI.U32 R13, R204, R37, RZ ;  /* 0x00000025cc0d0227 */ /* 0x001fe200078e00ff */
[----:B------:R-:W-:-:S02]  /*1aca0*/  CS2R R36, SRZ ;  /* 0x0000000000247805 */ /* 0x000fc4000001ff00 */
[----:B---3--:R-:W-:Y:S01]  /*1acb0*/  CS2R R76, SRZ ;  /* 0x00000000004c7805 */ /* 0x008fe2000001ff00 */
[----:B------:R-:W-:Y:S01]  /*1acc0*/  FADD.FTZ R42, R42, R3 ;  /* 0x000000032a2a7221 */ /* 0x000fe20000010000 */
[----:B------:R-:W-:Y:S01]  /*1acd0*/  CS2R R80, SRZ ;  /* 0x0000000000507805 */ /* 0x000fe2000001ff00 */
[----:B------:R0:W2:Y:S01]  /*1ace0*/  MUFU.EX2 R4, R55 ;  /* 0x0000003700047308 */ /* 0x0000a20000000800 */
[----:B-1----:R-:W-:-:S01]  /*1acf0*/  FADD.FTZ R20, R8, R7 ;  /* 0x0000000708147221 */ /* 0x002fc20000010000 */
[----:B------:R-:W-:Y:S01]  /*1ad00*/  FADD.FTZ R42, R21, R42 ;  /* 0x0000002a152a7221 */ /* 0x000fe20000010000 */
[----:B------:R-:W-:-:S03]  /*1ad10*/  @P0 SHF.R.U32.HI R11, RZ, R24, R13 ;  /* 0x00000018ff0b0219 */ /* 0x000fc6000001160d */
[----:B------:R-:W-:Y:S01]  /*1ad20*/  FADD.FTZ R3, R27, R42 ;  /* 0x0000002a1b037221 */ /* 0x000fe20000010000 */
[----:B------:R-:W-:Y:S01]  /*1ad30*/  CS2R R42, SRZ ;  /* 0x00000000002a7805 */ /* 0x000fe2000001ff00 */
[----:B------:R-:W1:Y:S01]  /*1ad40*/  MUFU.EX2 R65, R65 ;  /* 0x0000004100417308 */ /* 0x000e620000000800 */
[----:B0-----:R-:W-:-:S07]  /*1ad50*/  CS2R R54, SRZ ;  /* 0x0000000000367805 */ /* 0x001fce000001ff00 */
[----:B------:R-:W0:Y:S01]  /*1ad60*/  MUFU.EX2 R10, R147 ;  /* 0x00000093000a7308 */ /* 0x000e220000000800 */
[----:B--2---:R-:W-:Y:S01]  /*1ad70*/  F2FP.SATFINITE.E4M3.F32.PACK_AB_MERGE_C R175, R4, R145, RZ ;  /* 0x0000009104af723e */ /* 0x004fe200048070ff */
[----:B------:R-:W-:-:S03]  /*1ad80*/  FADD.FTZ R145, R145, R20 ;  /* 0x0000001491917221 */ /* 0x000fc60000010000 */
[----:B------:R-:W-:Y:S01]  /*1ad90*/  F2FP.SATFINITE.E4M3.F32.PACK_AB_MERGE_C R175, R8, R31, R175 ;  /* 0x0000001f08af723e */ /* 0x000fe200048070af */
[----:B------:R-:W-:-:S01]  /*1ada0*/  FADD.FTZ R4, R4, R145 ;  /* 0x0000009104047221 */ /* 0x000fc20000010000 */
[----:B------:R-:W-:Y:S01]  /*1adb0*/  CS2R R30, SRZ ;  /* 0x00000000001e7805 */ /* 0x000fe2000001ff00 */
[----:B------:R-:W2:Y:S02]  /*1adc0*/  MUFU.EX2 R149, R149 ;  /* 0x0000009500957308 */ /* 0x000ea40000000800 */
[----:B-1----:R-:W-:-:S01]  /*1add0*/  FADD.FTZ R7, R65, R4 ;  /* 0x0000000441077221 */ /* 0x002fc20000010000 */
[----:B------:R-:W-:-:S05]  /*1ade0*/  FADD.FTZ R4, R44, R3 ;  /* 0x000000032c047221 */ /* 0x000fca0000010000 */
[----:B------:R-:W1:Y:S01]  /*1adf0*/  MUFU.EX2 R46, R46 ;  /* 0x0000002e002e7308 */ /* 0x000e620000000800 */
[----:B0-----:R-:W-:-:S07]  /*1ae00*/  FADD.FTZ R20, R10, R7 ;  /* 0x000000070a147221 */ /* 0x001fce0000010000 */
[----:B------:R-:W0:Y:S01]  /*1ae10*/  MUFU.EX2 R6, R51 ;  /* 0x0000003300067308 */ /* 0x000e220000000800 */
[----:B--2---:R-:W-:-:S07]  /*1ae20*/  FADD.FTZ R3, R149, R20 ;  /* 0x0000001495037221 */ /* 0x004fce0000010000 */
[----:B------:R-:W-:Y:S01]  /*1ae30*/  MUFU.EX2 R33, R33 ;  /* 0x0000002100217308 */ /* 0x000fe20000000800 */
[----:B-1----:R-:W-:Y:S01]  /*1ae40*/  F2FP.SATFINITE.E4M3.F32.PACK_AB_MERGE_C R9, R46, R25, RZ ;  /* 0x000000192e09723e */ /* 0x002fe200048070ff */
[----:B------:R-:W-:Y:S01]  /*1ae50*/  FADD.FTZ R25, R25, R4 ;  /* 0x0000000419197221 */ /* 0x000fe20000010000 */
[----:B------:R-:W-:Y:S02]  /*1ae60*/  IADD3 R4, R11, R206, -R205 ;  /* 0x000000ce0b047210 */ /* 0x000fe40007ffe8cd */
[----:B------:R-:W-:Y:S01]  /*1ae70*/  F2FP.SATFINITE.E4M3.F32.PACK_AB_MERGE_C R168, R44, R27, R9 ;  /* 0x0000001b2ca8723e */ /* 0x000fe20004807009 */
[----:B------:R-:W-:-:S01]  /*1ae80*/  FADD.FTZ R46, R46, R25 ;  /* 0x000000192e2e7221 */ /* 0x000fc20000010000 */
[----:B------:R-:W-:Y:S01]  /*1ae90*/  CS2R R24, SRZ ;  /* 0x0000000000187805 */ /* 0x000fe2000001ff00 */
[----:B------:R-:W1:Y:S01]  /*1aea0*/  MUFU.EX2 R50, R50 ;  /* 0x0000003200327308 */ /* 0x000e620000000800 */
[C---:B0-----:R-:W-:Y:S01]  /*1aeb0*/  F2FP.SATFINITE.E4M3.F32.PACK_AB_MERGE_C R149, R6.reuse, R149, RZ ;  /* 0x000000950695723e */ /* 0x041fe200048070ff */
[----:B------:R-:W-:Y:S01]  /*1aec0*/  FADD.FTZ R6, R6, R3 ;  /* 0x0000000306067221 */ /* 0x000fe20000010000 */
[----:B------:R-:W-:-:S02]  /*1aed0*/  CS2R R26, SRZ ;  /* 0x00000000001a7805 */ /* 0x000fc4000001ff00 */
[----:B------:R-:W-:Y:S02]  /*1aee0*/  CS2R R44, SRZ ;  /* 0x00000000002c7805 */ /* 0x000fe4000001ff00 */
[----:B------:R-:W-:Y:S01]  /*1aef0*/  F2FP.SATFINITE.E4M3.F32.PACK_AB_MERGE_C R169, R10, R65, R149 ;  /* 0x000000410aa9723e */ /* 0x000fe20004807095 */
[----:B------:R-:W-:Y:S01]  /*1af00*/  IMAD.HI R10, R4, 0x66666667, RZ ;  /* 0x66666667040a7827 */ /* 0x000fe200078e02ff */
[----:B------:R-:W-:Y:S01]  /*1af10*/  CS2R R64, SRZ ;  /* 0x0000000000407805 */ /* 0x000fe2000001ff00 */
[----:B------:R-:W0:Y:S08]  /*1af20*/  MUFU.EX2 R69, R69 ;  /* 0x0000004500457308 */ /* 0x000e300000000800 */
[----:B------:R-:W2:Y:S01]  /*1af30*/  MUFU.EX2 R29, R29 ;  /* 0x0000001d001d7308 */ /* 0x000ea20000000800 */
[----:B-1----:R-:W-:-:S07]  /*1af40*/  F2FP.SATFINITE.E4M3.F32.PACK_AB_MERGE_C R9, R50, R33, RZ ;  /* 0x000000213209723e */ /* 0x002fce00048070ff */
[----:B------:R-:W1:Y:S01]  /*1af50*/  MUFU.EX2 R48, R48 ;  /* 0x0000003000307308 */ /* 0x000e620000000800 */
[----:B0-----:R-:W-:-:S07]  /*1af60*/  FADD.FTZ R7, R69, R6 ;  /* 0x0000000645077221 */ /* 0x001fce0000010000 */
[----:B------:R0:W3:Y:S01]  /*1af70*/  MUFU.EX2 R14, R35 ;  /* 0x00000023000e7308 */ /* 0x0000e20000000800 */
[----:B--2---:R-:W-:-:S01]  /*1af80*/  FADD.FTZ R3, R29, R46 ;  /* 0x0000002e1d037221 */ /* 0x004fc20000010000 */
[----:B------:R-:W-:-:S06]  /*1af90*/  CS2R R46, SRZ ;  /* 0x00000000002e7805 */ /* 0x000fcc000001ff00 */
[----:B------:R-:W2:Y:S01]  /*1afa0*/  MUFU.EX2 R151, R151 ;  /* 0x0000009700977308 */ /* 0x000ea20000000800 */
[C---:B-1----:R-:W-:Y:S01]  /*1afb0*/  F2FP.SATFINITE.E4M3.F32.PACK_AB_MERGE_C R170, R48.reuse, R29, R9 ;  /* 0x0000001d30aa723e */ /* 0x042fe20004807009 */
[----:B------:R-:W-:Y:S01]  /*1afc0*/  FADD.FTZ R4, R48, R3 ;  /* 0x0000000330047221 */ /* 0x000fe20000010000 */
[----:B------:R-:W-:Y:S02]  /*1afd0*/  SHF.R.U32.HI R9, RZ, 0x1f, R10 ;  /* 0x0000001fff097819 */ /* 0x000fe4000001160a */
[----:B------:R-:W-:Y:S02]  /*1afe0*/  CS2R R28, SRZ ;  /* 0x00000000001c7805 */ /* 0x000fe4000001ff00 */
[----:B0-----:R-:W-:Y:S01]  /*1aff0*/  CS2R R34, SRZ ;  /* 0x0000000000227805 */ /* 0x001fe2000001ff00 */
[----:B------:R-:W-:Y:S01]  /*1b000*/  FADD.FTZ R33, R33, R4 ;  /* 0x0000000421217221 */ /* 0x000fe20000010000 */
[----:B------:R-:W-:Y:S01]  /*1b010*/  CS2R R48, SRZ ;  /* 0x0000000000307805 */ /* 0x000fe2000001ff00 */
[----:B------:R0:W1:Y:S01]  /*1b020*/  MUFU.EX2 R8, R39 ;  /* 0x0000002700087308 */ /* 0x0000620000000800 */
[----:B---3--:R-:W-:-:S01]  /*1b030*/  FADD.FTZ R6, R14, R7 ;  /* 0x000000070e067221 */ /* 0x008fc20000010000 */
[----:B------:R-:W-:Y:S01]  /*1b040*/  FADD.FTZ R4, R50, R33 ;  /* 0x0000002132047221 */ /* 0x000fe20000010000 */
[----:B------:R-:W-:-:S02]  /*1b050*/  CS2R R32, SRZ ;  /* 0x0000000000207805 */ /* 0x000fc4000001ff00 */
[----:B------:R-:W-:Y:S01]  /*1b060*/  CS2R R50, SRZ ;  /* 0x0000000000327805 */ /* 0x000fe2000001ff00 */
[----:B--2---:R-:W-:-:S01]  /*1b070*/  FADD.FTZ R3, R151, R6 ;  /* 0x0000000697037221 */ /* 0x004fc20000010000 */
[----:B------:R-:W-:Y:S01]  /*1b080*/  LEA.HI.SX32 R6, R10, R9, 0x1a ;  /* 0x000000090a067211 */ /* 0x000fe200078fd2ff */
[----:B------:R-:W-:Y:S01]  /*1b090*/  VIADD R9, R104, 0xfffffffe ;  /* 0xfffffffe68097836 */ /* 0x000fe20000000000 */
[----:B0-----:R-:W-:Y:S02]  /*1b0a0*/  CS2R R38, SRZ ;  /* 0x0000000000267805 */ /* 0x001fe4000001ff00 */
[----:B------:R-:W-:Y:S02]  /*1b0b0*/  VIMNMX R6, R203, R6, !PT ;  /* 0x00000006cb067248 */ /* 0x000fe40007fe0100 */
[C---:B-1----:R-:W-:Y:S01]  /*1b0c0*/  F2FP.SATFINITE.E4M3.F32.PACK_AB_MERGE_C R7, R8.reuse, R151, RZ ;  /* 0x000000970807723e */ /* 0x042fe200048070ff */
[----:B------:R-:W-:-:S01]  /*1b0d0*/  FADD.FTZ R3, R8, R3 ;  /* 0x0000000308037221 */ /* 0x000fc20000010000 */
[----:B------:R-:W-:-:S02]  /*1b0e0*/  ISETP.GE.AND P2, PT, R9, R6, PT ;  /* 0x000000060900720c */ /* 0x000fc40003f46270 */
[----:B------:R-:W-:Y:S02]  /*1b0f0*/  F2FP.SATFINITE.E4M3.F32.PACK_AB_MERGE_C R171, R14, R69, R7 ;  /* 0x000000450eab723e */ /* 0x000fe40004807007 */
[----:B------:R-:W-:-:S09]  /*1b100*/  CS2R R68, SRZ ;  /* 0x0000000000447805 */ /* 0x000fd2000001ff00 */
[----:B------:R-:W-:Y:S05]  /*1b110*/  @!P2 BRA `(.L_x_2448) ;  /* 0x0000003c00e0a947 */ /* 0x000fea0003800000 */
[----:B------:R-:W-:Y:S01]  /*1b120*/  IMAD.MOV.U32 R7, RZ, RZ, R12 ;  /* 0x000000ffff077224 */ /* 0x000fe200078e000c */
[----:B------:R-:W-:Y:S01]  /*1b130*/  MOV R8, R0 ;  /* 0x0000000000087202 */ /* 0x000fe20000000f00 */
        /* <DEDUP_REMOVED lines=33> */
.L_x_2459:
        /* <DEDUP_REMOVED lines=8> */
.L_x_2450:
        /* <DEDUP_REMOVED lines=8> */
.L_x_2451:
[----:B------:R-:W-:Y:S04]  /*1b450*/  BSSY B0, `(.L_x_2449) ;  /* 0x0000004000007945 */ /* 0x000fe80003800000 */
[----:B-1----:R-:W-:Y:S05]  /*1b460*/  @P3 BRA `(.L_x_2452) ;  /* 0x0000000000083947 */ /* 0x002fea0003800000 */
[----:B------:R-:W1:Y:S02]  /*1b470*/  SYNCS.PHASECHK.TRANS64.TRYWAIT P3, [R11+URZ+0x29830], R0 ;  /* 0x029830000b0075a7 */ /* 0x000e64000806017f */
[----:B-1----:R-:W-:Y:S05]  /*1b480*/  @!P3 BRA `(.L_x_2453) ;  /* 0x0000013c0034b947 */ /* 0x002fea0003800000 */
.L_x_2452:
[----:B------:R-:W-:Y:S05]  /*1b490*/  BSYNC B0 ;  /* 0x0000000000007941 */ /* 0x000fea0003800000 */
.L_x_2449:
        /* <DEDUP_REMOVED lines=19> */
[----:B------:R-:W-:Y:S01]  /*1b5d0*/  IADD3 R14, R12, 0x100, RZ ;  /* 0x000001000c0e7810 */ /* 0x000fe20007ffe0ff */
[----:B------:R-:W-:Y:S01]  /*1b5e0*/  IMAD.MOV.U32 R21, RZ, RZ, -0x7fffffe0 ;  /* 0x80000020ff157424 */ /* 0x000fe200078e00ff */
[----:B------:R-:W-:Y:S01]  /*1b5f0*/  R2UR UR46, R88 ;  /* 0x00000000582e72ca */ /* 0x000fe200000e0000 */
[----:B------:R-:W-:Y:S01]  /*1b600*/  UMOV UR33, UR25 ;  /* 0x0000001900217c82 */ /* 0x000fe20008000000 */
[----:B------:R-:W-:Y:S01]  /*1b610*/  R2UR UR26, R14 ;  /* 0x000000000e1a72ca */ /* 0x000fe200000e0000 */
[----:B------:R-:W-:Y:S01]  /*1b620*/  VIADD R88, R12, 0x200 ;  /* 0x000002000c587836 */ /* 0x000fe20000000000 */
[----:B------:R-:W-:Y:S01]  /*1b630*/  R2UR UR27, R15 ;  /* 0x000000000f1b72ca */ /* 0x000fe200000e0000 */
[----:B------:R-:W-:Y:S01]  /*1b640*/  UMOV UR28, UR24 ;  /* 0x00000018001c7c82 */ /* 0x000fe20008000000 */
[----:B------:R-:W-:Y:S01]  /*1b650*/  R2UR UR34, R20 ;  /* 0x00000000142272ca */ /* 0x000fe200000e0000 */
[----:B------:R-:W-:Y:S01]  /*1b660*/  UMOV UR29, UR25 ;  /* 0x00000019001d7c82 */ /* 0x000fe20008000000 */
[----:B0-----:R-:W-:Y:S01]  /*1b670*/  SHF.R.U32.HI R0, RZ, 0x7, R0 ;  /* 0x00000007ff007819 */ /* 0x001fe20000011600 */
[C---:B------:R-:W-:Y:S01]  /*1b680*/  VIADD R14, R12.reuse, 0x2 ;  /* 0x000000020c0e7836 */ /* 0x040fe20000000000 */
[----:B------:R-:W-:Y:S01]  /*1b690*/  R2UR UR35, R21 ;  /* 0x00000000152372ca */ /* 0x000fe200000e0000 */
[----:B------:R-:W-:Y:S01]  /*1b6a0*/  VIADD R20, R12, 0x82 ;  /* 0x000000820c147836 */ /* 0x000fe20000000000 */
[----:B------:R-:W-:Y:S01]  /*1b6b0*/  R2UR UR30, R88 ;  /* 0x00000000581e72ca */ /* 0x000fe200000e0000 */
[----:B------:R-:W-:Y:S01]  /*1b6c0*/  VIADD R0, R0, 0x8 ;  /* 0x0000000800007836 */ /* 0x000fe20000000000 */
[----:B------:R-:W-:Y:S01]  /*1b6d0*/  R2UR UR31, R89 ;  /* 0x00000000591f72ca */ /* 0x000fe200000e0000 */
[----:B------:R-:W-:Y:S01]  /*1b6e0*/  IMAD.MOV.U32 R21, RZ, RZ, -0x7fffffe0 ;  /* 0x80000020ff157424 */ /* 0x000fe200078e00ff */
[----:B------:R-:W-:Y:S01]  /*1b6f0*/  R2UR UR6, R14 ;  /* 0x000000000e0672ca */ /* 0x000fe200000e0000 */
[----:B------:R-:W-:Y:S01]  /*1b700*/  IMAD.MOV.U32 R13, RZ, RZ, -0x7fffffe0 ;  /* 0x80000020ff0d7424 */ /* 0x000fe200078e00ff */
[----:B------:R0:W-:Y:S01]  /*1b710*/  BAR.SYNC.DEFER_BLOCKING R0, 0x100 ;  /* 0x000400000000751d */ /* 0x0001e20000010000 */
[----:B------:R-:W-:Y:S01]  /*1b720*/  R2UR UR7, R15 ;  /* 0x000000000f0772ca */ /* 0x000fe200000e0000 */
[----:B------:R-:W-:Y:S01]  /*1b730*/  IMAD.MOV.U32 R15, RZ, RZ, -0x7fffffe0 ;  /* 0x80000020ff0f7424 */ /* 0x000fe200078e00ff */
[----:B------:R-:W-:-:S03]  /*1b740*/  IADD3 R14, R12, 0x102, RZ ;  /* 0x000001020c0e7810 */ /* 0x000fc60007ffe0ff */
        /* <DEDUP_REMOVED lines=102> */
[----:B------:R-:W-:Y:S01]  /*1bdb0*/  VIADD R14, R12, 0x402 ;  /* 0x000004020c0e7836 */ /* 0x000fe20000000000 */
[----:B------:R-:W-:Y:S01]  /*1bdc0*/  MOV R15, 0x80000020 ;  /* 0x80000020000f7802 */ /* 0x000fe20000000f00 */
        /* <DEDUP_REMOVED lines=64> */
[----:B------:R-:W-:Y:S01]  /*1c1d0*/  MOV R15, 0x80000020 ;  /* 0x80000020000f7802 */ /* 0x000fe20000000f00 */
        /* <DEDUP_REMOVED lines=55> */
.L_x_2455:
[----:B------:R-:W-:Y:S01]  /*1c550*/  SHF.L.U32 R0, R10, 0x1f, RZ ;  /* 0x0000001f0a007819 */ /* 0x000fe200000006ff */
[----:B------:R-:W-:-:S04]  /*1c560*/  IMAD R10, R189, 0x8, R16 ;  /* 0x00000008bd0a7824 */ /* 0x000fc800078e0210 */
[----:B------:R0:W1:Y:S01]  /*1c570*/  SYNCS.PHASECHK.TRANS64.TRYWAIT P2, [R10+URZ+0x29850], R0 ;  /* 0x029850000a0075a7 */ /* 0x000062000804017f */
[----:B------:R-:W-:Y:S05]  /*1c580*/  @!P1 BRA `(.L_x_2456) ;  /* 0x0000000000049947 */ /* 0x000fea0003800000 */
[----:B------:R-:W-:Y:S01]  /*1c590*/  BPT.TRAP 0x1 ;  /* 0x000000040000795c */ /* 0x000fe20000300000 */
.L_x_2456:
[----:B-1----:R-:W-:Y:S05]  /*1c5a0*/  @P2 BRA `(.L_x_2454) ;  /* 0x0000000000082947 */ /* 0x002fea0003800000 */
[----:B------:R-:W1:Y:S02]  /*1c5b0*/  SYNCS.PHASECHK.TRANS64.TRYWAIT P2, [R10+URZ+0x29850], R0 ;  /* 0x029850000a0075a7 */ /* 0x000e64000804017f */
[----:B-1----:R-:W-:Y:S05]  /*1c5c0*/  @!P2 BRA `(.L_x_2457) ;  /* 0x0000012800f8a947 */ /* 0x002fea0003800000 */
.L_x_2454:
[----:B01----:R-:W-:Y:S01]  /*1c5d0*/  IADD3 R0, R16, 0x400, RZ ;  /* 0x0000040010007810 */ /* 0x003fe20007ffe0ff */
[----:B------:R-:W-:Y:S01]  /*1c5e0*/  IMAD.MOV.U32 R13, RZ, RZ, -0x3ffffff0 ;  /* 0xc0000010ff0d7424 */ /* 0x000fe200078e00ff */
[----:B------:R-:W-:Y:S05]  /*1c5f0*/  WARPSYNC.ALL ;  /* 0x0000000000007948 */ /* 0x000fea0003800000 */
[----:B------:R-:W-:Y:S01]  /*1c600*/  SHF.R.U32.HI R0, RZ, 0x4, R0 ;  /* 0x00000004ff007819 */ /* 0x000fe20000011600 */
[----:B------:R-:W-:Y:S01]  /*1c610*/  WARPGROUP.ARRIVE ;  /* 0x00000000000079c5 */ /* 0x000fe20000000000 */
[----:B------:R-:W-:Y:S01]  /*1c620*/  R2UR UR7, R13 ;  /* 0x000000000d0772ca */ /* 0x000fe200000e0000 */
[----:B------:R-:W-:Y:S01]  /*1c630*/  IMAD.MOV.U32 R15, RZ, RZ, -0x3ffffff0 ;  /* 0xc0000010ff0f7424 */ /* 0x000fe200078e00ff */
[----:B------:R-:W-:Y:S01]  /*1c640*/  LOP3.LUT R0, R0, 0x3fff, RZ, 0xc0, !PT ;  /* 0x00003fff00007812 */ /* 0x000fe200078ec0ff */
[----:B------:R-:W0:Y:S01]  /*1c650*/  @P0 LDC R10, c[0x0][0x44c] ;  /* 0x00011300ff0a0b82 */ /* 0x000e220000000800 */
[----:B------:R-:W-:-:S02]  /*1c660*/  IADD3 R13, R211, R204, RZ ;  /* 0x000000ccd30d7210 */ /* 0x000fc40007ffe0ff */
[----:B------:R-:W-:-:S05]  /*1c670*/  LOP3.LUT R0, R0, 0x10000, RZ, 0xfc, !PT ;  /* 0x0001000000007812 */ /* 0x000fca00078efcff */
[----:B------:R-:W-:Y:S02]  /*1c680*/  IMAD R12, R189, 0x500, R0 ;  /* 0x00000500bd0c7824 */ /* 0x000fe400078e0200 */
[----:B------:R-:W1:Y:S02]  /*1c690*/  @P0 LDC R0, c[0x0][0x450] ;  /* 0x00011400ff000b82 */ /* 0x000e640000000800 */
[C---:B------:R-:W-:Y:S01]  /*1c6a0*/  VIADD R14, R12.reuse, 0x100 ;  /* 0x000001000c0e7836 */ /* 0x040fe20000000000 */
[----:B------:R-:W-:-:S13]  /*1c6b0*/  R2UR UR6, R12 ;  /* 0x000000000c0672ca */ /* 0x000fda00000e0000 */
[----:B------:R-:W-:Y:S01]  /*1c6c0*/  QGMMA.64x128x32.F32.E4M3.E4M3 R24, R184, gdesc[UR4], R24, gsb0 ;  /* 0x01e00004b8187df3 */ /* 0x000fe20008000818 */
[----:B------:R-:W-:Y:S01]  /*1c6d0*/  R2UR UR6, R14 ;  /* 0x000000000e0672ca */ /* 0x000fe200000e0000 */
[----:B------:R-:W-:Y:S01]  /*1c6e0*/  VIADD R14, R12, 0x200 ;  /* 0x000002000c0e7836 */ /* 0x000fe20000000000 */
[----:B------:R-:W-:Y:S01]  /*1c6f0*/  R2UR UR7, R15 ;  /* 0x000000000f0772ca */ /* 0x000fe200000e0000 */
[----:B------:R-:W-:Y:S01]  /*1c700*/  IMAD.MOV.U32 R15, RZ, RZ, -0x3ffffff0 ;  /* 0xc0000010ff0f7424 */ /* 0x000fe200078e00ff */
[----:B------:R-:W-:Y:S02]  /*1c710*/  WARPGROUP.DEPBAR.LE gsb0, 0x0 ;  /* 0x00008000000079c5 */ /* 0x000fe40000010000 */
[----:B------:R-:W-:-:S06]  /*1c720*/  WARPGROUP.ARRIVE ;  /* 0x00000000000079c5 */ /* 0x000fcc0000000000 */
[----:B------:R-:W2:Y:S03]  /*1c730*/  S2R R187, SR_TID.X ;  /* 0x0000000000bb7919 */ /* 0x000ea60000002100 */
[----:B------:R-:W-:Y:S01]  /*1c740*/  QGMMA.64x128x32.F32.E4M3.E4M3 R24, R180, gdesc[UR4], R24, gsb0 ;  /* 0x01e00004b4187df3 */ /* 0x000fe20008000818 */
[----:B------:R-:W-:Y:S01]  /*1c750*/  R2UR UR6, R14 ;  /* 0x000000000e0672ca */ /* 0x000fe200000e0000 */
[C---:B------:R-:W-:Y:S01]  /*1c760*/  VIADD R14, R12.reuse, 0x300 ;  /* 0x000003000c0e7836 */ /* 0x040fe20000000000 */
[----:B------:R-:W-:Y:S01]  /*1c770*/  R2UR UR7, R15 ;  /* 0x000000000f0772ca */ /* 0x000fe200000e0000 */
[----:B------:R-:W-:Y:S02]  /*1c780*/  IMAD.MOV.U32 R15, RZ, RZ, -0x3ffffff0 ;  /* 0xc0000010ff0f7424 */ /* 0x000fe400078e00ff */
[----:B------:R-:W-:Y:S01]  /*1c790*/  VIADD R12, R12, 0x400 ;  /* 0x000004000c0c7836 */ /* 0x000fe20000000000 */
[----:B--2---:R-:W-:Y:S01]  /*1c7a0*/  LOP3.LUT R187, R187, 0x7f, RZ, 0xc0, !PT ;  /* 0x0000007fbbbb7812 */ /* 0x004fe200078ec0ff */
[----:B------:R-:W-:-:S02]  /*1c7b0*/  WARPGROUP.DEPBAR.LE gsb0, 0x0 ;  /* 0x00008000000079c5 */ /* 0x000fc40000010000 */
[----:B------:R-:W-:-:S06]  /*1c7c0*/  WARPGROUP.ARRIVE ;  /* 0x00000000000079c5 */ /* 0x000fcc0000000000 */
[----:B------:R-:W-:Y:S01]  /*1c7d0*/  QGMMA.64x128x32.F32.E4M3.E4M3 R24, R176, gdesc[UR4], R24, gsb0 ;  /* 0x01e00004b0187df3 */ /* 0x000fe20008000818 */
[----:B------:R-:W-:Y:S01]  /*1c7e0*/  R2UR UR6, R14 ;  /* 0x000000000e0672ca */ /* 0x000fe200000e0000 */
[----:B0-----:R-:W-:Y:S01]  /*1c7f0*/  @P0 IMAD.HI.U32 R14, R13, R10, RZ ;  /* 0x0000000a0d0e0227 */ /* 0x001fe200078e00ff */
[----:B------:R-:W-:-:S03]  /*1c800*/  R2UR UR7, R15 ;  /* 0x000000000f0772ca */ /* 0x000fc600000e0000 */
[----:B------:R-:W-:Y:S01]  /*1c810*/  IMAD.MOV.U32 R10, RZ, RZ, R13 ;  /* 0x000000ffff0a7224 */ /* 0x000fe200078e000d */
[----:B-1----:R-:W-:Y:S01]  /*1c820*/  @P0 SHF.R.U32.HI R10, RZ, R0, R14 ;  /* 0x00000000ff0a0219 */ /* 0x002fe2000001160e */
[----:B------:R-:W-:-:S04]  /*1c830*/  IMAD R13, R9, -0xa0, RZ ;  /* 0xffffff60090d7824 */ /* 0x000fc800078e02ff */
[----:B------:R-:W0:Y:S01]  /*1c840*/  SHFL.IDX PT, R0, R10, RZ, 0x1c1f ;  /* 0x001c1fff0a007589 */ /* 0x000e2200000e0000 */
[----:B------:R-:W-:-:S04]  /*1c850*/  IADD3 R13, -R208, 0x1, R13 ;  /* 0x00000001d00d7810 */ /* 0x000fc80007ffe10d */
[----:B------:R-:W-:-:S05]  /*1c860*/  IADD3 R14, -R205, R13, R206 ;  /* 0x0000000dcd0e7210 */ /* 0x000fca0007ffe1ce */
[----:B0-----:R-:W-:-:S05]  /*1c870*/  IMAD.IADD R0, R14, 0x1, R0 ;  /* 0x000000010e007824 */ /* 0x001fca00078e0200 */
[C---:B------:R-:W-:Y:S02]  /*1c880*/  ISETP.GT.AND P2, PT, R0.reuse, RZ, PT ;  /* 0x000000ff0000720c */ /* 0x040fe40003f44270 */
[----:B------:R-:W-:Y:S02]  /*1c890*/  ISETP.GT.AND P3, PT, R0, 0x1, PT ;  /* 0x000000010000780c */ /* 0x000fe40003f64270 */
        /* <DEDUP_REMOVED lines=48> */
[----:B------:R-:W-:Y:S01]  /*1cba0*/  FMNMX.FTZ R13, R149, R13, !PT ;  /* 0x0000000d950d7209 */ /* 0x000fe20007810000 */
[----:B------:R-:W-:Y:S02]  /*1cbb0*/  WARPGROUP.DEPBAR.LE gsb0, 0x0 ;  /* 0x00008000000079c5 */ /* 0x000fe40000010000 */
[----:B------:R-:W-:Y:S01]  /*1cbc0*/  ISETP.GT.AND P2, PT, R0, 0x48, PT ;  /* 0x000000480000780c */ /* 0x000fe20003f44270 */
[----:B------:R-:W-:Y:S01]  /*1cbd0*/  WARPGROUP.ARRIVE ;  /* 0x00000000000079c5 */ /* 0x000fe20000000000 */
[----:B------:R-:W-:Y:S02]  /*1cbe0*/  FSEL R121, R121, -INF , P3 ;  /* 0xff80000079797808 */ /* 0x000fe40001800000 */
[----:B------:R-:W-:-:S02]  /*1cbf0*/  FMNMX.FTZ R13, R120, R13, !PT ;  /* 0x0000000d780d7209 */ /* 0x000fc40007810000 */
[----:B------:R-:W-:Y:S01]  /*1cc00*/  ISETP.GT.AND P3, PT, R0, 0x49, PT ;  /* 0x000000490000780c */ /* 0x000fe20003f64270 */
[----:B------:R-:W-:Y:S01]  /*1cc10*/  QGMMA.64x128x32.F32.E4M3.E4M3 R24, R172, gdesc[UR4], R24, gsb0 ;  /* 0x01e00004ac187df3 */ /* 0x000fe20008000818 */
        /* <DEDUP_REMOVED lines=64> */
[----:B------:R-:W-:-:S02]  /*1d020*/  R2UR UR6, R12 ;  /* 0x000000000c0672ca */ /* 0x000fc400000e0000 */
[----:B------:R-:W-:Y:S01]  /*1d030*/  FMNMX.FTZ R0, R101, R0, !PT ;  /* 0x0000000065007209 */ /* 0x000fe20007810000 */
[----:B------:R-:W0:Y:S04]  /*1d040*/  SHFL.IDX PT, R12, R10, 0x1, 0x1c1f ;  /* 0x003c1f000a0c7f89 */ /* 0x000e2800000e0000 */
[----:B------:R-:W1:Y:S01]  /*1d050*/  SHFL.BFLY PT, R13, R0, 0x2, 0x1f ;  /* 0x0c401f00000d7f89 */ /* 0x000e6200000e0000 */
[----:B------:R-:W-:Y:S02]  /*1d060*/  WARPGROUP.DEPBAR.LE gsb0, 0x0 ;  /* 0x00008000000079c5 */ /* 0x000fe40000010000 */
[----:B------:R-:W-:Y:S01]  /*1d070*/  WARPGROUP.ARRIVE ;  /* 0x00000000000079c5 */ /* 0x000fe20000000000 */
[----:B0-----:R-:W-:Y:S01]  /*1d080*/  IMAD.IADD R12, R14, 0x1, R12 ;  /* 0x000000010e0c7824 */ /* 0x001fe200078e020c */
[----:B-1----:R-:W-:Y:S01]  /*1d090*/  FMNMX.FTZ R0, R0, R13, !PT ;  /* 0x0000000d00007209 */ /* 0x002fe20007810000 */
[----:B------:R-:W-:-:S03]  /*1d0a0*/  IMAD.MOV.U32 R13, RZ, RZ, -0x3ffffff0 ;  /* 0xc0000010ff0d7424 */ /* 0x000fc600078e00ff */
[C---:B------:R-:W-:Y:S02]  /*1d0b0*/  ISETP.GT.AND P4, PT, R12.reuse, RZ, PT ;  /* 0x000000ff0c00720c */ /* 0x040fe40003f84270 */
[----:B------:R-:W-:Y:S01]  /*1d0c0*/  ISETP.GT.AND P3, PT, R12, 0x1, PT ;  /* 0x000000010c00780c */ /* 0x000fe20003f64270 */
[----:B------:R-:W0:Y:S01]  /*1d0d0*/  SHFL.BFLY PT, R15, R0, 0x1, 0x1f ;  /* 0x0c201f00000f7f89 */ /* 0x000e2200000e0000 */
[----:B------:R-:W-:Y:S02]  /*1d0e0*/  R2UR UR7, R13 ;  /* 0x000000000d0772ca */ /* 0x000fe400000e0000 */
[----:B------:R-:W-:Y:S02]  /*1d0f0*/  FSEL R154, R154, -INF , P4 ;  /* 0xff8000009a9a7808 */ /* 0x000fe40002000000 */
[----:B------:R-:W-:Y:S02]  /*1d100*/  ISETP.GT.AND P5, PT, R12, 0x8, PT ;  /* 0x000000080c00780c */ /* 0x000fe40003fa4270 */
[----:B------:R-:W-:-:S02]  /*1d110*/  FSEL R155, R155, -INF , P3 ;  /* 0xff8000009b9b7808 */ /* 0x000fc40001800000 */
[----:B------:R-:W-:Y:S02]  /*1d120*/  ISETP.GT.AND P4, PT, R12, 0x9, PT ;  /* 0x000000090c00780c */ /* 0x000fe40003f84270 */
[----:B------:R-:W-:Y:S02]  /*1d130*/  FSEL R158, R158, -INF , P5 ;  /* 0xff8000009e9e7808 */ /* 0x000fe40002800000 */
[C---:B------:R-:W-:Y:S01]  /*1d140*/  ISETP.GT.AND P3, PT, R12.reuse, 0x10, PT ;  /* 0x000000100c00780c */ /* 0x040fe20003f64270 */
[----:B------:R-:W-:Y:S01]  /*1d150*/  QGMMA.64x128x32.F32.E4M3.E4M3 R24, R168, gdesc[UR4], R24, gsb0 ;  /* 0x01e00004a8187df3 */ /* 0x000fe20008000818 */
[----:B------:R-:W-:Y:S02]  /*1d160*/  FSEL R159, R159, -INF , P4 ;  /* 0xff8000009f9f7808 */ /* 0x000fe40002000000 */
[----:B------:R-:W-:Y:S02]  /*1d170*/  ISETP.GT.AND P5, PT, R12, 0x11, PT ;  /* 0x000000110c00780c */ /* 0x000fe40003fa4270 */
[----:B------:R-:W-:-:S02]  /*1d180*/  FSEL R162, R162, -INF , P3 ;  /* 0xff800000a2a27808 */ /* 0x000fc40001800000 */
[----:B------:R-:W-:Y:S02]  /*1d190*/  ISETP.GT.AND P4, PT, R12, 0x18, PT ;  /* 0x000000180c00780c */ /* 0x000fe40003f84270 */
[----:B------:R-:W-:Y:S02]  /*1d1a0*/  FSEL R163, R163, -INF , P5 ;  /* 0xff800000a3a37808 */ /* 0x000fe40002800000 */
[----:B0-----:R-:W-:Y:S02]  /*1d1b0*/  FMNMX.FTZ R0, R0, R15, !PT ;  /* 0x0000000f00007209 */ /* 0x001fe40007810000 */
[----:B------:R-:W-:Y:S02]  /*1d1c0*/  ISETP.GT.AND P3, PT, R12, 0x19, PT ;  /* 0x000000190c00780c */ /* 0x000fe40003f64270 */
[----:B------:R-:W-:Y:S01]  /*1d1d0*/  FSETP.NEU.FTZ.AND P2, PT, R0, -INF , PT ;  /* 0xff8000000000780b */ /* 0x000fe20003f5d000 */
[----:B------:R-:W-:-:S01]  /*1d1e0*/  FFMA.FTZ R13, R2, R0, -8 ;  /* 0xc1000000020d7423 */ /* 0x000fc20000010000 */
[----:B------:R-:W-:-:S02]  /*1d1f0*/  FSEL R166, R166, -INF , P4 ;  /* 0xff800000a6a67808 */ /* 0x000fc40002000000 */
[----:B------:R-:W-:Y:S02]  /*1d200*/  FSEL R167, R167, -INF , P3 ;  /* 0xff800000a7a77808 */ /* 0x000fe40001800000 */
[----:B------:R-:W-:Y:S02]  /*1d210*/  FSEL R13, R13, RZ, P2 ;  /* 0x000000ff0d0d7208 */ /* 0x000fe40001000000 */
[C---:B------:R-:W-:Y:S02]  /*1d220*/  ISETP.GT.AND P4, PT, R12.reuse, 0x20, PT ;  /* 0x000000200c00780c */ /* 0x040fe40003f84270 */
[----:B------:R-:W-:Y:S01]  /*1d230*/  ISETP.GT.AND P3, PT, R12, 0x21, PT ;  /* 0x000000210c00780c */ /* 0x000fe20003f64270 */
[----:B------:R-:W-:-:S01]  /*1d240*/  FFMA.FTZ R21, R2, R157, -R13 ;  /* 0x0000009d02157223 */ /* 0x000fc2000001080d */
[----:B------:R-:W-:Y:S01]  /*1d250*/  FMNMX.FTZ R157, R154, R7, !PT ;  /* 0x000000079a9d7209 */ /* 0x000fe20007810000 */
[----:B------:R-:W-:-:S01]  /*1d260*/  FFMA.FTZ R152, R2, R152, -R13 ;  /* 0x0000009802987223 */ /* 0x000fc2000001080d */
[----:B------:R-:W-:Y:S01]  /*1d270*/  ISETP.GT.AND P5, PT, R12, 0x28, PT ;  /* 0x000000280c00780c */ /* 0x000fe20003fa4270 */
[----:B------:R-:W-:-:S01]  /*1d280*/  FFMA.FTZ R15, R2, R153, -R13 ;  /* 0x00000099020f7223 */ /* 0x000fc2000001080d */
[----:B------:R-:W-:Y:S01]  /*1d290*/  FMNMX.FTZ R157, R155, R157, !PT ;  /* 0x0000009d9b9d7209 */ /* 0x000fe20007810000 */
[----:B------:R0:W-:Y:S01]  /*1d2a0*/  MUFU.EX2 R10, R152 ;  /* 0x00000098000a7308 */ /* 0x0001e20000000800 */
[----:B------:R-:W-:Y:S01]  /*1d2b0*/  FSEL R139, R139, -INF , P3 ;  /* 0xff8000008b8b7808 */ /* 0x000fe20001800000 */
[--C-:B------:R-:W-:Y:S01]  /*1d2c0*/  FFMA.FTZ R20, R2, R156, -R13.reuse ;  /* 0x0000009c02147223 */ /* 0x100fe2000001080d */
[----:B------:R-:W-:Y:S01]  /*1d2d0*/  FMNMX.FTZ R157, R158, R157, !PT ;  /* 0x0000009d9e9d7209 */ /* 0x000fe20007810000 */
[--C-:B------:R-:W-:Y:S01]  /*1d2e0*/  FFMA.FTZ R14, R2, R161, -R13.reuse ;  /* 0x000000a1020e7223 */ /* 0x100fe2000001080d */
[----:B------:R-:W-:Y:S01]  /*1d2f0*/  FSEL R142, R142, -INF , P5 ;  /* 0xff8000008e8e7808 */ /* 0x000fe20002800000 */
[C-C-:B------:R-:W-:Y:S01]  /*1d300*/  FFMA.FTZ R153, R2.reuse, R164, -R13.reuse ;  /* 0x000000a402997223 */ /* 0x140fe2000001080d */
[----:B------:R-:W-:Y:S01]  /*1d310*/  FMNMX.FTZ R157, R159, R157, !PT ;  /* 0x0000009d9f9d7209 */ /* 0x000fe20007810000 */
[C-C-:B------:R-:W-:Y:S01]  /*1d320*/  FFMA.FTZ R156, R2.reuse, R165, -R13.reuse ;  /* 0x000000a5029c7223 */ /* 0x140fe2000001080d */
[----:B0-----:R-:W-:-:S01]  /*1d330*/  FFMA.FTZ R152, R2, R160, -R13 ;  /* 0x000000a002987223 */ /* 0x001fc2000001080d */
[--C-:B------:R-:W-:Y:S01]  /*1d340*/  FFMA.FTZ R160, R2, R140, -R13.reuse ;  /* 0x0000008c02a07223 */ /* 0x100fe2000001080d */
[----:B------:R-:W-:Y:S01]  /*1d350*/  FMNMX.FTZ R157, R162, R157, !PT ;  /* 0x0000009da29d7209 */ /* 0x000fe20007810000 */
[--C-:B------:R-:W-:Y:S01]  /*1d360*/  FFMA.FTZ R136, R2, R136, -R13.reuse ;  /* 0x0000008802887223 */ /* 0x100fe2000001080d */
[----:B------:R-:W-:Y:S01]  /*1d370*/  FSEL R140, R138, -INF , P4 ;  /* 0xff8000008a8c7808 */ /* 0x000fe20002000000 */
[--C-:B------:R-:W-:Y:S01]  /*1d380*/  FFMA.FTZ R137, R2, R137, -R13.reuse ;  /* 0x0000008902897223 */ /* 0x100fe2000001080d */
[----:B------:R-:W-:Y:S01]  /*1d390*/  FMNMX.FTZ R157, R163, R157, !PT ;  /* 0x0000009da39d7209 */ /* 0x000fe20007810000 */
[----:B------:R0:W-:Y:S01]  /*1d3a0*/  MUFU.EX2 R138, R160 ;  /* 0x000000a0008a7308 */ /* 0x0001e20000000800 */
[----:B------:R-:W-:Y:S01]  /*1d3b0*/  ISETP.GT.AND P4, PT, R12, 0x29, PT ;  /* 0x000000290c00780c */ /* 0x000fe20003f84270 */
[--C-:B------:R-:W-:Y:S01]  /*1d3c0*/  FFMA.FTZ R141, R2, R141, -R13.reuse ;  /* 0x0000008d028d7223 */ /* 0x100fe2000001080d */
[----:B------:R-:W-:Y:S01]  /*1d3d0*/  FMNMX.FTZ R157, R166, R157, !PT ;  /* 0x0000009da69d7209 */ /* 0x000fe20007810000 */
[--C-:B------:R-:W-:Y:S01]  /*1d3e0*/  FFMA.FTZ R144, R2, R144, -R13.reuse ;  /* 0x0000009002907223 */ /* 0x100fe2000001080d */
[----:B------:R-:W-:Y:S01]  /*1d3f0*/  ISETP.GT.AND P3, PT, R12, 0x30, PT ;  /* 0x000000300c00780c */ /* 0x000fe20003f64270 */
[C-C-:B------:R-:W-:Y:S01]  /*1d400*/  FFMA.FTZ R145, R2.reuse, R145, -R13.reuse ;  /* 0x0000009102917223 */ /* 0x140fe2000001080d */
[----:B------:R-:W-:Y:S01]  /*1d410*/  FMNMX.FTZ R157, R167, R157, !PT ;  /* 0x0000009da79d7209 */ /* 0x000fe20007810000 */
[C-C-:B------:R-:W-:Y:S01]  /*1d420*/  FFMA.FTZ R149, R2.reuse, R149, -R13.reuse ;  /* 0x0000009502957223 */ /* 0x140fe2000001080d */
[----:B------:R-:W-:Y:S01]  /*1d430*/  FSEL R143, R143, -INF , P4 ;  /* 0xff8000008f8f7808 */ /* 0x000fe20002000000 */
[--C-:B0-----:R-:W-:Y:S01]  /*1d440*/  FFMA.FTZ R160, R2, R148, -R13.reuse ;  /* 0x0000009402a07223 */ /* 0x101fe2000001080d */
[----:B------:R-:W-:Y:S01]  /*1d450*/  FMNMX.FTZ R157, R140, R157, !PT ;  /* 0x0000009d8c9d7209 */ /* 0x000fe20007810000 */
[--C-:B------:R-:W-:Y:S01]  /*1d460*/  FFMA.FTZ R120, R2, R120, -R13.reuse ;  /* 0x0000007802787223 */ /* 0x100fe2000001080d */
[----:B------:R-:W-:Y:S01]  /*1d470*/  ISETP.GT.AND P5, PT, R12, 0x31, PT ;  /* 0x000000310c00780c */ /* 0x000fe20003fa4270 */
[C-C-:B------:R-:W-:Y:S01]  /*1d480*/  FFMA.FTZ R121, R2.reuse, R121, -R13.reuse ;  /* 0x0000007902797223 */ /* 0x140fe2000001080d */
[----:B------:R-:W-:Y:S01]  /*1d490*/  FMNMX.FTZ R157, R139, R157, !PT ;  /* 0x0000009d8b9d7209 */ /* 0x000fe20007810000 */
[--C-:B------:R-:W-:Y:S01]  /*1d4a0*/  FFMA.FTZ R125, R2, R125, -R13.reuse ;  /* 0x0000007d027d7223 */ /* 0x100fe2000001080d */
[----:B------:R-:W-:Y:S01]  /*1d4b0*/  FSEL R146, R146, -INF , P3 ;  /* 0xff80000092927808 */ /* 0x000fe20001800000 */
        /* <DEDUP_REMOVED lines=10> */
[--C-:B------:R-:W-:Y:S01]  /*1d560*/  FFMA.FTZ R109, R2, R109, -R13.reuse ;  /* 0x0000006d026d7223 */ /* 0x100fe2000001080d */
[----:B------:R-:W-:Y:S01]  /*1d570*/  ISETP.GT.AND P3, PT, R12, 0x39, PT ;  /* 0x000000390c00780c */ /* 0x000fe20003f64270 */
[--C-:B------:R-:W-:Y:S01]  /*1d580*/  FFMA.FTZ R112, R2, R112, -R13.reuse ;  /* 0x0000007002707223 */ /* 0x100fe2000001080d */
[----:B------:R-:W-:Y:S01]  /*1d590*/  FSEL R150, R150, -INF , P4 ;  /* 0xff80000096967808 */ /* 0x000fe20002000000 */
[C-C-:B------:R-:W-:Y:S01]  /*1d5a0*/  FFMA.FTZ R113, R2.reuse, R113, -R13.reuse ;  /* 0x0000007102717223 */ /* 0x140fe2000001080d */
[----:B------:R-:W-:Y:S01]  /*1d5b0*/  FMNMX.FTZ R157, R147, R157, !PT ;  /* 0x0000009d939d7209 */ /* 0x000fe20007810000 */
[C-C-:B------:R-:W-:Y:S01]  /*1d5c0*/  FFMA.FTZ R116, R2.reuse, R116, -R13.reuse ;  /* 0x0000007402747223 */ /* 0x140fe2000001080d */
[----:B------:R-:W-:Y:S01]  /*1d5d0*/  FSEL R151, R151, -INF , P3 ;  /* 0xff80000097977808 */ /* 0x000fe20001800000 */
[--C-:B------:R-:W-:Y:S01]  /*1d5e0*/  FFMA.FTZ R117, R2, R117, -R13.reuse ;  /* 0x0000007502757223 */ /* 0x100fe2000001080d */
[----:B------:R-:W-:Y:S01]  /*1d5f0*/  ISETP.GT.AND P4, PT, R12, 0x40, PT ;  /* 0x000000400c00780c */ /* 0x000fe20003f84270 */
[--C-:B------:R-:W-:Y:S01]  /*1d600*/  FFMA.FTZ R88, R2, R88, -R13.reuse ;  /* 0x0000005802587223 */ /* 0x100fe2000001080d */
[----:B------:R-:W-:Y:S01]  /*1d610*/  FMNMX.FTZ R157, R150, R157, !PT ;  /* 0x0000009d969d7209 */ /* 0x000fe20007810000 */
[--C-:B------:R-:W-:Y:S01]  /*1d620*/  FFMA.FTZ R89, R2, R89, -R13.reuse ;  /* 0x0000005902597223 */ /* 0x100fe2000001080d */
[----:B------:R-:W-:Y:S01]  /*1d630*/  ISETP.GT.AND P3, PT, R12, 0x41, PT ;  /* 0x000000410c00780c */ /* 0x000fe20003f64270 */
[--C-:B------:R-:W-:Y:S01]  /*1d640*/  FFMA.FTZ R92, R2, R92, -R13.reuse ;  /* 0x0000005c025c7223 */ /* 0x100fe2000001080d */
[----:B------:R-:W-:Y:S01]  /*1d650*/  FSEL R148, R122, -INF , P4 ;  /* 0xff8000007a947808 */ /* 0x000fe20002000000 */
[--C-:B------:R-:W-:Y:S01]  /*1d660*/  FFMA.FTZ R93, R2, R93, -R13.reuse ;  /* 0x0000005d025d7223 */ /* 0x100fe2000001080d */
[----:B------:R-:W-:Y:S01]  /*1d670*/  FMNMX.FTZ R157, R151, R157, !PT ;  /* 0x0000009d979d7209 */ /* 0x000fe20007810000 */
[----:B------:R0:W-:Y:S01]  /*1d680*/  MUFU.EX2 R122, R160 ;  /* 0x000000a0007a7308 */ /* 0x0001e20000000800 */
[----:B------:R-:W-:Y:S01]  /*1d690*/  ISETP.GT.AND P5, PT, R12, 0x48, PT ;  /* 0x000000480c00780c */ /* 0x000fe20003fa4270 */
[C-C-:B------:R-:W-:Y:S01]  /*1d6a0*/  FFMA.FTZ R96, R2.reuse, R96, -R13.reuse ;  /* 0x0000006002607223 */ /* 0x140fe2000001080d */
[----:B------:R-:W-:Y:S01]  /*1d6b0*/  FSEL R123, R123, -INF , P3 ;  /* 0xff8000007b7b7808 */ /* 0x000fe20001800000 */
[--C-:B------:R-:W-:Y:S01]  /*1d6c0*/  FFMA.FTZ R97, R2, R97, -R13.reuse ;  /* 0x0000006102617223 */ /* 0x100fe2000001080d */
[----:B------:R-:W-:Y:S01]  /*1d6d0*/  FMNMX.FTZ R157, R148, R157, !PT ;  /* 0x0000009d949d7209 */ /* 0x000fe20007810000 */
[--C-:B------:R-:W-:Y:S01]  /*1d6e0*/  FFMA.FTZ R100, R2, R100, -R13.reuse ;  /* 0x0000006402647223 */ /* 0x100fe2000001080d */
[----:B------:R-:W-:Y:S01]  /*1d6f0*/  ISETP.GT.AND P4, PT, R12, 0x49, PT ;  /* 0x000000490c00780c */ /* 0x000fe20003f84270 */
[----:B------:R-:W-:Y:S01]  /*1d700*/  MUFU.EX2 R15, R15 ;  /* 0x0000000f000f7308 */ /* 0x000fe20000000800 */
[----:B------:R-:W-:Y:S01]  /*1d710*/  FSEL R126, R126, -INF , P5 ;  /* 0xff8000007e7e7808 */ /* 0x000fe20002800000 */
[----:B0-----:R-:W-:Y:S01]  /*1d720*/  FFMA.FTZ R160, R2, R124, -R13 ;  /* 0x0000007c02a07223 */ /* 0x001fe2000001080d */
[----:B------:R-:W-:-:S02]  /*1d730*/  FMNMX.FTZ R157, R123, R157, !PT ;  /* 0x0000009d7b9d7209 */ /* 0x000fc40007810000 */
[----:B------:R-:W-:Y:S02]  /*1d740*/  ISETP.GT.AND P3, PT, R12, 0x50, PT ;  /* 0x000000500c00780c */ /* 0x000fe40003f64270 */
[----:B------:R-:W-:Y:S01]  /*1d750*/  FSEL R127, R127, -INF , P4 ;  /* 0xff8000007f7f7808 */ /* 0x000fe20002000000 */
[----:B------:R-:W-:Y:S01]  /*1d760*/  MUFU.EX2 R20, R20 ;  /* 0x0000001400147308 */ /* 0x000fe20000000800 */
[----:B------:R-:W-:Y:S02]  /*1d770*/  FMNMX.FTZ R157, R126, R157, !PT ;  /* 0x0000009d7e9d7209 */ /* 0x000fe40007810000 */
[----:B------:R-:W-:Y:S02]  /*1d780*/  ISETP.GT.AND P5, PT, R12, 0x51, PT ;  /* 0x000000510c00780c */ /* 0x000fe40003fa4270 */
[----:B------:R-:W-:Y:S02]  /*1d790*/  FSEL R130, R130, -INF , P3 ;  /* 0xff80000082827808 */ /* 0x000fe40001800000 */
[----:B------:R-:W-:Y:S01]  /*1d7a0*/  FMNMX.FTZ R157, R127, R157, !PT ;  /* 0x0000009d7f9d7209 */ /* 0x000fe20007810000 */
[----:B------:R-:W-:Y:S01]  /*1d7b0*/  MUFU.EX2 R21, R21 ;  /* 0x0000001500157308 */ /* 0x000fe20000000800 */
        /* <DEDUP_REMOVED lines=8> */
[----:B------:R-:W-:Y:S01]  /*1d840*/  ISETP.GT.AND P4, PT, R12, 0x60, PT ;  /* 0x000000600c00780c */ /* 0x000fe20003f84270 */
[----:B------:R-:W-:Y:S01]  /*1d850*/  MUFU.EX2 R14, R14 ;  /* 0x0000000e000e7308 */ /* 0x000fe20000000800 */
[----:B------:R-:W-:Y:S02]  /*1d860*/  FMNMX.FTZ R157, R134, R157, !PT ;  /* 0x0000009d869d7209 */ /* 0x000fe40007810000 */
[----:B------:R-:W-:Y:S02]  /*1d870*/  ISETP.GT.AND P3, PT, R12, 0x61, PT ;  /* 0x000000610c00780c */ /* 0x000fe40003f64270 */
[----:B------:R-:W-:Y:S02]  /*1d880*/  FSEL R124, R106, -INF , P4 ;  /* 0xff8000006a7c7808 */ /* 0x000fe40002000000 */
[----:B------:R-:W-:Y:S01]  /*1d890*/  FMNMX.FTZ R157, R135, R157, !PT ;  /* 0x0000009d879d7209 */ /* 0x000fe20007810000 */
[----:B------:R0:W-:Y:S01]  /*1d8a0*/  MUFU.EX2 R106, R160 ;  /* 0x000000a0006a7308 */ /* 0x0001e20000000800 */
[----:B------:R-:W-:Y:S01]  /*1d8b0*/  ISETP.GT.AND P5, PT, R12, 0x68, PT ;  /* 0x000000680c00780c */ /* 0x000fe20003fa4270 */
[----:B------:R-:W-:-:S02]  /*1d8c0*/  WARPGROUP.DEPBAR.LE gsb0, 0x0 ;  /* 0x00008000000079c5 */ /* 0x000fc40000010000 */
[----:B------:R-:W-:Y:S02]  /*1d8d0*/  FSEL R107, R107, -INF , P3 ;  /* 0xff8000006b6b7808 */ /* 0x000fe40001800000 */
[----:B------:R-:W-:Y:S02]  /*1d8e0*/  FMNMX.FTZ R157, R124, R157, !PT ;  /* 0x0000009d7c9d7209 */ /* 0x000fe40007810000 */
[----:B------:R-:W-:Y:S01]  /*1d8f0*/  ISETP.GT.AND P4, PT, R12, 0x69, PT ;  /* 0x000000690c00780c */ /* 0x000fe20003f84270 */
[----:B0-----:R-:W-:Y:S01]  /*1d900*/  FFMA.FTZ R160, R2, R132, -R13 ;  /* 0x0000008402a07223 */ /* 0x001fe2000001080d */
[----:B------:R-:W-:Y:S01]  /*1d910*/  FSEL R110, R110, -INF , P5 ;  /* 0xff8000006e6e7808 */ /* 0x000fe20002800000 */
[----:B------:R-:W-:Y:S01]  /*1d920*/  MUFU.EX2 R153, R153 ;  /* 0x0000009900997308 */ /* 0x000fe20000000800 */
[----:B------:R-:W-:Y:S02]  /*1d930*/  FMNMX.FTZ R157, R107, R157, !PT ;  /* 0x0000009d6b9d7209 */ /* 0x000fe40007810000 */
[----:B------:R-:W-:-:S02]  /*1d940*/  ISETP.GT.AND P3, PT, R12, 0x70, PT ;  /* 0x000000700c00780c */ /* 0x000fc40003f64270 */
[----:B------:R-:W-:Y:S02]  /*1d950*/  FSEL R111, R111, -INF , P4 ;  /* 0xff8000006f6f7808 */ /* 0x000fe40002000000 */
        /* <DEDUP_REMOVED lines=13> */
[----:B------:R-:W-:Y:S02]  /*1da30*/  FSEL R119, R119, -INF , P3 ;  /* 0xff80000077777808 */ /* 0x000fe40001800000 */
        /* <DEDUP_REMOVED lines=31> */
[----:B------:R-:W-:-:S07]  /*1dc30*/  FSEL R103, R103, -INF , P3 ;  /* 0xff80000067677808 */ /* 0x000fce0001800000 */
[----:B------:R-:W-:Y:S01]  /*1dc40*/  MUFU.EX2 R120, R120 ;  /* 0x0000007800787308 */ /* 0x000fe20000000800 */
[----:B0-----:R-:W-:-:S04]  /*1dc50*/  FMNMX.FTZ R12, R105, R157, !PT ;  /* 0x0000009d690c7209 */ /* 0x001fc80007810000 */
[----:B------:R-:W-:-:S03]  /*1dc60*/  FMNMX.FTZ R12, R103, R12, !PT ;  /* 0x0000000c670c7209 */ /* 0x000fc60007810000 */
[----:B------:R-:W-:Y:S02]  /*1dc70*/  MUFU.EX2 R121, R121 ;  /* 0x0000007900797308 */ /* 0x000fe40000000800 */
[----:B------:R-:W0:Y:S06]  /*1dc80*/  SHFL.BFLY PT, R157, R12, 0x2, 0x1f ;  /* 0x0c401f000c9d7f89 */ /* 0x000e2c00000e0000 */
        /* <DEDUP_REMOVED lines=14> */
[--C-:B------:R-:W-:Y:S01]  /*1dd70*/  FFMA.FTZ R160, R2, R163, -R101.reuse ;  /* 0x000000a302a07223 */ /* 0x100fe20000010865 */
[----:B------:R-:W-:Y:S01]  /*1dd80*/  FSEL R163, R0, RZ, P2 ;  /* 0x000000ff00a37208 */ /* 0x000fe20001000000 */
[C-C-:B------:R-:W-:Y:S01]  /*1dd90*/  FFMA.FTZ R126, R2.reuse, R126, -R101.reuse ;  /* 0x0000007e027e7223 */ /* 0x140fe20000010865 */
[----:B------:R-:W-:-:S01]  /*1dda0*/  FFMA.FTZ R154, R2, R154, -R101 ;  /* 0x0000009a029a7223 */ /* 0x000fc20000010865 */
[C-C-:B------:R-:W-:Y:S01]  /*1ddb0*/  FFMA.FTZ R155, R2.reuse, R155, -R101.reuse ;  /* 0x0000009b029b7223 */ /* 0x140fe20000010865 */
[----:B------:R-:W-:-:S01]  /*1ddc0*/  FFMA.FTZ R157, R2, R158, -R101 ;  /* 0x0000009e029d7223 */ /* 0x000fc20000010865 */
[----:B------:R-:W-:Y:S01]  /*1ddd0*/  FADD.FTZ R163, -R163, R8 ;  /* 0x00000008a3a37221 */ /* 0x000fe20000010100 */
[----:B------:R-:W-:-:S01]  /*1dde0*/  FFMA.FTZ R158, R2, R159, -R101 ;  /* 0x0000009f029e7223 */ /* 0x000fc20000010865 */
[----:B------:R0:W-:Y:S01]  /*1ddf0*/  MUFU.EX2 R8, R126 ;  /* 0x0000007e00087308 */ /* 0x0001e20000000800 */
[----:B------:R-:W-:-:S01]  /*1de00*/  FFMA.FTZ R159, R2, R162, -R101 ;  /* 0x000000a2029f7223 */ /* 0x000fc20000010865 */
[C---:B------:R-:W-:Y:S01]  /*1de10*/  FMUL.FTZ R163, R2.reuse, R163 ;  /* 0x000000a302a37220 */ /* 0x040fe20000410000 */
[----:B------:R-:W-:-:S01]  /*1de20*/  FFMA.FTZ R161, R2, R166, -R101 ;  /* 0x000000a602a17223 */ /* 0x000fc20000010865 */
[C-C-:B------:R-:W-:Y:S01]  /*1de30*/  FFMA.FTZ R162, R2.reuse, R167, -R101.reuse ;  /* 0x000000a702a27223 */ /* 0x140fe20000010865 */
[----:B------:R-:W-:-:S01]  /*1de40*/  FFMA.FTZ R140, R2, R140, -R101 ;  /* 0x0000008c028c7223 */ /* 0x000fc20000010865 */
[C-C-:B------:R-:W-:Y:S01]  /*1de50*/  FFMA.FTZ R139, R2.reuse, R139, -R101.reuse ;  /* 0x0000008b028b7223 */ /* 0x140fe20000010865 */
[----:B------:R-:W-:-:S01]  /*1de60*/  FFMA.FTZ R142, R2, R142, -R101 ;  /* 0x0000008e028e7223 */ /* 0x000fc20000010865 */
[----:B------:R-:W-:Y:S01]  /*1de70*/  MUFU.EX2 R154, R154 ;  /* 0x0000009a009a7308 */ /* 0x000fe20000000800 */
[----:B0-----:R-:W-:Y:S01]  /*1de80*/  FSEL R126, R12, RZ, P3 ;  /* 0x000000ff0c7e7208 */ /* 0x001fe20001800000 */
[C-C-:B------:R-:W-:Y:S01]  /*1de90*/  FFMA.FTZ R143, R2.reuse, R143, -R101.reuse ;  /* 0x0000008f028f7223 */ /* 0x140fe20000010865 */
[----:B------:R-:W-:-:S01]  /*1dea0*/  FFMA.FTZ R146, R2, R146, -R101 ;  /* 0x0000009202927223 */ /* 0x000fc20000010865 */
[C-C-:B------:R-:W-:Y:S01]  /*1deb0*/  FFMA.FTZ R147, R2.reuse, R147, -R101.reuse ;  /* 0x0000009302937223 */ /* 0x140fe20000010865 */
[----:B------:R-:W-:-:S01]  /*1dec0*/  FFMA.FTZ R150, R2, R150, -R101 ;  /* 0x0000009602967223 */ /* 0x000fc20000010865 */
[----:B------:R-:W-:Y:S01]  /*1ded0*/  FADD.FTZ R7, -R126, R7 ;  /* 0x000000077e077221 */ /* 0x000fe20000010100 */
[----:B------:R-:W-:-:S01]  /*1dee0*/  FFMA.FTZ R151, R2, R151, -R101 ;  /* 0x0000009702977223 */ /* 0x000fc20000010865 */
[----:B------:R-:W0:Y:S01]  /*1def0*/  MUFU.EX2 R126, R163 ;  /* 0x000000a3007e7308 */ /* 0x000e220000000800 */
[----:B------:R-:W-:-:S01]  /*1df00*/  FFMA.FTZ R148, R2, R148, -R101 ;  /* 0x0000009402947223 */ /* 0x000fc20000010865 */
[C---:B------:R-:W-:Y:S01]  /*1df10*/  FMUL.FTZ R7, R2.reuse, R7 ;  /* 0x0000000702077220 */ /* 0x040fe20000410000 */
        /* <DEDUP_REMOVED lines=15> */
[C-C-:B------:R-:W-:Y:S01]  /*1e010*/  FFMA.FTZ R118, R2.reuse, R118, -R101.reuse ;  /* 0x0000007602767223 */ /* 0x140fe20000010865 */
[----:B------:R-:W-:-:S01]  /*1e020*/  FFMA.FTZ R119, R2, R119, -R101 ;  /* 0x0000007702777223 */ /* 0x000fc20000010865 */
[----:B------:R-:W-:Y:S01]  /*1e030*/  FFMA.FTZ R132, R2, R132, -R101 ;  /* 0x0000008402847223 */ /* 0x000fe20000010865 */
[----:B------:R-:W-:-:S01]  /*1e040*/  FADD.FTZ R4, R15, R4 ;  /* 0x000000040f047221 */ /* 0x000fc20000010000 */
[----:B------:R-:W-:Y:S01]  /*1e050*/  FFMA.FTZ R91, R2, R91, -R101 ;  /* 0x0000005b025b7223 */ /* 0x000fe20000010865 */
[----:B------:R-:W-:Y:S01]  /*1e060*/  ISETP.NE.AND P2, PT, R187, RZ, PT ;  /* 0x000000ffbb00720c */ /* 0x000fe20003f45270 */
[----:B------:R-:W0:Y:S01]  /*1e070*/  MUFU.EX2 R157, R157 ;  /* 0x0000009d009d7308 */ /* 0x000e220000000800 */
[----:B-1----:R-:W-:-:S01]  /*1e080*/  FFMA.FTZ R3, R7, R3, R154 ;  /* 0x0000000307037223 */ /* 0x002fc2000001009a */
[----:B------:R-:W-:Y:S01]  /*1e090*/  FADD.FTZ R4, R20, R4 ;  /* 0x0000000414047221 */ /* 0x000fe20000010000 */
[----:B------:R-:W1:Y:S01]  /*1e0a0*/  S2R R187, SR_TID.X ;  /* 0x0000000000bb7919 */ /* 0x000e620000002100 */
[----:B------:R-:W-:-:S01]  /*1e0b0*/  FFMA.FTZ R94, R2, R94, -R101 ;  /* 0x0000005e025e7223 */ /* 0x000fc20000010865 */
[----:B------:R-:W-:Y:S01]  /*1e0c0*/  FFMA.FTZ R95, R2, R95, -R101 ;  /* 0x0000005f025f7223 */ /* 0x000fe20000010865 */
[----:B------:R-:W-:-:S01]  /*1e0d0*/  FADD.FTZ R4, R21, R4 ;  /* 0x0000000415047221 */ /* 0x000fc20000010000 */
[----:B------:R-:W-:Y:S01]  /*1e0e0*/  FFMA.FTZ R98, R2, R98, -R101 ;  /* 0x0000006202627223 */ /* 0x000fe20000010865 */
[----:B------:R-:W3:Y:S01]  /*1e0f0*/  MUFU.EX2 R158, R158 ;  /* 0x0000009e009e7308 */ /* 0x000ee20000000800 */
[----:B--2---:R-:W-:-:S01]  /*1e100*/  FADD.FTZ R3, R155, R3 ;  /* 0x000000039b037221 */ /* 0x004fc20000010000 */
[----:B------:R-:W-:Y:S01]  /*1e110*/  FADD.FTZ R4, R152, R4 ;  /* 0x0000000498047221 */ /* 0x000fe20000010000 */
[----:B------:R-:W-:-:S01]  /*1e120*/  FFMA.FTZ R99, R2, R99, -R101 ;  /* 0x0000006302637223 */ /* 0x000fc20000010865 */
[C-C-:B------:R-:W-:Y:S01]  /*1e130*/  FFMA.FTZ R105, R2.reuse, R105, -R101.reuse ;  /* 0x0000006902697223 */ /* 0x140fe20000010865 */
[----:B------:R-:W-:-:S01]  /*1e140*/  FFMA.FTZ R101, R2, R103, -R101 ;  /* 0x0000006702657223 */ /* 0x000fc20000010865 */
[----:B------:R-:W-:-:S02]  /*1e150*/  FADD.FTZ R4, R14, R4 ;  /* 0x000000040e047221 */ /* 0x000fc40000010000 */
[----:B------:R-:W2:Y:S01]  /*1e160*/  MUFU.EX2 R159, R159 ;  /* 0x0000009f009f7308 */ /* 0x000ea20000000800 */
[----:B0-----:R-:W-:-:S01]  /*1e170*/  FADD.FTZ R3, R157, R3 ;  /* 0x000000039d037221 */ /* 0x001fc20000010000 */
[----:B------:R-:W-:-:S04]  /*1e180*/  FADD.FTZ R4, R153, R4 ;  /* 0x0000000499047221 */ /* 0x000fc80000010000 */
[----:B------:R-:W-:Y:S02]  /*1e190*/  FADD.FTZ R4, R156, R4 ;  /* 0x000000049c047221 */ /* 0x000fe40000010000 */
[----:B------:R-:W0:Y:S01]  /*1e1a0*/  MUFU.EX2 R160, R160 ;  /* 0x000000a000a07308 */ /* 0x000e220000000800 */
[----:B---3--:R-:W-:-:S01]  /*1e1b0*/  FADD.FTZ R3, R158, R3 ;  /* 0x000000039e037221 */ /* 0x008fc20000010000 */
[----:B------:R-:W-:-:S04]  /*1e1c0*/  FADD.FTZ R4, R136, R4 ;  /* 0x0000000488047221 */ /* 0x000fc80000010000 */
[----:B------:R-:W-:Y:S02]  /*1e1d0*/  FADD.FTZ R4, R137, R4 ;  /* 0x0000000489047221 */ /* 0x000fe40000010000 */
[----:B------:R-:W3:Y:S01]  /*1e1e0*/  MUFU.EX2 R161, R161 ;  /* 0x000000a100a17308 */ /* 0x000ee20000000800 */
[----:B--2---:R-:W-:-:S01]  /*1e1f0*/  FADD.FTZ R3, R159, R3 ;  /* 0x000000039f037221 */ /* 0x004fc20000010000 */
[----:B------:R-:W-:Y:S01]  /*1e200*/  FADD.FTZ R4, R138, R4 ;  /* 0x000000048a047221 */ /* 0x000fe20000010000 */
[----:B-1----:R-:W-:-:S03]  /*1e210*/  SHF.R.U32.HI R187, RZ, 0x7, R187 ;  /* 0x00000007ffbb7819 */ /* 0x002fc600000116bb */
[----:B------:R-:W-:Y:S01]  /*1e220*/  FADD.FTZ R4, R141, R4 ;  /* 0x000000048d047221 */ /* 0x000fe20000010000 */
[----:B------:R-:W-:Y:S01]  /*1e230*/  IADD3 R163, -R187, 0xb, RZ ;  /* 0x0000000bbba37810 */ /* 0x000fe20007ffe1ff */
[----:B------:R-:W1:Y:S01]  /*1e240*/  MUFU.EX2 R162, R162 ;  /* 0x000000a200a27308 */ /* 0x000e620000000800 */
[----:B0-----:R-:W-:-:S01]  /*1e250*/  FADD.FTZ R3, R160, R3 ;  /* 0x00000003a0037221 */ /* 0x001fc20000010000 */
[----:B------:R-:W-:-:S04]  /*1e260*/  FADD.FTZ R4, R144, R4 ;  /* 0x0000000490047221 */ /* 0x000fc80000010000 */
[----:B------:R-:W-:Y:S02]  /*1e270*/  FADD.FTZ R4, R145, R4 ;  /* 0x0000000491047221 */ /* 0x000fe40000010000 */
[----:B------:R-:W0:Y:S01]  /*1e280*/  MUFU.EX2 R140, R140 ;  /* 0x0000008c008c7308 */ /* 0x000e220000000800 */
[----:B---3--:R-:W-:-:S01]  /*1e290*/  FADD.FTZ R3, R161, R3 ;  /* 0x00000003a1037221 */ /* 0x008fc20000010000 */
        /* <DEDUP_REMOVED lines=36> */
[----:B0-----:R-:W-:-:S04]  /*1e4e0*/  FADD.FTZ R3, R123, R3 ;  /* 0x000000037b037221 */ /* 0x001fc80000010000 */
[----:B------:R-:W-:-:S03]  /*1e4f0*/  FADD.FTZ R3, R8, R3 ;  /* 0x0000000308037221 */ /* 0x000fc60000010000 */
        /* <DEDUP_REMOVED lines=69> */
.L_x_2458:
[----:B------:R-:W-:Y:S01]  /*1e950*/  LEA R103, R189, R16, 0x3 ;  /* 0x00000010bd677211 */ /* 0x000fe200078e18ff */
[----:B------:R-:W-:Y:S01]  /*1e960*/  IMAD.U32 R163, RZ, RZ, UR37 ;  /* 0x00000025ffa37e24 */ /* 0x000fe2000f8e00ff */
[----:B------:R-:W-:Y:S01]  /*1e970*/  ISETP.GT.AND P2, PT, R9, R6, PT ;  /* 0x000000060900720c */ /* 0x000fe20003f44270 */
[-C--:B------:R-:W-:Y:S01]  /*1e980*/  FMUL.FTZ R26, R26, R7.reuse ;  /* 0x000000071a1a7220 */ /* 0x080fe20000410000 */
        /* <DEDUP_REMOVED lines=109> */
[----:B------:R-:W-:Y:S02]  /*1f060*/  IMAD.MOV.U32 R10, RZ, RZ, R190 ;  /* 0x000000ffff0a7224 */ /* 0x000fe400078e00be */
[----:B------:R-:W-:Y:S01]  /*1f070*/  IMAD.MOV.U32 R189, RZ, RZ, R11 ;  /* 0x000000ffffbd7224 */ /* 0x000fe200078e000b */
[----:B0-----:R-:W-:Y:S06]  /*1f080*/  @P2 BRA `(.L_x_2459) ;  /* 0xffffffc000b02947 */ /* 0x001fec000383ffff */
[----:B------:R-:W-:-:S07]  /*1f090*/  MOV R189, R11 ;  /* 0x0000000b00bd7202 */ /* 0x000fce0000000f00 */
.L_x_2448:
[----:B------:R-:W-:-:S13]  /*1f0a0*/  ISETP.GE.AND P0, PT, R9, R203, PT ;  /* 0x000000cb0900720c */ /* 0x000fda0003f06270 */
[----:B------:R-:W-:Y:S05]  /*1f0b0*/  @!P0 BRA `(.L_x_2460) ;  /* 0x0000003000848947 */ /* 0x000fea0003800000 */
[----:B------:R-:W-:Y:S02]  /*1f0c0*/  IMAD.MOV.U32 R6, RZ, RZ, R12 ;  /* 0x000000ffff067224 */ /* 0x000fe400078e000c */
[----:B------:R-:W-:Y:S02]  /*1f0d0*/  IMAD.MOV.U32 R7, RZ, RZ, R0 ;  /* 0x000000ffff077224 */ /* 0x000fe400078e0000 */
[----:B------:R-:W-:Y:S02]  /*1f0e0*/  IMAD.MOV.U32 R8, RZ, RZ, R190 ;  /* 0x000000ffff087224 */ /* 0x000fe400078e00be */
[----:B------:R-:W-:-:S07]  /*1f0f0*/  IMAD.MOV.U32 R10, RZ, RZ, R189 ;  /* 0x000000ffff0a7224 */ /* 0x000fce00078e00bd */
.L_x_2471:
[----:B------:R-:W-:Y:S01]  /*1f100*/  ISETP.NE.AND P2, PT, R197, RZ, PT ;  /* 0x000000ffc500720c */ /* 0x000fe20003f45270 */
[----:B------:R-:W-:Y:S01]  /*1f110*/  VIADD R189, R10, 0x1 ;  /* 0x000000010abd7836 */ /* 0x000fe20000000000 */
[----:B------:R-:W-:Y:S05]  /*1f120*/  YIELD ;  /* 0x0000000000007946 */ /* 0x000fea0003800000 */
[----:B------:R-:W-:-:S04]  /*1f130*/  ISETP.NE.AND P0, PT, R189, 0x2, PT ;  /* 0x00000002bd00780c */ /* 0x000fc80003f05270 */
[----:B------:R-:W-:Y:S02]  /*1f140*/  SEL R11, RZ, 0x1, P0 ;  /* 0x00000001ff0b7807 */ /* 0x000fe40000000000 */
[----:B------:R-:W-:Y:S02]  /*1f150*/  SEL R189, R189, RZ, P0 ;  /* 0x000000ffbdbd7207 */ /* 0x000fe40000000000 */
[----:B------:R-:W-:Y:S01]  /*1f160*/  LOP3.LUT R190, R8, R11, RZ, 0x3c, !PT ;  /* 0x0000000b08be7212 */ /* 0x000fe200078e3cff */
[----:B------:R-:W-:Y:S06]  /*1f170*/  @P2 BRA `(.L_x_2461) ;  /* 0x0000000000302947 */ /* 0x000fec0003800000 */
[----:B------:R-:W-:Y:S05]  /*1f180*/  @!P1 BRA `(.L_x_2462) ;  /* 0x0000000000049947 */ /* 0x000fea0003800000 */
[----:B------:R-:W-:Y:S01]  /*1f190*/  BPT.TRAP 0x1 ;  /* 0x000000040000795c */ /* 0x000fe20000300000 */
.L_x_2462:
[----:B------:R-:W-:Y:S01]  /*1f1a0*/  IMAD R0, R189, 0x8, R16 ;  /* 0x00000008bd007824 */ /* 0x000fe200078e0210 */
[----:B------:R-:W-:-:S04]  /*1f1b0*/  SHF.L.U32 R11, R190, 0x1f, RZ ;  /* 0x0000001fbe0b7819 */ /* 0x000fc800000006ff */
[----:B------:R0:W1:Y:S01]  /*1f1c0*/  SYNCS.PHASECHK.TRANS64.TRYWAIT P0, [R0+URZ+0x29830], R11 ;  /* 0x0298300b000075a7 */ /* 0x000062000800017f */
[----:B------:R-:W-:Y:S05]  /*1f1d0*/  @!P1 BRA `(.L_x_2463) ;  /* 0x0000000000049947 */ /* 0x000fea0003800000 */
[----:B------:R-:W-:Y:S01]  /*1f1e0*/  BPT.TRAP 0x1 ;  /* 0x000000040000795c */ /* 0x000fe20000300000 */
.L_x_2463:
[----:B------:R-:W-:Y:S04]  /*1f1f0*/  BSSY B0, `(.L_x_2461) ;  /* 0x0000004000007945 */ /* 0x000fe80003800000 */
[----:B-1----:R-:W-:Y:S05]  /*1f200*/  @P0 BRA `(.L_x_2464) ;  /* 0x0000000000080947 */ /* 0x002fea0003800000 */
[----:B------:R-:W1:Y:S02]  /*1f210*/  SYNCS.PHASECHK.TRANS64.TRYWAIT P0, [R0+URZ+0x29830], R11 ;  /* 0x0298300b000075a7 */ /* 0x000e64000800017f */
[----:B-1----:R-:W-:Y:S05]  /*1f220*/  @!P0 BRA `(.L_x_2465) ;  /* 0x000000fc00f48947 */ /* 0x002fea0003800000 */
.L_x_2464:
[----:B------:R-:W-:Y:S05]  /*1f230*/  BSYNC B0 ;  /* 0x0000000000007941 */ /* 0x000fea0003800000 */
.L_x_2461:
[----:B01----:R-:W0:Y:S01]  /*1f240*/  S2R R0, SR_TID.X ;  /* 0x0000000000007919 */ /* 0x003e220000002100 */
[----:B------:R-:W-:Y:S05]  /*1f250*/  WARPSYNC.ALL ;  /* 0x0000000000007948 */ /* 0x000fea0003800000 */
[----:B------:R-:W-:Y:S01]  /*1f260*/  IMAD R12, R189, 0x780, R5 ;  /* 0x00000780bd0c7824 */ /* 0x000fe200078e0205 */
[----:B------:R-:W-:Y:S01]  /*1f270*/  UMOV UR48, UR24 ;  /* 0x0000001800307c82 */ /* 0x000fe20008000000 */
[----:B------:R-:W-:Y:S01]  /*1f280*/  IMAD.MOV.U32 R13, RZ, RZ, -0x7fffffe0 ;  /* 0x80000020ff0d7424 */ /* 0x000fe200078e00ff */
[----:B------:R-:W-:Y:S01]  /*1f290*/  UMOV UR49, UR25 ;  /* 0x0000001900317c82 */ /* 0x000fe20008000000 */
[----:B------:R-:W-:Y:S01]  /*1f2a0*/  IMAD.MOV.U32 R89, RZ, RZ, -0x7fffffe0 ;  /* 0x80000020ff597424 */ /* 0x000fe200078e00ff */
[C---:B------:R-:W-:Y:S01]  /*1f2b0*/  R2UR UR50, R12.reuse ;  /* 0x000000000c3272ca */ /* 0x040fe200000e0000 */
[----:B------:R-:W-:Y:S01]  /*1f2c0*/  UMOV UR44, UR24 ;  /* 0x00000018002c7c82 */ /* 0x000fe20008000000 */
[----:B------:R-:W-:Y:S01]  /*1f2d0*/  R2UR UR51, R13 ;  /* 0x000000000d3372ca */ /* 0x000fe200000e0000 */
[----:B------:R-:W-:Y:S01]  /*1f2e0*/  UMOV UR45, UR25 ;  /* 0x00000019002d7c82 */ /* 0x000fe20008000000 */
[C---:B------:R-:W-:Y:S01]  /*1f2f0*/  IADD3 R88, R12.reuse, 0x80, RZ ;  /* 0x000000800c587810 */ /* 0x040fe20007ffe0ff */
[----:B------:R-:W-:Y:S01]  /*1f300*/  VIADD R14, R12, 0x100 ;  /* 0x000001000c0e7836 */ /* 0x000fe20000000000 */
[----:B------:R-:W-:Y:S01]  /*1f310*/  R2UR UR47, R89 ;  /* 0x00000000592f72ca */ /* 0x000fe200000e0000 */
[----:B------:R-:W-:Y:S01]  /*1f320*/  IMAD.MOV.U32 R15, RZ, RZ, -0x7fffffe0 ;  /* 0x80000020ff0f7424 */ /* 0x000fe200078e00ff */
[----:B------:R-:W-:Y:S01]  /*1f330*/  R2UR UR46, R88 ;  /* 0x00000000582e72ca */ /* 0x000fe200000e0000 */
[----:B------:R-:W-:Y:S01]  /*1f340*/  VIADD R20, R12, 0x180 ;  /* 0x000001800c147836 */ /* 0x000fe20000000000 */
        /* <DEDUP_REMOVED lines=8> */
[----:B------:R-:W-:Y:S01]  /*1f3d0*/  R2UR UR31, R89 ;  /* 0x00000000591f72ca */ /* 0x000fe200000e0000 */
[----:B------:R-:W-:Y:S01]  /*1f3e0*/  UMOV UR28, UR24 ;  /* 0x00000018001c7c82 */ /* 0x000fe20008000000 */
[----:B------:R-:W-:Y:S01]  /*1f3f0*/  UMOV UR29, UR25 ;  /* 0x00000019001d7c82 */ /* 0x000fe20008000000 */
[----:B0-----:R-:W-:Y:S01]  /*1f400*/  SHF.R.U32.HI R0, RZ, 0x7, R0 ;  /* 0x00000007ff007819 */ /* 0x001fe20000011600 */
[----:B------:R-:W-:Y:S01]  /*1f410*/  VIADD R20, R12, 0x82 ;  /* 0x000000820c147836 */ /* 0x000fe20000000000 */
[----:B------:R-:W-:Y:S01]  /*1f420*/  R2UR UR30, R88 ;  /* 0x00000000581e72ca */ /* 0x000fe200000e0000 */
[----:B------:R-:W-:Y:S01]  /*1f430*/  IMAD.MOV.U32 R21, RZ, RZ, -0x7fffffe0 ;  /* 0x80000020ff157424 */ /* 0x000fe200078e00ff */
[----:B------:R-:W-:Y:S01]  /*1f440*/  IADD3 R14, R12, 0x2, RZ ;  /* 0x000000020c0e7810 */ /* 0x000fe20007ffe0ff */
[----:B------:R-:W-:Y:S01]  /*1f450*/  VIADD R0, R0, 0x8 ;  /* 0x0000000800007836 */ /* 0x000fe20000000000 */
[----:B------:R-:W-:Y:S01]  /*1f460*/  R2UR UR7, R15 ;  /* 0x000000000f0772ca */ /* 0x000fe200000e0000 */
[----:B------:R-:W-:Y:S01]  /*1f470*/  IMAD.MOV.U32 R15, RZ, RZ, -0x7fffffe0 ;  /* 0x80000020ff0f7424 */ /* 0x000fe200078e00ff */
[----:B------:R-:W-:Y:S01]  /*1f480*/  R2UR UR6, R14 ;  /* 0x000000000e0672ca */ /* 0x000fe200000e0000 */
[----:B------:R-:W-:Y:S01]  /*1f490*/  VIADD R14, R12, 0x102 ;  /* 0x000001020c0e7836 */ /* 0x000fe20000000000 */
[----:B------:R0:W-:Y:S01]  /*1f4a0*/  BAR.SYNC.DEFER_BLOCKING R0, 0x100 ;  /* 0x000400000000751d */ /* 0x0001e20000010000 */
[----:B------:R-:W-:-:S05]  /*1f4b0*/  MOV R13, 0x80000020 ;  /* 0x80000020000d7802 */ /* 0x000fca0000000f00 */
        /* <DEDUP_REMOVED lines=30> */
[----:B------:R-:W-:Y:S01]  /*1f6a0*/  VIADD R14, R12, 0x202 ;  /* 0x000002020c0e7836 */ /* 0x000fe20000000000 */
[----:B------:R-:W-:-:S04]  /*1f6b0*/  MOV R15, 0x80000020 ;  /* 0x80000020000f7802 */ /* 0x000fc80000000f00 */
        /* <DEDUP_REMOVED lines=192> */
.L_x_2467:
[----:B------:R-:W-:Y:S01]  /*202c0*/  SHF.L.U32 R0, R8, 0x1f, RZ ;  /* 0x0000001f08007819 */ /* 0x000fe200000006ff */
[----:B------:R-:W-:-:S04]  /*202d0*/  IMAD R8, R10, 0x8, R16 ;  /* 0x000000080a087824 */ /* 0x000fc800078e0210 */
[----:B------:R0:W1:Y:S01]  /*202e0*/  SYNCS.PHASECHK.TRANS64.TRYWAIT P0, [R8+URZ+0x29850], R0 ;  /* 0x02985000080075a7 */ /* 0x000062000800017f */
[----:B------:R-:W-:Y:S05]  /*202f0*/  @!P1 BRA `(.L_x_2468) ;  /* 0x0000000000049947 */ /* 0x000fea0003800000 */
[----:B------:R-:W-:Y:S01]  /*20300*/  BPT.TRAP 0x1 ;  /* 0x000000040000795c */ /* 0x000fe20000300000 */
.L_x_2468:
[----:B-1----:R-:W-:Y:S05]  /*20310*/  @P0 BRA `(.L_x_2466) ;  /* 0x0000000000080947 */ /* 0x002fea0003800000 */
[----:B------:R-:W1:Y:S02]  /*20320*/  SYNCS.PHASECHK.TRANS64.TRYWAIT P0, [R8+URZ+0x29850], R0 ;  /* 0x02985000080075a7 */ /* 0x000e64000800017f */
[----:B-1----:R-:W-:Y:S05]  /*20330*/  @!P0 BRA `(.L_x_2469) ;  /* 0x000000ec00c48947 */ /* 0x002fea0003800000 */
.L_x_2466:
        /* <DEDUP_REMOVED lines=99> */
[----:B------:R-:W-:Y:S02]  /*20970*/  FMNMX.FTZ R0, R101, R0, !PT ;  /* 0x0000000065007209 */ /* 0x000fe40007810000 */
[----:B------:R-:W-:Y:S02]  /*20980*/  FMNMX.FTZ R8, R103, R8, !PT ;  /* 0x0000000867087209 */ /* 0x000fe40007810000 */
[----:B0-----:R-:W-:Y:S01]  /*20990*/  LOP3.LUT R205, R205, 0x7f, RZ, 0xc0, !PT ;  /* 0x0000007fcdcd7812 */ /* 0x001fe200078ec0ff */
[----:B------:R-:W-:Y:S01]  /*209a0*/  QGMMA.64x128x32.F32.E4M3.E4M3 R24, R180, gdesc[UR4], R24, gsb0 ;  /* 0x01e00004b4187df3 */ /* 0x000fe20008000818 */
[----:B------:R-:W-:Y:S01]  /*209b0*/  R2UR UR6, R14 ;  /* 0x000000000e0672ca */ /* 0x000fe200000e0000 */
[----:B------:R-:W0:Y:S01]  /*209c0*/  SHFL.BFLY PT, R11, R0, 0x2, 0x1f ;  /* 0x0c401f00000b7f89 */ /* 0x000e2200000e0000 */
[----:B------:R-:W-:Y:S01]  /*209d0*/  R2UR UR7, R15 ;  /* 0x000000000f0772ca */ /* 0x000fe200000e0000 */
[----:B------:R-:W-:Y:S01]  /*209e0*/  IMAD.MOV.U32 R15, RZ, RZ, -0x3ffffff0 ;  /* 0xc0000010ff0f7424 */ /* 0x000fe200078e00ff */
[C---:B------:R-:W-:Y:S01]  /*209f0*/  IADD3 R14, R12.reuse, 0x300, RZ ;  /* 0x000003000c0e7810 */ /* 0x040fe20007ffe0ff */
[----:B------:R-:W-:Y:S01]  /*20a00*/  VIADD R12, R12, 0x400 ;  /* 0x000004000c0c7836 */ /* 0x000fe20000000000 */
[----:B------:R-:W-:-:S02]  /*20a10*/  ISETP.NE.AND P0, PT, R205, RZ, PT ;  /* 0x000000ffcd00720c */ /* 0x000fc40003f05270 */
[----:B------:R-:W1:Y:S01]  /*20a20*/  S2R R205, SR_TID.X ;  /* 0x0000000000cd7919 */ /* 0x000e620000002100 */
[----:B0-----:R-:W-:Y:S02]  /*20a30*/  FMNMX.FTZ R0, R0, R11, !PT ;  /* 0x0000000b00007209 */ /* 0x001fe40007810000 */
[----:B-1----:R-:W-:Y:S01]  /*20a40*/  SHF.R.U32.HI R205, RZ, 0x7, R205 ;  /* 0x00000007ffcd7819 */ /* 0x002fe200000116cd */
        /* <DEDUP_REMOVED lines=9> */
[----:B------:R-:W-:Y:S01]  /*20ae0*/  FFMA.FTZ R11, R2, R0, -8 ;  /* 0xc1000000020b7423 */ /* 0x000fe20000010000 */
[----:B------:R-:W-:-:S03]  /*20af0*/  FADD.FTZ R7, -R0, R7 ;  /* 0x0000000700077221 */ /* 0x000fc60000010100 */
        /* <DEDUP_REMOVED lines=36> */
[----:B------:R-:W-:Y:S01]  /*20d40*/  FMUL.FTZ R7, R2, R7 ;  /* 0x0000000702077220 */ /* 0x000fe20000410000 */
[----:B------:R-:W-:Y:S08]  /*20d50*/  MUFU.EX2 R8, R8 ;  /* 0x0000000800087308 */ /* 0x000ff00000000800 */
[----:B------:R-:W0:Y:S08]  /*20d60*/  MUFU.EX2 R7, R7 ;  /* 0x0000000700077308 */ /* 0x000e300000000800 */
[----:B------:R-:W-:Y:S08]  /*20d70*/  MUFU.EX2 R15, R15 ;  /* 0x0000000f000f7308 */ /* 0x000ff00000000800 */
[----:B------:R-:W-:Y:S01]  /*20d80*/  MUFU.EX2 R20, R20 ;  /* 0x0000001400147308 */ /* 0x000fe20000000800 */
[----:B0-----:R-:W-:-:S07]  /*20d90*/  FFMA.FTZ R4, R7, R4, R8 ;  /* 0x0000000407047223 */ /* 0x001fce0000010008 */
[----:B------:R-:W-:Y:S08]  /*20da0*/  MUFU.EX2 R21, R21 ;  /* 0x0000001500157308 */ /* 0x000ff00000000800 */
[----:B------:R-:W-:Y:S01]  /*20db0*/  MUFU.EX2 R152, R152 ;  /* 0x0000009800987308 */ /* 0x000fe20000000800 */
[----:B------:R-:W-:Y:S02]  /*20dc0*/  WARPGROUP.DEPBAR.LE gsb0, 0x0 ;  /* 0x00008000000079c5 */ /* 0x000fe40000010000 */
[----:B------:R-:W-:-:S05]  /*20dd0*/  WARPGROUP.ARRIVE ;  /* 0x00000000000079c5 */ /* 0x000fca0000000000 */
[----:B------:R-:W-:Y:S01]  /*20de0*/  MUFU.EX2 R136, R136 ;  /* 0x0000008800887308 */ /* 0x000fe20000000800 */
[----:B------:R-:W-:Y:S01]  /*20df0*/  QGMMA.64x128x32.F32.E4M3.E4M3 R24, R172, gdesc[UR4], R24, gsb0 ;  /* 0x01e00004ac187df3 */ /* 0x000fe20008000818 */
[----:B------:R-:W-:Y:S02]  /*20e00*/  R2UR UR6, R12 ;  /* 0x000000000c0672ca */ /* 0x000fe400000e0000 */
[----:B------:R-:W0:Y:S01]  /*20e10*/  SHFL.BFLY PT, R12, R14, 0x1, 0x1f ;  /* 0x0c201f000e0c7f89 */ /* 0x000e2200000e0000 */
[----:B------:R-:W-:Y:S01]  /*20e20*/  R2UR UR7, R13 ;  /* 0x000000000d0772ca */ /* 0x000fe200000e0000 */
[C-C-:B------:R-:W-:Y:S01]  /*20e30*/  FFMA.FTZ R13, R2.reuse, R153, -R11.reuse ;  /* 0x00000099020d7223 */ /* 0x140fe2000001080b */
[----:B------:R-:W-:-:S01]  /*20e40*/  FFMA.FTZ R153, R2, R165, -R11 ;  /* 0x000000a502997223 */ /* 0x000fc2000001080b */
[----:B------:R-:W-:Y:S08]  /*20e50*/  MUFU.EX2 R137, R137 ;  /* 0x0000008900897308 */ /* 0x000ff00000000800 */
[----:B------:R-:W1:Y:S08]  /*20e60*/  MUFU.EX2 R13, R13 ;  /* 0x0000000d000d7308 */ /* 0x000e700000000800 */
[----:B------:R-:W-:Y:S01]  /*20e70*/  MUFU.EX2 R153, R153 ;  /* 0x0000009900997308 */ /* 0x000fe20000000800 */
[----:B0-----:R-:W-:Y:S01]  /*20e80*/  FMNMX.FTZ R12, R14, R12, !PT ;  /* 0x0000000c0e0c7209 */ /* 0x001fe20007810000 */
[C-C-:B------:R-:W-:Y:S01]  /*20e90*/  FFMA.FTZ R14, R2.reuse, R156, -R11.reuse ;  /* 0x0000009c020e7223 */ /* 0x140fe2000001080b */
[----:B------:R-:W-:-:S05]  /*20ea0*/  FFMA.FTZ R11, R2, R101, -R11 ;  /* 0x00000065020b7223 */ /* 0x000fca000001080b */
[----:B------:R-:W-:Y:S01]  /*20eb0*/  MUFU.EX2 R140, R140 ;  /* 0x0000008c008c7308 */ /* 0x000fe20000000800 */
[----:B------:R-:W-:-:S01]  /*20ec0*/  FADD.FTZ R6, -R12, R6 ;  /* 0x000000060c067221 */ /* 0x000fc20000010100 */
[----:B------:R-:W-:Y:S01]  /*20ed0*/  FFMA.FTZ R101, R2, R12, -8 ;  /* 0xc100000002657423 */ /* 0x000fe2000001000c */
[----:B-1----:R-:W-:-:S02]  /*20ee0*/  FADD.FTZ R4, R13, R4 ;  /* 0x000000040d047221 */ /* 0x002fc40000010000 */
[C---:B------:R-:W-:Y:S01]  /*20ef0*/  FMUL.FTZ R6, R2.reuse, R6 ;  /* 0x0000000602067220 */ /* 0x040fe20000410000 */
[----:B------:R-:W-:-:S01]  /*20f00*/  FFMA.FTZ R154, R2, R154, -R101 ;  /* 0x0000009a029a7223 */ /* 0x000fc20000010865 */
[C-C-:B------:R-:W-:Y:S01]  /*20f10*/  FFMA.FTZ R155, R2.reuse, R155, -R101.reuse ;  /* 0x0000009b029b7223 */ /* 0x140fe20000010865 */
[----:B------:R-:W-:-:S01]  /*20f20*/  FFMA.FTZ R156, R2, R158, -R101 ;  /* 0x0000009e029c7223 */ /* 0x000fc20000010865 */
[C-C-:B------:R-:W-:Y:S01]  /*20f30*/  FFMA.FTZ R157, R2.reuse, R159, -R101.reuse ;  /* 0x0000009f029d7223 */ /* 0x140fe20000010865 */
        /* <DEDUP_REMOVED lines=33> */
[----:B-1----:R-:W-:-:S01]  /*21150*/  FFMA.FTZ R3, R6, R3, R154 ;  /* 0x0000000306037223 */ /* 0x002fc2000001009a */
[----:B------:R-:W-:Y:S01]  /*21160*/  FADD.FTZ R4, R152, R4 ;  /* 0x0000000498047221 */ /* 0x000fe20000010000 */
[----:B------:R-:W-:-:S01]  /*21170*/  FFMA.FTZ R114, R2, R114, -R101 ;  /* 0x0000007202727223 */ /* 0x000fc20000010865 */
[C-C-:B------:R-:W-:Y:S01]  /*21180*/  FFMA.FTZ R115, R2.reuse, R115, -R101.reuse ;  /* 0x0000007302737223 */ /* 0x140fe20000010865 */
[----:B------:R-:W-:-:S01]  /*21190*/  FFMA.FTZ R118, R2, R118, -R101 ;  /* 0x0000007602767223 */ /* 0x000fc20000010865 */
[----:B------:R-:W-:Y:S01]  /*211a0*/  FADD.FTZ R4, R153, R4 ;  /* 0x0000000499047221 */ /* 0x000fe20000010000 */
[----:B------:R-:W-:-:S01]  /*211b0*/  FFMA.FTZ R119, R2, R119, -R101 ;  /* 0x0000007702777223 */ /* 0x000fc20000010865 */
[----:B------:R-:W1:Y:S01]  /*211c0*/  MUFU.EX2 R157, R157 ;  /* 0x0000009d009d7308 */ /* 0x000e620000000800 */
[----:B0-----:R-:W-:-:S01]  /*211d0*/  FADD.FTZ R3, R155, R3 ;  /* 0x000000039b037221 */ /* 0x001fc20000010000 */
[----:B------:R-:W-:Y:S01]  /*211e0*/  FADD.FTZ R4, R136, R4 ;  /* 0x0000000488047221 */ /* 0x000fe20000010000 */
[----:B------:R-:W-:-:S01]  /*211f0*/  FFMA.FTZ R90, R2, R90, -R101 ;  /* 0x0000005a025a7223 */ /* 0x000fc20000010865 */
[C-C-:B------:R-:W-:Y:S01]  /*21200*/  FFMA.FTZ R91, R2.reuse, R91, -R101.reuse ;  /* 0x0000005b025b7223 */ /* 0x140fe20000010865 */
[----:B------:R-:W-:-:S01]  /*21210*/  FFMA.FTZ R94, R2, R94, -R101 ;  /* 0x0000005e025e7223 */ /* 0x000fc20000010865 */
[----:B------:R-:W-:Y:S01]  /*21220*/  FADD.FTZ R4, R137, R4 ;  /* 0x0000000489047221 */ /* 0x000fe20000010000 */
[----:B------:R-:W-:-:S01]  /*21230*/  FFMA.FTZ R95, R2, R95, -R101 ;  /* 0x0000005f025f7223 */ /* 0x000fc20000010865 */
[----:B------:R-:W0:Y:S01]  /*21240*/  MUFU.EX2 R158, R158 ;  /* 0x0000009e009e7308 */ /* 0x000e220000000800 */
[----:B--2---:R-:W-:-:S01]  /*21250*/  FADD.FTZ R3, R156, R3 ;  /* 0x000000039c037221 */ /* 0x004fc20000010000 */
[----:B------:R-:W-:Y:S01]  /*21260*/  FADD.FTZ R4, R140, R4 ;  /* 0x000000048c047221 */ /* 0x000fe20000010000 */
[----:B------:R-:W-:-:S01]  /*21270*/  FFMA.FTZ R98, R2, R98, -R101 ;  /* 0x0000006202627223 */ /* 0x000fc20000010865 */
[C-C-:B------:R-:W-:Y:S01]  /*21280*/  FFMA.FTZ R99, R2.reuse, R99, -R101.reuse ;  /* 0x0000006302637223 */ /* 0x140fe20000010865 */
[----:B------:R-:W-:-:S01]  /*21290*/  FFMA.FTZ R102, R2, R102, -R101 ;  /* 0x0000006602667223 */ /* 0x000fc20000010865 */
[----:B------:R-:W-:Y:S01]  /*212a0*/  FFMA.FTZ R101, R2, R103, -R101 ;  /* 0x0000006702657223 */ /* 0x000fe20000010865 */
[----:B------:R-:W-:Y:S01]  /*212b0*/  IADD3 R162, -R205, 0xb, RZ ;  /* 0x0000000bcda27810 */ /* 0x000fe20007ffe1ff */
        /* <DEDUP_REMOVED lines=100> */
[----:B------:R-:W-:-:S04]  /*21900*/  @!P0 IMAD R3, R189, 0x8, R16 ;  /* 0x00000008bd038824 */ /* 0x000fc800078e0210 */
[----:B------:R-:W-:Y:S02]  /*21910*/  @!P0 VIADD R3, R3, 0x29840 ;  /* 0x0002984003038836 */ /* 0x000fe40000000000 */
[----:B------:R-:W2:Y:S01]  /*21920*/  MUFU.EX2 R88, R88 ;  /* 0x0000005800587308 */ /* 0x000ea20000000800 */
[----:B-1----:R-:W-:-:S02]  /*21930*/  FADD.FTZ R4, R117, R4 ;  /* 0x0000000475047221 */ /* 0x002fc40000010000 */
[----:B------:R-:W-:Y:S01]  /*21940*/  @!P0 PRMT R3, RZ, 0x654, R3 ;  /* 0x00000654ff038816 */ /* 0x000fe20000000003 */
[----:B------:R1:W-:Y:S06]  /*21950*/  BAR.ARV R162, 0x100 ;  /* 0x000400a20000751d */ /* 0x0003ec0000002000 */
[----:B------:R-:W3:Y:S01]  /*21960*/  MUFU.EX2 R90, R90 ;  /* 0x0000005a005a7308 */ /* 0x000ee20000000800 */
[----:B0-----:R-:W-:-:S01]  /*21970*/  FADD.FTZ R103, R119, R103 ;  /* 0x0000006777677221 */ /* 0x001fc20000010000 */
[----:B------:R0:W-:Y:S01]  /*21980*/  @!P0 SYNCS.ARRIVE.TRANS64.RED.A1T0 RZ, [R3+URZ], RZ ;  /* 0x000000ff03ff89a7 */ /* 0x0001e2000810043f */
[----:B--2---:R-:W-:-:S05]  /*21990*/  FADD.FTZ R4, R88, R4 ;  /* 0x0000000458047221 */ /* 0x004fca0000010000 */
[----:B------:R-:W2:Y:S08]  /*219a0*/  MUFU.EX2 R89, R89 ;  /* 0x0000005900597308 */ /* 0x000eb00000000800 */
[----:B------:R-:W4:Y:S01]  /*219b0*/  MUFU.EX2 R91, R91 ;  /* 0x0000005b005b7308 */ /* 0x000f220000000800 */
[----:B---3--:R-:W-:-:S07]  /*219c0*/  FADD.FTZ R103, R90, R103 ;  /* 0x000000675a677221 */ /* 0x008fce0000010000 */
[----:B------:R-:W3:Y:S01]  /*219d0*/  MUFU.EX2 R92, R92 ;  /* 0x0000005c005c7308 */ /* 0x000ee20000000800 */
[----:B--2---:R-:W-:-:S07]  /*219e0*/  FADD.FTZ R4, R89, R4 ;  /* 0x0000000459047221 */ /* 0x004fce0000010000 */
[----:B------:R-:W2:Y:S01]  /*219f0*/  MUFU.EX2 R94, R94 ;  /* 0x0000005e005e7308 */ /* 0x000ea20000000800 */
[----:B----4-:R-:W-:-:S07]  /*21a00*/  FADD.FTZ R103, R91, R103 ;  /* 0x000000675b677221 */ /* 0x010fce0000010000 */
        /* <DEDUP_REMOVED lines=18> */
[----:B------:R-:W0:Y:S01]  /*21b30*/  MUFU.EX2 R101, R101 ;  /* 0x0000006500657308 */ /* 0x000e220000000800 */
[----:B---3--:R-:W-:-:S01]  /*21b40*/  FADD.FTZ R103, R102, R103 ;  /* 0x0000006766677221 */ /* 0x008fc20000010000 */
[----:B--2---:R-:W-:-:S03]  /*21b50*/  FADD.FTZ R4, R11, R4 ;  /* 0x000000040b047221 */ /* 0x004fc60000010000 */
[----:B0-----:R-:W-:Y:S01]  /*21b60*/  FADD.FTZ R3, R101, R103 ;  /* 0x0000006765037221 */ /* 0x001fe20000010000 */
[----:B-1----:R-:W-:Y:S06]  /*21b70*/  @!P1 BRA `(.L_x_2470) ;  /* 0x0000000000049947 */ /* 0x002fec0003800000 */
[----:B------:R-:W-:Y:S01]  /*21b80*/  BPT.TRAP 0x1 ;  /* 0x000000040000795c */ /* 0x000fe20000300000 */
.L_x_2470:
[----:B------:R-:W-:Y:S01]  /*21b90*/  IMAD R10, R10, 0x8, R16 ;  /* 0x000000080a0a7824 */ /* 0x000fe200078e0210 */
[----:B------:R-:W-:Y:S01]  /*21ba0*/  ISETP.GT.AND P0, PT, R9, R203, PT ;  /* 0x000000cb0900720c */ /* 0x000fe20003f04270 */
[-C--:B------:R-:W-:Y:S01]  /*21bb0*/  FMUL.FTZ R24, R24, R7.reuse ;  /* 0x0000000718187220 */ /* 0x080fe20000410000 */
[----:B------:R-:W-:Y:S01]  /*21bc0*/  MOV R103, UR37 ;  /* 0x0000002500677c02 */ /* 0x000fe20008000f00 */
        /* <DEDUP_REMOVED lines=112> */
.L_x_2460:
[----:B------:R-:W-:Y:S05]  /*222d0*/  WARPSYNC.ALL ;  /* 0x0000000000007948 */ /* 0x000fea0003800000 */
[----:B------:R-:W-:Y:S06]  /*222e0*/  BAR.ARV 0x8, 0x180 ;  /* 0x0206000000007b1d */ /* 0x000fec0000002000 */
[----:B------:R-:W-:Y:S05]  /*222f0*/  @!P1 BRA `(.L_x_2472) ;  /* 0x0000000000049947 */ /* 0x000fea0003800000 */
[----:B------:R-:W-:Y:S01]  /*22300*/  BPT.TRAP 0x1 ;  /* 0x000000040000795c */ /* 0x000fe20000300000 */
.L_x_2472:
[----:B------:R-:W-:Y:S01]  /*22310*/  IMAD R20, R189, 0x8, R16 ;  /* 0x00000008bd147824 */ /* 0x000fe200078e0210 */
[----:B------:R-:W-:-:S04]  /*22320*/  SHF.L.U32 R5, R190, 0x1f, RZ ;  /* 0x0000001fbe057819 */ /* 0x000fc800000006ff */
[----:B------:R0:W1:Y:S01]  /*22330*/  SYNCS.PHASECHK.TRANS64.TRYWAIT P0, [R20+URZ+0x29850], R5 ;  /* 0x02985005140075a7 */ /* 0x000062000800017f */
[----:B------:R-:W-:Y:S05]  /*22340*/  @!P1 BRA `(.L_x_2473) ;  /* 0x0000000000049947 */ /* 0x000fea0003800000 */
[----:B------:R-:W-:Y:S01]  /*22350*/  BPT.TRAP 0x1 ;  /* 0x000000040000795c */ /* 0x000fe20000300000 */
.L_x_2473:
[----:B------:R-:W-:-:S05]  /*22360*/  VIADD R16, R16, 0x400 ;  /* 0x0000040010107836 */ /* 0x000fca0000000000 */
[----:B------:R-:W-:-:S04]  /*22370*/  SHF.R.U32.HI R16, RZ, 0x4, R16 ;  /* 0x00000004ff107819 */ /* 0x000fc80000011610 */
[----:B------:R-:W-:-:S04]  /*22380*/  LOP3.LUT R16, R16, 0x3fff, RZ, 0xc0, !PT ;  /* 0x00003fff10107812 */ /* 0x000fc800078ec0ff */
[----:B------:R-:W-:Y:S01]  /*22390*/  LOP3.LUT R16, R16, 0x10000, RZ, 0xfc, !PT ;  /* 0x0001000010107812 */ /* 0x000fe200078efcff */
[----:B-1----:R-:W-:Y:S06]  /*223a0*/  @P0 BRA `(.L_x_2474) ;  /* 0x0000000000080947 */ /* 0x002fec0003800000 */
[----:B------:R-:W1:Y:S02]  /*223b0*/  SYNCS.PHASECHK.TRANS64.TRYWAIT P0, [R20+URZ+0x29850], R5 ;  /* 0x02985005140075a7 */ /* 0x000e64000800017f */
[----:B-1----:R-:W-:Y:S05]  /*223c0*/  @!P0 BRA `(.L_x_2475) ;  /* 0x000000cc00b48947 */ /* 0x002fea0003800000 */
.L_x_2474:
[----:B------:R-:W-:Y:S01]  /*223d0*/  IMAD R6, R189, 0x500, R16 ;  /* 0x00000500bd067824 */ /* 0x000fe200078e0210 */
[----:B------:R-:W-:Y:S01]  /*223e0*/  MOV R7, 0xc0000010 ;  /* 0xc000001000077802 */ /* 0x000fe20000000f00 */
[----:B------:R-:W-:Y:S05]  /*223f0*/  WARPSYNC.ALL ;  /* 0x0000000000007948 */ /* 0x000fea0003800000 */
[C---:B------:R-:W-:Y:S01]  /*22400*/  R2UR UR6, R6.reuse ;  /* 0x00000000060672ca */ /* 0x040fe200000e0000 */
[----:B------:R-:W-:Y:S01]  /*22410*/  WARPGROUP.ARRIVE ;  /* 0x00000000000079c5 */ /* 0x000fe20000000000 */
[----:B------:R-:W-:Y:S01]  /*22420*/  R2UR UR7, R7 ;  /* 0x00000000070772ca */ /* 0x000fe200000e0000 */
[C---:B------:R-:W-:Y:S01]  /*22430*/  VIADD R8, R6.reuse, 0x100 ;  /* 0x0000010006087836 */ /* 0x040fe20000000000 */
[----:B------:R-:W-:Y:S01]  /*22440*/  ULDC.64 UR4, c[0x0][0x9a0] ;  /* 0x0002680000047ab9 */ /* 0x000fe20000000a00 */
[----:B------:R-:W-:Y:S01]  /*22450*/  IMAD.MOV.U32 R9, RZ, RZ, -0x3ffffff0 ;  /* 0xc0000010ff097424 */ /* 0x000fe200078e00ff */
[----:B------:R-:W-:Y:S01]  /*22460*/  ISETP.NE.U32.AND P0, PT, RZ, UR4, PT ;  /* 0x00000004ff007c0c */ /* 0x000fe2000bf05070 */
[----:B------:R-:W-:-:S02]  /*22470*/  VIADD R14, R6, 0x200 ;  /* 0x00000200060e7836 */ /* 0x000fc40000000000 */
[----:B------:R-:W-:Y:S01]  /*22480*/  IMAD.MOV.U32 R15, RZ, RZ, -0x3ffffff0 ;  /* 0xc0000010ff0f7424 */ /* 0x000fe200078e00ff */
[----:B------:R-:W-:-:S05]  /*22490*/  ISETP.NE.AND.EX P0, PT, RZ, UR5, PT, P0 ;  /* 0x00000005ff007c0c */ /* 0x000fca000bf05300 */
[----:B------:R-:W-:Y:S01]  /*224a0*/  QGMMA.64x128x32.F32.E4M3.E4M3 R24, R184, gdesc[UR4], R24, gsb0 ;  /* 0x01e00004b8187df3 */ /* 0x000fe20008000818 */
[----:B------:R-:W-:Y:S02]  /*224b0*/  R2UR UR6, R8 ;  /* 0x00000000080672ca */ /* 0x000fe400000e0000 */
[----:B------:R-:W-:-:S05]  /*224c0*/  R2UR UR7, R9 ;  /* 0x00000000090772ca */ /* 0x000fca00000e0000 */
        /* <DEDUP_REMOVED lines=17> */
[----:B------:R-:W-:Y:S01]  /*225e0*/  VIADD R8, R6, 0x300 ;  /* 0x0000030006087836 */ /* 0x000fe20000000000 */
[----:B------:R-:W-:Y:S01]  /*225f0*/  MOV R9, 0xc0000010 ;  /* 0xc000001000097802 */ /* 0x000fe20000000f00 */
[----:B------:R-:W-:Y:S02]  /*22600*/  WARPGROUP.DEPBAR.LE gsb0, 0x0 ;  /* 0x00008000000079c5 */ /* 0x000fe40000010000 */
[----:B------:R-:W-:-:S08]  /*22610*/  WARPGROUP.ARRIVE ;  /* 0x00000000000079c5 */ /* 0x000fd00000000000 */
        /* <DEDUP_REMOVED lines=14> */
[----:B------:R-:W0:Y:S04]  /*22700*/  SHFL.BFLY PT, R6, R9, 0x1, 0x1f ;  /* 0x0c201f0009067f89 */ /* 0x000e2800000e0000 */
        /* <DEDUP_REMOVED lines=31> */
.L_x_2476:
        /* <DEDUP_REMOVED lines=75> */
.L_x_2408:
        /* <DEDUP_REMOVED lines=22> */
[----:B--2---:R-:W-:-:S04]  /*22f10*/  LOP3.LUT P0, R4, R21, 0x3, RZ, 0xc0, !PT ;  /* 0x0000000315047812 */ /* 0x004fc8000780c0ff */
[----:B------:R0:W5:Y:S01]  /*22f20*/  LDG.E.CONSTANT R9, desc[UR54][R2.64] ;  /* 0x0000003602097981 */ /* 0x000162000c1e9900 */
[----:B------:R-:W-:-:S04]  /*22f30*/  ISETP.EQ.OR P0, PT, R4, 0x3, !P0 ;  /* 0x000000030400780c */ /* 0x000fc80004702670 */
        /* <DEDUP_REMOVED lines=8> */
[----:B------:R-:W-:Y:S02]  /*22fc0*/  LOP3.LUT R106, R107, 0x380, RZ, 0xc0, !PT ;  /* 0x000003806b6a7812 */ /* 0x000fe400078ec0ff */
[----:B------:R-:W-:Y:S02]  /*22fd0*/  LOP3.LUT R30, R31, 0x380, RZ, 0xc0, !PT ;  /* 0x000003801f1e7812 */ /* 0x000fe400078ec0ff */
[----:B0-----:R-:W-:Y:S02]  /*22fe0*/  IADD3 R3, P3, R32, 0x4000, RZ ;  /* 0x0000400020037810 */ /* 0x001fe40007f7e0ff */
[----:B------:R-:W-:-:S02]  /*22ff0*/  SHF.R.U64 R106, R106, 0x3, RZ ;  /* 0x000000036a6a7819 */ /* 0x000fc400000012ff */
[----:B------:R-:W-:Y:S02]  /*23000*/  SHF.R.U64 R30, R30, 0x3, RZ ;  /* 0x000000031e1e7819 */ /* 0x000fe400000012ff */
[----:B------:R-:W-:Y:S02]  /*23010*/  LOP3.LUT R20, R3, 0x380, RZ, 0xc0, !PT ;  /* 0x0000038003147812 */ /* 0x000fe400078ec0ff */
[----:B------:R-:W-:Y:S01]  /*23020*/  LOP3.LUT R106, R106, R107, RZ, 0x3c, !PT ;  /* 0x0000006b6a6a7212 */ /* 0x000fe200078e3cff */
[--C-:B------:R-:W-:Y:S01]  /*23030*/  IMAD.X R107, RZ, RZ, R33.reuse, P5 ;  /* 0x000000ffff6b7224 */ /* 0x100fe200028e0621 */
[----:B------:R-:W-:Y:S01]  /*23040*/  LOP3.LUT R30, R30, R31, RZ, 0x3c, !PT ;  /* 0x0000001f1e1e7212 */ /* 0x000fe200078e3cff */
[----:B------:R-:W-:Y:S01]  /*23050*/  IMAD.X R31, RZ, RZ, R33, P1 ;  /* 0x000000ffff1f7224 */ /* 0x000fe200008e0621 */
[----:B------:R-:W-:Y:S02]  /*23060*/  SHF.R.U64 R20, R20, 0x3, RZ ;  /* 0x0000000314147819 */ /* 0x000fe400000012ff */
[----:B------:R-:W-:-:S02]  /*23070*/  IADD3 R27, P2, R32, 0x4020, RZ ;  /* 0x00004020201b7810 */ /* 0x000fc40007f5e0ff */
[C---:B------:R-:W-:Y:S02]  /*23080*/  IADD3 R15, P5, R32.reuse, 0x40, RZ ;  /* 0x00000040200f7810 */ /* 0x040fe40007fbe0ff */
[C---:B------:R-:W-:Y:S02]  /*23090*/  IADD3 R11, P1, R32.reuse, 0x20, RZ ;  /* 0x00000020200b7810 */ /* 0x040fe40007f3e0ff */
[----:B------:R-:W-:Y:S02]  /*230a0*/  IADD3 R21, P4, R32, 0x60, RZ ;  /* 0x0000006020157810 */ /* 0x000fe40007f9e0ff */
[----:B------:R-:W-:Y:S02]  /*230b0*/  LOP3.LUT R20, R20, R3, RZ, 0x3c, !PT ;  /* 0x0000000314147212 */ /* 0x000fe400078e3cff */
        /* <DEDUP_REMOVED lines=19> */
[----:B------:R-:W-:Y:S02]  /*231f0*/  IADD3.X R21, RZ, R33, RZ, P3, !PT ;  /* 0x00000021ff157210 */ /* 0x000fe40001ffe4ff */
[----:B------:R-:W-:Y:S02]  /*23200*/  MOV R106, R106 ;  /* 0x0000006a006a7202 */ /* 0x000fe40000000f00 */
[----:B------:R-:W-:Y:S02]  /*23210*/  MOV R110, R32 ;  /* 0x00000020006e7202 */ /* 0x000fe40000000f00 */
[----:B------:R-:W-:Y:S02]  /*23220*/  MOV R105, R30 ;  /* 0x0000001e00697202 */ /* 0x000fe40000000f00 */
[----:B------:R-:W-:Y:S02]  /*23230*/  MOV R104, R26 ;  /* 0x0000001a00687202 */ /* 0x000fe40000000f00 */
[----:B------:R-:W-:-:S02]  /*23240*/  MOV R103, R20 ;  /* 0x0000001400677202 */ /* 0x000fc40000000f00 */
[----:B------:R-:W-:Y:S02]  /*23250*/  MOV R109, R14 ;  /* 0x0000000e006d7202 */ /* 0x000fe40000000f00 */
[----:B------:R-:W-:Y:S02]  /*23260*/  MOV R108, R10 ;  /* 0x0000000a006c7202 */ /* 0x000fe40000000f00 */
[----:B------:R-:W-:Y:S01]  /*23270*/  MOV R107, R2 ;  /* 0x00000002006b7202 */ /* 0x000fe20000000f00 */
[----:B------:R-:W-:Y:S06]  /*23280*/  BRA.DIV UR4, `(.L_x_2479) ;  /* 0x000000c204187947 */ /* 0x000fec000b800000 */
[----:B------:R-:W-:Y:S01]  /*23290*/  SEL R2, R112, R97, P0 ;  /* 0x0000006170027207 */ /* 0x000fe20000000000 */
[----:B-----5:R-:W-:Y:S01]  /*232a0*/  SHFL.IDX PT, R100, R100, R9, 0x1c1f ;  /* 0x001c1f0964647589 */ /* 0x020fe200000e0000 */
[----:B------:R-:W-:Y:S02]  /*232b0*/  SEL R78, R90, R93, P0 ;  /* 0x0000005d5a4e7207 */ /* 0x000fe40000000000 */
[----:B------:R-:W-:Y:S02]  /*232c0*/  SEL R49, R93, R90, P0 ;  /* 0x0000005a5d317207 */ /* 0x000fe40000000000 */
[----:B------:R-:W-:Y:S02]  /*232d0*/  SEL R97, R97, R112, P0 ;  /* 0x0000007061617207 */ /* 0x000fe40000000000 */
[----:B------:R-:W-:Y:S01]  /*232e0*/  SEL R86, R58, R81, P0 ;  /* 0x000000513a567207 */ /* 0x000fe20000000000 */
[----:B------:R-:W-:Y:S01]  /*232f0*/  SHFL.IDX PT, R78, R78, R9, 0x1c1f ;  /* 0x001c1f094e4e7589 */ /* 0x000fe200000e0000 */
[----:B------:R-:W-:-:S02]  /*23300*/  LOP3.LUT R10, R9, 0x2, RZ, 0x3c, !PT ;  /* 0x00000002090a7812 */ /* 0x000fc400078e3cff */
[----:B------:R-:W-:Y:S02]  /*23310*/  SEL R4, R40, R41, P0 ;  /* 0x0000002928047207 */ /* 0x000fe40000000000 */
        /* <DEDUP_REMOVED lines=70> */
[----:B------:R-:W3:Y:S01]  /*23780*/  SHFL.IDX PT, R0, R90, R9, 0x1c1f ;  /* 0x001c1f095a007589 */ /* 0x000ee200000e0000 */
        /* <DEDUP_REMOVED lines=10> */
[----:B0-----:R-:W-:Y:S01]  /*23830*/  SEL R96, R77, R2, P0 ;  /* 0x000000024d607207 */ /* 0x001fe20000000000 */
        /* <DEDUP_REMOVED lines=8> */
[----:B--2---:R-:W-:Y:S01]  /*238c0*/  SEL R99, R98, R47, P0 ;  /* 0x0000002f62637207 */ /* 0x004fe20000000000 */
[----:B------:R-:W-:Y:S01]  /*238d0*/  SHFL.IDX PT, R93, R26, R9, 0x1c1f ;  /* 0x001c1f091a5d7589 */ /* 0x000fe200000e0000 */
[----:B------:R-:W-:Y:S02]  /*238e0*/  SEL R97, R78, R49, P0 ;  /* 0x000000314e617207 */ /* 0x000fe40000000000 */
[----:B---3--:R-:W-:Y:S01]  /*238f0*/  SEL R79, R0, R21, P0 ;  /* 0x00000015004f7207 */ /* 0x008fe20000000000 */
[----:B------:R-:W-:Y:S01]  /*23900*/  SHFL.IDX PT, R44, R44, R9, 0x1c1f ;  /* 0x001c1f092c2c7589 */ /* 0x000fe200000e0000 */
[----:B------:R-:W-:Y:S02]  /*23910*/  SEL R4, R20, R41, P0 ;  /* 0x0000002914047207 */ /* 0x000fe40000000000 */
[----:B------:R-:W-:Y:S01]  /*23920*/  SEL R98, R47, R98, P0 ;  /* 0x000000622f627207 */ /* 0x000fe20000000000 */
[----:B------:R-:W-:Y:S01]  /*23930*/  SHFL.IDX PT, R42, R42, R9, 0x1c1f ;  /* 0x001c1f092a2a7589 */ /* 0x000fe200000e0000 */
[----:B----4-:R-:W-:-:S02]  /*23940*/  SEL R56, R65, R66, P0 ;  /* 0x0000004241387207 */ /* 0x010fc40000000000 */
        /* <DEDUP_REMOVED lines=11> */
[----:B------:R-:W-:-:S03]  /*23a00*/  IMAD.MOV.U32 R101, RZ, RZ, RZ ;  /* 0x000000ffff657224 */ /* 0x000fc600078e00ff */
[----:B------:R-:W-:Y:S04]  /*23a10*/  SHFL.IDX PT, R86, R86, R9, 0x1c1f ;  /* 0x001c1f0956567589 */ /* 0x000fe800000e0000 */
[----:B------:R-:W-:Y:S04]  /*23a20*/  SHFL.IDX PT, R58, R58, R9, 0x1c1f ;  /* 0x001c1f093a3a7589 */ /* 0x000fe800000e0000 */
[----:B------:R-:W0:Y:S04]  /*23a30*/  SHFL.IDX PT, R121, R121, R10, 0x1c1f ;  /* 0x001c1f0a79797589 */ /* 0x000e2800000e0000 */
[----:B------:R-:W2:Y:S04]  /*23a40*/  SHFL.IDX PT, R119, R119, R10, 0x1c1f ;  /* 0x001c1f0a77777589 */ /* 0x000ea800000e0000 */
[----:B------:R-:W-:Y:S04]  /*23a50*/  SHFL.IDX PT, R117, R117, R10, 0x1c1f ;  /* 0x001c1f0a75757589 */ /* 0x000fe800000e0000 */
[----:B------:R-:W3:Y:S04]  /*23a60*/  SHFL.IDX PT, R115, R115, R10, 0x1c1f ;  /* 0x001c1f0a73737589 */ /* 0x000ee800000e0000 */
[----:B------:R-:W4:Y:S04]  /*23a70*/  SHFL.IDX PT, R113, R113, R10, 0x1c1f ;  /* 0x001c1f0a71717589 */ /* 0x000f2800000e0000 */
[----:B------:R-:W1:Y:S04]  /*23a80*/  SHFL.IDX PT, R111, R111, R10, 0x1c1f ;  /* 0x001c1f0a6f6f7589 */ /* 0x000e6800000e0000 */
[----:B------:R-:W1:Y:S01]  /*23a90*/  SHFL.IDX PT, R123, R83, R10, 0x1c1f ;  /* 0x001c1f0a537b7589 */ /* 0x000e6200000e0000 */
[----:B0-----:R-:W-:-:S02]  /*23aa0*/  SEL R21, R40, R121, P0 ;  /* 0x0000007928157207 */ /* 0x001fc40000000000 */
[----:B------:R-:W-:Y:S01]  /*23ab0*/  SEL R40, R121, R40, P0 ;  /* 0x0000002879287207 */ /* 0x000fe20000000000 */
[----:B------:R0:W1:Y:S01]  /*23ac0*/  SHFL.IDX PT, R125, R81, R10, 0x1c1f ;  /* 0x001c1f0a517d7589 */ /* 0x00006200000e0000 */
[----:B--2---:R-:W-:Y:S02]  /*23ad0*/  SEL R41, R42, R119, P0 ;  /* 0x000000772a297207 */ /* 0x004fe40000000000 */
[----:B------:R-:W-:Y:S01]  /*23ae0*/  SEL R42, R119, R42, P0 ;  /* 0x0000002a772a7207 */ /* 0x000fe20000000000 */
[----:B------:R2:W1:Y:S04]  /*23af0*/  SHFL.IDX PT, R129, R43, R10, 0x1c1f ;  /* 0x001c1f0a2b817589 */ /* 0x00046800000e0000 */
[----:B------:R-:W-:Y:S01]  /*23b00*/  SHFL.IDX PT, R36, R33, R10, 0x1c1f ;  /* 0x001c1f0a21247589 */ /* 0x000fe200000e0000 */
[----:B---3--:R-:W-:-:S02]  /*23b10*/  SEL R45, R46, R115, P0 ;  /* 0x000000732e2d7207 */ /* 0x008fc40000000000 */
[----:B0-----:R-:W-:Y:S01]  /*23b20*/  SEL R81, R82, R85, P0 ;  /* 0x0000005552517207 */ /* 0x001fe20000000000 */
[----:B------:R-:W0:Y:S01]  /*23b30*/  SHFL.IDX PT, R38, R31, R10, 0x1c1f ;  /* 0x001c1f0a1f267589 */ /* 0x000e2200000e0000 */
[----:B------:R-:W-:Y:S02]  /*23b40*/  SEL R82, R85, R82, P0 ;  /* 0x0000005255527207 */ /* 0x000fe40000000000 */
[----:B--2---:R-:W-:Y:S01]  /*23b50*/  SEL R43, R44, R117, P0 ;  /* 0x000000752c2b7207 */ /* 0x004fe20000000000 */
[----:B------:R-:W-:Y:S01]  /*23b60*/  SHFL.IDX PT, R32, R37, R10, 0x1c1f ;  /* 0x001c1f0a25207589 */ /* 0x000fe200000e0000 */
[----:B----4-:R-:W-:Y:S02]  /*23b70*/  SEL R47, R48, R113, P0 ;  /* 0x00000071302f7207 */ /* 0x010fe40000000000 */
[----:B-1----:R-:W-:Y:S01]  /*23b80*/  SEL R49, R50, R111, P0 ;  /* 0x0000006f32317207 */ /* 0x002fe20000000000 */
[----:B------:R-:W1:Y:S01]  /*23b90*/  SHFL.IDX PT, R34, R35, R10, 0x1c1f ;  /* 0x001c1f0a23227589 */ /* 0x000e6200000e0000 */
[----:B------:R-:W-:-:S02]  /*23ba0*/  SEL R83, R84, R123, P0 ;  /* 0x0000007b54537207 */ /* 0x000fc40000000000 */
[----:B------:R-:W-:Y:S01]  /*23bb0*/  SEL R44, R117, R44, P0 ;  /* 0x0000002c752c7207 */ /* 0x000fe20000000000 */
[----:B------:R2:W3:Y:S01]  /*23bc0*/  SHFL.IDX PT, R28, R57, R10, 0x1c1f ;  /* 0x001c1f0a391c7589 */ /* 0x0004e200000e0000 */
[----:B------:R-:W-:Y:S02]  /*23bd0*/  SEL R85, R86, R125, P0 ;  /* 0x0000007d56557207 */ /* 0x000fe40000000000 */
[----:B------:R-:W-:Y:S01]  /*23be0*/  SEL R48, R113, R48, P0 ;  /* 0x0000003071307207 */ /* 0x000fe20000000000 */
[----:B------:R-:W4:Y:S01]  /*23bf0*/  SHFL.IDX PT, R30, R39, R10, 0x1c1f ;  /* 0x001c1f0a271e7589 */ /* 0x000f2200000e0000 */
[----:B------:R-:W-:Y:S02]  /*23c00*/  SEL R54, R58, R129, P0 ;  /* 0x000000813a367207 */ /* 0x000fe40000000000 */
[----:B------:R-:W-:Y:S01]  /*23c10*/  SEL R55, R129, R58, P0 ;  /* 0x0000003a81377207 */ /* 0x000fe20000000000 */
[----:B------:R-:W4:Y:S01]  /*23c20*/  SHFL.IDX PT, R24, R59, R10, 0x1c1f ;  /* 0x001c1f0a3b187589 */ /* 0x000f2200000e0000 */
[----:B------:R-:W-:-:S02]  /*23c30*/  SEL R46, R115, R46, P0 ;  /* 0x0000002e732e7207 */ /* 0x000fc40000000000 */
[----:B--2---:R-:W-:Y:S01]  /*23c40*/  SEL R57, R66, R65, P0 ;  /* 0x0000004142397207 */ /* 0x004fe20000000000 */
[----:B------:R-:W2:Y:S01]  /*23c50*/  SHFL.IDX PT, R26, R29, R10, 0x1c1f ;  /* 0x001c1f0a1d1a7589 */ /* 0x000ea200000e0000 */
[----:B------:R-:W-:Y:S02]  /*23c60*/  SEL R66, R67, R68, P0 ;  /* 0x0000004443427207 */ /* 0x000fe40000000000 */
[----:B------:R-:W-:Y:S01]  /*23c70*/  SEL R67, R68, R67, P0 ;  /* 0x0000004344437207 */ /* 0x000fe20000000000 */
[----:B------:R-:W-:Y:S01]  /*23c80*/  SHFL.IDX PT, R62, R62, R9, 0x1c1f ;  /* 0x001c1f093e3e7589 */ /* 0x000fe200000e0000 */
[----:B0-----:R-:W-:Y:S02]  /*23c90*/  SEL R70, R71, R38, P0 ;  /* 0x0000002647467207 */ /* 0x001fe40000000000 */
[----:B------:R-:W-:Y:S01]  /*23ca0*/  SEL R68, R69, R36, P0 ;  /* 0x0000002445447207 */ /* 0x000fe20000000000 */
[----:B------:R-:W0:Y:S01]  /*23cb0*/  SHFL.IDX PT, R63, R63, R10, 0x1c1f ;  /* 0x001c1f0a3f3f7589 */ /* 0x000e2200000e0000 */
[----:B-1----:R-:W-:-:S02]  /*23cc0*/  SEL R74, R75, R34, P0 ;  /* 0x000000224b4a7207 */ /* 0x002fc40000000000 */
[----:B------:R-:W-:Y:S01]  /*23cd0*/  SEL R72, R73, R32, P0 ;  /* 0x0000002049487207 */ /* 0x000fe20000000000 */
[----:B------:R1:W1:Y:S01]  /*23ce0*/  SHFL.IDX PT, R64, R64, R9, 0x1c1f ;  /* 0x001c1f0940407589 */ /* 0x00026200000e0000 */
[----:B---3--:R-:W-:Y:S02]  /*23cf0*/  SEL R76, R87, R28, P0 ;  /* 0x0000001c574c7207 */ /* 0x008fe40000000000 */
[----:B------:R-:W-:Y:S01]  /*23d00*/  SEL R50, R111, R50, P0 ;  /* 0x000000326f327207 */ /* 0x000fe20000000000 */
[----:B------:R3:W1:Y:S01]  /*23d10*/  SHFL.IDX PT, R8, R8, R9, 0x1c1f ;  /* 0x001c1f0908087589 */ /* 0x00066200000e0000 */
[----:B----4-:R-:W-:Y:S02]  /*23d20*/  SEL R90, R91, R30, P0 ;  /* 0x0000001e5b5a7207 */ /* 0x010fe40000000000 */
[----:B------:R-:W-:Y:S01]  /*23d30*/  SEL R84, R123, R84, P0 ;  /* 0x000000547b547207 */ /* 0x000fe20000000000 */
[----:B------:R3:W4:Y:S01]  /*23d40*/  SHFL.IDX PT, R27, R27, R10, 0x1c1f ;  /* 0x001c1f0a1b1b7589 */ /* 0x00072200000e0000 */
[----:B------:R-:W-:-:S02]  /*23d50*/  SEL R92, R93, R24, P0 ;  /* 0x000000185d5c7207 */ /* 0x000fc40000000000 */
[----:B------:R-:W-:Y:S01]  /*23d60*/  SEL R86, R125, R86, P0 ;  /* 0x000000567d567207 */ /* 0x000fe20000000000 */
[----:B------:R3:W1:Y:S01]  /*23d70*/  SHFL.IDX PT, R14, R25, R10, 0x1c1f ;  /* 0x001c1f0a190e7589 */ /* 0x00066200000e0000 */
[----:B--2---:R-:W-:Y:S02]  /*23d80*/  SEL R94, R95, R26, P0 ;  /* 0x0000001a5f5e7207 */ /* 0x004fe40000000000 */
[----:B------:R-:W-:Y:S02]  /*23d90*/  SEL R71, R38, R71, P0 ;  /* 0x0000004726477207 */ /* 0x000fe40000000000 */
[----:B------:R-:W-:Y:S02]  /*23da0*/  SEL R69, R36, R69, P0 ;  /* 0x0000004524457207 */ /* 0x000fe40000000000 */
[----:B------:R-:W-:Y:S02]  /*23db0*/  SEL R75, R34, R75, P0 ;  /* 0x0000004b224b7207 */ /* 0x000fe40000000000 */
[----:B0-----:R-:W-:-:S02]  /*23dc0*/  SEL R58, R62, R63, P0 ;  /* 0x0000003f3e3a7207 */ /* 0x001fc40000000000 */
[----:B------:R-:W-:Y:S02]  /*23dd0*/  SEL R59, R63, R62, P0 ;  /* 0x0000003e3f3b7207 */ /* 0x000fe40000000000 */
[----:B------:R-:W-:Y:S02]  /*23de0*/  SEL R73, R32, R73, P0 ;  /* 0x0000004920497207 */ /* 0x000fe40000000000 */
[----:B------:R-:W-:Y:S02]  /*23df0*/  SEL R91, R30, R91, P0 ;  /* 0x0000005b1e5b7207 */ /* 0x000fe40000000000 */
[----:B------:R-:W-:Y:S02]  /*23e00*/  SEL R87, R28, R87, P0 ;  /* 0x000000571c577207 */ /* 0x000fe40000000000 */
[----:B------:R-:W-:Y:S02]  /*23e10*/  SEL R95, R26, R95, P0 ;  /* 0x0000005f1a5f7207 */ /* 0x000fe40000000000 */
[----:B---34-:R-:W-:-:S07]  /*23e20*/  SEL R93, R24, R93, P0 ;  /* 0x0000005d185d7207 */ /* 0x018fce0000000000 */
.L_x_2734:
[----:B------:R-:W-:Y:S05]  /*23e30*/  WARPSYNC.ALL ;  /* 0x0000000000007948 */ /* 0x000fea0003800000 */
[----:B------:R-:W-:Y:S01]  /*23e40*/  BAR.SYNC.DEFER_BLOCKING 0x1, 0x100 ;  /* 0x0044000000007b1d */ /* 0x000fe20000010000 */
[----:B-1----:R-:W-:Y:S02]  /*23e50*/  SEL R62, R64, R14, P0 ;  /* 0x0000000e403e7207 */ /* 0x002fe40000000000 */
[----:B------:R-:W-:Y:S02]  /*23e60*/  SEL R63, R8, R27, P0 ;  /* 0x0000001b083f7207 */ /* 0x000fe40000000000 */
[----:B------:R-:W-:Y:S01]  /*23e70*/  SEL R65, R27, R8, P0 ;  /* 0x000000081b417207 */ /* 0x000fe20000000000 */
[----:B------:R-:W-:Y:S01]  /*23e80*/  ULDC.64 UR6, c[0x0][0xc08] ;  /* 0x0003020000067ab9 */ /* 0x000fe20000000a00 */
[----:B------:R-:W-:Y:S01]  /*23e90*/  SEL R64, R14, R64, P0 ;  /* 0x000000400e407207 */ /* 0x000fe20000000000 */
[----:B------:R-:W-:Y:S01]  /*23ea0*/  ULDC.64 UR4, c[0x0][0xc00] ;  /* 0x0003000000047ab9 */ /* 0x000fe20000000a00 */
[----:B------:R-:W-:-:S02]  /*23eb0*/  F2FP.BF16.F32.PACK_AB R8, R99, R102 ;  /* 0x000000666308723e */ /* 0x000fc400000010ff */
[----:B------:R-:W-:Y:S02]  /*23ec0*/  F2FP.BF16.F32.PACK_AB R9, R85, R52 ;  /* 0x000000345509723e */ /* 0x000fe400000010ff */
[----:B------:R-:W-:Y:S02]  /*23ed0*/  F2FP.BF16.F32.PACK_AB R10, R98, R100 ;  /* 0x00000064620a723e */ /* 0x000fe400000010ff */
[----:B------:R-:W-:Y:S02]  /*23ee0*/  F2FP.BF16.F32.PACK_AB R11, R86, R53 ;  /* 0x00000035560b723e */ /* 0x000fe400000010ff */
[----:B------:R-:W-:Y:S02]  /*23ef0*/  F2FP.BF16.F32.PACK_AB R12, R96, R97 ;  /* 0x00000061600c723e */ /* 0x000fe400000010ff */
[----:B------:R-:W-:Y:S02]  /*23f00*/  F2FP.BF16.F32.PACK_AB R13, R54, R56 ;  /* 0x00000038360d723e */ /* 0x000fe400000010ff */
[----:B------:R-:W-:-:S02]  /*23f10*/  F2FP.BF16.F32.PACK_AB R14, R77, R78 ;  /* 0x0000004e4d0e723e */ /* 0x000fc400000010ff */
[----:B------:R-:W-:Y:S01]  /*23f20*/  F2FP.BF16.F32.PACK_AB R15, R55, R57 ;  /* 0x00000039370f723e */ /* 0x000fe200000010ff */
[----:B------:R0:W-:Y:S01]  /*23f30*/  STSM.16.M88.4 [R110], R8 ;  /* 0x000000086e007844 */ /* 0x0001e20000000200 */
[----:B------:R-:W-:Y:S02]  /*23f40*/  F2FP.BF16.F32.PACK_AB R24, R79, R2 ;  /* 0x000000024f18723e */ /* 0x000fe400000010ff */
        /* <DEDUP_REMOVED lines=17> */
[----:B------:R-:W-:Y:S02]  /*24060*/  F2FP.BF16.F32.PACK_AB R38, R46, R48 ;  /* 0x000000302e26723e */ /* 0x000fe400000010ff */
[----:B------:R-:W-:Y:S02]  /*24070*/  F2FP.BF16.F32.PACK_AB R39, R87, R91 ;  /* 0x0000005b5727723e */ /* 0x000fe400000010ff */
[----:B0-----:R-:W-:-:S02]  /*24080*/  F2FP.BF16.F32.PACK_AB R8, R49, R51 ;  /* 0x000000333108723e */ /* 0x001fc400000010ff */
[----:B------:R-:W-:Y:S01]  /*24090*/  F2FP.BF16.F32.PACK_AB R9, R92, R94 ;  /* 0x0000005e5c09723e */ /* 0x000fe200000010ff */
[----:B------:R0:W-:Y:S01]  /*240a0*/  STSM.16.M88.4 [R104], R36 ;  /* 0x0000002468007844 */ /* 0x0001e20000000200 */
[----:B------:R-:W-:Y:S02]  /*240b0*/  F2FP.BF16.F32.PACK_AB R10, R50, R80 ;  /* 0x00000050320a723e */ /* 0x000fe400000010ff */
[----:B------:R-:W-:Y:S02]  /*240c0*/  F2FP.BF16.F32.PACK_AB R11, R93, R95 ;  /* 0x0000005f5d0b723e */ /* 0x000fe400000010ff */
[----:B-1----:R-:W-:Y:S02]  /*240d0*/  F2FP.BF16.F32.PACK_AB R12, R81, R83 ;  /* 0x00000053510c723e */ /* 0x002fe400000010ff */
        /* <DEDUP_REMOVED lines=9> */
[----:B--2---:R-:W-:Y:S02]  /*24170*/  IADD3 R24, P1, R218, UR4, RZ ;  /* 0x00000004da187c10 */ /* 0x004fe4000ff3e0ff */
[----:B------:R-:W-:-:S03]  /*24180*/  ISETP.NE.AND.EX P0, PT, RZ, UR5, PT, P0 ;  /* 0x00000005ff007c0c */ /* 0x000fc6000bf05300 */
[----:B0-----:R-:W0:Y:S01]  /*24190*/  LDC R104, c[0x0][0xbe8] ;  /* 0x0002fa00ff687b82 */ /* 0x001e220000000800 */
[----:B------:R-:W-:-:S05]  /*241a0*/  IADD3.X R25, R219, UR5, RZ, P1, !PT ;  /* 0x00000005db197c10 */ /* 0x000fca0008ffe4ff */
[----:B------:R-:W-:Y:S01]  /*241b0*/  @P3 IADD3 R218, P1, R218, UR6, RZ ;  /* 0x00000006dada3c10 */ /* 0x000fe2000ff3e0ff */
[----:B------:R-:W-:Y:S02]  /*241c0*/  ULDC UR6, c[0x0][0xa88] ;  /* 0x0002a20000067ab9 */ /* 0x000fe40000000800 */
[----:B------:R-:W-:Y:S01]  /*241d0*/  IMAD.U32 R103, RZ, RZ, UR6 ;  /* 0x00000006ff677e24 */ /* 0x000fe2000f8e00ff */
[----:B------:R-:W-:Y:S01]  /*241e0*/  @P3 IADD3.X R219, R219, UR7, RZ, P1, !PT ;  /* 0x00000007dbdb3c10 */ /* 0x000fe20008ffe4ff */
[----:B------:R2:W5:Y:S04]  /*241f0*/  @P0 LDG.E R101, desc[UR54][R24.64] ;  /* 0x0000003618650981 */ /* 0x000568000c1e1900 */
[----:B------:R2:W5:Y:S01]  /*24200*/  @P3 LDG.E R103, desc[UR54][R218.64] ;  /* 0x00000036da673981 */ /* 0x000562000c1e1900 */
[----:B-1----:R-:W-:Y:S01]  /*24210*/  IMAD.MOV.U32 R14, RZ, RZ, 0x9b8 ;  /* 0x000009b8ff0e7424 */ /* 0x002fe200078e00ff */
[----:B------:R-:W-:-:S02]  /*24220*/  ISETP.GT.AND P2, PT, R217, 0x1, PT ;  /* 0x00000001d900780c */ /* 0x000fc40003f44270 */
[----:B0-----:R-:W-:Y:S02]  /*24230*/  ISETP.NE.AND P1, PT, R104, 0x1, PT ;  /* 0x000000016800780c */ /* 0x001fe40003f25270 */
[----:B------:R-:W-:-:S04]  /*24240*/  SEL R14, R14, 0x978, P2 ;  /* 0x000009780e0e7807 */ /* 0x000fc80001000000 */
[----:B------:R2:W0:Y:S08]  /*24250*/  LDC.64 R8, c[0x0][R14+0x220] ;  /* 0x000088000e087b82 */ /* 0x0004300000000a00 */
[----:B------:R2:W1:Y:S08]  /*24260*/  LDC.64 R10, c[0x0][R14+0x218] ;  /* 0x000086000e0a7b82 */ /* 0x0004700000000a00 */
[----:B------:R2:W3:Y:S01]  /*24270*/  LDC.64 R12, c[0x0][R14+0x228] ;  /* 0x00008a000e0c7b82 */ /* 0x0004e20000000a00 */
[----:B------:R-:W-:Y:S05]  /*24280*/  @P3 BRA `(.L_x_2480) ;  /* 0x0000000000103947 */ /* 0x000fea0003800000 */
[----:B------:R-:W-:Y:S05]  /*24290*/  @!P0 BRA `(.L_x_2480) ;  /* 0x00000000000c8947 */ /* 0x000fea0003800000 */
[----:B------:R-:W4:Y:S04]  /*242a0*/  LDG.E R26, desc[UR54][R24.64] ;  /* 0x00000036181a7981 */ /* 0x000f28000c1e1900 */
[----:B-----5:R-:W4:Y:S02]  /*242b0*/  LDG.E R103, desc[UR54][R24.64+0x4] ;  /* 0x0000043618677981 */ /* 0x020f24000c1e1900 */
[----:B----4-:R-:W-:-:S07]  /*242c0*/  IMAD.IADD R103, R103, 0x1, -R26 ;  /* 0x0000000167677824 */ /* 0x010fce00078e0a1a */
.L_x_2480:
[----:B------:R-:W4:Y:S04]  /*242d0*/  LDL R28, [R1+0x68] ;  /* 0x00006800011c7983 */ /* 0x000f280000100800 */
[----:B------:R-:W4:Y:S01]  /*242e0*/  LDL R30, [R1+0x1c] ;  /* 0x00001c00011e7983 */ /* 0x000f220000100800 */
[----:B--2---:R-:W2:Y:S01]  /*242f0*/  LDC.64 R14, c[0x0][R14+0x210] ;  /* 0x000084000e0e7b82 */ /* 0x004ea20000000a00 */
[----:B------:R-:W-:Y:S01]  /*24300*/  ISETP.NE.U32.AND P0, PT, RZ, UR4, PT ;  /* 0x00000004ff007c0c */ /* 0x000fe2000bf05070 */
[-C--:B-1----:R-:W-:Y:S01]  /*24310*/  IMAD R29, R11, R209.reuse, RZ ;  /* 0x000000d10b1d7224 */ /* 0x082fe200078e02ff */
[----:B------:R-:W-:Y:S01]  /*24320*/  IADD3 R35, R211, R204, RZ ;  /* 0x000000ccd3237210 */ /* 0x000fe20007ffe0ff */
[----:B------:R-:W-:Y:S01]  /*24330*/  IMAD.WIDE.U32 R10, R10, R209, RZ ;  /* 0x000000d10a0a7225 */ /* 0x000fe200078e00ff */
[----:B------:R-:W-:-:S02]  /*24340*/  ISETP.NE.AND.EX P0, PT, RZ, UR5, PT, P0 ;  /* 0x00000005ff007c0c */ /* 0x000fc4000bf05300 */
[----:B-----5:R-:W-:Y:S01]  /*24350*/  SHF.R.S32.HI R106, RZ, 0x1f, R101 ;  /* 0x0000001fff6a7819 */ /* 0x020fe20000011465 */
[----:B------:R-:W1:Y:S01]  /*24360*/  @P1 LDC R26, c[0x0][0xbec] ;  /* 0x0002fb00ff1a1b82 */ /* 0x000e620000000800 */
[----:B------:R-:W-:Y:S01]  /*24370*/  SEL R105, R212, RZ, !P0 ;  /* 0x000000ffd4697207 */ /* 0x000fe20004000000 */
[----:B------:R-:W-:Y:S01]  /*24380*/  IMAD.IADD R11, R11, 0x1, R29 ;  /* 0x000000010b0b7824 */ /* 0x000fe200078e021d */
[----:B------:R-:W-:Y:S01]  /*24390*/  SEL R27, R220, RZ, !P0 ;  /* 0x000000ffdc1b7207 */ /* 0x000fe20004000000 */
[----:B------:R-:W-:Y:S02]  /*243a0*/  IMAD R103, R103, R104, RZ ;  /* 0x0000006867677224 */ /* 0x000fe400078e02ff */
[----:B0-----:R-:W-:Y:S02]  /*243b0*/  IMAD R9, R9, R105, RZ ;  /* 0x0000006909097224 */ /* 0x001fe400078e02ff */
[----:B------:R-:W0:Y:S02]  /*243c0*/  @P1 LDC R33, c[0x0][0xbf0] ;  /* 0x0002fc00ff211b82 */ /* 0x000e240000000800 */
[----:B------:R-:W-:Y:S01]  /*243d0*/  IMAD R31, R8, R27, R9 ;  /* 0x0000001b081f7224 */ /* 0x000fe200078e0209 */
[----:B------:R-:W-:Y:S01]  /*243e0*/  SEL R27, R222, RZ, P2 ;  /* 0x000000ffde1b7207 */ /* 0x000fe20001000000 */
[----:B------:R-:W-:-:S04]  /*243f0*/  IMAD.WIDE.U32 R8, R8, R105, RZ ;  /* 0x0000006908087225 */ /* 0x000fc800078e00ff */
[----:B------:R-:W2:Y:S01]  /*24400*/  LDC.64 R24, c[0x0][0xba8] ;  /* 0x0002ea00ff187b82 */ /* 0x000ea20000000a00 */
[----:B------:R-:W-:Y:S01]  /*24410*/  IADD3 R10, P0, P3, R8, R10, R101 ;  /* 0x0000000a080a7210 */ /* 0x000fe20007b1e065 */
[----:B------:R-:W-:Y:S02]  /*24420*/  IMAD.IADD R31, R9, 0x1, R31 ;  /* 0x00000001091f7824 */ /* 0x000fe400078e021f */
[----:B------:R-:W-:Y:S02]  /*24430*/  IMAD.MOV.U32 R9, RZ, RZ, R35 ;  /* 0x000000ffff097224 */ /* 0x000fe400078e0023 */
[----:B---3--:R-:W-:Y:S01]  /*24440*/  IMAD R29, R13, R27, RZ ;  /* 0x0000001b0d1d7224 */ /* 0x008fe200078e02ff */
[----:B------:R-:W-:Y:S01]  /*24450*/  IADD3.X R11, R31, R11, R106, P0, P3 ;  /* 0x0000000b1f0b7210 */ /* 0x000fe200007e646a */
[----:B-1----:R-:W-:-:S04]  /*24460*/  @P1 IMAD.HI.U32 R8, R35, R26, RZ ;  /* 0x0000001a23081227 */ /* 0x002fc800078e00ff */
[----:B------:R-:W-:Y:S01]  /*24470*/  IMAD.WIDE.U32 R12, R12, R27, RZ ;  /* 0x0000001b0c0c7225 */ /* 0x000fe200078e00ff */
[----:B0-----:R-:W-:-:S03]  /*24480*/  @P1 SHF.R.U32.HI R9, RZ, R33, R8 ;  /* 0x00000021ff091219 */ /* 0x001fc60000011608 */
[----:B------:R-:W-:Y:S01]  /*24490*/  IMAD.IADD R29, R13, 0x1, R29 ;  /* 0x000000010d1d7824 */ /* 0x000fe200078e021d */
[----:B------:R-:W-:Y:S01]  /*244a0*/  IADD3 R12, P0, P3, R9, R10, R12 ;  /* 0x0000000a090c7210 */ /* 0x000fe20007b1e00c */
[--C-:B------:R-:W-:Y:S01]  /*244b0*/  IMAD.MOV R27, RZ, RZ, -R9.reuse ;  /* 0x000000ffff1b7224 */ /* 0x100fe200078e0a09 */
[----:B------:R-:W-:Y:S01]  /*244c0*/  SHF.R.S32.HI R8, RZ, 0x1f, R9 ;  /* 0x0000001fff087819 */ /* 0x000fe20000011409 */
[----:B--2---:R-:W0:Y:S02]  /*244d0*/  @!P2 LDC R24, c[0x0][0xb50] ;  /* 0x0002d400ff18ab82 */ /* 0x004e240000000800 */
        /* <DEDUP_REMOVED lines=8> */
[----:B0-----:R-:W-:-:S05]  /*24560*/  LEA R13, P0, R12, R24, 0x2 ;  /* 0x000000180c0d7211 */ /* 0x001fca00078010ff */
[----:B------:R-:W-:Y:S01]  /*24570*/  SHFL.IDX PT, R10, R13, 0x1, 0x1c1f ;  /* 0x003c1f000d0a7f89 */ /* 0x000fe200000e0000 */
[----:B-1----:R-:W-:-:S03]  /*24580*/  LEA.HI.X R25, R12, R25, R8, 0x2, P0 ;  /* 0x000000190c197211 */ /* 0x002fc600000f1408 */
[----:B------:R-:W-:Y:S04]  /*24590*/  SHFL.IDX PT, R8, R13, RZ, 0x1c1f ;  /* 0x001c1fff0d087589 */ /* 0x000fe800000e0000 */
[----:B------:R-:W0:Y:S04]  /*245a0*/  SHFL.IDX PT, R9, R25, RZ, 0x1c1f ;  /* 0x001c1fff19097589 */ /* 0x000e2800000e0000 */
[----:B------:R-:W1:Y:S01]  /*245b0*/  SHFL.IDX PT, R11, R25, 0x1, 0x1c1f ;  /* 0x003c1f00190b7f89 */ /* 0x000e6200000e0000 */
[----:B----4-:R-:W-:Y:S01]  /*245c0*/  IMAD.IADD R28, R28, 0x1, R204 ;  /* 0x000000011c1c7824 */ /* 0x010fe200078e02cc */
[----:B------:R-:W-:-:S04]  /*245d0*/  LOP3.LUT P0, RZ, R30, 0x3, RZ, 0xc0, !PT ;  /* 0x000000031eff7812 */ /* 0x000fc8000780c0ff */
[C---:B------:R-:W-:Y:S02]  /*245e0*/  IADD3 R24, R28.reuse, 0x8, RZ ;  /* 0x000000081c187810 */ /* 0x040fe40007ffe0ff */
[-C--:B------:R-:W-:Y:S02]  /*245f0*/  ISETP.GE.OR P3, PT, R28, R103.reuse, P0 ;  /* 0x000000671c00720c */ /* 0x080fe40000766670 */
[----:B------:R-:W-:-:S11]  /*24600*/  ISETP.GE.OR P0, PT, R24, R103, P0 ;  /* 0x000000671800720c */ /* 0x000fd60000706670 */
[----:B0-----:R0:W-:Y:S04]  /*24610*/  @!P3 ST.E desc[UR54][R8.64], R88 ;  /* 0x000000580800b985 */ /* 0x0011e8000c101936 */
[----:B-1----:R0:W-:Y:S01]  /*24620*/  @!P0 ST.E desc[UR54][R10.64], R89 ;  /* 0x000000590a008985 */ /* 0x0021e2000c101936 */
[----:B------:R-:W-:Y:S05]  /*24630*/  @P2 BRA `(.L_x_2481) ;  /* 0x0000000800d42947 */ /* 0x000fea0003800000 */
[----:B------:R-:W1:Y:S01]  /*24640*/  S2R R30, SR_TID.X ;  /* 0x00000000001e7919 */ /* 0x000e620000002100 */
[----:B0-----:R-:W0:Y:S01]  /*24650*/  @P1 LDC R11, c[0x0][0xbec] ;  /* 0x0002fb00ff0b1b82 */ /* 0x001e220000000800 */
[----:B------:R-:W-:-:S07]  /*24660*/  ULDC.64 UR4, c[0x0][0xaa0] ;  /* 0x0002a80000047ab9 */ /* 0x000fce0000000a00 */
[----:B------:R-:W2:Y:S01]  /*24670*/  @P1 LDC R13, c[0x0][0xbf0] ;  /* 0x0002fc00ff0d1b82 */ /* 0x000ea20000000800 */
[C---:B-1----:R-:W-:Y:S02]  /*24680*/  VIADD R107, R30.reuse, 0xffffff80 ;  /* 0xffffff801e6b7836 */ /* 0x042fe40000000000 */
[----:B------:R-:W-:-:S03]  /*24690*/  VIADD R108, R30, 0xffffff80 ;  /* 0xffffff801e6c7836 */ /* 0x000fc60000000000 */
[----:B------:R-:W-:-:S04]  /*246a0*/  SHF.R.S32.HI R107, RZ, 0x1f, R107 ;  /* 0x0000001fff6b7819 */ /* 0x000fc8000001146b */
[----:B------:R-:W-:-:S04]  /*246b0*/  LEA.HI R107, R107, R108, RZ, 0x3 ;  /* 0x0000006c6b6b7211 */ /* 0x000fc800078f18ff */
[----:B------:R-:W-:-:S05]  /*246c0*/  SHF.R.S32.HI R107, RZ, 0x3, R107 ;  /* 0x00000003ff6b7819 */ /* 0x000fca000001146b */
[----:B------:R-:W-:-:S04]  /*246d0*/  IMAD R3, R107, 0x40, R207 ;  /* 0x000000406b037824 */ /* 0x000fc800078e02cf */
[----:B------:R-:W-:-:S03]  /*246e0*/  IMAD.WIDE R60, R3, 0x2, R60 ;  /* 0x00000002033c7825 */ /* 0x000fc600078e023c */
[C---:B------:R-:W-:Y:S02]  /*246f0*/  IADD3 R33, P0, R60.reuse, 0x2000, RZ ;  /* 0x000020003c217810 */ /* 0x040fe40007f1e0ff */
        /* <DEDUP_REMOVED lines=23> */
[----:B------:R-:W-:-:S02]  /*24870*/  LOP3.LUT R48, R49, 0x380, RZ, 0xc0, !PT ;  /* 0x0000038031307812 */ /* 0x000fc400078ec0ff */
[----:B------:R-:W-:Y:S02]  /*24880*/  SHF.R.U64 R9, R9, 0x3, RZ ;  /* 0x0000000309097819 */ /* 0x000fe400000012ff */
[----:B------:R-:W-:Y:S02]  /*24890*/  SHF.R.U64 R0, R0, 0x3, RZ ;  /* 0x0000000300007819 */ /* 0x000fe400000012ff */
[----:B------:R-:W-:Y:S02]  /*248a0*/  SHF.R.U64 R36, R36, 0x3, RZ ;  /* 0x0000000324247819 */ /* 0x000fe400000012ff */
[----:B------:R-:W-:Y:S02]  /*248b0*/  SHF.R.U64 R40, R40, 0x3, RZ ;  /* 0x0000000328287819 */ /* 0x000fe400000012ff */
[----:B------:R-:W-:Y:S02]  /*248c0*/  SHF.R.U64 R44, R44, 0x3, RZ ;  /* 0x000000032c2c7819 */ /* 0x000fe400000012ff */
[----:B------:R-:W-:-:S02]  /*248d0*/  SHF.R.U64 R48, R48, 0x3, RZ ;  /* 0x0000000330307819 */ /* 0x000fc400000012ff */
[----:B------:R-:W-:Y:S01]  /*248e0*/  LOP3.LUT R60, R9, R60, RZ, 0x3c, !PT ;  /* 0x0000003c093c7212 */ /* 0x000fe200078e3cff */
        /* <DEDUP_REMOVED lines=12> */
[----:B------:R-:W-:Y:S01]  /*249b0*/  IMAD.IADD R3, R3, 0x1, R9 ;  /* 0x0000000103037824 */ /* 0x000fe200078e0209 */
[----:B------:R1:W5:Y:S01]  /*249c0*/  LD.E.128 R24, desc[UR54][R60.64] ;  /* 0x000000363c187980 */ /* 0x000362000c101d00 */
[----:B------:R-:W-:-:S02]  /*249d0*/  IMAD R9, R216, 0x20, R107 ;  /* 0x00000020d8097824 */ /* 0x000fc400078e026b */
[----:B------:R-:W-:Y:S01]  /*249e0*/  IMAD.WIDE.U32 R2, R209, UR4, R2 ;  /* 0x00000004d1027c25 */ /* 0x000fe2000f8e0002 */
[----:B------:R-:W5:Y:S01]  /*249f0*/  LD.E.128 R36, desc[UR54][R36.64] ;  /* 0x0000003624247980 */ /* 0x000f62000c101d00 */
[----:B------:R-:W-:-:S03]  /*24a00*/  SHF.R.S32.HI R4, RZ, 0x1f, R105 ;  /* 0x0000001fff047819 */ /* 0x000fc60000011469 */
[----:B------:R-:W5:Y:S01]  /*24a10*/  LD.E.128 R40, desc[UR54][R40.64] ;  /* 0x0000003628287980 */ /* 0x000f62000c101d00 */
[----:B------:R-:W-:-:S03]  /*24a20*/  IMAD.IADD R8, R204, 0x1, R9 ;  /* 0x00000001cc087824 */ /* 0x000fc600078e0209 */
[----:B------:R-:W5:Y:S04]  /*24a30*/  LD.E.128 R44, desc[UR54][R44.64] ;  /* 0x000000362c2c7980 */ /* 0x000f68000c101d00 */
[----:B------:R-:W5:Y:S04]  /*24a40*/  LD.E.128 R48, desc[UR54][R48.64] ;  /* 0x0000003630307980 */ /* 0x000f68000c101d00 */
[----:B------:R-:W5:Y:S01]  /*24a50*/  LD.E.128 R52, desc[UR54][R52.64] ;  /* 0x0000003634347980 */ /* 0x000f62000c101d00 */
[----:B------:R-:W-:Y:S01]  /*24a60*/  IMAD R3, R209, UR5, R3 ;  /* 0x00000005d1037c24 */ /* 0x000fe2000f8e0203 */
[----:B------:R-:W-:Y:S01]  /*24a70*/  ULDC.64 UR4, c[0x0][0xaf0] ;  /* 0x0002bc0000047ab9 */ /* 0x000fe20000000a00 */
[----:B------:R-:W-:Y:S01]  /*24a80*/  @!PT LDS RZ, [RZ] ;  /* 0x00000000fffff984 */ /* 0x000fe20000000800 */
[----:B------:R-:W-:Y:S01]  /*24a90*/  @!PT LDS RZ, [RZ] ;  /* 0x00000000fffff984 */ /* 0x000fe20000000800 */
[----:B------:R-:W-:Y:S01]  /*24aa0*/  @!PT LDS RZ, [RZ] ;  /* 0x00000000fffff984 */ /* 0x000fe20000000800 */
[----:B------:R-:W-:Y:S01]  /*24ab0*/  @!PT LDS RZ, [RZ] ;  /* 0x00000000fffff984 */ /* 0x000fe20000000800 */
[----:B------:R3:W-:Y:S06]  /*24ac0*/  MEMBAR.ALL.CTA ;  /* 0x0000000000007992 */ /* 0x0007ec0000008000 */
[----:B---3--:R-:W3:Y:S01]  /*24ad0*/  FENCE.VIEW.ASYNC.S ;  /* 0x00000000000073c6 */ /* 0x008ee20000000000 */
[----:B------:R-:W-:-:S02]  /*24ae0*/  IMAD R4, R4, UR4, RZ ;  /* 0x0000000404047c24 */ /* 0x000fc4000f8e02ff */
[----:B0-----:R-:W-:-:S04]  /*24af0*/  @P1 IMAD.HI.U32 R0, R8, R11, RZ ;  /* 0x0000000b08001227 */ /* 0x001fc800078e00ff */
[----:B------:R-:W-:Y:S01]  /*24b00*/  IMAD.MOV.U32 R9, RZ, RZ, R8 ;  /* 0x000000ffff097224 */ /* 0x000fe200078e0008 */
[----:B--2---:R-:W-:Y:S01]  /*24b10*/  @P1 SHF.R.U32.HI R9, RZ, R13, R0 ;  /* 0x0000000dff091219 */ /* 0x004fe20000011600 */
[C---:B------:R-:W-:Y:S02]  /*24b20*/  IMAD R11, R105.reuse, UR5, R4 ;  /* 0x00000005690b7c24 */ /* 0x040fe4000f8e0204 */
[----:B------:R-:W-:Y:S01]  /*24b30*/  IMAD.WIDE.U32 R2, R105, UR4, R2 ;  /* 0x0000000469027c25 */ /* 0x000fe2000f8e0002 */
[----:B------:R-:W-:Y:S01]  /*24b40*/  SHF.R.S32.HI R4, RZ, 0x1f, R9 ;  /* 0x0000001fff047819 */ /* 0x000fe20000011409 */
[----:B------:R-:W-:Y:S02]  /*24b50*/  ULDC.64 UR4, c[0x0][0xae0] ;  /* 0x0002b80000047ab9 */ /* 0x000fe40000000a00 */
[----:B------:R-:W-:Y:S01]  /*24b60*/  IMAD.IADD R3, R3, 0x1, R11 ;  /* 0x0000000103037824 */ /* 0x000fe200078e020b */
[----:B------:R-:W-:Y:S01]  /*24b70*/  IADD3 R11, -R9, RZ, RZ ;  /* 0x000000ff090b7210 */ /* 0x000fe20007ffe1ff */
[----:B------:R-:W-:-:S02]  /*24b80*/  VIADD R0, R16, 0x29820 ;  /* 0x0002982010007836 */ /* 0x000fc40000000000 */
[----:B------:R-:W-:Y:S02]  /*24b90*/  IMAD R4, R4, UR4, RZ ;  /* 0x0000000404047c24 */ /* 0x000fe4000f8e02ff */
[----:B------:R-:W-:Y:S01]  /*24ba0*/  IMAD R11, R104, R11, R8 ;  /* 0x0000000b680b7224 */ /* 0x000fe200078e0208 */
[----:B------:R-:W-:Y:S01]  /*24bb0*/  PRMT R0, RZ, 0x654, R0 ;  /* 0x00000654ff007816 */ /* 0x000fe20000000000 */
[C---:B------:R-:W-:Y:S02]  /*24bc0*/  IMAD R13, R9.reuse, UR5, R4 ;  /* 0x00000005090d7c24 */ /* 0x040fe4000f8e0204 */
[----:B------:R-:W-:Y:S01]  /*24bd0*/  IMAD.WIDE.U32 R2, R9, UR4, R2 ;  /* 0x0000000409027c25 */ /* 0x000fe2000f8e0002 */
[----:B---3--:R0:W-:Y:S01]  /*24be0*/  SYNCS.ARRIVE.TRANS64.RED.A1T0 RZ, [R0+URZ], RZ ;  /* 0x000000ff00ff79a7 */ /* 0x0081e2000810043f */
[----:B------:R-:W-:Y:S02]  /*24bf0*/  ULDC.64 UR4, c[0x0][0xad8] ;  /* 0x0002b60000047ab9 */ /* 0x000fe40000000a00 */
[----:B------:R-:W-:Y:S01]  /*24c00*/  IMAD.IADD R3, R3, 0x1, R13 ;  /* 0x0000000103037824 */ /* 0x000fe200078e020d */
[----:B0-----:R-:W-:Y:S01]  /*24c10*/  SHF.R.S32.HI R0, RZ, 0x1f, R11 ;  /* 0x0000001fff007819 */ /* 0x001fe2000001140b */
[----:B------:R-:W-:-:S04]  /*24c20*/  IMAD.WIDE.U32 R8, R11, UR4, R2 ;  /* 0x000000040b087c25 */ /* 0x000fc8000f8e0002 */
[----:B------:R-:W-:-:S04]  /*24c30*/  IMAD R0, R0, UR4, RZ ;  /* 0x0000000400007c24 */ /* 0x000fc8000f8e02ff */
[----:B------:R-:W-:Y:S01]  /*24c40*/  IMAD R3, R11, UR5, R0 ;  /* 0x000000050b037c24 */ /* 0x000fe2000f8e0200 */
[----:B------:R-:W-:Y:S02]  /*24c50*/  ULDC.64 UR4, c[0x0][0xa80] ;  /* 0x0002a00000047ab9 */ /* 0x000fe40000000a00 */
[----:B------:R-:W-:Y:S01]  /*24c60*/  LEA R2, P0, R8, UR4, 0x1 ;  /* 0x0000000408027c11 */ /* 0x000fe2000f8008ff */
[----:B------:R-:W-:Y:S01]  /*24c70*/  IMAD.IADD R3, R9, 0x1, R3 ;  /* 0x0000000109037824 */ /* 0x000fe200078e0203 */
[----:B------:R-:W-:-:S04]  /*24c80*/  UMOV UR4, 0xffffffff ;  /* 0xffffffff00047882 */ /* 0x000fc80000000000 */
[----:B------:R-:W-:Y:S01]  /*24c90*/  LEA.HI.X R3, R8, UR5, R3, 0x1, P0 ;  /* 0x0000000508037c11 */ /* 0x000fe200080f0c03 */
[----:B-1----:R-:W-:Y:S06]  /*24ca0*/  BRA.DIV UR4, `(.L_x_2482) ;  /* 0x000000c204fc7947 */ /* 0x002fec000b800000 */
[----:B------:R0:W1:Y:S04]  /*24cb0*/  SHFL.IDX PT, R0, R3, RZ, 0x181f ;  /* 0x00181fff03007589 */ /* 0x00006800000e0000 */
[----:B------:R0:W2:Y:S02]  /*24cc0*/  SHFL.IDX PT, R14, R2, RZ, 0x181f ;  /* 0x00181fff020e7589 */ /* 0x0000a400000e0000 */
.L_x_2737:
        /* <DEDUP_REMOVED lines=15> */
.L_x_2484:
[----:B------:R-:W-:Y:S05]  /*24dc0*/  BSYNC B1 ;  /* 0x0000000000017941 */ /* 0x000fea0003800000 */
.L_x_2483:
[----:B------:R-:W-:-:S03]  /*24dd0*/  UMOV UR4, 0xffffffff ;  /* 0xffffffff00047882 */ /* 0x000fc60000000000 */
[----:B------:R-:W-:Y:S05]  /*24de0*/  BRA.DIV UR4, `(.L_x_2485) ;  /* 0x000000c204e07947 */ /* 0x000fea000b800000 */
[----:B-1----:R1:W4:Y:S04]  /*24df0*/  SHFL.IDX PT, R0, R3, 0x1, 0x181f ;  /* 0x00381f0003007f89 */ /* 0x00232800000e0000 */
[----:B--23--:R1:W2:Y:S02]  /*24e00*/  SHFL.IDX PT, R14, R2, 0x1, 0x181f ;  /* 0x00381f00020e7f89 */ /* 0x00c2a400000e0000 */
.L_x_2741:
        /* <DEDUP_REMOVED lines=13> */
[----:B-----5:R3:W-:Y:S04]  /*24ee0*/  @!P2 ST.E.128 desc[UR54][R8.64], R28 ;  /* 0x0000001c0800a985 */ /* 0x0207e8000c101d36 */
[----:B------:R3:W-:Y:S02]  /*24ef0*/  @!P3 ST.E.128 desc[UR54][R14.64], R44 ;  /* 0x0000002c0e00b985 */ /* 0x0007e4000c101d36 */
.L_x_2487:
[----:B------:R-:W-:Y:S05]  /*24f00*/  BSYNC B1 ;  /* 0x0000000000017941 */ /* 0x000fea0003800000 */
.L_x_2486:
[----:B------:R-:W-:-:S03]  /*24f10*/  UMOV UR4, 0xffffffff ;  /* 0xffffffff00047882 */ /* 0x000fc60000000000 */
[----:B------:R-:W-:Y:S05]  /*24f20*/  BRA.DIV UR4, `(.L_x_2488) ;  /* 0x000000c204d87947 */ /* 0x000fea000b800000 */
[----:B----4-:R4:W0:Y:S04]  /*24f30*/  SHFL.IDX PT, R0, R3, 0x2, 0x181f ;  /* 0x00581f0003007f89 */ /* 0x01082800000e0000 */
[----:B--23--:R4:W2:Y:S02]  /*24f40*/  SHFL.IDX PT, R14, R2, 0x2, 0x181f ;  /* 0x00581f00020e7f89 */ /* 0x00c8a400000e0000 */
.L_x_2745:
        /* <DEDUP_REMOVED lines=13> */
[----:B-----5:R3:W-:Y:S04]  /*25020*/  @!P2 ST.E.128 desc[UR54][R8.64], R32 ;  /* 0x000000200800a985 */ /* 0x0207e8000c101d36 */
[----:B------:R3:W-:Y:S02]  /*25030*/  @!P3 ST.E.128 desc[UR54][R14.64], R48 ;  /* 0x000000300e00b985 */ /* 0x0007e4000c101d36 */
.L_x_2490:
[----:B------:R-:W-:Y:S05]  /*25040*/  BSYNC B1 ;  /* 0x0000000000017941 */ /* 0x000fea0003800000 */
.L_x_2489:
[----:B------:R-:W-:-:S03]  /*25050*/  UMOV UR4, 0xffffffff ;  /* 0xffffffff00047882 */ /* 0x000fc60000000000 */
[----:B------:R-:W-:Y:S05]  /*25060*/  BRA.DIV UR4, `(.L_x_2491) ;  /* 0x000000c204d07947 */ /* 0x000fea000b800000 */
[----:B0-----:R0:W0:Y:S04]  /*25070*/  SHFL.IDX PT, R0, R3, 0x3, 0x181f ;  /* 0x00781f0003007f89 */ /* 0x00102800000e0000 */
[----:B--23--:R2:W3:Y:S02]  /*25080*/  SHFL.IDX PT, R14, R2, 0x3, 0x181f ;  /* 0x00781f00020e7f89 */ /* 0x00c4e400000e0000 */
.L_x_2749:
[----:B-12-4-:R-:W-:-:S05]  /*25090*/  VIADD R2, R204, 0x60 ;  /* 0x00000060cc027836 */ /* 0x016fca0000000000 */
[----:B------:R-:W-:-:S13]  /*250a0*/  ISETP.GE.AND P0, PT, R2, R103, PT ;  /* 0x000000670200720c */ /* 0x000fda0003f06270 */
[----:B------:R-:W-:Y:S05]  /*250b0*/  @P0 BRA `(.L_x_2492) ;  /* 0x0000001c00980947 */ /* 0x000fea0003800000 */
[----:B------:R-:W-:Y:S01]  /*250c0*/  ULDC UR4, c[0x0][0xac8] ;  /* 0x0002b20000047ab9 */ /* 0x000fe20000000800 */
[----:B------:R-:W-:Y:S02]  /*250d0*/  SHF.R.S32.HI R4, RZ, 0x1f, R207 ;  /* 0x0000001fff047819 */ /* 0x000fe400000114cf */
[----:B------:R-:W-:-:S13]  /*250e0*/  ISETP.GE.AND P1, PT, R207, UR4, PT ;  /* 0x00000004cf007c0c */ /* 0x000fda000bf26270 */
[----:B---3--:R-:W-:-:S04]  /*250f0*/  @!P1 LEA R2, P0, R207, R14, 0x1 ;  /* 0x0000000ecf029211 */ /* 0x008fc800078008ff */
[----:B0-----:R-:W-:Y:S02]  /*25100*/  @!P1 LEA.HI.X R3, R207, R0, R4, 0x1, P0 ;  /* 0x00000000cf039211 */ /* 0x001fe400000f0c04 */
[----:B------:R-:W-:-:S03]  /*25110*/  ISETP.GE.AND P0, PT, R215, UR4, PT ;  /* 0x00000004d7007c0c */ /* 0x000fc6000bf06270 */
[----:B-----5:R0:W-:Y:S10]  /*25120*/  @!P1 ST.E.128 desc[UR54][R2.64], R36 ;  /* 0x0000002402009985 */ /* 0x0201f4000c101d36 */
[----:B------:R-:W-:Y:S05]  /*25130*/  @P0 BRA `(.L_x_2492) ;  /* 0x0000001c00780947 */ /* 0x000fea0003800000 */
[----:B------:R-:W-:Y:S02]  /*25140*/  SHF.R.S32.HI R4, RZ, 0x1f, R215 ;  /* 0x0000001fff047819 */ /* 0x000fe400000114d7 */
[----:B------:R-:W-:-:S04]  /*25150*/  LEA R14, P0, R215, R14, 0x1 ;  /* 0x0000000ed70e7211 */ /* 0x000fc800078008ff */
[----:B------:R-:W-:-:S05]  /*25160*/  LEA.HI.X R15, R215, R0, R4, 0x1, P0 ;  /* 0x00000000d70f7211 */ /* 0x000fca00000f0c04 */
[----:B------:R1:W-:Y:S01]  /*25170*/  ST.E.128 desc[UR54][R14.64], R52 ;  /* 0x000000340e007985 */ /* 0x0003e2000c101d36 */
[----:B------:R-:W-:Y:S05]  /*25180*/  BRA `(.L_x_2492) ;  /* 0x0000001c00647947 */ /* 0x000fea0003800000 */
.L_x_2481:
[----:B------:R-:W-:Y:S01]  /*25190*/  ULDC.64 UR4, c[0x0][0xb08] ;  /* 0x0002c20000047ab9 */ /* 0x000fe20000000a00 */
[----:B------:R-:W1:Y:S01]  /*251a0*/  @P1 LDC R12, c[0x0][0xbec] ;  /* 0x0002fb00ff0c1b82 */ /* 0x000e620000000800 */
[----:B------:R-:W-:Y:S01]  /*251b0*/  IMAD R106, R106, UR4, RZ ;  /* 0x000000046a6a7c24 */ /* 0x000fe2000f8e02ff */
[----:B0-----:R-:W-:Y:S01]  /*251c0*/  SHF.R.S32.HI R10, RZ, 0x1f, R105 ;  /* 0x0000001fff0a7819 */ /* 0x001fe20000011469 */
[----:B------:R-:W-:-:S04]  /*251d0*/  IMAD.WIDE.U32 R8, R101, UR4, RZ ;  /* 0x0000000465087c25 */ /* 0x000fc8000f8e00ff */
[----:B------:R-:W-:Y:S01]  /*251e0*/  IMAD R101, R101, UR5, R106 ;  /* 0x0000000565657c24 */ /* 0x000fe2000f8e026a */
[----:B------:R-:W0:Y:S01]  /*251f0*/  @P1 LDC R15, c[0x0][0xbf0] ;  /* 0x0002fc00ff0f1b82 */ /* 0x000e220000000800 */
[----:B------:R-:W-:Y:S01]  /*25200*/  ULDC.64 UR4, c[0x0][0xb38] ;  /* 0x0002ce0000047ab9 */ /* 0x000fe20000000a00 */
[----:B------:R-:W-:Y:S02]  /*25210*/  IMAD.MOV.U32 R11, RZ, RZ, R35 ;  /* 0x000000ffff0b7224 */ /* 0x000fe400078e0023 */
[----:B------:R-:W-:Y:S01]  /*25220*/  IADD3 R9, R9, R101, RZ ;  /* 0x0000006509097210 */ /* 0x000fe20007ffe0ff */
[----:B------:R-:W-:Y:S02]  /*25230*/  VIADD R29, R208, 0x8 ;  /* 0x00000008d01d7836 */ /* 0x000fe40000000000 */
[----:B------:R-:W-:-:S03]  /*25240*/  IMAD.WIDE.U32 R8, R209, UR4, R8 ;  /* 0x00000004d1087c25 */ /* 0x000fc6000f8e0008 */
[----:B------:R-:W-:Y:S01]  /*25250*/  SHF.R.S32.HI R30, RZ, 0x1f, R29 ;  /* 0x0000001fff1e7819 */ /* 0x000fe2000001141d */
        /* <DEDUP_REMOVED lines=35> */
.L_x_2752:
        /* <DEDUP_REMOVED lines=11> */
[-C--:B--2---:R-:W-:Y:S01]  /*25540*/  @!P0 MOV R10, R14.reuse ;  /* 0x0000000e000a8202 */ /* 0x084fe20000000f00 */
[----:B-1----:R-:W-:Y:S01]  /*25550*/  @!P0 IMAD.MOV.U32 R11, RZ, RZ, R25 ;  /* 0x000000ffff0b8224 */ /* 0x002fe200078e0019 */
[C---:B------:R-:W-:Y:S01]  /*25560*/  @!P3 LEA R8, P4, R29.reuse, R14, 0x2 ;  /* 0x0000000e1d08b211 */ /* 0x040fe200078810ff */
[----:B------:R-:W-:Y:S02]  /*25570*/  @!P0 IMAD.MOV.U32 R12, RZ, RZ, R102 ;  /* 0x000000ffff0c8224 */ /* 0x000fe400078e0066 */
[----:B------:R-:W-:Y:S01]  /*25580*/  @!P0 IMAD.WIDE R10, R208, 0x4, R10 ;  /* 0x00000004d00a8825 */ /* 0x000fe200078e020a */
[----:B------:R-:W-:-:S03]  /*25590*/  @!P3 LEA.HI.X R9, R29, R25, R30, 0x2, P4 ;  /* 0x000000191d09b211 */ /* 0x000fc600020f141e */
[----:B------:R-:W-:-:S05]  /*255a0*/  @!P0 IMAD.MOV.U32 R13, RZ, RZ, R99 ;  /* 0x000000ffff0d8224 */ /* 0x000fca00078e0063 */
        /* <DEDUP_REMOVED lines=9> */
[----:B-1----:R-:W-:Y:S01]  /*25640*/  @!P2 IMAD.MOV.U32 R12, RZ, RZ, R97 ;  /* 0x000000ffff0ca224 */ /* 0x002fe200078e0061 */
[----:B------:R-:W-:Y:S01]  /*25650*/  @!P1 LEA R8, P5, R236, R14, 0x2 ;  /* 0x0000000eec089211 */ /* 0x000fe200078a10ff */
[----:B------:R-:W-:-:S03]  /*25660*/  @!P2 IMAD.MOV.U32 R13, RZ, RZ, R96 ;  /* 0x000000ffff0da224 */ /* 0x000fc600078e0060 */
[----:B------:R-:W-:Y:S02]  /*25670*/  @!P1 LEA.HI.X R9, R236, R25, R15, 0x2, P5 ;  /* 0x00000019ec099211 */ /* 0x000fe400028f140f */
[----:B------:R1:W-:Y:S01]  /*25680*/  @!P2 ST.E.64 desc[UR54][R10.64], R12 ;  /* 0x0000000c0a00a985 */ /* 0x0003e2000c101b36 */
[----:B------:R-:W-:Y:S02]  /*25690*/  ISETP.GE.AND P2, PT, R233, UR4, PT ;  /* 0x00000004e9007c0c */ /* 0x000fe4000bf46270 */
[----:B------:R-:W-:Y:S02]  /*256a0*/  SHF.R.S32.HI R15, RZ, 0x1f, R234 ;  /* 0x0000001fff0f7819 */ /* 0x000fe400000114ea */
[----:B-1----:R-:W-:Y:S01]  /*256b0*/  @!P1 MOV R10, R78 ;  /* 0x0000004e000a9202 */ /* 0x002fe20000000f00 */
[----:B------:R-:W-:Y:S01]  /*256c0*/  @!P1 IMAD.MOV.U32 R11, RZ, RZ, R77 ;  /* 0x000000ffff0b9224 */ /* 0x000fe200078e004d */
[----:B------:R-:W-:-:S04]  /*256d0*/  @!P0 LEA R12, P4, R235, R14, 0x2 ;  /* 0x0000000eeb0c8211 */ /* 0x000fc800078810ff */
[----:B------:R1:W-:Y:S01]  /*256e0*/  @!P1 ST.E.64 desc[UR54][R8.64], R10 ;  /* 0x0000000a08009985 */ /* 0x0003e2000c101b36 */
[-C--:B------:R-:W-:Y:S02]  /*256f0*/  @!P0 LEA.HI.X R13, R235, R25.reuse, R31, 0x2, P4 ;  /* 0x00000019eb0d8211 */ /* 0x080fe400020f141f */
[----:B------:R-:W-:Y:S02]  /*25700*/  ISETP.GE.AND P1, PT, R232, UR4, PT ;  /* 0x00000004e8007c0c */ /* 0x000fe4000bf26270 */
[----:B------:R-:W-:Y:S01]  /*25710*/  SHF.R.S32.HI R31, RZ, 0x1f, R233 ;  /* 0x0000001fff1f7819 */ /* 0x000fe200000114e9 */
[----:B-1----:R-:W-:Y:S01]  /*25720*/  @!P0 IMAD.MOV.U32 R10, RZ, RZ, R2 ;  /* 0x000000ffff0a8224 */ /* 0x002fe200078e0002 */
[C---:B------:R-:W-:Y:S01]  /*25730*/  @!P3 LEA R8, P5, R234.reuse, R14, 0x2 ;  /* 0x0000000eea08b211 */ /* 0x040fe200078a10ff */
[----:B------:R-:W-:Y:S02]  /*25740*/  @!P0 IMAD.MOV.U32 R11, RZ, RZ, R79 ;  /* 0x000000ffff0b8224 */ /* 0x000fe400078e004f */
[----:B------:R-:W-:Y:S01]  /*25750*/  @!P3 IMAD.MOV.U32 R2, RZ, RZ, R3 ;  /* 0x000000ffff02b224 */ /* 0x000fe200078e0003 */
[----:B------:R-:W-:Y:S01]  /*25760*/  @!P3 LEA.HI.X R9, R234, R25, R15, 0x2, P5 ;  /* 0x00000019ea09b211 */ /* 0x000fe200028f140f */
[----:B------:R-:W-:Y:S01]  /*25770*/  @!P3 IMAD.MOV.U32 R3, RZ, RZ, R0 ;  /* 0x000000ffff03b224 */ /* 0x000fe200078e0000 */
[----:B------:R1:W-:Y:S01]  /*25780*/  @!P0 ST.E.64 desc[UR54][R12.64], R10 ;  /* 0x0000000a0c008985 */ /* 0x0003e2000c101b36 */
[----:B------:R-:W-:-:S02]  /*25790*/  ISETP.GE.AND P0, PT, R231, UR4, PT ;  /* 0x00000004e7007c0c */ /* 0x000fc4000bf06270 */
[----:B------:R-:W-:Y:S01]  /*257a0*/  SHF.R.S32.HI R15, RZ, 0x1f, R232 ;  /* 0x0000001fff0f7819 */ /* 0x000fe200000114e8 */
[----:B------:R2:W-:Y:S01]  /*257b0*/  @!P3 ST.E.64 desc[UR54][R8.64], R2 ;  /* 0x000000020800b985 */ /* 0x0005e2000c101b36 */
[----:B------:R-:W-:Y:S02]  /*257c0*/  ISETP.GE.AND P3, PT, R230, UR4, PT ;  /* 0x00000004e6007c0c */ /* 0x000fe4000bf66270 */
[----:B------:R-:W-:Y:S02]  /*257d0*/  SHF.R.S32.HI R0, RZ, 0x1f, R224 ;  /* 0x0000001fff007819 */ /* 0x000fe400000114e0 */
[----:B-1----:R-:W-:-:S04]  /*257e0*/  @!P2 LEA R10, P5, R233, R14, 0x2 ;  /* 0x0000000ee90aa211 */ /* 0x002fc800078a10ff */
[-C--:B------:R-:W-:Y:S01]  /*257f0*/  @!P2 LEA.HI.X R11, R233, R25.reuse, R31, 0x2, P5 ;  /* 0x00000019e90ba211 */ /* 0x080fe200028f141f */
[----:B--2---:R-:W-:Y:S01]  /*25800*/  @!P2 IMAD.MOV.U32 R8, RZ, RZ, R21 ;  /* 0x000000ffff08a224 */ /* 0x004fe200078e0015 */
[C---:B------:R-:W-:Y:S01]  /*25810*/  @!P1 LEA R2, P4, R232.reuse, R14, 0x2 ;  /* 0x0000000ee8029211 */ /* 0x040fe200078810ff */
[----:B------:R-:W-:Y:S01]  /*25820*/  @!P2 IMAD.MOV.U32 R9, RZ, RZ, R4 ;  /* 0x000000ffff09a224 */ /* 0x000fe200078e0004 */
[----:B------:R-:W-:Y:S02]  /*25830*/  ISETP.GE.AND P5, PT, R229, UR4, PT ;  /* 0x00000004e5007c0c */ /* 0x000fe4000bfa6270 */
[----:B------:R-:W-:Y:S01]  /*25840*/  @!P1 MOV R21, R20 ;  /* 0x0000001400159202 */ /* 0x000fe20000000f00 */
[----:B------:R-:W-:Y:S01]  /*25850*/  @!P1 IMAD.MOV.U32 R20, RZ, RZ, R40 ;  /* 0x000000ffff149224 */ /* 0x000fe200078e0028 */
[----:B------:R-:W-:Y:S01]  /*25860*/  @!P1 LEA.HI.X R3, R232, R25, R15, 0x2, P4 ;  /* 0x00000019e8039211 */ /* 0x000fe200020f140f */
[----:B------:R1:W-:Y:S01]  /*25870*/  @!P2 ST.E.64 desc[UR54][R10.64], R8 ;  /* 0x000000080a00a985 */ /* 0x0003e2000c101b36 */
[----:B------:R-:W-:-:S02]  /*25880*/  SHF.R.S32.HI R15, RZ, 0x1f, R231 ;  /* 0x0000001fff0f7819 */ /* 0x000fc400000114e7 */
[----:B------:R-:W-:Y:S01]  /*25890*/  SHF.R.S32.HI R4, RZ, 0x1f, R225 ;  /* 0x0000001fff047819 */ /* 0x000fe200000114e1 */
[----:B------:R2:W-:Y:S01]  /*258a0*/  @!P1 ST.E.64 desc[UR54][R2.64], R20 ;  /* 0x0000001402009985 */ /* 0x0005e2000c101b36 */
[----:B------:R-:W-:Y:S02]  /*258b0*/  ISETP.GE.AND P1, PT, R228, UR4, PT ;  /* 0x00000004e4007c0c */ /* 0x000fe4000bf26270 */
[CC--:B-1----:R-:W-:Y:S01]  /*258c0*/  @!P0 LEA R8, P2, R231.reuse, R14.reuse, 0x2 ;  /* 0x0000000ee7088211 */ /* 0x0c2fe200078410ff */
[----:B------:R-:W-:Y:S02]  /*258d0*/  @!P0 IMAD.MOV.U32 R10, RZ, RZ, R43 ;  /* 0x000000ffff0a8224 */ /* 0x000fe400078e002b */
[----:B------:R-:W-:Y:S01]  /*258e0*/  @!P0 IMAD.MOV.U32 R11, RZ, RZ, R41 ;  /* 0x000000ffff0b8224 */ /* 0x000fe200078e0029 */
[----:B------:R-:W-:Y:S01]  /*258f0*/  @!P0 LEA.HI.X R9, R231, R25, R15, 0x2, P2 ;  /* 0x00000019e7098211 */ /* 0x000fe200010f140f */
[----:B------:R-:W-:Y:S01]  /*25900*/  @!P3 IMAD.MOV.U32 R43, RZ, RZ, R42 ;  /* 0x000000ffff2bb224 */ /* 0x000fe200078e002a */
[-C--:B--2---:R-:W-:Y:S01]  /*25910*/  @!P3 LEA R2, P4, R230, R14.reuse, 0x2 ;  /* 0x0000000ee602b211 */ /* 0x084fe200078810ff */
[----:B------:R-:W-:Y:S01]  /*25920*/  @!P3 IMAD.MOV.U32 R42, RZ, RZ, R44 ;  /* 0x000000ffff2ab224 */ /* 0x000fe200078e002c */
[----:B------:R-:W-:Y:S01]  /*25930*/  SHF.R.S32.HI R15, RZ, 0x1f, R230 ;  /* 0x0000001fff0f7819 */ /* 0x000fe200000114e6 */
[----:B------:R1:W-:Y:S01]  /*25940*/  @!P0 ST.E.64 desc[UR54][R8.64], R10 ;  /* 0x0000000a08008985 */ /* 0x0003e2000c101b36 */
[----:B------:R-:W-:-:S02]  /*25950*/  @!P5 LEA R12, P2, R229, R14, 0x2 ;  /* 0x0000000ee50cd211 */ /* 0x000fc400078410ff */
[-C--:B------:R-:W-:Y:S02]  /*25960*/  @!P3 LEA.HI.X R3, R230, R25.reuse, R15, 0x2, P4 ;  /* 0x00000019e603b211 */ /* 0x080fe400020f140f */
[----:B------:R-:W-:Y:S02]  /*25970*/  SHF.R.S32.HI R15, RZ, 0x1f, R229 ;  /* 0x0000001fff0f7819 */ /* 0x000fe400000114e5 */
[----:B------:R-:W-:Y:S01]  /*25980*/  ISETP.GE.AND P0, PT, R227, UR4, PT ;  /* 0x00000004e3007c0c */ /* 0x000fe2000bf06270 */
[----:B------:R2:W-:Y:S01]  /*25990*/  @!P3 ST.E.64 desc[UR54][R2.64], R42 ;  /* 0x0000002a0200b985 */ /* 0x0005e2000c101b36 */
[----:B------:R-:W-:Y:S02]  /*259a0*/  @!P5 LEA.HI.X R13, R229, R25, R15, 0x2, P2 ;  /* 0x00000019e50dd211 */ /* 0x000fe400010f140f */
[----:B------:R-:W-:Y:S02]  /*259b0*/  ISETP.GE.AND P3, PT, R226, UR4, PT ;  /* 0x00000004e2007c0c */ /* 0x000fe4000bf66270 */
[----:B------:R-:W-:-:S02]  /*259c0*/  ISETP.GE.AND P4, PT, R224, UR4, PT ;  /* 0x00000004e0007c0c */ /* 0x000fc4000bf86270 */
[C---:B-1----:R-:W-:Y:S02]  /*259d0*/  @!P1 LEA R8, P2, R228.reuse, R14, 0x2 ;  /* 0x0000000ee4089211 */ /* 0x042fe400078410ff */
[----:B------:R-:W-:Y:S02]  /*259e0*/  SHF.R.S32.HI R15, RZ, 0x1f, R227 ;  /* 0x0000001fff0f7819 */ /* 0x000fe400000114e3 */
[----:B------:R-:W-:Y:S01]  /*259f0*/  @!P1 LEA.HI.X R9, R228, R25, R28, 0x2, P2 ;  /* 0x00000019e4099211 */ /* 0x000fe200010f141c */
[----:B------:R-:W-:Y:S02]  /*25a00*/  @!P0 IMAD.MOV.U32 R10, RZ, RZ, R51 ;  /* 0x000000ffff0a8224 */ /* 0x000fe400078e0033 */
[----:B--2---:R-:W-:Y:S01]  /*25a10*/  @!P5 IMAD.MOV.U32 R2, RZ, RZ, R47 ;  /* 0x000000ffff02d224 */ /* 0x004fe200078e002f */
[----:B------:R-:W-:Y:S01]  /*25a20*/  @!P1 MOV R47, R46 ;  /* 0x0000002e002f9202 */ /* 0x000fe20000000f00 */
[----:B------:R-:W-:Y:S02]  /*25a30*/  @!P5 IMAD.MOV.U32 R3, RZ, RZ, R45 ;  /* 0x000000ffff03d224 */ /* 0x000fe400078e002d */
[----:B------:R-:W-:-:S02]  /*25a40*/  @!P1 IMAD.MOV.U32 R46, RZ, RZ, R48 ;  /* 0x000000ffff2e9224 */ /* 0x000fc400078e0030 */
[----:B------:R-:W-:Y:S01]  /*25a50*/  @!P0 IMAD.MOV.U32 R11, RZ, RZ, R49 ;  /* 0x000000ffff0b8224 */ /* 0x000fe200078e0031 */
[----:B------:R1:W-:Y:S01]  /*25a60*/  @!P5 ST.E.64 desc[UR54][R12.64], R2 ;  /* 0x000000020c00d985 */ /* 0x0003e2000c101b36 */
[----:B------:R-:W-:Y:S01]  /*25a70*/  ISETP.GE.AND P5, PT, R225, UR4, PT ;  /* 0x00000004e1007c0c */ /* 0x000fe2000bfa6270 */
[----:B------:R-:W-:Y:S02]  /*25a80*/  @!P3 IMAD.MOV.U32 R51, RZ, RZ, R50 ;  /* 0x000000ffff33b224 */ /* 0x000fe400078e0032 */
[----:B------:R2:W-:Y:S01]  /*25a90*/  @!P1 ST.E.64 desc[UR54][R8.64], R46 ;  /* 0x0000002e08009985 */ /* 0x0005e2000c101b36 */
[----:B------:R-:W-:Y:S01]  /*25aa0*/  @!P3 IMAD.MOV.U32 R50, RZ, RZ, R80 ;  /* 0x000000ffff32b224 */ /* 0x000fe200078e0050 */
[----:B-1----:R-:W-:-:S08]  /*25ab0*/  @!P0 LEA R2, P2, R227, R14, 0x2 ;  /* 0x0000000ee3028211 */ /* 0x002fd000078410ff */
[----:B------:R-:W-:Y:S02]  /*25ac0*/  @!P5 IMAD.MOV.U32 R80, RZ, RZ, R83 ;  /* 0x000000ffff50d224 */ /* 0x000fe400078e0053 */
[----:B------:R-:W-:Y:S01]  /*25ad0*/  @!P4 IMAD.MOV.U32 R83, RZ, RZ, R82 ;  /* 0x000000ffff53c224 */ /* 0x000fe200078e0052 */
[-C--:B------:R-:W-:Y:S02]  /*25ae0*/  @!P0 LEA.HI.X R3, R227, R25.reuse, R15, 0x2, P2 ;  /* 0x00000019e3038211 */ /* 0x080fe400010f140f */
[C---:B--2---:R-:W-:Y:S02]  /*25af0*/  @!P3 LEA R8, P1, R226.reuse, R14, 0x2 ;  /* 0x0000000ee208b211 */ /* 0x044fe400078210ff */
[----:B------:R-:W-:Y:S01]  /*25b00*/  SHF.R.S32.HI R15, RZ, 0x1f, R226 ;  /* 0x0000001fff0f7819 */ /* 0x000fe200000114e2 */
[----:B------:R1:W-:Y:S01]  /*25b10*/  @!P0 ST.E.64 desc[UR54][R2.64], R10 ;  /* 0x0000000a02008985 */ /* 0x0003e2000c101b36 */
[----:B------:R-:W-:Y:S02]  /*25b20*/  @!P4 MOV R82, R84 ;  /* 0x000000540052c202 */ /* 0x000fe40000000f00 */
[----:B------:R-:W-:-:S05]  /*25b30*/  @!P3 LEA.HI.X R9, R226, R25, R15, 0x2, P1 ;  /* 0x00000019e209b211 */ /* 0x000fca00008f140f */
[----:B------:R3:W-:Y:S01]  /*25b40*/  @!P3 ST.E.64 desc[UR54][R8.64], R50 ;  /* 0x000000320800b985 */ /* 0x0007e2000c101b36 */
[CC--:B-1----:R-:W-:Y:S02]  /*25b50*/  @!P5 LEA R2, P0, R225.reuse, R14.reuse, 0x2 ;  /* 0x0000000ee102d211 */ /* 0x0c2fe400078010ff */
[C---:B------:R-:W-:Y:S02]  /*25b60*/  @!P4 LEA R10, P2, R224.reuse, R14, 0x2 ;  /* 0x0000000ee00ac211 */ /* 0x040fe400078410ff */
[-C--:B------:R-:W-:Y:S02]  /*25b70*/  @!P5 LEA.HI.X R3, R225, R25.reuse, R4, 0x2, P0 ;  /* 0x00000019e103d211 */ /* 0x080fe400000f1404 */
[----:B------:R-:W-:-:S03]  /*25b80*/  @!P4 LEA.HI.X R11, R224, R25, R0, 0x2, P2 ;  /* 0x00000019e00bc211 */ /* 0x000fc600010f1400 */
[----:B------:R3:W-:Y:S04]  /*25b90*/  @!P5 ST.E.64 desc[UR54][R2.64], R80 ;  /* 0x000000500200d985 */ /* 0x0007e8000c101b36 */
[----:B------:R3:W-:Y:S02]  /*25ba0*/  @!P4 ST.E.64 desc[UR54][R10.64], R82 ;  /* 0x000000520a00c985 */ /* 0x0007e4000c101b36 */
.L_x_2495:
[----:B------:R-:W-:Y:S05]  /*25bb0*/  BSYNC B1 ;  /* 0x0000000000017941 */ /* 0x000fea0003800000 */
.L_x_2494:
[----:B------:R-:W-:-:S03]  /*25bc0*/  UMOV UR4, 0xffffffff ;  /* 0xffffffff00047882 */ /* 0x000fc60000000000 */
[----:B------:R-:W-:Y:S05]  /*25bd0*/  BRA.DIV UR4, `(.L_x_2496) ;  /* 0x000000ba04707947 */ /* 0x000fea000b800000 */
[----:B---3--:R3:W4:Y:S04]  /*25be0*/  SHFL.IDX PT, R3, R27, 0x1, 0x1c1f ;  /* 0x003c1f001b037f89 */ /* 0x00872800000e0000 */
[----:B--2---:R3:W2:Y:S02]  /*25bf0*/  SHFL.IDX PT, R14, R26, 0x1, 0x1c1f ;  /* 0x003c1f001a0e7f89 */ /* 0x0046a400000e0000 */
.L_x_2756:
[----:B------:R-:W-:-:S13]  /*25c00*/  ISETP.GE.AND P0, PT, R24, R103, PT ;  /* 0x000000671800720c */ /* 0x000fda0003f06270 */
[----:B------:R-:W-:Y:S05]  /*25c10*/  @P0 BRA `(.L_x_2492) ;  /* 0x0000001000c00947 */ /* 0x000fea0003800000 */
[----:B------:R-:W-:Y:S01]  /*25c20*/  ULDC UR4, c[0x0][0xac8] ;  /* 0x0002b20000047ab9 */ /* 0x000fe20000000800 */
[----:B------:R-:W-:Y:S02]  /*25c30*/  SHF.R.S32.HI R0, RZ, 0x1f, R237 ;  /* 0x0000001fff007819 */ /* 0x000fe400000114ed */
[----:B------:R-:W-:Y:S02]  /*25c40*/  ISETP.GE.AND P1, PT, R208, UR4, PT ;  /* 0x00000004d0007c0c */ /* 0x000fe4000bf26270 */
[----:B------:R-:W-:Y:S02]  /*25c50*/  ISETP.GE.AND P3, PT, R29, UR4, PT ;  /* 0x000000041d007c0c */ /* 0x000fe4000bf66270 */
[----:B------:R-:W-:Y:S02]  /*25c60*/  ISETP.GE.AND P2, PT, R237, UR4, PT ;  /* 0x00000004ed007c0c */ /* 0x000fe4000bf46270 */
[----:B------:R-:W-:Y:S02]  /*25c70*/  SHF.R.S32.HI R4, RZ, 0x1f, R236 ;  /* 0x0000001fff047819 */ /* 0x000fe400000114ec */
[----:B------:R-:W-:-:S05]  /*25c80*/  SHF.R.S32.HI R15, RZ, 0x1f, R227 ;  /* 0x0000001fff0f7819 */ /* 0x000fca00000114e3 */
[----:B--2---:R-:W-:Y:S02]  /*25c90*/  @!P1 IMAD.MOV.U32 R2, RZ, RZ, R14 ;  /* 0x000000ffff029224 */ /* 0x004fe400078e000e */
[-C--:B------:R-:W-:Y:S01]  /*25ca0*/  @!P3 LEA R10, P0, R29, R14.reuse, 0x2 ;  /* 0x0000000e1d0ab211 */ /* 0x080fe200078010ff */
[----:B------:R-:W-:Y:S01]  /*25cb0*/  @!P1 IMAD.MOV.U32 R84, RZ, RZ, R52 ;  /* 0x000000ffff549224 */ /* 0x000fe200078e0034 */
[----:B------:R-:W-:Y:S01]  /*25cc0*/  @!P2 LEA R12, P4, R237, R14, 0x2 ;  /* 0x0000000eed0ca211 */ /* 0x000fe200078810ff */
[----:B----4-:R-:W-:Y:S01]  /*25cd0*/  @!P1 IMAD.WIDE R8, R208, 0x4, R2 ;  /* 0x00000004d0089825 */ /* 0x010fe200078e0202 */
[----:B------:R-:W-:Y:S02]  /*25ce0*/  @!P3 LEA.HI.X R11, R29, R3, R30, 0x2, P0 ;  /* 0x000000031d0bb211 */ /* 0x000fe400000f141e */
[----:B------:R-:W-:Y:S02]  /*25cf0*/  ISETP.GE.AND P0, PT, R236, UR4, PT ;  /* 0x00000004ec007c0c */ /* 0x000fe4000bf06270 */
[----:B------:R2:W-:Y:S01]  /*25d00*/  @!P1 ST.E.64 desc[UR54][R8.64], R84 ;  /* 0x0000005408009985 */ /* 0x0005e2000c101b36 */
[----:B------:R-:W-:-:S02]  /*25d10*/  ISETP.GE.AND P1, PT, R235, UR4, PT ;  /* 0x00000004eb007c0c */ /* 0x000fc4000bf26270 */
[----:B------:R-:W-:Y:S02]  /*25d20*/  @!P2 LEA.HI.X R13, R237, R3, R0, 0x2, P4 ;  /* 0x00000003ed0da211 */ /* 0x000fe400020f1400 */
[----:B------:R-:W-:Y:S02]  /*25d30*/  ISETP.GE.AND P4, PT, R234, UR4, PT ;  /* 0x00000004ea007c0c */ /* 0x000fe4000bf86270 */
[----:B------:R-:W-:-:S04]  /*25d40*/  SHF.R.S32.HI R0, RZ, 0x1f, R235 ;  /* 0x0000001fff007819 */ /* 0x000fc800000114eb */
[----:B------:R-:W-:Y:S01]  /*25d50*/  @!P0 LEA R20, P5, R236, R14, 0x2 ;  /* 0x0000000eec148211 */ /* 0x000fe200078a10ff */
[----:B--2---:R-:W-:-:S03]  /*25d60*/  @!P3 IMAD.MOV.U32 R8, RZ, RZ, R53 ;  /* 0x000000ffff08b224 */ /* 0x004fc600078e0035 */
[----:B------:R-:W-:Y:S01]  /*25d70*/  @!P0 LEA.HI.X R21, R236, R3, R4, 0x2, P5 ;  /* 0x00000003ec158211 */ /* 0x000fe200028f1404 */
[----:B------:R-:W-:Y:S01]  /*25d80*/  @!P3 IMAD.MOV.U32 R9, RZ, RZ, R86 ;  /* 0x000000ffff09b224 */ /* 0x000fe200078e0056 */
[----:B------:R-:W-:-:S04]  /*25d90*/  SHF.R.S32.HI R4, RZ, 0x1f, R234 ;  /* 0x0000001fff047819 */ /* 0x000fc800000114ea */
[----:B------:R2:W-:Y:S01]  /*25da0*/  @!P3 ST.E.64 desc[UR54][R10.64], R8 ;  /* 0x000000080a00b985 */ /* 0x0005e2000c101b36 */
[----:B------:R-:W-:Y:S01]  /*25db0*/  ISETP.GE.AND P3, PT, R233, UR4, PT ;  /* 0x00000004e9007c0c */ /* 0x000fe2000bf66270 */
[----:B--2---:R-:W-:Y:S02]  /*25dc0*/  @!P2 IMAD.MOV.U32 R8, RZ, RZ, R56 ;  /* 0x000000ffff08a224 */ /* 0x004fe400078e0038 */
[----:B------:R-:W-:Y:S02]  /*25dd0*/  @!P2 IMAD.MOV.U32 R9, RZ, RZ, R54 ;  /* 0x000000ffff09a224 */ /* 0x000fe400078e0036 */
[----:B------:R-:W-:-:S03]  /*25de0*/  @!P0 IMAD.MOV.U32 R54, RZ, RZ, R57 ;  /* 0x000000ffff368224 */ /* 0x000fc600078e0039 */
[----:B------:R2:W-:Y:S01]  /*25df0*/  @!P2 ST.E.64 desc[UR54][R12.64], R8 ;  /* 0x000000080c00a985 */ /* 0x0005e2000c101b36 */
[----:B------:R-:W-:-:S03]  /*25e00*/  @!P1 LEA R24, P2, R235, R14, 0x2 ;  /* 0x0000000eeb189211 */ /* 0x000fc600078410ff */
[----:B------:R4:W-:Y:S01]  /*25e10*/  @!P0 ST.E.64 desc[UR54][R20.64], R54 ;  /* 0x0000003614008985 */ /* 0x0009e2000c101b36 */
[-C--:B-1----:R-:W-:Y:S02]  /*25e20*/  @!P1 LEA.HI.X R25, R235, R3.reuse, R0, 0x2, P2 ;  /* 0x00000003eb199211 */ /* 0x082fe400010f1400 */
[----:B------:R-:W-:Y:S02]  /*25e30*/  ISETP.GE.AND P2, PT, R232, UR4, PT ;  /* 0x00000004e8007c0c */ /* 0x000fe4000bf46270 */
[C---:B------:R-:W-:Y:S02]  /*25e40*/  @!P4 LEA R10, P0, R234.reuse, R14, 0x2 ;  /* 0x0000000eea0ac211 */ /* 0x040fe400078010ff */
[----:B------:R-:W-:Y:S02]  /*25e50*/  SHF.R.S32.HI R0, RZ, 0x1f, R233 ;  /* 0x0000001fff007819 */ /* 0x000fe400000114e9 */
[----:B------:R-:W-:Y:S01]  /*25e60*/  @!P4 LEA.HI.X R11, R234, R3, R4, 0x2, P0 ;  /* 0x00000003ea0bc211 */ /* 0x000fe200000f1404 */
[----:B--2---:R-:W-:Y:S01]  /*25e70*/  @!P1 IMAD.MOV.U32 R9, RZ, RZ, R58 ;  /* 0x000000ffff099224 */ /* 0x004fe200078e003a */
[----:B------:R-:W-:Y:S01]  /*25e80*/  @!P1 MOV R8, R66 ;  /* 0x0000004200089202 */ /* 0x000fe20000000f00 */
[----:B------:R-:W-:Y:S01]  /*25e90*/  @!P4 IMAD.MOV.U32 R58, RZ, RZ, R67 ;  /* 0x000000ffff3ac224 */ /* 0x000fe200078e0043 */
[----:B------:R-:W-:-:S02]  /*25ea0*/  @!P3 LEA R12, P5, R233, R14, 0x2 ;  /* 0x0000000ee90cb211 */ /* 0x000fc400078a10ff */
[----:B------:R-:W-:Y:S01]  /*25eb0*/  ISETP.GE.AND P0, PT, R230, UR4, PT ;  /* 0x00000004e6007c0c */ /* 0x000fe2000bf06270 */
[----:B------:R1:W-:Y:S01]  /*25ec0*/  @!P1 ST.E.64 desc[UR54][R24.64], R8 ;  /* 0x0000000818009985 */ /* 0x0003e2000c101b36 */
[----:B------:R-:W-:Y:S02]  /*25ed0*/  ISETP.GE.AND P1, PT, R231, UR4, PT ;  /* 0x00000004e7007c0c */ /* 0x000fe4000bf26270 */
[----:B------:R-:W-:Y:S01]  /*25ee0*/  @!P3 LEA.HI.X R13, R233, R3, R0, 0x2, P5 ;  /* 0x00000003e90db211 */ /* 0x000fe200028f1400 */
[----:B------:R-:W-:Y:S01]  /*25ef0*/  @!P4 ST.E.64 desc[UR54][R10.64], R58 ;  /* 0x0000003a0a00c985 */ /* 0x000fe2000c101b36 */
[----:B------:R-:W-:Y:S02]  /*25f00*/  SHF.R.S32.HI R0, RZ, 0x1f, R232 ;  /* 0x0000001fff007819 */ /* 0x000fe400000114e8 */
[----:B----4-:R-:W-:Y:S02]  /*25f10*/  @!P2 LEA R20, P4, R232, R14, 0x2 ;  /* 0x0000000ee814a211 */ /* 0x010fe400078810ff */
[----:B------:R-:W-:-:S02]  /*25f20*/  SHF.R.S32.HI R4, RZ, 0x1f, R229 ;  /* 0x0000001fff047819 */ /* 0x000fc400000114e5 */
[-C--:B------:R-:W-:Y:S02]  /*25f30*/  @!P2 LEA.HI.X R21, R232, R3.reuse, R0, 0x2, P4 ;  /* 0x00000003e815a211 */ /* 0x080fe400020f1400 */
[----:B------:R-:W-:Y:S01]  /*25f40*/  SHF.R.S32.HI R0, RZ, 0x1f, R231 ;  /* 0x0000001fff007819 */ /* 0x000fe200000114e7 */
[----:B-1----:R-:W-:Y:S01]  /*25f50*/  @!P3 IMAD.MOV.U32 R8, RZ, RZ, R70 ;  /* 0x000000ffff08b224 */ /* 0x002fe200078e0046 */
[CC--:B------:R-:W-:Y:S01]  /*25f60*/  @!P1 LEA R24, P5, R231.reuse, R14.reuse, 0x2 ;  /* 0x0000000ee7189211 */ /* 0x0c0fe200078a10ff */
[----:B------:R-:W-:Y:S01]  /*25f70*/  @!P3 IMAD.MOV.U32 R9, RZ, RZ, R68 ;  /* 0x000000ffff09b224 */ /* 0x000fe200078e0044 */
[----:B0--3--:R-:W-:Y:S01]  /*25f80*/  @!P0 LEA R26, P4, R230, R14, 0x2 ;  /* 0x0000000ee61a8211 */ /* 0x009fe200078810ff */
[----:B------:R-:W-:Y:S01]  /*25f90*/  @!P2 IMAD.MOV.U32 R68, RZ, RZ, R71 ;  /* 0x000000ffff44a224 */ /* 0x000fe200078e0047 */
[----:B------:R-:W-:Y:S02]  /*25fa0*/  @!P1 LEA.HI.X R25, R231, R3, R0, 0x2, P5 ;  /* 0x00000003e7199211 */ /* 0x000fe400028f1400 */
[----:B------:R0:W-:Y:S01]  /*25fb0*/  @!P3 ST.E.64 desc[UR54][R12.64], R8 ;  /* 0x000000080c00b985 */ /* 0x0001e2000c101b36 */
[----:B------:R-:W-:-:S02]  /*25fc0*/  ISETP.GE.AND P3, PT, R229, UR4, PT ;  /* 0x00000004e5007c0c */ /* 0x000fc4000bf66270 */
[----:B------:R-:W-:Y:S01]  /*25fd0*/  SHF.R.S32.HI R0, RZ, 0x1f, R230 ;  /* 0x0000001fff007819 */ /* 0x000fe200000114e6 */
[----:B------:R-:W-:Y:S01]  /*25fe0*/  @!P2 ST.E.64 desc[UR54][R20.64], R68 ;  /* 0x000000441400a985 */ /* 0x000fe2000c101b36 */
[----:B------:R-:W-:Y:S02]  /*25ff0*/  ISETP.GE.AND P2, PT, R228, UR4, PT ;  /* 0x00000004e4007c0c */ /* 0x000fe4000bf46270 */
[----:B------:R-:W-:Y:S02]  /*26000*/  @!P0 LEA.HI.X R27, R230, R3, R0, 0x2, P4 ;  /* 0x00000003e61b8211 */ /* 0x000fe400020f1400 */
[----:B------:R-:W-:Y:S02]  /*26010*/  ISETP.GE.AND P4, PT, R227, UR4, PT ;  /* 0x00000004e3007c0c */ /* 0x000fe4000bf86270 */
[----:B------:R-:W-:Y:S02]  /*26020*/  ISETP.GE.AND P5, PT, R226, UR4, PT ;  /* 0x00000004e2007c0c */ /* 0x000fe4000bfa6270 */
[----:B------:R-:W-:Y:S01]  /*26030*/  SHF.R.S32.HI R0, RZ, 0x1f, R228 ;  /* 0x0000001fff007819 */ /* 0x000fe200000114e4 */
[----:B0-----:R-:W-:-:S02]  /*26040*/  @!P1 IMAD.MOV.U32 R8, RZ, RZ, R74 ;  /* 0x000000ffff089224 */ /* 0x001fc400078e004a */
[----:B------:R-:W-:Y:S01]  /*26050*/  @!P1 IMAD.MOV.U32 R9, RZ, RZ, R72 ;  /* 0x000000ffff099224 */ /* 0x000fe200078e0048 */
[----:B------:R-:W-:Y:S01]  /*26060*/  @!P0 MOV R72, R75 ;  /* 0x0000004b00488202 */ /* 0x000fe20000000f00 */
[----:B------:R-:W-:Y:S02]  /*26070*/  @!P3 IMAD.MOV.U32 R77, RZ, RZ, R76 ;  /* 0x000000ffff4db224 */ /* 0x000fe400078e004c */
[----:B------:R-:W-:Y:S01]  /*26080*/  @!P3 IMAD.MOV.U32 R76, RZ, RZ, R90 ;  /* 0x000000ffff4cb224 */ /* 0x000fe200078e005a */
[----:B------:R0:W-:Y:S01]  /*26090*/  @!P1 ST.E.64 desc[UR54][R24.64], R8 ;  /* 0x0000000818009985 */ /* 0x0001e2000c101b36 */
[----:B------:R-:W-:Y:S01]  /*260a0*/  @!P3 LEA R10, P1, R229, R14, 0x2 ;  /* 0x0000000ee50ab211 */ /* 0x000fe200078210ff */
[----:B------:R-:W-:Y:S02]  /*260b0*/  @!P2 IMAD.MOV.U32 R86, RZ, RZ, R91 ;  /* 0x000000ffff56a224 */ /* 0x000fe400078e005b */
[----:B------:R1:W-:Y:S01]  /*260c0*/  @!P0 ST.E.64 desc[UR54][R26.64], R72 ;  /* 0x000000481a008985 */ /* 0x0003e2000c101b36 */
[----:B------:R-:W-:-:S02]  /*260d0*/  ISETP.GE.AND P0, PT, R225, UR4, PT ;  /* 0x00000004e1007c0c */ /* 0x000fc4000bf06270 */
[-C--:B------:R-:W-:Y:S02]  /*260e0*/  @!P3 LEA.HI.X R11, R229, R3.reuse, R4, 0x2, P1 ;  /* 0x00000003e50bb211 */ /* 0x080fe400008f1404 */
[CC--:B------:R-:W-:Y:S02]  /*260f0*/  @!P2 LEA R12, P1, R228.reuse, R14.reuse, 0x2 ;  /* 0x0000000ee40ca211 */ /* 0x0c0fe400078210ff */
[----:B------:R-:W-:Y:S01]  /*26100*/  SHF.R.S32.HI R4, RZ, 0x1f, R226 ;  /* 0x0000001fff047819 */ /* 0x000fe200000114e2 */
[----:B------:R2:W-:Y:S01]  /*26110*/  @!P3 ST.E.64 desc[UR54][R10.64], R76 ;  /* 0x0000004c0a00b985 */ /* 0x0005e2000c101b36 */
[----:B------:R-:W-:Y:S01]  /*26120*/  @!P2 LEA.HI.X R13, R228, R3, R0, 0x2, P1 ;  /* 0x00000003e40da211 */ /* 0x000fe200008f1400 */
[----:B0-----:R-:W-:Y:S01]  /*26130*/  @!P4 IMAD.MOV.U32 R8, RZ, RZ, R94 ;  /* 0x000000ffff08c224 */ /* 0x001fe200078e005e */
[-C--:B------:R-:W-:Y:S01]  /*26140*/  @!P4 LEA R20, P1, R227, R14.reuse, 0x2 ;  /* 0x0000000ee314c211 */ /* 0x080fe200078210ff */
[----:B------:R-:W-:Y:S01]  /*26150*/  @!P4 IMAD.MOV.U32 R9, RZ, RZ, R92 ;  /* 0x000000ffff09c224 */ /* 0x000fe200078e005c */
[----:B------:R-:W-:Y:S01]  /*26160*/  SHF.R.S32.HI R0, RZ, 0x1f, R225 ;  /* 0x0000001fff007819 */ /* 0x000fe200000114e1 */
[----:B------:R2:W-:Y:S01]  /*26170*/  @!P2 ST.E.64 desc[UR54][R12.64], R86 ;  /* 0x000000560c00a985 */ /* 0x0005e2000c101b36 */
[-C--:B------:R-:W-:Y:S01]  /*26180*/  @!P5 LEA R24, P2, R226, R14.reuse, 0x2 ;  /* 0x0000000ee218d211 */ /* 0x080fe200078410ff */
[----:B------:R-:W-:Y:S01]  /*26190*/  @!P5 IMAD.MOV.U32 R92, RZ, RZ, R95 ;  /* 0x000000ffff5cd224 */ /* 0x000fe200078e005f */
[----:B-1----:R-:W-:-:S02]  /*261a0*/  @!P0 LEA R26, P3, R225, R14, 0x2 ;  /* 0x0000000ee11a8211 */ /* 0x002fc400078610ff */
        /* <DEDUP_REMOVED lines=13> */
.L_x_2478:
[----:B------:R-:W-:Y:S01]  /*26280*/  ULDC.64 UR6, c[0x0][0xc08] ;  /* 0x0003020000067ab9 */ /* 0x000fe20000000a00 */
[----:B------:R-:W-:Y:S01]  /*26290*/  ULDC.64 UR4, c[0x0][0xc00] ;  /* 0x0003000000047ab9 */ /* 0x000fe20000000a00 */
[----:B------:R-:W-:Y:S01]  /*262a0*/  ISETP.NE.U32.AND P1, PT, RZ, UR6, PT ;  /* 0x00000006ff007c0c */ /* 0x000fe2000bf25070 */
[----:B------:R-:W-:Y:S01]  /*262b0*/  IMAD.MOV.U32 R25, RZ, RZ, RZ ;  /* 0x000000ffff197224 */ /* 0x000fe200078e00ff */
[----:B------:R-:W-:Y:S02]  /*262c0*/  ISETP.NE.U32.AND P0, PT, RZ, UR4, PT ;  /* 0x00000004ff007c0c */ /* 0x000fe4000bf05070 */
[----:B------:R-:W-:Y:S02]  /*262d0*/  ISETP.NE.AND.EX P1, PT, RZ, UR7, PT, P1 ;  /* 0x00000007ff007c0c */ /* 0x000fe4000bf25310 */
[----:B------:R-:W-:Y:S02]  /*262e0*/  IADD3 R2, P2, R218, UR4, RZ ;  /* 0x00000004da027c10 */ /* 0x000fe4000ff5e0ff */
[----:B------:R-:W-:-:S02]  /*262f0*/  ISETP.NE.AND.EX P0, PT, RZ, UR5, PT, P0 ;  /* 0x00000005ff007c0c */ /* 0x000fc4000bf05300 */
[----:B------:R-:W-:Y:S01]  /*26300*/  IADD3.X R3, R219, UR5, RZ, P2, !PT ;  /* 0x00000005db037c10 */ /* 0x000fe200097fe4ff */
[----:B------:R-:W-:Y:S02]  /*26310*/  ULDC UR4, c[0x0][0xa88] ;  /* 0x0002a20000047ab9 */ /* 0x000fe40000000800 */
[----:B--2---:R-:W-:-:S04]  /*26320*/  MOV R4, UR4 ;  /* 0x0000000400047c02 */ /* 0x004fc80008000f00 */
[----:B------:R-:W-:-:S04]  /*26330*/  @P1 IADD3 R218, P2, R218, UR6, RZ ;  /* 0x00000006dada1c10 */ /* 0x000fc8000ff5e0ff */
[----:B------:R-:W-:Y:S01]  /*26340*/  @P1 IADD3.X R219, R219, UR7, RZ, P2, !PT ;  /* 0x00000007dbdb1c10 */ /* 0x000fe200097fe4ff */
[----:B------:R2:W5:Y:S04]  /*26350*/  @P0 LDG.E R25, desc[UR54][R2.64] ;  /* 0x0000003602190981 */ /* 0x000568000c1e1900 */
[----:B------:R2:W5:Y:S01]  /*26360*/  @P1 LDG.E R4, desc[UR54][R218.64] ;  /* 0x00000036da041981 */ /* 0x000562000c1e1900 */
[----:B------:R-:W3:Y:S01]  /*26370*/  S2R R28, SR_TID.X ;  /* 0x00000000001c7919 */ /* 0x000ee20000002100 */
[----:B-1----:R-:W-:Y:S01]  /*26380*/  ISETP.GT.AND P2, PT, R217, 0x1, PT ;  /* 0x00000001d900780c */ /* 0x002fe20003f44270 */
[----:B---3--:R-:W-:-:S05]  /*26390*/  VIADD R0, R28, 0xffffff80 ;  /* 0xffffff801c007836 */ /* 0x008fca0000000000 */
[----:B------:R-:W-:Y:S01]  /*263a0*/  ISETP.GT.AND P3, PT, R0, 0x7f, PT ;  /* 0x0000007f0000780c */ /* 0x000fe20003f64270 */
[----:B--2---:R-:W-:-:S12]  /*263b0*/  @P1 BRA `(.L_x_2497) ;  /* 0x0000000000101947 */ /* 0x004fd80003800000 */
[----:B------:R-:W-:Y:S05]  /*263c0*/  @!P0 BRA `(.L_x_2497) ;  /* 0x00000000000c8947 */ /* 0x000fea0003800000 */
[----:B------:R-:W2:Y:S04]  /*263d0*/  LDG.E R9, desc[UR54][R2.64] ;  /* 0x0000003602097981 */ /* 0x000ea8000c1e1900 */
[----:B-----5:R-:W2:Y:S02]  /*263e0*/  LDG.E R4, desc[UR54][R2.64+0x4] ;  /* 0x0000043602047981 */ /* 0x020ea4000c1e1900 */
[----:B--2---:R-:W-:-:S07]  /*263f0*/  IMAD.IADD R4, R4, 0x1, -R9 ;  /* 0x0000000104047824 */ /* 0x004fce00078e0a09 */
.L_x_2497:
[----:B------:R-:W-:Y:S01]  /*26400*/  BSSY B1, `(.L_x_2498) ;  /* 0x0000035000017945 */ /* 0x000fe20003800000 */
[----:B------:R-:W-:Y:S02]  /*26410*/  SEL R29, R212, RZ, !P0 ;  /* 0x000000ffd41d7207 */ /* 0x000fe40004000000 */
[----:B------:R-:W-:Y:S02]  /*26420*/  SEL R220, R220, RZ, !P0 ;  /* 0x000000ffdcdc7207 */ /* 0x000fe40004000000 */
[----:B-----5:R-:W-:Y:S01]  /*26430*/  SHF.R.S32.HI R24, RZ, 0x1f, R25 ;  /* 0x0000001fff187819 */ /* 0x020fe20000011419 */
[----:B------:R-:W-:Y:S06]  /*26440*/  @P3 BRA `(.L_x_2499) ;  /* 0x0000000000c03947 */ /* 0x000fec0003800000 */
[----:B------:R-:W1:Y:S01]  /*26450*/  LDC R33, c[0x0][0xbe8] ;  /* 0x0002fa00ff217b82 */ /* 0x000e620000000800 */
[----:B------:R-:W-:Y:S01]  /*26460*/  IADD3 R31, R204, -0x80, R28 ;  /* 0xffffff80cc1f7810 */ /* 0x000fe20007ffe01c */
[----:B-1----:R-:W-:-:S05]  /*26470*/  IMAD R0, R4, R33, RZ ;  /* 0x0000002104007224 */ /* 0x002fca00078e02ff */
[----:B------:R-:W-:-:S13]  /*26480*/  ISETP.GE.AND P0, PT, R31, R0, PT ;  /* 0x000000001f00720c */ /* 0x000fda0003f06270 */
[----:B------:R-:W-:Y:S05]  /*26490*/  @P0 BRA `(.L_x_2499) ;  /* 0x0000000000ac0947 */ /* 0x000fea0003800000 */
[----:B------:R-:W-:Y:S01]  /*264a0*/  IMAD.MOV.U32 R0, RZ, RZ, 0x9b8 ;  /* 0x000009b8ff007424 */ /* 0x000fe200078e00ff */
[----:B------:R-:W-:Y:S01]  /*264b0*/  ISETP.GT.AND P3, PT, R217, 0x1, PT ;  /* 0x00000001d900780c */ /* 0x000fe20003f64270 */
[----:B------:R-:W1:Y:S01]  /*264c0*/  LDC.64 R2, c[0x0][0xba8] ;  /* 0x0002ea00ff027b82 */ /* 0x000e620000000a00 */
[----:B------:R-:W-:Y:S01]  /*264d0*/  ISETP.NE.AND P0, PT, R33, 0x1, PT ;  /* 0x000000012100780c */ /* 0x000fe20003f05270 */
[----:B------:R-:W-:Y:S01]  /*264e0*/  IMAD.MOV.U32 R27, RZ, RZ, R31 ;  /* 0x000000ffff1b7224 */ /* 0x000fe200078e001f */
[----:B------:R-:W-:-:S05]  /*264f0*/  SEL R26, R0, 0x978, P3 ;  /* 0x00000978001a7807 */ /* 0x000fca0001800000 */
[----:B------:R-:W2:Y:S08]  /*26500*/  LDC.64 R12, c[0x0][R26+0x220] ;  /* 0x000088001a0c7b82 */ /* 0x000eb00000000a00 */
[----:B------:R-:W3:Y:S08]  /*26510*/  LDC.64 R8, c[0x0][R26+0x218] ;  /* 0x000086001a087b82 */ /* 0x000ef00000000a00 */
[----:B------:R-:W4:Y:S08]  /*26520*/  LDC.64 R14, c[0x0][R26+0x228] ;  /* 0x00008a001a0e7b82 */ /* 0x000f300000000a00 */
[----:B------:R-:W5:Y:S08]  /*26530*/  LDC.64 R10, c[0x0][R26+0x210] ;  /* 0x000084001a0a7b82 */ /* 0x000f700000000a00 */
[----:B------:R-:W0:Y:S08]  /*26540*/  @P0 LDC R0, c[0x0][0xbec] ;  /* 0x0002fb00ff000b82 */ /* 0x000e300000000800 */
[----:B------:R-:W4:Y:S01]  /*26550*/  @P0 LDC R37, c[0x0][0xbf0] ;  /* 0x0002fc00ff250b82 */ /* 0x000f220000000800 */
[----:B--2---:R-:W-:-:S07]  /*26560*/  IMAD R13, R13, R29, RZ ;  /* 0x0000001d0d0d7224 */ /* 0x004fce00078e02ff */
[----:B-1----:R-:W1:Y:S01]  /*26570*/  @!P3 LDC R2, c[0x0][0xb50] ;  /* 0x0002d400ff02bb82 */ /* 0x002e620000000800 */
[----:B------:R-:W-:Y:S02]  /*26580*/  IMAD R13, R12, R220, R13 ;  /* 0x000000dc0c0d7224 */ /* 0x000fe400078e020d */
[----:B0-----:R-:W-:-:S05]  /*26590*/  @P0 IMAD.HI.U32 R0, R31, R0, RZ ;  /* 0x000000001f000227 */ /* 0x001fca00078e00ff */
[----:B------:R-:W0:Y:S01]  /*265a0*/  @!P3 LDC R3, c[0x0][0xb54] ;  /* 0x0002d500ff03bb82 */ /* 0x000e220000000800 */
[-C--:B---3--:R-:W-:Y:S02]  /*265b0*/  IMAD R35, R9, R209.reuse, RZ ;  /* 0x000000d109237224 */ /* 0x088fe400078e02ff */
[----:B------:R-:W-:Y:S01]  /*265c0*/  IMAD.WIDE.U32 R20, R8, R209, RZ ;  /* 0x000000d108147225 */ /* 0x000fe200078e00ff */
[----:B----4-:R-:W-:-:S03]  /*265d0*/  @P0 SHF.R.U32.HI R27, RZ, R37, R0 ;  /* 0x00000025ff1b0219 */ /* 0x010fc60000011600 */
[----:B------:R-:W-:Y:S01]  /*265e0*/  IMAD.WIDE.U32 R8, R12, R29, RZ ;  /* 0x0000001d0c087225 */ /* 0x000fe200078e00ff */
[----:B------:R-:W-:-:S03]  /*265f0*/  SEL R37, R222, RZ, P3 ;  /* 0x000000ffde257207 */ /* 0x000fc60001800000 */
[----:B------:R-:W-:Y:S01]  /*26600*/  IMAD.IADD R21, R35, 0x1, R21 ;  /* 0x0000000123157824 */ /* 0x000fe200078e0215 */
[----:B------:R-:W-:Y:S01]  /*26610*/  IADD3 R20, P0, P1, R8, R20, R25 ;  /* 0x0000001408147210 */ /* 0x000fe2000791e019 */
[----:B------:R-:W-:Y:S02]  /*26620*/  IMAD.MOV R0, RZ, RZ, -R27 ;  /* 0x000000ffff007224 */ /* 0x000fe400078e0a1b */
[----:B------:R-:W-:Y:S02]  /*26630*/  IMAD.IADD R12, R9, 0x1, R13 ;  /* 0x00000001090c7824 */ /* 0x000fe400078e020d */
[----:B------:R-:W-:-:S04]  /*26640*/  IMAD.WIDE.U32 R8, R14, R37, RZ ;  /* 0x000000250e087225 */ /* 0x000fc800078e00ff */
[----:B------:R-:W-:Y:S02]  /*26650*/  IMAD R15, R15, R37, RZ ;  /* 0x000000250f0f7224 */ /* 0x000fe400078e02ff */
[----:B------:R-:W-:Y:S01]  /*26660*/  IMAD R13, R33, R0, R31 ;  /* 0x00000000210d7224 */ /* 0x000fe200078e021f */
[----:B------:R-:W-:Y:S02]  /*26670*/  IADD3.X R0, R12, R21, R24, P0, P1 ;  /* 0x000000150c007210 */ /* 0x000fe400007e2418 */
[----:B------:R-:W-:Y:S02]  /*26680*/  IADD3 R8, P0, P1, R27, R20, R8 ;  /* 0x000000141b087210 */ /* 0x000fe4000791e008 */
[----:B------:R-:W-:Y:S02]  /*26690*/  IADD3 R9, R15, R9, RZ ;  /* 0x000000090f097210 */ /* 0x000fe40007ffe0ff */
[----:B------:R-:W-:Y:S02]  /*266a0*/  SHF.R.S32.HI R27, RZ, 0x1f, R27 ;  /* 0x0000001fff1b7819 */ /* 0x000fe4000001141b */
[----:B------:R-:W-:-:S02]  /*266b0*/  SHF.R.S32.HI R15, RZ, 0x1f, R13 ;  /* 0x0000001fff0f7819 */ /* 0x000fc4000001140d */
[----:B------:R-:W-:Y:S01]  /*266c0*/  IADD3.X R9, R27, R0, R9, P0, P1 ;  /* 0x000000001b097210 */ /* 0x000fe200007e2409 */
[----:B-----5:R-:W-:-:S04]  /*266d0*/  IMAD R0, R11, R13, RZ ;  /* 0x0000000d0b007224 */ /* 0x020fc800078e02ff */
[C---:B------:R-:W-:Y:S02]  /*266e0*/  IMAD R15, R10.reuse, R15, R0 ;  /* 0x0000000f0a0f7224 */ /* 0x040fe400078e0200 */
[----:B------:R-:W-:-:S04]  /*266f0*/  IMAD.WIDE.U32 R8, R10, R13, R8 ;  /* 0x0000000d0a087225 */ /* 0x000fc800078e0008 */
[----:B------:R-:W-:Y:S01]  /*26700*/  IMAD.IADD R0, R9, 0x1, R15 ;  /* 0x0000000109007824 */ /* 0x000fe200078e020f */
[----:B-1----:R-:W-:Y:S01]  /*26710*/  LEA R2, P0, R8, R2, 0x2 ;  /* 0x0000000208027211 */ /* 0x002fe200078010ff */
[----:B------:R-:W-:-:S03]  /*26720*/  IMAD.MOV.U32 R9, RZ, RZ, -0x800000 ;  /* 0xff800000ff097424 */ /* 0x000fc600078e00ff */
[----:B0-----:R-:W-:-:S05]  /*26730*/  LEA.HI.X R3, R8, R3, R0, 0x2, P0 ;  /* 0x0000000308037211 */ /* 0x001fca00000f1400 */
[----:B------:R1:W-:Y:S04]  /*26740*/  STG.E desc[UR54][R2.64], R9 ;  /* 0x0000000902007986 */ /* 0x0003e8000c101936 */
.L_x_2499:
[----:B------:R-:W-:Y:S05]  /*26750*/  BSYNC B1 ;  /* 0x0000000000017941 */ /* 0x000fea0003800000 */
.L_x_2498:
[----:B------:R-:W-:Y:S05]  /*26760*/  @P2 BRA `(.L_x_2492) ;  /* 0x0000000400ec2947 */ /* 0x000fea0003800000 */
[----:B------:R-:W2:Y:S01]  /*26770*/  LDC R21, c[0x0][0xbe8] ;  /* 0x0002fa00ff157b82 */ /* 0x000ea20000000800 */
[C---:B------:R-:W-:Y:S01]  /*26780*/  VIADD R10, R28.reuse, 0xffffff80 ;  /* 0xffffff801c0a7836 */ /* 0x040fe20000000000 */
[----:B------:R-:W-:Y:S01]  /*26790*/  ULDC.64 UR4, c[0x0][0xaa0] ;  /* 0x0002a80000047ab9 */ /* 0x000fe20000000a00 */
[----:B------:R-:W-:Y:S01]  /*267a0*/  VIADD R20, R28, 0xffffff80 ;  /* 0xffffff801c147836 */ /* 0x000fe20000000000 */
[----:B------:R-:W-:Y:S01]  /*267b0*/  ULDC.64 UR6, c[0x0][0xaf0] ;  /* 0x0002bc0000067ab9 */ /* 0x000fe20000000a00 */
[----:B------:R-:W-:Y:S01]  /*267c0*/  IMAD R0, R24, UR4, RZ ;  /* 0x0000000418007c24 */ /* 0x000fe2000f8e02ff */
[----:B------:R-:W-:Y:S01]  /*267d0*/  SHF.R.S32.HI R10, RZ, 0x1f, R10 ;  /* 0x0000001fff0a7819 */ /* 0x000fe2000001140a */
[----:B-1----:R-:W-:-:S03]  /*267e0*/  IMAD.WIDE.U32 R2, R25, UR4, RZ ;  /* 0x0000000419027c25 */ /* 0x002fc6000f8e00ff */
[----:B------:R-:W-:Y:S01]  /*267f0*/  LEA.HI R10, R10, R20, RZ, 0x3 ;  /* 0x000000140a0a7211 */ /* 0x000fe200078f18ff */
[----:B------:R-:W-:Y:S01]  /*26800*/  IMAD R9, R25, UR5, R0 ;  /* 0x0000000519097c24 */ /* 0x000fe2000f8e0200 */
[----:B------:R-:W-:Y:S02]  /*26810*/  ULDC.64 UR4, c[0x0][0xae8] ;  /* 0x0002ba0000047ab9 */ /* 0x000fe40000000a00 */
[----:B------:R-:W-:Y:S01]  /*26820*/  SHF.R.S32.HI R10, RZ, 0x3, R10 ;  /* 0x00000003ff0a7819 */ /* 0x000fe2000001140a */
[----:B------:R-:W-:-:S04]  /*26830*/  IMAD.IADD R3, R3, 0x1, R9 ;  /* 0x0000000103037824 */ /* 0x000fc800078e0209 */
[----:B------:R-:W-:Y:S02]  /*26840*/  IMAD R11, R216, 0x20, R10 ;  /* 0x00000020d80b7824 */ /* 0x000fe400078e020a */
[----:B------:R-:W-:Y:S01]  /*26850*/  IMAD.WIDE.U32 R2, R209, UR4, R2 ;  /* 0x00000004d1027c25 */ /* 0x000fe2000f8e0002 */
[----:B--2---:R-:W-:-:S03]  /*26860*/  ISETP.NE.AND P0, PT, R21, 0x1, PT ;  /* 0x000000011500780c */ /* 0x004fc60003f05270 */
[----:B------:R-:W-:Y:S02]  /*26870*/  IMAD.IADD R13, R204, 0x1, R11 ;  /* 0x00000001cc0d7824 */ /* 0x000fe400078e020b */
[----:B------:R-:W-:Y:S01]  /*26880*/  IMAD R3, R209, UR5, R3 ;  /* 0x00000005d1037c24 */ /* 0x000fe2000f8e0203 */
[----:B------:R-:W-:Y:S02]  /*26890*/  ULDC.64 UR4, c[0x0][0xae0] ;  /* 0x0002b80000047ab9 */ /* 0x000fe40000000a00 */
[----:B------:R-:W-:Y:S01]  /*268a0*/  MOV R9, R13 ;  /* 0x0000000d00097202 */ /* 0x000fe20000000f00 */
[----:B------:R-:W-:-:S04]  /*268b0*/  IMAD.WIDE.U32 R2, R29, UR6, R2 ;  /* 0x000000061d027c25 */ /* 0x000fc8000f8e0002 */
[----:B------:R-:W1:Y:S08]  /*268c0*/  @P0 LDC R8, c[0x0][0xbec] ;  /* 0x0002fb00ff080b82 */ /* 0x000e700000000800 */
[----:B------:R-:W2:Y:S01]  /*268d0*/  @P0 LDC R15, c[0x0][0xbf0] ;  /* 0x0002fc00ff0f0b82 */ /* 0x000ea20000000800 */
[----:B-1----:R-:W-:-:S04]  /*268e0*/  @P0 IMAD.HI.U32 R0, R13, R8, RZ ;  /* 0x000000080d000227 */ /* 0x002fc800078e00ff */
[----:B------:R-:W-:Y:S01]  /*268f0*/  IMAD R8, R220, UR6, RZ ;  /* 0x00000006dc087c24 */ /* 0x000fe2000f8e02ff */
[----:B--2---:R-:W-:-:S03]  /*26900*/  @P0 SHF.R.U32.HI R9, RZ, R15, R0 ;  /* 0x0000000fff090219 */ /* 0x004fc60000011600 */
        /* <DEDUP_REMOVED lines=20> */
[----:B------:R1:W2:Y:S04]  /*26a50*/  SHFL.IDX PT, R0, R3, RZ, 0x181f ;  /* 0x00181fff03007589 */ /* 0x0002a800000e0000 */
[----:B------:R1:W3:Y:S02]  /*26a60*/  SHFL.IDX PT, R14, R2, RZ, 0x181f ;  /* 0x00181fff020e7589 */ /* 0x0002e400000e0000 */
.L_x_2759:
        /* <DEDUP_REMOVED lines=10> */
[-C--:B---3--:R-:W-:Y:S02]  /*26b10*/  @!P2 LEA R8, P0, R207, R14.reuse, 0x1 ;  /* 0x0000000ecf08a211 */ /* 0x088fe400078008ff */
[----:B------:R-:W-:Y:S02]  /*26b20*/  @!P3 LEA R14, P1, R215, R14, 0x1 ;  /* 0x0000000ed70eb211 */ /* 0x000fe400078208ff */
[-C--:B--2---:R-:W-:Y:S02]  /*26b30*/  @!P2 LEA.HI.X R9, R207, R0.reuse, R11, 0x1, P0 ;  /* 0x00000000cf09a211 */ /* 0x084fe400000f0c0b */
[----:B------:R-:W-:-:S03]  /*26b40*/  @!P3 LEA.HI.X R15, R215, R0, R10, 0x1, P1 ;  /* 0x00000000d70fb211 */ /* 0x000fc600008f0c0a */
[----:B------:R4:W-:Y:S04]  /*26b50*/  @!P2 ST.E.128 desc[UR54][R8.64], RZ ;  /* 0x000000ff0800a985 */ /* 0x0009e8000c101d36 */
[----:B------:R4:W-:Y:S02]  /*26b60*/  @!P3 ST.E.128 desc[UR54][R14.64], RZ ;  /* 0x000000ff0e00b985 */ /* 0x0009e4000c101d36 */
.L_x_2502:
[----:B------:R-:W-:Y:S05]  /*26b70*/  BSYNC B1 ;  /* 0x0000000000017941 */ /* 0x000fea0003800000 */
.L_x_2501:
[----:B------:R-:W-:-:S03]  /*26b80*/  UMOV UR4, 0xffffffff ;  /* 0xffffffff00047882 */ /* 0x000fc60000000000 */
[----:B------:R-:W-:Y:S05]  /*26b90*/  BRA.DIV UR4, `(.L_x_2503) ;  /* 0x000000aa04fc7947 */ /* 0x000fea000b800000 */
[----:B--2---:R2:W0:Y:S04]  /*26ba0*/  SHFL.IDX PT, R0, R3, 0x1, 0x181f ;  /* 0x00381f0003007f89 */ /* 0x00442800000e0000 */
[----:B---34-:R2:W3:Y:S02]  /*26bb0*/  SHFL.IDX PT, R14, R2, 0x1, 0x181f ;  /* 0x00381f00020e7f89 */ /* 0x0184e400000e0000 */
.L_x_2763:
        /* <DEDUP_REMOVED lines=11> */
[-C--:B0-----:R-:W-:Y:S02]  /*26c70*/  @!P2 LEA.HI.X R9, R207, R0.reuse, R11, 0x1, P0 ;  /* 0x00000000cf09a211 */ /* 0x081fe400000f0c0b */
[----:B------:R-:W-:-:S03]  /*26c80*/  @!P3 LEA.HI.X R15, R215, R0, R10, 0x1, P1 ;  /* 0x00000000d70fb211 */ /* 0x000fc600008f0c0a */
[----:B------:R4:W-:Y:S04]  /*26c90*/  @!P2 ST.E.128 desc[UR54][R8.64], RZ ;  /* 0x000000ff0800a985 */ /* 0x0009e8000c101d36 */
[----:B------:R4:W-:Y:S02]  /*26ca0*/  @!P3 ST.E.128 desc[UR54][R14.64], RZ ;  /* 0x000000ff0e00b985 */ /* 0x0009e4000c101d36 */
.L_x_2505:
[----:B------:R-:W-:Y:S05]  /*26cb0*/  BSYNC B1 ;  /* 0x0000000000017941 */ /* 0x000fea0003800000 */
.L_x_2504:
[----:B------:R-:W-:-:S03]  /*26cc0*/  UMOV UR4, 0xffffffff ;  /* 0xffffffff00047882 */ /* 0x000fc60000000000 */
[----:B------:R-:W-:Y:S05]  /*26cd0*/  BRA.DIV UR4, `(.L_x_2506) ;  /* 0x000000aa04f47947 */ /* 0x000fea000b800000 */
[----:B0-----:R0:W0:Y:S04]  /*26ce0*/  SHFL.IDX PT, R0, R3, 0x2, 0x181f ;  /* 0x00581f0003007f89 */ /* 0x00102800000e0000 */
[----:B---34-:R3:W4:Y:S02]  /*26cf0*/  SHFL.IDX PT, R14, R2, 0x2, 0x181f ;  /* 0x00581f00020e7f89 */ /* 0x01872400000e0000 */
.L_x_2767:
        /* <DEDUP_REMOVED lines=15> */
.L_x_2508:
[----:B------:R-:W-:Y:S05]  /*26df0*/  BSYNC B1 ;  /* 0x0000000000017941 */ /* 0x000fea0003800000 */
.L_x_2507:
[----:B------:R-:W-:-:S03]  /*26e00*/  UMOV UR4, 0xffffffff ;  /* 0xffffffff00047882 */ /* 0x000fc60000000000 */
[----:B------:R-:W-:Y:S05]  /*26e10*/  BRA.DIV UR4, `(.L_x_2509) ;  /* 0x000000aa04ec7947 */ /* 0x000fea000b800000 */
[----:B0-----:R0:W0:Y:S04]  /*26e20*/  SHFL.IDX PT, R0, R3, 0x3, 0x181f ;  /* 0x00781f0003007f89 */ /* 0x00102800000e0000 */
[----:B----4-:R4:W0:Y:S02]  /*26e30*/  SHFL.IDX PT, R14, R2, 0x3, 0x181f ;  /* 0x00781f00020e7f89 */ /* 0x01082400000e0000 */
.L_x_2771:
[----:B-1234-:R-:W-:-:S04]  /*26e40*/  IADD3 R2, R204, 0x60, RZ ;  /* 0x00000060cc027810 */ /* 0x01efc80007ffe0ff */
        /* <DEDUP_REMOVED lines=13> */
.L_x_2492:
[----:B------:R-:W-:Y:S05]  /*26f20*/  BSYNC B0 ;  /* 0x0000000000007941 */ /* 0x000fea0003800000 */
.L_x_2477:
[----:B------:R-:W-:Y:S02]  /*26f30*/  ULDC UR4, c[0x0][0xc3c] ;  /* 0x00030f0000047ab9 */ /* 0x000fe40000000800 */
[----:B------:R-:W-:-:S13]  /*26f40*/  ISETP.GE.AND P0, PT, R7, UR4, PT ;  /* 0x0000000407007c0c */ /* 0x000fda000bf06270 */
[----:B------:R-:W-:Y:S05]  /*26f50*/  @!P0 BRA `(.L_x_2510) ;  /* 0xfffffda400d48947 */ /* 0x000fea000383ffff */
[----:B------:R-:W-:Y:S05]  /*26f60*/  BRA `(.L_x_2294) ;  /* 0x0000007800c87947 */ /* 0x000fea0003800000 */
.L_x_2292:
        /* <DEDUP_REMOVED lines=20> */
.L_x_2511:
[----:B------:R-:W1:Y:S01]  /*270b0*/  S2R R0, SR_TID.X ;  /* 0x0000000000007919 */ /* 0x000e620000002100 */
[----:B------:R-:W-:Y:S01]  /*270c0*/  ULDC UR4, c[0x0][0xc3c] ;  /* 0x00030f0000047ab9 */ /* 0x000fe20000000800 */
        /* <DEDUP_REMOVED lines=9> */
[----:B-1----:R-:W-:-:S04]  /*27160*/  @!P1 IMAD.WIDE.U32 R2, R0, 0x4, R4 ;  /* 0x0000000400029825 */ /* 0x002fc800078e0004 */
        /* <DEDUP_REMOVED lines=25> */
[----:B0-----:R-:W-:-:S05]  /*27300*/  IMAD R7, R7, UR5, RZ ;  /* 0x0000000507077c24 */ /* 0x001fca000f8e02ff */
[----:B--2---:R-:W-:Y:S02]  /*27310*/  ISETP.GT.AND P6, PT, R7, UR6, PT ;  /* 0x0000000607007c0c */ /* 0x004fe4000bfc4270 */
[----:B------:R-:W-:-:S11]  /*27320*/  MOV R4, R7 ;  /* 0x0000000700047202 */ /* 0x000fd60000000f00 */
[----:B------:R-:W-:Y:S05]  /*27330*/  @P6 BRA `(.L_x_2513) ;  /* 0x0000000000a86947 */ /* 0x000fea0003800000 */
[----:B------:R-:W-:Y:S01]  /*27340*/  IMAD.MOV.U32 R7, RZ, RZ, R4 ;  /* 0x000000ffff077224 */ /* 0x000fe200078e0004 */
[----:B------:R-:W-:Y:S01]  /*27350*/  UMOV UR4, URZ ;  /* 0x0000003f00047c82 */ /* 0x000fe20008000000 */
[----:B------:R-:W-:-:S05]  /*27360*/  ULDC UR5, c[0x0][0xc38] ;  /* 0x00030e0000057ab9 */ /* 0x000fca0000000800 */
.L_x_2515:
        /* <DEDUP_REMOVED lines=39> */
.L_x_2513:
        /* <DEDUP_REMOVED lines=12> */
.L_x_2516:
[----:B----4-:R-:W-:Y:S01]  /*276a0*/  IMAD R2, R8, UR5, R9 ;  /* 0x0000000508027c24 */ /* 0x010fe2000f8e0209 */
[----:B------:R-:W-:Y:S02]  /*276b0*/  IADD3 R12, R10, UR4, RZ ;  /* 0x000000040a0c7c10 */ /* 0x000fe4000fffe0ff */
[----:B-1----:R-:W-:Y:S02]  /*276c0*/  ISETP.NE.AND P0, PT, R7, 0x1, PT ;  /* 0x000000010700780c */ /* 0x002fe40003f05270 */
[----:B------:R1:W-:Y:S01]  /*276d0*/  STL [R1], R2 ;  /* 0x0000000201007387 */ /* 0x0003e20000100800 */
[----:B0-----:R-:W-:-:S03]  /*276e0*/  IADD3 R5, -R2, UR6, RZ ;  /* 0x0000000602057c10 */ /* 0x001fc6000fffe1ff */
[----:B------:R1:W-:Y:S07]  /*276f0*/  STL [R1+0xc], R12 ;  /* 0x00000c0c01007387 */ /* 0x0003ee0000100800 */
        /* <DEDUP_REMOVED lines=17> */
[----:B------:R-:W-:Y:S01]  /*27810*/  IMAD R11, R9, R11, R2 ;  /* 0x0000000b090b7224 */ /* 0x000fe200078e0202 */
[----:B------:R-:W-:Y:S01]  /*27820*/  MOV R2, RZ ;  /* 0x000000ff00027202 */ /* 0x000fe20000000f00 */
[----:B------:R-:W-:-:S03]  /*27830*/  VIADD R3, R10, 0xffffffe ;  /* 0x0ffffffe0a037836 */ /* 0x000fc60000000000 */
        /* <DEDUP_REMOVED lines=26> */
[----:B------:R-:W-:-:S05]  /*279e0*/  @P0 VIADD R6, R6, 0x1 ;  /* 0x0000000106060836 */ /* 0x000fca0000000000 */
[----:B------:R-:W-:Y:S02]  /*279f0*/  @!P2 IADD3 R6, -R6, RZ, RZ ;  /* 0x000000ff0606a210 */ /* 0x000fe40007ffe1ff */
        /* <DEDUP_REMOVED lines=9> */
.L_x_2517:
        /* <DEDUP_REMOVED lines=15> */
[----:B------:R-:W-:Y:S01]  /*27b80*/  IMAD.HI.U32 R2, R2, R11, RZ ;  /* 0x0000000b02027227 */ /* 0x000fe200078e00ff */
[----:B------:R-:W-:-:S05]  /*27b90*/  IADD3 R3, RZ, -R3, RZ ;  /* 0x80000003ff037210 */ /* 0x000fca0007ffe0ff */
        /* <DEDUP_REMOVED lines=23> */
[----:B0-----:R-:W-:-:S05]  /*27d10*/  IADD3 R2, RZ, -R3, RZ ;  /* 0x80000003ff027210 */ /* 0x001fca0007ffe0ff */
        /* <DEDUP_REMOVED lines=20> */
.L_x_2518:
[----:B01----:R-:W-:-:S04]  /*27e60*/  LOP3.LUT R3, RZ, R2, RZ, 0x33, !PT ;  /* 0x00000002ff037212 */ /* 0x003fc800078e33ff */
[----:B------:R-:W-:-:S05]  /*27e70*/  IADD3 R2, R4, R3, RZ ;  /* 0x0000000304027210 */ /* 0x000fca0007ffe0ff */
[----:B------:R1:W-:Y:S01]  /*27e80*/  STL [R1+0x4], R2 ;  /* 0x0000040201007387 */ /* 0x0003e20000100800 */
[----:B------:R-:W-:Y:S05]  /*27e90*/  BRA `(.L_x_2519) ;  /* 0x0000000000107947 */ /* 0x000fea0003800000 */
.L_x_2514:
[----:B------:R-:W-:Y:S01]  /*27ea0*/  IMAD.U32 R2, RZ, RZ, UR6 ;  /* 0x00000006ff027e24 */ /* 0x000fe2000f8e00ff */
[----:B------:R0:W-:Y:S04]  /*27eb0*/  STL [R1+0x4], RZ ;  /* 0x000004ff01007387 */ /* 0x0001e80000100800 */
[----:B------:R0:W-:Y:S04]  /*27ec0*/  STL [R1+0x8], RZ ;  /* 0x000008ff01007387 */ /* 0x0001e80000100800 */
[----:B------:R0:W-:Y:S02]  /*27ed0*/  STL [R1], R2 ;  /* 0x0000000201007387 */ /* 0x0001e40000100800 */
.L_x_2519:
        /* <DEDUP_REMOVED lines=10> */
.L_x_2512:
[----:B--2---:R-:W2:Y:S01]  /*27f80*/  LDL R0, [R1+0xc] ;  /* 0x00000c0001007983 */ /* 0x004ea20000100800 */
[----:B------:R-:W-:Y:S01]  /*27f90*/  ULDC UR4, c[0x0][0xc3c] ;  /* 0x00030f0000047ab9 */ /* 0x000fe20000000800 */
[----:B------:R-:W-:Y:S01]  /*27fa0*/  IMAD.MOV.U32 R19, RZ, RZ, RZ ;  /* 0x000000ffff137224 */ /* 0x000fe200078e00ff */
[----:B--2---:R-:W-:Y:S01]  /*27fb0*/  ISETP.GE.AND P0, PT, R0, UR4, PT ;  /* 0x0000000400007c0c */ /* 0x004fe2000bf06270 */
[----:B------:R-:W-:-:S05]  /*27fc0*/  IMAD.MOV.U32 R0, RZ, RZ, 0x1 ;  /* 0x00000001ff007424 */ /* 0x000fca00078e00ff */
[----:B------:R2:W-:Y:S04]  /*27fd0*/  STL [R1+0x18], R0 ;  /* 0x0000180001007387 */ /* 0x0005e80000100800 */
[----:B------:R2:W-:Y:S03]  /*27fe0*/  STL [R1+0x60], RZ ;  /* 0x000060ff01007387 */ /* 0x0005e60000100800 */
        /* <DEDUP_REMOVED lines=13> */
[C---:B-1----:R-:W-:Y:S01]  /*280c0*/  IMAD.SHL.U32 R4, R10.reuse, 0x80, RZ ;  /* 0x000000800a047824 */ /* 0x042fe200078e00ff */
[----:B--2---:R-:W-:Y:S01]  /*280d0*/  SHF.R.U32.HI R0, RZ, 0x1, R10 ;  /* 0x00000001ff007819 */ /* 0x004fe2000001160a */
[C---:B0-----:R-:W-:Y:S01]  /*280e0*/  IMAD.SHL.U32 R2, R10.reuse, 0x10, RZ ;  /* 0x000000100a027824 */ /* 0x041fe200078e00ff */
[C---:B------:R-:W-:Y:S01]  /*280f0*/  LOP3.LUT P0, RZ, R10.reuse, 0x4, RZ, 0xc0, !PT ;  /* 0x000000040aff7812 */ /* 0x040fe2000780c0ff */
[----:B------:R-:W-:Y:S01]  /*28100*/  IMAD.SHL.U32 R3, R10, 0x2, RZ ;  /* 0x000000020a037824 */ /* 0x000fe200078e00ff */
[----:B------:R-:W-:Y:S01]  /*28110*/  LOP3.LUT R5, R4, 0x380, RZ, 0xc0, !PT ;  /* 0x0000038004057812 */ /* 0x000fe200078ec0ff */
[----:B------:R-:W-:-:S03]  /*28120*/  IMAD.SHL.U32 R9, R10, 0x4, RZ ;  /* 0x000000040a097824 */ /* 0x000fc600078e00ff */
        /* <DEDUP_REMOVED lines=9> */
[----:B------:R-:W-:-:S02]  /*281c0*/  LOP3.LUT R3, R0, R3, RZ, 0xfc, !PT ;  /* 0x0000000300037212 */ /* 0x000fc400078efcff */
[----:B------:R-:W-:-:S04]  /*281d0*/  SHF.L.U32 R0, R10, 0x5, RZ ;  /* 0x000000050a007819 */ /* 0x000fc800000006ff */
        /* <DEDUP_REMOVED lines=13> */
[----:B------:R-:W-:Y:S02]  /*282b0*/  IMAD.IADD R2, R18, 0x1, R3 ;  /* 0x0000000112027824 */ /* 0x000fe400078e0203 */
[----:B------:R-:W-:-:S03]  /*282c0*/  IMAD.MOV.U32 R3, RZ, RZ, 0x1 ;  /* 0x00000001ff037424 */ /* 0x000fc600078e00ff */
[----:B------:R0:W-:Y:S04]  /*282d0*/  STL [R1+0x3c], R2 ;  /* 0x00003c0201007387 */ /* 0x0001e80000100800 */
[----:B------:R-:W-:Y:S04]  /*282e0*/  STL [R1+0x60], RZ ;  /* 0x000060ff01007387 */ /* 0x000fe80000100800 */
[----:B------:R1:W-:Y:S01]  /*282f0*/  STL [R1+0x1c], R0 ;  /* 0x00001c0001007387 */ /* 0x0003e20000100800 */
[----:B0-----:R-:W-:-:S03]  /*28300*/  LOP3.LUT R2, R4, 0x40, RZ, 0xfc, !PT ;  /* 0x0000004004027812 */ /* 0x001fc600078efcff */
[----:B------:R0:W-:Y:S04]  /*28310*/  STL [R1+0x10], RZ ;  /* 0x000010ff01007387 */ /* 0x0001e80000100800 */
[----:B------:R0:W-:Y:S01]  /*28320*/  STL [R1+0x18], R3 ;  /* 0x0000180301007387 */ /* 0x0001e20000100800 */
[----:B-1----:R-:W-:-:S07]  /*28330*/  LOP3.LUT R0, R4, 0x80, RZ, 0xfc, !PT ;  /* 0x0000008004007812 */ /* 0x002fce00078efcff */
.L_x_2634:
[----:B--2---:R-:W2:Y:S01]  /*28340*/  LDL R0, [R1+0xc] ;  /* 0x00000c0001007983 */ /* 0x004ea20000100800 */
        /* <DEDUP_REMOVED lines=12> */
[----:B------:R0:W-:Y:S10]  /*28410*/  STL [R1+0x34], R0 ;  /* 0x0000340001007387 */ /* 0x0001f40000100800 */
[----:B------:R-:W-:-:S02]  /*28420*/  @P0 LEA R2, P1, R0, UR4, 0x2 ;  /* 0x0000000400020c11 */ /* 0x000fc4000f8210ff */
[C---:B------:R-:W-:Y:S01]  /*28430*/  SHF.L.U32 R15, R0.reuse, 0x2, RZ ;  /* 0x00000002000f7819 */ /* 0x040fe200000006ff */
[----:B-1----:R1:W-:Y:S01]  /*28440*/  STL [R1+0x58], R4 ;  /* 0x0000580401007387 */ /* 0x0023e20000100800 */
[C-C-:B------:R-:W-:Y:S01]  /*28450*/  @P0 LEA.HI.X R3, R0.reuse, UR5, R4.reuse, 0x2, P1 ;  /* 0x0000000500030c11 */ /* 0x140fe200088f1404 */
[----:B------:R-:W-:Y:S02]  /*28460*/  ULDC.64 UR4, c[0x0][0xa00] ;  /* 0x0002800000047ab9 */ /* 0x000fe40000000a00 */
[----:B------:R-:W-:Y:S02]  /*28470*/  ISETP.NE.U32.AND P2, PT, RZ, UR4, PT ;  /* 0x00000004ff007c0c */ /* 0x000fe4000bf45070 */
[----:B------:R2:W5:Y:S01]  /*28480*/  @P0 LDG.E R9, desc[UR54][R2.64] ;  /* 0x0000003602090981 */ /* 0x000562000c1e1900 */
[----:B------:R-:W-:Y:S01]  /*28490*/  SHF.L.U64.HI R14, R0, 0x2, R4 ;  /* 0x00000002000e7819 */ /* 0x000fe20000010204 */
[----:B------:R-:W-:Y:S01]  /*284a0*/  IMAD.MOV.U32 R12, RZ, RZ, RZ ;  /* 0x000000ffff0c7224 */ /* 0x000fe200078e00ff */
[----:B------:R-:W-:Y:S01]  /*284b0*/  ISETP.NE.AND.EX P2, PT, RZ, UR5, PT, P2 ;  /* 0x00000005ff007c0c */ /* 0x000fe2000bf45320 */
[----:B------:R-:W-:Y:S01]  /*284c0*/  STL [R1+0x24], R15 ;  /* 0x0000240f01007387 */ /* 0x000fe20000100800 */
[----:B------:R-:W-:Y:S01]  /*284d0*/  ISETP.NE.U32.AND P3, PT, RZ, UR10, PT ;  /* 0x0000000aff007c0c */ /* 0x000fe2000bf65070 */
[----:B0-----:R-:W-:Y:S01]  /*284e0*/  IMAD.MOV.U32 R0, RZ, RZ, RZ ;  /* 0x000000ffff007224 */ /* 0x001fe200078e00ff */
[----:B------:R-:W-:Y:S01]  /*284f0*/  ISETP.NE.U32.AND P0, PT, RZ, UR6, PT ;  /* 0x00000006ff007c0c */ /* 0x000fe2000bf05070 */
[----:B------:R-:W-:Y:S01]  /*28500*/  STL [R1+0x38], R14 ;  /* 0x0000380e01007387 */ /* 0x000fe20000100800 */
[----:B------:R-:W-:-:S02]  /*28510*/  ISETP.NE.U32.AND P1, PT, RZ, UR8, PT ;  /* 0x00000008ff007c0c */ /* 0x000fc4000bf25070 */
[C---:B--2---:R-:W-:Y:S02]  /*28520*/  IADD3 R2, P4, R15.reuse, UR4, RZ ;  /* 0x000000040f027c10 */ /* 0x044fe4000ff9e0ff */
[----:B------:R-:W-:Y:S02]  /*28530*/  ISETP.NE.AND.EX P3, PT, RZ, UR11, PT, P3 ;  /* 0x0000000bff007c0c */ /* 0x000fe4000bf65330 */
[C---:B------:R-:W-:Y:S02]  /*28540*/  IADD3.X R3, R14.reuse, UR5, RZ, P4, !PT ;  /* 0x000000050e037c10 */ /* 0x040fe4000a7fe4ff */
[----:B-1----:R-:W-:Y:S02]  /*28550*/  IADD3 R4, P4, R15, UR8, RZ ;  /* 0x000000080f047c10 */ /* 0x002fe4000ff9e0ff */
[----:B------:R-:W-:Y:S01]  /*28560*/  ISETP.NE.AND.EX P0, PT, RZ, UR7, PT, P0 ;  /* 0x00000007ff007c0c */ /* 0x000fe2000bf05300 */
[----:B------:R-:W2:Y:S01]  /*28570*/  @P2 LDG.E R8, desc[UR54][R2.64] ;  /* 0x0000003602082981 */ /* 0x000ea2000c1e1900 */
[----:B------:R-:W-:Y:S01]  /*28580*/  IADD3.X R5, R14, UR9, RZ, P4, !PT ;  /* 0x000000090e057c10 */ /* 0x000fe2000a7fe4ff */
[----:B------:R-:W-:Y:S01]  /*28590*/  ULDC UR4, c[0x0][0x288] ;  /* 0x0000a20000047ab9 */ /* 0x000fe20000000800 */
[----:B------:R-:W-:-:S02]  /*285a0*/  ISETP.NE.AND.EX P1, PT, RZ, UR9, PT, P1 ;  /* 0x00000009ff007c0c */ /* 0x000fc4000bf25310 */
[C---:B------:R-:W-:Y:S02]  /*285b0*/  IADD3 R6, P5, R15.reuse, UR6, RZ ;  /* 0x000000060f067c10 */ /* 0x040fe4000ffbe0ff */
[----:B------:R-:W-:Y:S02]  /*285c0*/  @P3 IADD3 R10, P4, R15, UR10, RZ ;  /* 0x0000000a0f0a3c10 */ /* 0x000fe4000ff9e0ff */
[C---:B------:R-:W-:Y:S02]  /*285d0*/  IADD3.X R7, R14.reuse, UR7, RZ, P5, !PT ;  /* 0x000000070e077c10 */ /* 0x040fe4000affe4ff */
[----:B------:R-:W-:-:S03]  /*285e0*/  @P3 IADD3.X R11, R14, UR11, RZ, P4, !PT ;  /* 0x0000000b0e0b3c10 */ /* 0x000fc6000a7fe4ff */
[----:B------:R0:W5:Y:S04]  /*285f0*/  @P0 LDG.E R12, desc[UR54][R6.64] ;  /* 0x00000036060c0981 */ /* 0x000168000c1e1900 */
[----:B------:R0:W5:Y:S04]  /*28600*/  @P1 LDG.E R0, desc[UR54][R4.64] ;  /* 0x0000003604001981 */ /* 0x000168000c1e1900 */
[----:B--2---:R1:W-:Y:S02]  /*28610*/  STL [R1+0x40], R8 ;  /* 0x0000400801007387 */ /* 0x0043e40000100800 */
[----:B-1----:R-:W-:Y:S01]  /*28620*/  IMAD.U32 R8, RZ, RZ, UR4 ;  /* 0x00000004ff087e24 */ /* 0x002fe2000f8e00ff */
[----:B------:R-:W-:-:S05]  /*28630*/  ULDC.64 UR4, c[0x0][0x418] ;  /* 0x0001060000047ab9 */ /* 0x000fca0000000a00 */
[----:B------:R-:W2:Y:S01]  /*28640*/  @P3 LDG.E R8, desc[UR54][R10.64] ;  /* 0x000000360a083981 */ /* 0x000ea2000c1e1900 */
[----:B------:R-:W-:-:S03]  /*28650*/  UISETP.NE.U32.AND UP0, UPT, UR4, URZ, UPT ;  /* 0x0000003f0400728c */ /* 0x000fc6000bf05070 */
[----:B------:R-:W-:Y:S01]  /*28660*/  ULDC UR4, c[0x0][0x424] ;  /* 0x0001090000047ab9 */ /* 0x000fe20000000800 */
[----:B------:R-:W-:-:S03]  /*28670*/  UISETP.NE.AND.EX UP0, UPT, UR5, URZ, UPT, UP0 ;  /* 0x0000003f0500728c */ /* 0x000fc6000bf05300 */
[----:B------:R-:W-:Y:S01]  /*28680*/  ULDC UR5, c[0x0][0x2f0] ;  /* 0x0000bc0000057ab9 */ /* 0x000fe20000000800 */
[----:B------:R-:W-:Y:S01]  /*28690*/  USEL UR4, UR4, 0x1, UP0 ;  /* 0x0000000104047887 */ /* 0x000fe20008000000 */
[----:B--2---:R1:W-:Y:S04]  /*286a0*/  STL [R1+0x44], R8 ;  /* 0x0000440801007387 */ /* 0x0043e80000100800 */
[----:B------:R0:W5:Y:S01]  /*286b0*/  LDL R13, [R1+0x44] ;  /* 0x00004400010d7983 */ /* 0x0001620000100800 */
[----:B------:R-:W-:-:S03]  /*286c0*/  UIMAD UR4, UR4, UR5, URZ ;  /* 0x00000005040472a4 */ /* 0x000fc6000f8e023f */
[----:B------:R-:W-:Y:S02]  /*286d0*/  ULDC UR5, c[0x0][0x348] ;  /* 0x0000d20000057ab9 */ /* 0x000fe40000000800 */
[----:B------:R-:W-:Y:S02]  /*286e0*/  IMAD.U32 R10, RZ, RZ, UR5 ;  /* 0x00000005ff0a7e24 */ /* 0x000fe4000f8e00ff */
[----:B-1----:R-:W-:Y:S01]  /*286f0*/  IMAD.U32 R8, RZ, RZ, UR4 ;  /* 0x00000004ff087e24 */ /* 0x002fe2000f8e00ff */
[----:B0-----:R-:W-:Y:S06]  /*28700*/  @P3 BRA `(.L_x_2521) ;  /* 0x0000000000143947 */ /* 0x001fec0003800000 */
[----:B------:R-:W-:Y:S05]  /*28710*/  @!P2 BRA `(.L_x_2521) ;  /* 0x000000000010a947 */ /* 0x000fea0003800000 */
[----:B------:R-:W2:Y:S04]  /*28720*/  LDG.E R11, desc[UR54][R2.64] ;  /* 0x00000036020b7981 */ /* 0x000ea8000c1e1900 */
[----:B------:R-:W2:Y:S02]  /*28730*/  LDG.E R2, desc[UR54][R2.64+0x4] ;  /* 0x0000043602027981 */ /* 0x000ea4000c1e1900 */
[----:B--2--5:R-:W-:-:S05]  /*28740*/  IMAD.IADD R13, R2, 0x1, -R11 ;  /* 0x00000001020d7824 */ /* 0x024fca00078e0a0b */
[----:B------:R0:W-:Y:S02]  /*28750*/  STL [R1+0x44], R13 ;  /* 0x0000440d01007387 */ /* 0x0001e40000100800 */
.L_x_2521:
[----:B------:R-:W2:Y:S01]  /*28760*/  LDL.LU R3, [R1+0x8] ;  /* 0x0000080001037983 */ /* 0x000ea20000300800 */
[----:B------:R-:W-:Y:S02]  /*28770*/  ULDC.64 UR4, c[0x0][0xa20] ;  /* 0x0002880000047ab9 */ /* 0x000fe40000000a00 */
[----:B------:R-:W-:Y:S01]  /*28780*/  ISETP.NE.U32.AND P2, PT, RZ, UR4, PT ;  /* 0x00000004ff007c0c */ /* 0x000fe2000bf45070 */
[----:B------:R-:W3:Y:S03]  /*28790*/  LDL R11, [R1+0x34] ;  /* 0x00003400010b7983 */ /* 0x000ee60000100800 */
[----:B------:R-:W-:Y:S02]  /*287a0*/  ISETP.NE.AND.EX P2, PT, RZ, UR5, PT, P2 ;  /* 0x00000005ff007c0c */ /* 0x000fe4000bf45320 */
[C---:B--2---:R-:W-:Y:S02]  /*287b0*/  LOP3.LUT R17, R3.reuse, 0xff000000, RZ, 0xc0, !PT ;  /* 0xff00000003117812 */ /* 0x044fe400078ec0ff */
[----:B------:R-:W-:-:S02]  /*287c0*/  LOP3.LUT R2, R3, 0xff0000, RZ, 0xc0, !PT ;  /* 0x00ff000003027812 */ /* 0x000fc400078ec0ff */
[----:B------:R-:W-:Y:S02]  /*287d0*/  SHF.R.U32.HI R17, RZ, 0x8, R17 ;  /* 0x00000008ff117819 */ /* 0x000fe40000011611 */
[----:B------:R-:W-:Y:S02]  /*287e0*/  LOP3.LUT R16, R3, 0xffff, RZ, 0xc0, !PT ;  /* 0x0000ffff03107812 */ /* 0x000fe400078ec0ff */
[----:B------:R-:W-:Y:S01]  /*287f0*/  LEA.HI R17, R2, R17, RZ, 0x10 ;  /* 0x0000001102117211 */ /* 0x000fe200078f80ff */
[----:B-----5:R-:W-:-:S05]  /*28800*/  IMAD.IADD R2, R12, 0x1, R9 ;  /* 0x000000010c027824 */ /* 0x020fca00078e0209 */
[----:B------:R1:W-:Y:S04]  /*28810*/  STL [R1+0x28], R2 ;  /* 0x0000280201007387 */ /* 0x0003e80000100800 */
[----:B---3--:R1:W-:Y:S01]  /*28820*/  STL [R1+0x8], R11 ;  /* 0x0000080b01007387 */ /* 0x0083e20000100800 */
[----:B------:R-:W-:Y:S05]  /*28830*/  @!P2 BRA `(.L_x_2522) ;  /* 0x000000000010a947 */ /* 0x000fea0003800000 */
[----:B-1----:R-:W-:-:S04]  /*28840*/  IADD3 R2, P0, R15, UR4, RZ ;  /* 0x000000040f027c10 */ /* 0x002fc8000ff1e0ff */
[----:B------:R-:W-:-:S05]  /*28850*/  IADD3.X R3, R14, UR5, RZ, P0, !PT ;  /* 0x000000050e037c10 */ /* 0x000fca00087fe4ff */
[----:B------:R2:W5:Y:S01]  /*28860*/  LDG.E R8, desc[UR54][R2.64] ;  /* 0x0000003602087981 */ /* 0x000562000c1e1900 */
[----:B------:R-:W-:Y:S05]  /*28870*/  BRA `(.L_x_2523) ;  /* 0x0000000000107947 */ /* 0x000fea0003800000 */
.L_x_2522:
[----:B------:R-:W-:Y:S05]  /*28880*/  @!P0 BRA `(.L_x_2523) ;  /* 0x00000000000c8947 */ /* 0x000fea0003800000 */
[----:B------:R-:W2:Y:S04]  /*28890*/  LDG.E R8, desc[UR54][R6.64] ;  /* 0x0000003606087981 */ /* 0x000ea8000c1e1900 */
[----:B------:R-:W2:Y:S02]  /*288a0*/  LDG.E R6, desc[UR54][R6.64+0x4] ;  /* 0x0000043606067981 */ /* 0x000ea4000c1e1900 */
[----:B--2---:R-:W-:-:S07]  /*288b0*/  IADD3 R8, -R8, R6, RZ ;  /* 0x0000000608087210 */ /* 0x004fce0007ffe1ff */
.L_x_2523:
[----:B------:R-:W3:Y:S01]  /*288c0*/  LDL R7, [R1+0x4] ;  /* 0x0000040001077983 */ /* 0x000ee20000100800 */
[----:B--2---:R-:W2:Y:S03]  /*288d0*/  LDC R3, c[0x0][0x448] ;  /* 0x00011200ff037b82 */ /* 0x004ea60000000800 */
[----:B-1----:R-:W4:Y:S04]  /*288e0*/  @P1 LDG.E R2, desc[UR54][R4.64] ;  /* 0x0000003604021981 */ /* 0x002f28000c1e1900 */
[----:B------:R1:W4:Y:S01]  /*288f0*/  @P1 LDG.E R4, desc[UR54][R4.64+0x4] ;  /* 0x0000043604041981 */ /* 0x000322000c1e1900 */
[----:B-----5:R-:W-:Y:S01]  /*28900*/  IMAD.IADD R9, R8, 0x1, -R9 ;  /* 0x0000000108097824 */ /* 0x020fe200078e0a09 */
[----:B------:R-:W-:Y:S01]  /*28910*/  LOP3.LUT R12, R17, 0xff, RZ, 0xc0, !PT ;  /* 0x000000ff110c7812 */ /* 0x000fe200078ec0ff */
[----:B------:R-:W-:Y:S01]  /*28920*/  BSSY B0, `(.L_x_2524) ;  /* 0x0000036000007945 */ /* 0x000fe20003800000 */
[----:B------:R-:W-:-:S03]  /*28930*/  SHF.R.U32.HI R17, RZ, 0x10, R17 ;  /* 0x00000010ff117819 */ /* 0x000fc60000011611 */
[----:B------:R0:W-:Y:S01]  /*28940*/  STL [R1+0x20], R12 ;  /* 0x0000200c01007387 */ /* 0x0001e20000100800 */
[----:B--2---:R-:W-:-:S13]  /*28950*/  ISETP.NE.AND P0, PT, R3, 0x1, PT ;  /* 0x000000010300780c */ /* 0x004fda0003f05270 */
[----:B-1----:R-:W1:Y:S08]  /*28960*/  @P0 LDC R5, c[0x0][0x44c] ;  /* 0x00011300ff050b82 */ /* 0x002e700000000800 */
[----:B------:R-:W2:Y:S01]  /*28970*/  @P0 LDC R6, c[0x0][0x450] ;  /* 0x00011400ff060b82 */ /* 0x000ea20000000800 */
[----:B---3--:R-:W-:-:S04]  /*28980*/  IMAD.SHL.U32 R3, R7, 0x80, RZ ;  /* 0x0000008007037824 */ /* 0x008fc800078e00ff */
[----:B------:R-:W-:Y:S02]  /*28990*/  VIADD R3, R3, 0x7f ;  /* 0x0000007f03037836 */ /* 0x000fe40000000000 */
[----:B----4-:R-:W-:Y:S02]  /*289a0*/  @P1 IMAD.IADD R10, R4, 0x1, -R2 ;  /* 0x00000001040a1824 */ /* 0x010fe400078e0a02 */
[----:B-1----:R-:W-:-:S05]  /*289b0*/  @P0 IMAD.HI.U32 R2, R3, R5, RZ ;  /* 0x0000000503020227 */ /* 0x002fca00078e00ff */
[----:B--2---:R-:W-:Y:S01]  /*289c0*/  @P0 SHF.R.U32.HI R3, RZ, R6, R2 ;  /* 0x00000006ff030219 */ /* 0x004fe20000011602 */
[----:B------:R-:W-:-:S04]  /*289d0*/  IMAD.IADD R2, R9, 0x1, R10 ;  /* 0x0000000109027824 */ /* 0x000fc800078e020a */
[C---:B------:R-:W-:Y:S01]  /*289e0*/  VIADD R4, R2.reuse, 0x9f ;  /* 0x0000009f02047836 */ /* 0x040fe20000000000 */
[----:B------:R-:W-:-:S03]  /*289f0*/  IADD3 R21, R2, 0xa0, -R13 ;  /* 0x000000a002157810 */ /* 0x000fc60007ffe80d */
[----:B------:R-:W-:-:S04]  /*28a00*/  IMAD.HI R2, R4, 0x66666667, RZ ;  /* 0x6666666704027827 */ /* 0x000fc800078e02ff */
[----:B------:R-:W-:Y:S01]  /*28a10*/  IMAD.IADD R3, R21, 0x1, R3 ;  /* 0x0000000115037824 */ /* 0x000fe200078e0203 */
[----:B------:R-:W-:-:S03]  /*28a20*/  SHF.R.U32.HI R20, RZ, 0x1f, R2 ;  /* 0x0000001fff147819 */ /* 0x000fc60000011602 */
[----:B------:R-:W-:Y:S01]  /*28a30*/  IMAD.HI R3, R3, 0x66666667, RZ ;  /* 0x6666666703037827 */ /* 0x000fe200078e02ff */
[----:B------:R-:W-:Y:S02]  /*28a40*/  LEA.HI.SX32 R20, R2, R20, 0x1a ;  /* 0x0000001402147211 */ /* 0x000fe400078fd2ff */
[----:B------:R-:W-:Y:S02]  /*28a50*/  MOV R2, RZ ;  /* 0x000000ff00027202 */ /* 0x000fe40000000f00 */
[----:B------:R-:W-:-:S04]  /*28a60*/  SHF.R.U32.HI R8, RZ, 0x1f, R3 ;  /* 0x0000001fff087819 */ /* 0x000fc80000011603 */
[----:B------:R-:W-:-:S04]  /*28a70*/  LEA.HI.SX32 R8, R3, R8, 0x1a ;  /* 0x0000000803087211 */ /* 0x000fc800078fd2ff */
[----:B------:R-:W-:-:S04]  /*28a80*/  VIMNMX R8, R20, R8, PT ;  /* 0x0000000814087248 */ /* 0x000fc80003fe0100 */
[----:B------:R-:W-:-:S13]  /*28a90*/  ISETP.GE.AND P0, PT, R8, 0x1, PT ;  /* 0x000000010800780c */ /* 0x000fda0003f06270 */
[----:B0-----:R-:W-:Y:S05]  /*28aa0*/  @!P0 BRA `(.L_x_2525) ;  /* 0x0000000000748947 */ /* 0x001fea0003800000 */
        /* <DEDUP_REMOVED lines=11> */
[----:B0-----:R-:W-:Y:S02]  /*28b60*/  IMAD.MOV.U32 R6, RZ, RZ, RZ ;  /* 0x000000ffff067224 */ /* 0x001fe400078e00ff */
[----:B-1----:R-:W-:-:S04]  /*28b70*/  IMAD.MOV R5, RZ, RZ, -R7 ;  /* 0x000000ffff057224 */ /* 0x002fc800078e0a07 */
        /* <DEDUP_REMOVED lines=13> */
[----:B------:R-:W-:-:S05]  /*28c50*/  @P0 IADD3 R2, R2, 0x1, RZ ;  /* 0x0000000102020810 */ /* 0x000fca0007ffe0ff */
[----:B------:R-:W-:Y:S01]  /*28c60*/  @!P3 IMAD.MOV R2, RZ, RZ, -R2 ;  /* 0x000000ffff02b224 */ /* 0x000fe200078e0a02 */
[----:B------:R-:W-:-:S07]  /*28c70*/  @!P2 LOP3.LUT R2, RZ, R3, RZ, 0x33, !PT ;  /* 0x00000003ff02a212 */ /* 0x000fce00078e33ff */
.L_x_2525:
[----:B------:R-:W-:Y:S05]  /*28c80*/  BSYNC B0 ;  /* 0x0000000000007941 */ /* 0x000fea0003800000 */
.L_x_2524:
[-C--:B------:R-:W-:Y:S01]  /*28c90*/  IMAD R3, R12, R2.reuse, RZ ;  /* 0x000000020c037224 */ /* 0x080fe200078e02ff */
[----:B------:R-:W-:Y:S04]  /*28ca0*/  BSSY B0, `(.L_x_2526) ;  /* 0x0000123000007945 */ /* 0x000fe80003800000 */
[----:B------:R-:W-:-:S05]  /*28cb0*/  VIADDMNMX R2, R3, R2, R8, PT ;  /* 0x0000000203027246 */ /* 0x000fca0003800108 */
[--C-:B------:R-:W-:Y:S02]  /*28cc0*/  IMAD R4, R2, 0xa0, -R9.reuse ;  /* 0x000000a002047824 */ /* 0x100fe400078e0a09 */
[----:B------:R-:W-:-:S03]  /*28cd0*/  IMAD R2, R3, 0xa0, -R9 ;  /* 0x000000a003027824 */ /* 0x000fc600078e0a09 */
[----:B------:R-:W-:Y:S02]  /*28ce0*/  VIMNMX R10, R4, R10, PT ;  /* 0x0000000a040a7248 */ /* 0x000fe40003fe0100 */
[----:B------:R-:W-:-:S04]  /*28cf0*/  VIMNMX R2, RZ, R2, !PT ;  /* 0x00000002ff027248 */ /* 0x000fc80007fe0100 */
        /* <DEDUP_REMOVED lines=18> */
.L_x_2774:
[----:B-1----:R-:W-:Y:S02]  /*28e20*/  ISETP.NE.AND P0, PT, R14, RZ, PT ;  /* 0x000000ff0e00720c */ /* 0x002fe40003f05270 */
[----:B------:R-:W-:-:S11]  /*28e30*/  PLOP3.LUT P6, PT, PT, PT, PT, 0x8, 0x0 ;  /* 0x000000000000781c */ /* 0x000fd60003fce170 */
[----:B------:R-:W-:Y:S05]  /*28e40*/  @P0 BRA `(.L_x_2529) ;  /* 0x00000000000c0947 */ /* 0x000fea0003800000 */
[----:B------:R-:W-:-:S03]  /*28e50*/  UMOV UR4, 0xffffffff ;  /* 0xffffffff00047882 */ /* 0x000fc60000000000 */
[----:B------:R-:W-:Y:S05]  /*28e60*/  BRA.DIV UR4, `(.L_x_2530) ;  /* 0x0000008e04547947 */ /* 0x000fea000b800000 */
[----:B------:R-:W-:-:S13]  /*28e70*/  ELECT P6, URZ, PT ;  /* 0x00000000003f782f */ /* 0x000fda00038c0000 */
.L_x_2529:
[----:B0-----:R-:W2:Y:S01]  /*28e80*/  LDL R4, [R1+0x60] ;  /* 0x0000600001047983 */ /* 0x001ea20000100800 */
[----:B------:R-:W-:Y:S01]  /*28e90*/  BSSY B1, `(.L_x_2531) ;  /* 0x0000008000017945 */ /* 0x000fe20003800000 */
[----:B--2---:R-:W-:-:S05]  /*28ea0*/  VIADD R4, R4, 0x1 ;  /* 0x0000000104047836 */ /* 0x004fca0000000000 */
[----:B------:R-:W-:-:S04]  /*28eb0*/  LEA.HI R5, R4, R4, RZ, 0x1 ;  /* 0x0000000404057211 */ /* 0x000fc800078f08ff */
[----:B------:R-:W-:-:S05]  /*28ec0*/  LOP3.LUT R5, R5, 0xfffffffe, RZ, 0xc0, !PT ;  /* 0xfffffffe05057812 */ /* 0x000fca00078ec0ff */
[----:B------:R-:W-:-:S05]  /*28ed0*/  IMAD.IADD R4, R4, 0x1, -R5 ;  /* 0x0000000104047824 */ /* 0x000fca00078e0a05 */
[----:B------:R-:W-:-:S04]  /*28ee0*/  SHF.L.U32 R4, R4, 0x1f, RZ ;  /* 0x0000001f04047819 */ /* 0x000fc800000006ff */
[----:B------:R-:W0:Y:S02]  /*28ef0*/  SYNCS.PHASECHK.TRANS64.TRYWAIT P0, [R18+URZ+0x29820], R4 ;  /* 0x02982004120075a7 */ /* 0x000e24000800017f */
[----:B0-----:R-:W-:Y:S05]  /*28f00*/  @!P0 BRA `(.L_x_2532) ;  /* 0x0000008c004c8947 */ /* 0x001fea0003800000 */
.L_x_2777:
[----:B------:R-:W-:Y:S05]  /*28f10*/  BSYNC B1 ;  /* 0x0000000000017941 */ /* 0x000fea0003800000 */
.L_x_2531:
        /* <DEDUP_REMOVED lines=12> */
.L_x_2778:
[----:B------:R-:W-:Y:S05]  /*28fe0*/  BSYNC B2 ;  /* 0x0000000000027941 */ /* 0x000fea0003800000 */
.L_x_2535:
        /* <DEDUP_REMOVED lines=9> */
.L_x_2538:
[----:B------:R-:W-:Y:S05]  /*29080*/  BSYNC B2 ;  /* 0x0000000000027941 */ /* 0x000fea0003800000 */
.L_x_2537:
[----:B0-----:R-:W2:Y:S01]  /*29090*/  LDL R4, [R1+0x10] ;  /* 0x0000100001047983 */ /* 0x001ea20000100800 */
        /* <DEDUP_REMOVED lines=9> */
[----:B--2---:R-:W-:-:S02]  /*29130*/  IMAD R9, R4, 0x7800, R18 ;  /* 0x0000780004097824 */ /* 0x004fc400078e0212 */
[----:B------:R-:W-:Y:S02]  /*29140*/  VIADD R4, R7, 0x29890 ;  /* 0x0002989007047836 */ /* 0x000fe40000000000 */
[----:B------:R-:W-:-:S07]  /*29150*/  VIADD R6, R9, 0x1a400 ;  /* 0x0001a40009067836 */ /* 0x000fce0000000000 */
.L_x_2539:
        /* <DEDUP_REMOVED lines=15> */
.L_x_2540:
        /* <DEDUP_REMOVED lines=15> */
.L_x_2541:
        /* <DEDUP_REMOVED lines=13> */
.L_x_2779:
[----:B------:R-:W-:Y:S05]  /*29410*/  BSYNC B2 ;  /* 0x0000000000027941 */ /* 0x000fea0003800000 */
.L_x_2542:
[----:B------:R-:W-:Y:S01]  /*29420*/  BSSY B2, `(.L_x_2544) ;  /* 0x000000b000027945 */ /* 0x000fe20003800000 */
[----:B------:R-:W-:Y:S02]  /*29430*/  IMAD.MOV.U32 R12, RZ, RZ, 0x0 ;  /* 0x00000000ff0c7424 */ /* 0x000fe400078e00ff */
[----:B------:R-:W-:Y:S01]  /*29440*/  IMAD.MOV.U32 R13, RZ, RZ, 0x12f00000 ;  /* 0x12f00000ff0d7424 */ /* 0x000fe200078e00ff */
[----:B------:R-:W-:Y:S06]  /*29450*/  @P1 BRA `(.L_x_2545) ;  /* 0x00000000001c1947 */ /* 0x000fec0003800000 */
[----:B------:R-:W2:Y:S02]  /*29460*/  S2R R4, SR_TID.X ;  /* 0x0000000000047919 */ /* 0x000ea40000002100 */
[----:B--2---:R-:W-:Y:S02]  /*29470*/  LOP3.LUT R6, R4, 0x1f, RZ, 0xc0, !PT ;  /* 0x0000001f04067812 */ /* 0x004fe400078ec0ff */
[----:B------:R-:W-:Y:S02]  /*29480*/  MOV R4, 0x5000 ;  /* 0x0000500000047802 */ /* 0x000fe40000000f00 */
[----:B------:R-:W-:Y:S02]  /*29490*/  ISETP.NE.AND P0, PT, R6, RZ, PT ;  /* 0x000000ff0600720c */ /* 0x000fe40003f05270 */
[----:B------:R2:W-:Y:S11]  /*294a0*/  SYNCS.ARRIVE.TRANS64 RZ, [R7+URZ+0x298b0], R4 ;  /* 0x0298b00407ff79a7 */ /* 0x0005f6000800003f */
[----:B--2---:R-:W-:Y:S05]  /*294b0*/  @!P0 BRA `(.L_x_2545) ;  /* 0x0000000000048947 */ /* 0x004fea0003800000 */
[----:B------:R-:W-:Y:S01]  /*294c0*/  BPT.TRAP 0x1 ;  /* 0x000000040000795c */ /* 0x000fe20000300000 */
.L_x_2545:
[----:B------:R-:W-:Y:S05]  /*294d0*/  BSYNC B2 ;  /* 0x0000000000027941 */ /* 0x000fea0003800000 */
.L_x_2544:
        /* <DEDUP_REMOVED lines=10> */
.L_x_2546:
        /* <DEDUP_REMOVED lines=10> */
.L_x_2534:
[----:B------:R-:W-:Y:S05]  /*29620*/  BSYNC B1 ;  /* 0x0000000000017941 */ /* 0x000fea0003800000 */
.L_x_2533:
[----:B------:R-:W2:Y:S04]  /*29630*/  LDL.LU R9, [R1+0x10] ;  /* 0x0000100001097983 */ /* 0x000ea80000300800 */
[----:B01----:R-:W3:Y:S01]  /*29640*/  LDL.LU R7, [R1+0x1c] ;  /* 0x00001c0001077983 */ /* 0x003ee20000300800 */
[----:B------:R-:W-:Y:S01]  /*29650*/  PLOP3.LUT P0, PT, PT, PT, PT, 0x8, 0x0 ;  /* 0x000000000000781c */ /* 0x000fe20003f0e170 */
[----:B--2---:R-:W-:Y:S02]  /*29660*/  VIADD R4, R9, 0x1 ;  /* 0x0000000109047836 */ /* 0x004fe40000000000 */
        /* <DEDUP_REMOVED lines=9> */
.L_x_2561:
        /* <DEDUP_REMOVED lines=13> */
.L_x_2780:
[----:B------:R-:W-:Y:S05]  /*297d0*/  BSYNC B2 ;  /* 0x0000000000027941 */ /* 0x000fea0003800000 */
.L_x_2549:
        /* <DEDUP_REMOVED lines=9> */
.L_x_2552:
[----:B------:R-:W-:Y:S05]  /*29870*/  BSYNC B2 ;  /* 0x0000000000027941 */ /* 0x000fea0003800000 */
.L_x_2551:
        /* <DEDUP_REMOVED lines=12> */
.L_x_2553:
        /* <DEDUP_REMOVED lines=15> */
.L_x_2554:
        /* <DEDUP_REMOVED lines=15> */
.L_x_2555:
        /* <DEDUP_REMOVED lines=13> */
.L_x_2781:
[----:B------:R-:W-:Y:S05]  /*29bf0*/  BSYNC B2 ;  /* 0x0000000000027941 */ /* 0x000fea0003800000 */
.L_x_2556:
[----:B------:R-:W-:Y:S01]  /*29c00*/  BSSY B2, `(.L_x_2558) ;  /* 0x000000b000027945 */ /* 0x000fe20003800000 */
[----:B------:R-:W-:Y:S02]  /*29c10*/  IMAD.MOV.U32 R6, RZ, RZ, 0x0 ;  /* 0x00000000ff067424 */ /* 0x000fe400078e00ff */
[----:B01----:R-:W-:Y:S01]  /*29c20*/  IMAD.MOV.U32 R7, RZ, RZ, 0x12f00000 ;  /* 0x12f00000ff077424 */ /* 0x003fe200078e00ff */
        /* <DEDUP_REMOVED lines=8> */
.L_x_2559:
[----:B------:R-:W-:Y:S05]  /*29cb0*/  BSYNC B2 ;  /* 0x0000000000027941 */ /* 0x000fea0003800000 */
.L_x_2558:
        /* <DEDUP_REMOVED lines=8> */
[----:B--2---:R-:W-:-:S05]  /*29d40*/  IMAD R4, R4, 0x5000, R18 ;  /* 0x0000500004047824 */ /* 0x004fca00078e0212 */
[----:B------:R-:W-:-:S07]  /*29d50*/  IADD3 R4, R4, 0xa400, RZ ;  /* 0x0000a40004047810 */ /* 0x000fce0007ffe0ff */
.L_x_2560:
        /* <DEDUP_REMOVED lines=10> */
.L_x_2548:
[----:B------:R-:W-:Y:S05]  /*29e00*/  BSYNC B1 ;  /* 0x0000000000017941 */ /* 0x000fea0003800000 */
.L_x_2547:
[----:B0-----:R-:W2:Y:S04]  /*29e10*/  LDL.LU R7, [R1+0x10] ;  /* 0x0000100001077983 */ /* 0x001ea80000300800 */
[----:B------:R-:W3:Y:S01]  /*29e20*/  LDL.LU R6, [R1+0x1c] ;  /* 0x00001c0001067983 */ /* 0x000ee20000300800 */
        /* <DEDUP_REMOVED lines=10> */
.L_x_2527:
[----:B------:R-:W-:Y:S05]  /*29ed0*/  BSYNC B0 ;  /* 0x0000000000007941 */ /* 0x000fea0003800000 */
.L_x_2526:
[----:B01----:R-:W2:Y:S01]  /*29ee0*/  LDL R4, [R1+0x4] ;  /* 0x0000040001047983 */ /* 0x003ea20000100800 */
[----:B------:R-:W0:Y:S01]  /*29ef0*/  LDC R0, c[0x0][0x448] ;  /* 0x00011200ff007b82 */ /* 0x000e220000000800 */
[----:B------:R-:W-:Y:S01]  /*29f00*/  ISETP.NE.AND P2, PT, R17, RZ, PT ;  /* 0x000000ff1100720c */ /* 0x000fe20003f45270 */
[----:B------:R-:W-:Y:S05]  /*29f10*/  @!P0 WARPSYNC.ALL ;  /* 0x0000000000008948 */ /* 0x000fea0003800000 */
[----:B------:R-:W-:Y:S07]  /*29f20*/  BSSY B0, `(.L_x_2562) ;  /* 0x000002b000007945 */ /* 0x000fee0003800000 */
[----:B------:R-:W1:Y:S08]  /*29f30*/  @!P2 LDC R17, c[0x0][0x9f0] ;  /* 0x00027c00ff11ab82 */ /* 0x000e700000000800 */
[----:B------:R-:W-:Y:S01]  /*29f40*/  @!P0 BAR.SYNC.DEFER_BLOCKING 0xc, 0x180 ;  /* 0x0306000000008b1d */ /* 0x000fe20000010000 */
[----:B0-----:R-:W-:-:S13]  /*29f50*/  ISETP.NE.AND P1, PT, R0, 0x1, PT ;  /* 0x000000010000780c */ /* 0x001fda0003f25270 */
[----:B------:R-:W0:Y:S08]  /*29f60*/  @P1 LDC R2, c[0x0][0x44c] ;  /* 0x00011300ff021b82 */ /* 0x000e300000000800 */
[----:B------:R-:W3:Y:S01]  /*29f70*/  @P1 LDC R3, c[0x0][0x450] ;  /* 0x00011400ff031b82 */ /* 0x000ee20000000800 */
[----:B--2---:R-:W-:-:S05]  /*29f80*/  LEA R0, R4, 0x7f, 0x7 ;  /* 0x0000007f04007811 */ /* 0x004fca00078e38ff */
[----:B0-----:R-:W-:-:S05]  /*29f90*/  @P1 IMAD.HI.U32 R2, R0, R2, RZ ;  /* 0x0000000200021227 */ /* 0x001fca00078e00ff */
[----:B---3--:R-:W-:-:S05]  /*29fa0*/  @P1 SHF.R.U32.HI R0, RZ, R3, R2 ;  /* 0x00000003ff001219 */ /* 0x008fca0000011602 */
[----:B------:R-:W-:-:S04]  /*29fb0*/  IMAD.IADD R0, R21, 0x1, R0 ;  /* 0x0000000115007824 */ /* 0x000fc800078e0200 */
[----:B------:R-:W-:-:S05]  /*29fc0*/  IMAD.HI R0, R0, 0x66666667, RZ ;  /* 0x6666666700007827 */ /* 0x000fca00078e02ff */
[----:B------:R-:W-:-:S04]  /*29fd0*/  SHF.R.U32.HI R6, RZ, 0x1f, R0 ;  /* 0x0000001fff067819 */ /* 0x000fc80000011600 */
[----:B------:R-:W-:Y:S01]  /*29fe0*/  LEA.HI.SX32 R6, R0, R6, 0x1a ;  /* 0x0000000600067211 */ /* 0x000fe200078fd2ff */
[----:B------:R-:W-:-:S03]  /*29ff0*/  IMAD.MOV.U32 R0, RZ, RZ, RZ ;  /* 0x000000ffff007224 */ /* 0x000fc600078e00ff */
[----:B------:R-:W-:-:S04]  /*2a000*/  VIMNMX R6, R20, R6, PT ;  /* 0x0000000614067248 */ /* 0x000fc80003fe0100 */
[----:B------:R-:W-:-:S13]  /*2a010*/  ISETP.GE.AND P1, PT, R6, 0x1, PT ;  /* 0x000000010600780c */ /* 0x000fda0003f26270 */
[----:B-1----:R-:W-:Y:S05]  /*2a020*/  @!P1 BRA `(.L_x_2563) ;  /* 0x0000000000689947 */ /* 0x002fea0003800000 */
[----:B------:R-:W-:-:S04]  /*2a030*/  IABS R2, R17 ;  /* 0x0000001100027213 */ /* 0x000fc80000000000 */
[----:B------:R-:W0:Y:S08]  /*2a040*/  I2F.RP R4, R2 ;  /* 0x0000000200047306 */ /* 0x000e300000209400 */
        /* <DEDUP_REMOVED lines=24> */
.L_x_2563:
[----:B------:R-:W-:Y:S05]  /*2a1d0*/  BSYNC B0 ;  /* 0x0000000000007941 */ /* 0x000fea0003800000 */
.L_x_2562:
[----:B------:R-:W2:Y:S02]  /*2a1e0*/  LDL.LU R2, [R1+0x20] ;  /* 0x0000200001027983 */ /* 0x000ea40000300800 */
[----:B--2---:R-:W-:-:S05]  /*2a1f0*/  IMAD R3, R2, R0, RZ ;  /* 0x0000000002037224 */ /* 0x004fca00078e02ff */
[----:B------:R-:W-:Y:S01]  /*2a200*/  VIADDMNMX R2, R3, R0, R6, PT ;  /* 0x0000000003027246 */ /* 0x000fe20003800106 */
[----:B------:R0:W-:Y:S03]  /*2a210*/  STL [R1+0x20], R3 ;  /* 0x0000200301007387 */ /* 0x0001e60000100800 */
[----:B------:R-:W-:Y:S01]  /*2a220*/  ISETP.GT.AND P0, PT, R2, R3, PT ;  /* 0x000000030200720c */ /* 0x000fe20003f04270 */
[----:B------:R0:W-:-:S12]  /*2a230*/  STL [R1+0x48], R2 ;  /* 0x0000480201007387 */ /* 0x0001d80000100800 */
[----:B0-----:R-:W-:Y:S05]  /*2a240*/  @P0 BRA `(.L_x_2564) ;  /* 0x0000000000480947 */ /* 0x001fea0003800000 */
[----:B------:R-:W0:Y:S02]  /*2a250*/  S2R R2, SR_TID.X ;  /* 0x0000000000027919 */ /* 0x000e240000002100 */
[----:B0-----:R-:W-:-:S04]  /*2a260*/  LOP3.LUT R2, R2, 0x7f, RZ, 0xc0, !PT ;  /* 0x0000007f02027812 */ /* 0x001fc800078ec0ff */
[----:B------:R-:W-:-:S13]  /*2a270*/  ISETP.NE.AND P0, PT, R2, RZ, PT ;  /* 0x000000ff0200720c */ /* 0x000fda0003f05270 */
[----:B------:R-:W-:Y:S05]  /*2a280*/  @P0 BRA `(.L_x_2565) ;  /* 0x00000030007c0947 */ /* 0x000fea0003800000 */
[----:B------:R-:W0:Y:S01]  /*2a290*/  S2R R2, SR_LANEID ;  /* 0x0000000000027919 */ /* 0x000e220000000000 */
[----:B------:R-:W-:Y:S01]  /*2a2a0*/  VOTEU.ANY UR4, UPT, PT ;  /* 0x0000000000047886 */ /* 0x000fe200038e0100 */
[----:B------:R-:W1:Y:S01]  /*2a2b0*/  LDC.64 R4, c[0x0][0xc60] ;  /* 0x00031800ff047b82 */ /* 0x000e620000000a00 */
[----:B------:R-:W0:Y:S02]  /*2a2c0*/  FLO.U32 R0, UR4 ;  /* 0x0000000400007d00 */ /* 0x000e2400080e0000 */
[----:B0-----:R-:W-:-:S06]  /*2a2d0*/  ISETP.EQ.U32.AND P0, PT, R0, R2, PT ;  /* 0x000000020000720c */ /* 0x001fcc0003f02070 */
[----:B------:R-:W1:Y:S07]  /*2a2e0*/  POPC R2, UR4 ;  /* 0x0000000400027d09 */ /* 0x000e6e0008000000 */
[----:B-1----:R-:W2:Y:S04]  /*2a2f0*/  @P0 ATOMG.E.ADD.STRONG.GPU PT, R2, desc[UR54][R4.64], R2 ;  /* 0x00000002040209a8 */ /* 0x002ea800081ee1f6 */
[----:B--2---:R0:W1:Y:S02]  /*2a300*/  SHFL.IDX PT, R2, R2, R0, 0x1f ;  /* 0x00001f0002027589 */ /* 0x00406400000e0000 */
[----:B0-----:R-:W0:Y:S02]  /*2a310*/  S2R R0, SR_LTMASK ;  /* 0x0000000000007919 */ /* 0x001e240000003900 */
[----:B0-----:R-:W-:-:S06]  /*2a320*/  LOP3.LUT R0, R0, UR4, RZ, 0xc0, !PT ;  /* 0x0000000400007c12 */ /* 0x001fcc000f8ec0ff */
[----:B------:R-:W1:Y:S02]  /*2a330*/  POPC R0, R0 ;  /* 0x0000000000007309 */ /* 0x000e640000000000 */
[----:B-1----:R-:W-:-:S05]  /*2a340*/  IADD3 R0, R2, UR38, R0 ;  /* 0x0000002602007c10 */ /* 0x002fca000fffe000 */
[----:B------:R2:W-:Y:S01]  /*2a350*/  STL [R1], R0 ;  /* 0x0000000001007387 */ /* 0x0005e20000100800 */
[----:B------:R-:W-:Y:S05]  /*2a360*/  BRA `(.L_x_2565) ;  /* 0x0000003000447947 */ /* 0x000fea0003800000 */
.L_x_2564:
        /* <DEDUP_REMOVED lines=8> */
[----:B------:R-:W-:Y:S01]  /*2a3f0*/  IMAD.U32 R4, RZ, RZ, UR6 ;  /* 0x00000006ff047e24 */ /* 0x000fe2000f8e00ff */
        /* <DEDUP_REMOVED lines=10> */
[----:B0-----:R-:W-:Y:S05]  /*2a4a0*/  CALL.ABS.NOINC R2 ;  /* 0x0000000002007343 */ /* 0x001fea0003c00000 */
.L_x_2567:
[----:B------:R-:W-:Y:S05]  /*2a4b0*/  BSYNC B6 ;  /* 0x0000000000067941 */ /* 0x000fea0003800000 */
.L_x_2566:
[----:B------:R-:W2:Y:S01]  /*2a4c0*/  LDL.LU R17, [R1+0x14] ;  /* 0x0000140001117983 */ /* 0x000ea20000300800 */
[----:B------:R-:W-:Y:S01]  /*2a4d0*/  IADD3 R0, R18, 0xa400, RZ ;  /* 0x0000a40012007810 */ /* 0x000fe20007ffe0ff */
[----:B------:R-:W-:Y:S03]  /*2a4e0*/  BSSY B6, `(.L_x_2568) ;  /* 0x0000016000067945 */ /* 0x000fe60003800000 */
        /* <DEDUP_REMOVED lines=9> */
[----:B------:R-:W-:Y:S01]  /*2a580*/  IMAD.U32 R4, RZ, RZ, UR6 ;  /* 0x00000006ff047e24 */ /* 0x000fe2000f8e00ff */
[----:B------:R-:W-:Y:S01]  /*2a590*/  MOV R12, 0x1 ;  /* 0x00000001000c7802 */ /* 0x000fe20000000f00 */
[----:B------:R-:W1:Y:S01]  /*2a5a0*/  LDC.64 R2, c[0x4][R2] ;  /* 0x0100000002027b82 */ /* 0x000e620000000a00 */
[----:B------:R-:W-:Y:S02]  /*2a5b0*/  IMAD.U32 R5, RZ, RZ, UR7 ;  /* 0x00000007ff057e24 */ /* 0x000fe4000f8e00ff */
[----:B------:R-:W-:Y:S02]  /*2a5c0*/  IMAD.U32 R6, RZ, RZ, UR8 ;  /* 0x00000008ff067e24 */ /* 0x000fe4000f8e00ff */
[----:B------:R-:W-:-:S02]  /*2a5d0*/  IMAD.U32 R7, RZ, RZ, UR9 ;  /* 0x00000009ff077e24 */ /* 0x000fc4000f8e00ff */
[----:B------:R-:W-:Y:S02]  /*2a5e0*/  IMAD.U32 R10, RZ, RZ, UR4 ;  /* 0x00000004ff0a7e24 */ /* 0x000fe4000f8e00ff */
[----:B------:R-:W-:Y:S02]  /*2a5f0*/  IMAD.U32 R11, RZ, RZ, UR5 ;  /* 0x00000005ff0b7e24 */ /* 0x000fe4000f8e00ff */
[----:B------:R-:W-:Y:S02]  /*2a600*/  IMAD.MOV.U32 R8, RZ, RZ, 0x70 ;  /* 0x00000070ff087424 */ /* 0x000fe400078e00ff */
[----:B------:R-:W-:-:S07]  /*2a610*/  IMAD.MOV.U32 R13, RZ, RZ, RZ ;  /* 0x000000ffff0d7224 */ /* 0x000fce00078e00ff */
[----:B------:R-:W-:-:S07]  /*2a620*/  LEPC R20, `(.L_x_2569) ;  /* 0x000000001014794e */ /* 0x000fce0000000000 */
[----:B01----:R-:W-:Y:S05]  /*2a630*/  CALL.ABS.NOINC R2 ;  /* 0x0000000002007343 */ /* 0x003fea0003c00000 */
.L_x_2569:
[----:B------:R-:W-:Y:S05]  /*2a640*/  BSYNC B6 ;  /* 0x0000000000067941 */ /* 0x000fea0003800000 */
.L_x_2568:
        /* <DEDUP_REMOVED lines=10> */
[----:B------:R-:W1:Y:S01]  /*2a6f0*/  LDC.64 R2, c[0x4][R2] ;  /* 0x0100000002027b82 */ /* 0x000e620000000a00 */
        /* <DEDUP_REMOVED lines=8> */
[----:B01----:R-:W-:Y:S05]  /*2a780*/  CALL.ABS.NOINC R2 ;  /* 0x0000000002007343 */ /* 0x003fea0003c00000 */
.L_x_2571:
[----:B------:R-:W-:Y:S05]  /*2a790*/  BSYNC B6 ;  /* 0x0000000000067941 */ /* 0x000fea0003800000 */
.L_x_2570:
[----:B------:R-:W-:Y:S01]  /*2a7a0*/  LOP3.LUT P6, RZ, R17, 0x1, RZ, 0xc0, !PT ;  /* 0x0000000111ff7812 */ /* 0x000fe200078cc0ff */
[----:B------:R-:W-:-:S12]  /*2a7b0*/  BSSY B6, `(.L_x_2572) ;  /* 0x0000012000067945 */ /* 0x000fd80003800000 */
        /* <DEDUP_REMOVED lines=17> */
.L_x_2573:
[----:B------:R-:W-:Y:S05]  /*2a8d0*/  BSYNC B6 ;  /* 0x0000000000067941 */ /* 0x000fea0003800000 */
.L_x_2572:
[----:B------:R-:W2:Y:S01]  /*2a8e0*/  LDL.LU R2, [R1+0x24] ;  /* 0x0000240001027983 */ /* 0x000ea20000300800 */
[----:B------:R-:W-:-:S03]  /*2a8f0*/  ULDC.64 UR4, c[0x0][0x9f8] ;  /* 0x00027e0000047ab9 */ /* 0x000fc60000000a00 */
[----:B0-----:R-:W3:Y:S04]  /*2a900*/  LDL.LU R17, [R1+0x38] ;  /* 0x0000380001117983 */ /* 0x001ee80000300800 */
[----:B------:R-:W4:Y:S01]  /*2a910*/  LDL R8, [R1+0x8] ;  /* 0x0000080001087983 */ /* 0x000f220000100800 */
[----:B------:R-:W-:-:S04]  /*2a920*/  ISETP.NE.U32.AND P0, PT, RZ, UR4, PT ;  /* 0x00000004ff007c0c */ /* 0x000fc8000bf05070 */
[----:B------:R-:W-:-:S13]  /*2a930*/  ISETP.NE.AND.EX P0, PT, RZ, UR5, PT, P0 ;  /* 0x00000005ff007c0c */ /* 0x000fda000bf05300 */
[----:B--2---:R-:W-:-:S04]  /*2a940*/  @P0 IADD3 R2, P1, R2, UR4, RZ ;  /* 0x0000000402020c10 */ /* 0x004fc8000ff3e0ff */
[----:B---3--:R-:W-:Y:S01]  /*2a950*/  @P0 IADD3.X R3, R17, UR5, RZ, P1, !PT ;  /* 0x0000000511030c10 */ /* 0x008fe20008ffe4ff */
[----:B------:R-:W-:-:S04]  /*2a960*/  ULDC.64 UR4, c[0x0][0xa08] ;  /* 0x0002820000047ab9 */ /* 0x000fc80000000a00 */
[----:B----4-:R0:W2:Y:S02]  /*2a970*/  @P0 LDG.E R8, desc[UR54][R2.64] ;  /* 0x0000003602080981 */ /* 0x0100a4000c1e1900 */
[----:B0-----:R-:W0:Y:S01]  /*2a980*/  LDC.64 R2, c[0x0][0x418] ;  /* 0x00010600ff027b82 */ /* 0x001e220000000a00 */
[----:B--2---:R-:W-:Y:S01]  /*2a990*/  SHF.R.S32.HI R9, RZ, 0x1f, R8 ;  /* 0x0000001fff097819 */ /* 0x004fe20000011408 */
[----:B------:R1:W-:Y:S01]  /*2a9a0*/  @P0 STL [R1+0x8], R8 ;  /* 0x0000080801000387 */ /* 0x0003e20000100800 */
[----:B0-----:R-:W-:Y:S01]  /*2a9b0*/  LOP3.LUT P0, RZ, R2, UR4, RZ, 0xfc, !PT ;  /* 0x0000000402ff7c12 */ /* 0x001fe2000f80fcff */
[----:B------:R-:W-:Y:S02]  /*2a9c0*/  UMOV UR4, 0xffffffff ;  /* 0xffffffff00047882 */ /* 0x000fe40000000000 */
[----:B------:R1:W-:Y:S01]  /*2a9d0*/  STL [R1+0x24], R9 ;  /* 0x0000240901007387 */ /* 0x0003e20000100800 */
[----:B------:R-:W-:-:S04]  /*2a9e0*/  LOP3.LUT P0, RZ, R3, UR5, RZ, 0xfc, P0 ;  /* 0x0000000503ff7c12 */ /* 0x000fc8000800fcff */
[----:B------:R-:W-:Y:S01]  /*2a9f0*/  SEL R17, R8, RZ, !P0 ;  /* 0x000000ff08117207 */ /* 0x000fe20004000000 */
[----:B------:R-:W-:Y:S08]  /*2aa00*/  BRA.DIV UR4, `(.L_x_2574) ;  /* 0x0000007204f07947 */ /* 0x000ff0000b800000 */
[----:B------:R-:W0:Y:S02]  /*2aa10*/  S2R R0, SR_TID.X ;  /* 0x0000000000007919 */ /* 0x000e240000002100 */
[----:B0-----:R-:W-:-:S04]  /*2aa20*/  SHF.R.U32.HI R0, RZ, 0x5, R0 ;  /* 0x00000005ff007819 */ /* 0x001fc80000011600 */
[----:B------:R-:W-:-:S05]  /*2aa30*/  LOP3.LUT R0, R0, 0x3, RZ, 0xc0, !PT ;  /* 0x0000000300007812 */ /* 0x000fca00078ec0ff */
[----:B------:R0:W2:Y:S02]  /*2aa40*/  SHFL.IDX PT, R14, R0, RZ, 0x1f ;  /* 0x00001fff000e7589 */ /* 0x0000a400000e0000 */
.L_x_2784:
[----:B0-----:R-:W3:Y:S01]  /*2aa50*/  LDL.LU R0, [R1+0x14] ;  /* 0x0000140001007983 */ /* 0x001ee20000300800 */
[----:B------:R-:W-:Y:S02]  /*2aa60*/  PLOP3.LUT P1, PT, PT, PT, PT, 0x8, 0x0 ;  /* 0x000000000000781c */ /* 0x000fe40003f2e170 */
[----:B--2---:R-:W-:Y:S02]  /*2aa70*/  ISETP.NE.AND P0, PT, R14, RZ, PT ;  /* 0x000000ff0e00720c */ /* 0x004fe40003f05270 */
[----:B---3--:R-:W-:-:S09]  /*2aa80*/  LOP3.LUT R0, R0, 0xfffffffe, RZ, 0xc0, !PT ;  /* 0xfffffffe00007812 */ /* 0x008fd200078ec0ff */
[----:B------:R-:W-:-:S05]  /*2aa90*/  @P1 LOP3.LUT R0, R0, 0x1, RZ, 0xfc, !PT ;  /* 0x0000000100001812 */ /* 0x000fca00078efcff */
[----:B------:R0:W-:Y:S01]  /*2aaa0*/  STL [R1+0x14], R0 ;  /* 0x0000140001007387 */ /* 0x0001e20000100800 */
[----:B------:R-:W-:Y:S05]  /*2aab0*/  @P0 BRA `(.L_x_2575) ;  /* 0x00000004008c0947 */ /* 0x000fea0003800000 */
[----:B------:R-:W-:-:S03]  /*2aac0*/  UMOV UR4, 0xffffffff ;  /* 0xffffffff00047882 */ /* 0x000fc60000000000 */
[----:B------:R-:W-:Y:S05]  /*2aad0*/  BRA.DIV UR4, `(.L_x_2576) ;  /* 0x0000007204f07947 */ /* 0x000fea000b800000 */
[----:B------:R-:W-:-:S13]  /*2aae0*/  ELECT P6, URZ, PT ;  /* 0x00000000003f782f */ /* 0x000fda00038c0000 */
.L_x_2787:
[----:B------:R-:W-:Y:S05]  /*2aaf0*/  @!P6 BRA `(.L_x_2575) ;  /* 0x00000004007ce947 */ /* 0x000fea0003800000 */
[----:B0-----:R-:W2:Y:S01]  /*2ab00*/  LDL R0, [R1+0x48] ;  /* 0x0000480001007983 */ /* 0x001ea20000100800 */
[----:B------:R-:W-:-:S04]  /*2ab10*/  ISETP.NE.U32.AND P0, PT, R2, RZ, PT ;  /* 0x000000ff0200720c */ /* 0x000fc80003f05070 */
[----:B------:R-:W-:Y:S01]  /*2ab20*/  ISETP.NE.AND.EX P0, PT, R3, RZ, PT, P0 ;  /* 0x000000ff0300720c */ /* 0x000fe20003f05300 */
[----:B--2---:R-:W-:-:S12]  /*2ab30*/  VIADD R0, R0, 0xffffffff ;  /* 0xffffffff00007836 */ /* 0x004fd80000000000 */
        /* <DEDUP_REMOVED lines=13> */
[----:B------:R-:W-:-:S03]  /*2ac10*/  IMAD.WIDE.U32 R4, R8, UR4, R4 ;  /* 0x0000000408047c25 */ /* 0x000fc6000f8e0004 */
[----:B------:R-:W-:Y:S02]  /*2ac20*/  LEA R2, P0, R4, R2, 0x2 ;  /* 0x0000000204027211 */ /* 0x000fe400078010ff */
[----:B------:R-:W-:-:S04]  /*2ac30*/  IADD3 R5, R5, R6, RZ ;  /* 0x0000000605057210 */ /* 0x000fc80007ffe0ff */
[----:B------:R-:W-:-:S05]  /*2ac40*/  LEA.HI.X R3, R4, R3, R5, 0x2, P0 ;  /* 0x0000000304037211 */ /* 0x000fca00000f1405 */
[----:B------:R0:W5:Y:S02]  /*2ac50*/  LDG.E R17, desc[UR54][R2.64] ;  /* 0x0000003602117981 */ /* 0x000164000c1e1900 */
.L_x_2577:
[----:B0-----:R-:W2:Y:S01]  /*2ac60*/  LDL R3, [R1+0x18] ;  /* 0x0000180001037983 */ /* 0x001ea20000100800 */
[----:B------:R-:W-:Y:S01]  /*2ac70*/  IMAD R2, R19, 0x8, R18 ;  /* 0x0000000813027824 */ /* 0x000fe200078e0212 */
[----:B-1----:R-:W0:Y:S02]  /*2ac80*/  S2R R8, SR_TID.X ;  /* 0x0000000000087919 */ /* 0x002e240000002100 */
[----:B0-----:R-:W-:-:S04]  /*2ac90*/  LOP3.LUT R8, R8, 0x7f, RZ, 0xc0, !PT ;  /* 0x0000007f08087812 */ /* 0x001fc800078ec0ff */
[----:B------:R-:W-:Y:S02]  /*2aca0*/  ISETP.NE.AND P1, PT, R8, RZ, PT ;  /* 0x000000ff0800720c */ /* 0x000fe40003f25270 */
[----:B--2---:R-:W-:-:S04]  /*2acb0*/  SHF.L.U32 R3, R3, 0x1f, RZ ;  /* 0x0000001f03037819 */ /* 0x004fc800000006ff */
[----:B------:R-:W0:Y:S02]  /*2acc0*/  SYNCS.PHASECHK.TRANS64.TRYWAIT P0, [R2+URZ+0x29880], R3 ;  /* 0x02988003020075a7 */ /* 0x000e24000800017f */
[----:B0-----:R-:W-:Y:S05]  /*2acd0*/  @!P0 BRA `(.L_x_2578) ;  /* 0x0000007000908947 */ /* 0x001fea0003800000 */
.L_x_2788:
        /* <DEDUP_REMOVED lines=8> */
.L_x_2579:
[----:B------:R-:W2:Y:S01]  /*2ad60*/  LDL R5, [R1+0x28] ;  /* 0x0000280001057983 */ /* 0x000ea20000100800 */
[----:B------:R-:W-:Y:S01]  /*2ad70*/  IMAD R4, R19, 0x5000, R18 ;  /* 0x0000500013047824 */ /* 0x000fe200078e0212 */
        /* <DEDUP_REMOVED lines=11> */
[----:B--2---:R-:W-:-:S05]  /*2ae30*/  IMAD R0, R0, 0xa0, R5 ;  /* 0x000000a000007824 */ /* 0x004fca00078e0205 */
[----:B------:R-:W-:-:S13]  /*2ae40*/  R2UR UR11, R0 ;  /* 0x00000000000b72ca */ /* 0x000fda00000e0000 */
[----:B------:R1:W-:Y:S01]  /*2ae50*/  UTMALDG.4D [UR8], [UR4], desc[UR6] ;  /* 0x00000608040075b4 */ /* 0x0003e20008019000 */
[----:B------:R-:W2:Y:S02]  /*2ae60*/  SYNCS.PHASECHK.TRANS64.TRYWAIT P0, [R2+URZ+0x29840], R3 ;  /* 0x02984003020075a7 */ /* 0x000ea4000800017f */
[----:B-12---:R-:W-:Y:S05]  /*2ae70*/  @!P0 BRA `(.L_x_2580) ;  /* 0x00000070003c8947 */ /* 0x006fea0003800000 */
.L_x_2789:
        /* <DEDUP_REMOVED lines=8> */
.L_x_2581:
[----:B01----:R-:W2:Y:S01]  /*2af00*/  LDL.LU R3, [R1+0x14] ;  /* 0x0000140001037983 */ /* 0x003ea20000300800 */
        /* <DEDUP_REMOVED lines=30> */
.L_x_2575:
[----:B---3--:R-:W0:Y:S04]  /*2b0f0*/  LDL.LU R3, [R1+0x40] ;  /* 0x0000400001037983 */ /* 0x008e280000300800 */
[----:B------:R-:W2:Y:S04]  /*2b100*/  LDL.LU R5, [R1+0x34] ;  /* 0x0000340001057983 */ /* 0x000ea80000300800 */
[----:B------:R-:W3:Y:S01]  /*2b110*/  LDL.LU R4, [R1+0x58] ;  /* 0x0000580001047983 */ /* 0x000ee20000300800 */
        /* <DEDUP_REMOVED lines=9> */
[----:B0-----:R-:W-:Y:S02]  /*2b1b0*/  SHF.R.S32.HI R0, RZ, 0x1f, R3 ;  /* 0x0000001fff007819 */ /* 0x001fe40000011403 */
[----:B--2---:R-:W-:-:S03]  /*2b1c0*/  SEL R5, R5, RZ, !P0 ;  /* 0x000000ff05057207 */ /* 0x004fc60004000000 */
[----:B------:R-:W-:Y:S01]  /*2b1d0*/  IMAD R0, R0, UR4, RZ ;  /* 0x0000000400007c24 */ /* 0x000fe2000f8e02ff */
[----:B---3--:R-:W-:-:S03]  /*2b1e0*/  SEL R4, R4, RZ, !P0 ;  /* 0x000000ff04047207 */ /* 0x008fc60004000000 */
        /* <DEDUP_REMOVED lines=19> */
[----:B-1----:R-:W-:Y:S02]  /*2b320*/  IMAD.MOV.U32 R8, RZ, RZ, 0x70 ;  /* 0x00000070ff087424 */ /* 0x002fe400078e00ff */
[----:B------:R-:W-:Y:S02]  /*2b330*/  IMAD.MOV.U32 R12, RZ, RZ, 0x1 ;  /* 0x00000001ff0c7424 */ /* 0x000fe400078e00ff */
[----:B------:R-:W-:-:S07]  /*2b340*/  IMAD.MOV.U32 R13, RZ, RZ, RZ ;  /* 0x000000ffff0d7224 */ /* 0x000fce00078e00ff */
[----:B------:R-:W-:-:S07]  /*2b350*/  LEPC R20, `(.L_x_2583) ;  /* 0x000000001014794e */ /* 0x000fce0000000000 */
[----:B0-----:R-:W-:Y:S05]  /*2b360*/  CALL.ABS.NOINC R2 ;  /* 0x0000000002007343 */ /* 0x001fea0003c00000 */
.L_x_2583:
[----:B------:R-:W-:Y:S05]  /*2b370*/  BSYNC B6 ;  /* 0x0000000000067941 */ /* 0x000fea0003800000 */
.L_x_2582:
[----:B0-----:R-:W2:Y:S01]  /*2b380*/  LDL.LU R0, [R1+0x40] ;  /* 0x0000400001007983 */ /* 0x001ea20000300800 */
[----:B------:R-:W-:Y:S01]  /*2b390*/  ULDC.64 UR4, c[0x0][0x2d8] ;  /* 0x0000b60000047ab9 */ /* 0x000fe20000000a00 */
[----:B------:R-:W0:Y:S01]  /*2b3a0*/  LDC R7, c[0x0][0x448] ;  /* 0x00011200ff077b82 */ /* 0x000e220000000800 */
[----:B------:R-:W-:Y:S01]  /*2b3b0*/  ULDC.64 UR6, c[0x0][0x280] ;  /* 0x0000a00000067ab9 */ /* 0x000fe20000000a00 */
[----:B------:R-:W3:Y:S04]  /*2b3c0*/  LDL.LU R5, [R1+0x38] ;  /* 0x0000380001057983 */ /* 0x000ee80000300800 */
[----:B------:R-:W3:Y:S04]  /*2b3d0*/  LDL.LU.64 R2, [R1+0x50] ;  /* 0x0000500001027983 */ /* 0x000ee80000300a00 */
[----:B------:R-:W4:Y:S04]  /*2b3e0*/  LDL.LU R4, [R1+0x34] ;  /* 0x0000340001047983 */ /* 0x000f280000300800 */
[----:B------:R-:W4:Y:S01]  /*2b3f0*/  LDL R10, [R1+0x4] ;  /* 0x00000400010a7983 */ /* 0x000f220000100800 */
[----:B-1----:R-:W1:Y:S01]  /*2b400*/  S2R R8, SR_TID.X ;  /* 0x0000000000087919 */ /* 0x002e620000002100 */
[----:B0-----:R-:W-:-:S13]  /*2b410*/  ISETP.NE.AND P0, PT, R7, 0x1, PT ;  /* 0x000000010700780c */ /* 0x001fda0003f05270 */
[----:B------:R-:W0:Y:S01]  /*2b420*/  @P0 LDC R6, c[0x0][0x450] ;  /* 0x00011400ff060b82 */ /* 0x000e220000000800 */
[----:B-1----:R-:W-:-:S05]  /*2b430*/  IMAD.SHL.U32 R8, R8, 0x10, RZ ;  /* 0x0000001008087824 */ /* 0x002fca00078e00ff */
[----:B------:R-:W-:-:S04]  /*2b440*/  LOP3.LUT R8, R8, 0x30, RZ, 0xc0, !PT ;  /* 0x0000003008087812 */ /* 0x000fc800078ec0ff */
[C---:B------:R-:W-:Y:S02]  /*2b450*/  LOP3.LUT R11, R8.reuse, 0x40, RZ, 0xfc, !PT ;  /* 0x00000040080b7812 */ /* 0x040fe400078efcff */
[----:B------:R-:W-:Y:S01]  /*2b460*/  LOP3.LUT R8, R8, 0x80, RZ, 0xfc, !PT ;  /* 0x0000008008087812 */ /* 0x000fe200078efcff */
[----:B---3--:R-:W-:Y:S02]  /*2b470*/  IMAD.MOV.U32 R3, RZ, RZ, R5 ;  /* 0x000000ffff037224 */ /* 0x008fe400078e0005 */
[----:B------:R-:W1:Y:S01]  /*2b480*/  S2R R5, SR_TID.X ;  /* 0x0000000000057919 */ /* 0x000e620000002100 */
[----:B------:R-:W-:-:S04]  /*2b490*/  IMAD.WIDE.U32 R2, R16, UR4, R2 ;  /* 0x0000000410027c25 */ /* 0x000fc8000f8e0002 */
[----:B------:R-:W-:Y:S01]  /*2b4a0*/  IMAD R3, R16, UR5, R3 ;  /* 0x0000000510037c24 */ /* 0x000fe2000f8e0203 */
[----:B------:R-:W-:Y:S02]  /*2b4b0*/  ULDC.64 UR4, c[0x0][0x2e0] ;  /* 0x0000b80000047ab9 */ /* 0x000fe40000000a00 */
[----:B--2---:R-:W-:Y:S02]  /*2b4c0*/  IMAD R0, R0, UR4, RZ ;  /* 0x0000000400007c24 */ /* 0x004fe4000f8e02ff */
[----:B----4-:R-:W-:-:S04]  /*2b4d0*/  IMAD.WIDE.U32 R2, R4, UR4, R2 ;  /* 0x0000000404027c25 */ /* 0x010fc8000f8e0002 */
[----:B------:R-:W-:Y:S01]  /*2b4e0*/  IMAD R0, R4, UR5, R0 ;  /* 0x0000000504007c24 */ /* 0x000fe2000f8e0200 */
[----:B------:R-:W-:Y:S01]  /*2b4f0*/  ULDC.64 UR4, c[0x0][0x2d0] ;  /* 0x0000b40000047ab9 */ /* 0x000fe20000000a00 */
[----:B------:R-:W2:Y:S03]  /*2b500*/  S2R R4, SR_TID.X ;  /* 0x0000000000047919 */ /* 0x000ea60000002100 */
[----:B------:R-:W-:Y:S02]  /*2b510*/  IADD3 R3, R3, R0, RZ ;  /* 0x0000000003037210 */ /* 0x000fe40007ffe0ff */
[----:B-1----:R-:W-:-:S04]  /*2b520*/  LOP3.LUT R5, R5, 0x7f, RZ, 0xc0, !PT ;  /* 0x0000007f05057812 */ /* 0x002fc800078ec0ff */
[----:B------:R-:W-:Y:S01]  /*2b530*/  SHF.R.U32.HI R5, RZ, 0x2, R5 ;  /* 0x00000002ff057819 */ /* 0x000fe20000011605 */
[----:B--2---:R-:W-:-:S05]  /*2b540*/  IMAD.SHL.U32 R4, R4, 0x20, RZ ;  /* 0x0000002004047824 */ /* 0x004fca00078e00ff */
[----:B------:R-:W-:Y:S02]  /*2b550*/  LOP3.LUT R4, R5, 0x60, R4, 0xf8, !PT ;  /* 0x0000006005047812 */ /* 0x000fe400078ef804 */
[----:B------:R-:W1:Y:S03]  /*2b560*/  @P0 LDC R5, c[0x0][0x44c] ;  /* 0x00011300ff050b82 */ /* 0x000e660000000800 */
[----:B------:R-:W-:-:S04]  /*2b570*/  IMAD R4, R10, 0x80, R4 ;  /* 0x000000800a047824 */ /* 0x000fc800078e0204 */
[----:B------:R-:W-:Y:S02]  /*2b580*/  IMAD.MOV.U32 R0, RZ, RZ, R4 ;  /* 0x000000ffff007224 */ /* 0x000fe400078e0004 */
[----:B-1----:R-:W-:-:S05]  /*2b590*/  @P0 IMAD.HI.U32 R5, R4, R5, RZ ;  /* 0x0000000504050227 */ /* 0x002fca00078e00ff */
[----:B0-----:R-:W-:-:S05]  /*2b5a0*/  @P0 SHF.R.U32.HI R0, RZ, R6, R5 ;  /* 0x00000006ff000219 */ /* 0x001fca0000011605 */
[----:B------:R-:W-:Y:S02]  /*2b5b0*/  IMAD.MOV R5, RZ, RZ, -R0 ;  /* 0x000000ffff057224 */ /* 0x000fe400078e0a00 */
[----:B------:R-:W-:-:S04]  /*2b5c0*/  IMAD.WIDE.U32 R2, R0, UR4, R2 ;  /* 0x0000000400027c25 */ /* 0x000fc8000f8e0002 */
[----:B------:R-:W-:Y:S01]  /*2b5d0*/  IMAD R4, R7, R5, R4 ;  /* 0x0000000507047224 */ /* 0x000fe200078e0204 */
[----:B------:R-:W-:-:S05]  /*2b5e0*/  SHF.R.S32.HI R5, RZ, 0x1f, R0 ;  /* 0x0000001fff057819 */ /* 0x000fca0000011400 */
[----:B------:R-:W-:-:S04]  /*2b5f0*/  IMAD R5, R5, UR4, RZ ;  /* 0x0000000405057c24 */ /* 0x000fc8000f8e02ff */
[----:B------:R-:W-:Y:S01]  /*2b600*/  IMAD R0, R0, UR5, R5 ;  /* 0x0000000500007c24 */ /* 0x000fe2000f8e0205 */
[----:B------:R-:W-:Y:S01]  /*2b610*/  ULDC.64 UR4, c[0x0][0x2c8] ;  /* 0x0000b20000047ab9 */ /* 0x000fe20000000a00 */
[----:B------:R-:W0:Y:S02]  /*2b620*/  S2R R5, SR_TID.X ;  /* 0x0000000000057919 */ /* 0x000e240000002100 */
[----:B------:R-:W-:Y:S01]  /*2b630*/  IMAD.IADD R3, R3, 0x1, R0 ;  /* 0x0000000103037824 */ /* 0x000fe200078e0200 */
[----:B------:R-:W-:Y:S01]  /*2b640*/  SHF.R.S32.HI R0, RZ, 0x1f, R4 ;  /* 0x0000001fff007819 */ /* 0x000fe20000011404 */
[----:B------:R-:W-:-:S04]  /*2b650*/  IMAD.WIDE.U32 R2, R4, UR4, R2 ;  /* 0x0000000404027c25 */ /* 0x000fc8000f8e0002 */
[----:B------:R-:W-:Y:S01]  /*2b660*/  IMAD R0, R0, UR4, RZ ;  /* 0x0000000400007c24 */ /* 0x000fe2000f8e02ff */
[----:B------:R-:W-:Y:S02]  /*2b670*/  ULDC UR4, c[0x0][0x2b8] ;  /* 0x0000ae0000047ab9 */ /* 0x000fe40000000800 */
[----:B------:R-:W-:Y:S01]  /*2b680*/  ISETP.GE.AND P2, PT, R8, UR4, PT ;  /* 0x0000000408007c0c */ /* 0x000fe2000bf46270 */
[----:B------:R-:W-:Y:S01]  /*2b690*/  IMAD R0, R4, UR5, R0 ;  /* 0x0000000504007c24 */ /* 0x000fe2000f8e0200 */
[----:B------:R1:W5:Y:S01]  /*2b6a0*/  LDL R8, [R1+0x3c] ;  /* 0x00003c0001087983 */ /* 0x0003620000100800 */
[----:B------:R-:W-:Y:S02]  /*2b6b0*/  IADD3 R4, P3, R2, UR6, RZ ;  /* 0x0000000602047c10 */ /* 0x000fe4000ff7e0ff */
[----:B------:R-:W-:Y:S02]  /*2b6c0*/  ISETP.GE.AND P1, PT, R11, UR4, PT ;  /* 0x000000040b007c0c */ /* 0x000fe4000bf26270 */
[----:B------:R-:W-:Y:S01]  /*2b6d0*/  IADD3.X R3, R3, UR7, R0, P3, !PT ;  /* 0x0000000703037c10 */ /* 0x000fe20009ffe400 */
[----:B0-----:R-:W-:-:S05]  /*2b6e0*/  IMAD.SHL.U32 R9, R5, 0x10, RZ ;  /* 0x0000001005097824 */ /* 0x001fca00078e00ff */
[----:B------:R-:W-:-:S04]  /*2b6f0*/  LOP3.LUT R9, R9, 0x30, RZ, 0xc0, !PT ;  /* 0x0000003009097812 */ /* 0x000fc800078ec0ff */
[----:B------:R-:W-:Y:S01]  /*2b700*/  ISETP.GE.AND P0, PT, R9, UR4, PT ;  /* 0x0000000409007c0c */ /* 0x000fe2000bf06270 */
[----:B------:R-:W-:-:S03]  /*2b710*/  UMOV UR4, 0xffffffff ;  /* 0xffffffff00047882 */ /* 0x000fc60000000000 */
[----:B-1----:R-:W-:Y:S09]  /*2b720*/  BRA.DIV UR4, `(.L_x_2584) ;  /* 0x0000006a04247947 */ /* 0x002ff2000b800000 */
[----:B------:R-:W0:Y:S02]  /*2b730*/  S2R R6, SR_TID.X ;  /* 0x0000000000067919 */ /* 0x000e240000002100 */
[----:B0-----:R-:W-:Y:S02]  /*2b740*/  LOP3.LUT R11, R6, 0x7f, RZ, 0xc0, !PT ;  /* 0x0000007f060b7812 */ /* 0x001fe400078ec0ff */
[----:B------:R-:W2:Y:S02]  /*2b750*/  LDL.LU R6, [R1+0x44] ;  /* 0x0000440001067983 */ /* 0x000ea40000300800 */
[----:B------:R-:W-:-:S04]  /*2b760*/  SHF.R.U32.HI R11, RZ, 0x2, R11 ;  /* 0x00000002ff0b7819 */ /* 0x000fc8000001160b */
[----:B------:R-:W-:-:S05]  /*2b770*/  LEA R0, R10, R11, 0x7 ;  /* 0x0000000b0a007211 */ /* 0x000fca00078e38ff */
[----:B------:R-:W-:Y:S02]  /*2b780*/  VIADD R5, R0, 0x20 ;  /* 0x0000002000057836 */ /* 0x000fe40000000000 */
[----:B--2---:R-:W-:Y:S02]  /*2b790*/  IMAD R2, R6, R7, RZ ;  /* 0x0000000706027224 */ /* 0x004fe400078e02ff */
[----:B------:R-:W0:Y:S03]  /*2b7a0*/  SHFL.IDX PT, R7, R4, RZ, 0x1c1f ;  /* 0x001c1fff04077589 */ /* 0x000e2600000e0000 */
[----:B------:R-:W-:Y:S01]  /*2b7b0*/  ISETP.GE.AND P4, PT, R0, R2, PT ;  /* 0x000000020000720c */ /* 0x000fe20003f86270 */
[----:B------:R-:W1:-:S12]  /*2b7c0*/  SHFL.IDX PT, R6, R3, RZ, 0x1c1f ;  /* 0x001c1fff03067589 */ /* 0x000e5800000e0000 */
        /* <DEDUP_REMOVED lines=31> */
.L_x_2798:
        /* <DEDUP_REMOVED lines=12> */
.L_x_2586:
[----:B------:R-:W-:Y:S05]  /*2ba80*/  BSYNC B0 ;  /* 0x0000000000007941 */ /* 0x000fea0003800000 */
.L_x_2585:
[----:B------:R-:W-:Y:S01]  /*2ba90*/  NOP ;  /* 0x0000000000007918 */ /* 0x000fe20000000000 */
[----:B------:R-:W-:-:S13]  /*2baa0*/  PLOP3.LUT P0, PT, PT, PT, PT, 0x80, 0x0 ;  /* 0x000000000000781c */ /* 0x000fda0003f0f070 */
.L_x_2587:
        /* <DEDUP_REMOVED lines=18> */
.L_x_2799:
[----:B------:R-:W-:Y:S05]  /*2bbd0*/  BSYNC B0 ;  /* 0x0000000000007941 */ /* 0x000fea0003800000 */
.L_x_2588:
[----:B------:R-:W5:Y:S04]  /*2bbe0*/  LDL.LU R2, [R1+0x48] ;  /* 0x0000480001027983 */ /* 0x000f680000300800 */
[----:B-1-3--:R-:W3:Y:S01]  /*2bbf0*/  LDL R3, [R1+0x20] ;  /* 0x0000200001037983 */ /* 0x00aee20000100800 */
[----:B-----5:R-:W-:-:S05]  /*2bc00*/  VIADD R2, R2, 0xfffffffe ;  /* 0xfffffffe02027836 */ /* 0x020fca0000000000 */
[----:B---3--:R-:W-:-:S13]  /*2bc10*/  ISETP.GE.AND P0, PT, R2, R3, PT ;  /* 0x000000030200720c */ /* 0x008fda0003f06270 */
[----:B------:R-:W-:Y:S05]  /*2bc20*/  @!P0 BRA `(.L_x_2590) ;  /* 0x0000001000048947 */ /* 0x000fea0003800000 */
[----:B------:R1:W5:Y:S01]  /*2bc30*/  LDL.LU R3, [R1+0x18] ;  /* 0x0000180001037983 */ /* 0x0003620000300800 */
[----:B----4-:R-:W-:-:S07]  /*2bc40*/  IMAD.MOV.U32 R0, RZ, RZ, R19 ;  /* 0x000000ffff007224 */ /* 0x010fce00078e0013 */
.L_x_2612:
[----:B------:R-:W3:Y:S01]  /*2bc50*/  LDL R4, [R1+0x14] ;  /* 0x0000140001047983 */ /* 0x000ee20000100800 */
[----:B------:R-:W-:Y:S01]  /*2bc60*/  IADD3 R19, R0, 0x1, RZ ;  /* 0x0000000100137810 */ /* 0x000fe20007ffe0ff */
[----:B------:R-:W-:Y:S05]  /*2bc70*/  YIELD ;  /* 0x0000000000007946 */ /* 0x000fea0003800000 */
[C---:B------:R-:W-:Y:S01]  /*2bc80*/  ISETP.NE.AND P0, PT, R19.reuse, 0x2, PT ;  /* 0x000000021300780c */ /* 0x040fe20003f05270 */
[----:B------:R-:W-:Y:S03]  /*2bc90*/  BSSY B0, `(.L_x_2591) ;  /* 0x0000089000007945 */ /* 0x000fe60003800000 */
[----:B------:R-:W-:-:S02]  /*2bca0*/  SEL R19, R19, RZ, P0 ;  /* 0x000000ff13137207 */ /* 0x000fc40000000000 */
[----:B---3--:R-:W-:Y:S02]  /*2bcb0*/  LOP3.LUT P1, RZ, R4, 0x1, RZ, 0xc0, !PT ;  /* 0x0000000104ff7812 */ /* 0x008fe4000782c0ff */
[----:B------:R-:W-:-:S04]  /*2bcc0*/  SEL R4, RZ, 0x1, P0 ;  /* 0x00000001ff047807 */ /* 0x000fc80000000000 */
[----:B--2--5:R-:W-:-:S05]  /*2bcd0*/  LOP3.LUT R9, R3, R4, RZ, 0x3c, !PT ;  /* 0x0000000403097212 */ /* 0x024fca00078e3cff */
[----:B------:R3:W-:Y:S02]  /*2bce0*/  STL [R1+0x18], R9 ;  /* 0x0000180901007387 */ /* 0x0007e40000100800 */
[----:B------:R-:W-:Y:S05]  /*2bcf0*/  @!P1 BRA `(.L_x_2592) ;  /* 0x0000000800089947 */ /* 0x000fea0003800000 */
[----:B------:R-:W-:Y:S01]  /*2bd00*/  ULDC.64 UR4, c[0x0][0x418] ;  /* 0x0001060000047ab9 */ /* 0x000fe20000000a00 */
[----:B0-----:R-:W-:Y:S01]  /*2bd10*/  IMAD.MOV.U32 R8, RZ, RZ, R2 ;  /* 0x000000ffff087224 */ /* 0x001fe200078e0002 */
[----:B------:R-:W-:-:S04]  /*2bd20*/  ISETP.NE.U32.AND P0, PT, RZ, UR4, PT ;  /* 0x00000004ff007c0c */ /* 0x000fc8000bf05070 */
[----:B------:R-:W-:-:S13]  /*2bd30*/  ISETP.NE.AND.EX P0, PT, RZ, UR5, PT, P0 ;  /* 0x00000005ff007c0c */ /* 0x000fda000bf05300 */
[----:B------:R-:W-:Y:S05]  /*2bd40*/  @!P0 BRA `(.L_x_2593) ;  /* 0x00000000004c8947 */ /* 0x000fea0003800000 */
[----:B------:R-:W4:Y:S01]  /*2bd50*/  LDL R11, [R1+0x24] ;  /* 0x00002400010b7983 */ /* 0x000f220000100800 */
[----:B------:R-:W0:Y:S01]  /*2bd60*/  LDC R7, c[0x0][0x43c] ;  /* 0x00010f00ff077b82 */ /* 0x000e220000000800 */
[----:B------:R-:W-:Y:S02]  /*2bd70*/  ULDC.64 UR6, c[0x0][0x428] ;  /* 0x00010a0000067ab9 */ /* 0x000fe40000000a00 */
[----:B------:R-:W3:Y:S01]  /*2bd80*/  LDL R10, [R1+0x8] ;  /* 0x00000800010a7983 */ /* 0x000ee20000100800 */
[----:B0-----:R-:W-:-:S13]  /*2bd90*/  ISETP.NE.AND P0, PT, R7, 0x1, PT ;  /* 0x000000010700780c */ /* 0x001fda0003f05270 */
[----:B--2---:R-:W0:Y:S02]  /*2bda0*/  @P0 LDC.64 R4, c[0x0][0x440] ;  /* 0x00011000ff040b82 */ /* 0x004e240000000a00 */
[----:B0-----:R-:W-:-:S04]  /*2bdb0*/  @P0 IMAD.HI.U32 R6, R2, R4, RZ ;  /* 0x0000000402060227 */ /* 0x001fc800078e00ff */
[----:B------:R-:W-:Y:S01]  /*2bdc0*/  IMAD.MOV.U32 R4, RZ, RZ, R2 ;  /* 0x000000ffff047224 */ /* 0x000fe200078e0002 */
[----:B------:R-:W-:-:S04]  /*2bdd0*/  @P0 SHF.R.U32.HI R4, RZ, R5, R6 ;  /* 0x00000005ff040219 */ /* 0x000fc80000011606 */
[--C-:B------:R-:W-:Y:S01]  /*2bde0*/  SHF.R.S32.HI R5, RZ, 0x1f, R4.reuse ;  /* 0x0000001fff057819 */ /* 0x100fe20000011404 */
[----:B------:R-:W-:-:S04]  /*2bdf0*/  IMAD.MOV R8, RZ, RZ, -R4 ;  /* 0x000000ffff087224 */ /* 0x000fc800078e0a04 */
[----:B------:R-:W-:Y:S02]  /*2be00*/  IMAD R8, R7, R8, R2 ;  /* 0x0000000807087224 */ /* 0x000fe400078e0202 */
[----:B----4-:R-:W-:-:S04]  /*2be10*/  IMAD R6, R11, UR6, RZ ;  /* 0x000000060b067c24 */ /* 0x010fc8000f8e02ff */
[C---:B---3--:R-:W-:Y:S02]  /*2be20*/  IMAD R6, R10.reuse, UR7, R6 ;  /* 0x000000070a067c24 */ /* 0x048fe4000f8e0206 */
[----:B------:R-:W-:-:S04]  /*2be30*/  IMAD.WIDE.U32 R4, R10, UR6, R4 ;  /* 0x000000060a047c25 */ /* 0x000fc8000f8e0004 */
[----:B------:R-:W-:Y:S01]  /*2be40*/  IMAD.IADD R5, R6, 0x1, R5 ;  /* 0x0000000106057824 */ /* 0x000fe200078e0205 */
[----:B------:R-:W-:-:S04]  /*2be50*/  LEA R6, P0, R4, UR4, 0x2 ;  /* 0x0000000404067c11 */ /* 0x000fc8000f8010ff */
[----:B------:R-:W-:-:S05]  /*2be60*/  LEA.HI.X R7, R4, UR5, R5, 0x2, P0 ;  /* 0x0000000504077c11 */ /* 0x000fca00080f1405 */
[----:B------:R0:W5:Y:S04]  /*2be70*/  LDG.E R17, desc[UR54][R6.64] ;  /* 0x0000003606117981 */ /* 0x000168000c1e1900 */
.L_x_2593:
[----:B------:R-:W0:Y:S01]  /*2be80*/  S2R R4, SR_TID.X ;  /* 0x0000000000047919 */ /* 0x000e220000002100 */
[----:B--2---:R-:W-:Y:S01]  /*2be90*/  IMAD R5, R19, 0x8, R18 ;  /* 0x0000000813057824 */ /* 0x004fe200078e0212 */
[----:B------:R-:W-:Y:S01]  /*2bea0*/  BSSY B1, `(.L_x_2594) ;  /* 0x0000006000017945 */ /* 0x000fe20003800000 */
[----:B0-----:R-:W-:Y:S02]  /*2beb0*/  LOP3.LUT R6, R4, 0x7f, RZ, 0xc0, !PT ;  /* 0x0000007f04067812 */ /* 0x001fe400078ec0ff */
[----:B------:R-:W-:Y:S02]  /*2bec0*/  SHF.L.U32 R4, R9, 0x1f, RZ ;  /* 0x0000001f09047819 */ /* 0x000fe400000006ff */
[----:B------:R-:W-:Y:S02]  /*2bed0*/  ISETP.NE.AND P1, PT, R6, RZ, PT ;  /* 0x000000ff0600720c */ /* 0x000fe40003f25270 */
[----:B------:R-:W0:Y:S02]  /*2bee0*/  SYNCS.PHASECHK.TRANS64.TRYWAIT P0, [R5+URZ+0x29880], R4 ;  /* 0x02988004050075a7 */ /* 0x000e24000800017f */
[----:B0-----:R-:W-:Y:S09]  /*2bef0*/  @!P0 BRA `(.L_x_2595) ;  /* 0x0000006400b08947 */ /* 0x001ff20003800000 */
.L_x_2800:
[----:B------:R-:W-:Y:S05]  /*2bf00*/  BSYNC B1 ;  /* 0x0000000000017941 */ /* 0x000fea0003800000 */
.L_x_2594:
        /* <DEDUP_REMOVED lines=9> */
.L_x_2597:
[----:B------:R-:W-:Y:S05]  /*2bfa0*/  BSYNC B1 ;  /* 0x0000000000017941 */ /* 0x000fea0003800000 */
.L_x_2596:
[----:B------:R-:W2:Y:S01]  /*2bfb0*/  LDL R6, [R1+0x28] ;  /* 0x0000280001067983 */ /* 0x000ea20000100800 */
[----:B------:R-:W-:Y:S01]  /*2bfc0*/  IMAD.MOV.U32 R10, RZ, RZ, RZ ;  /* 0x000000ffff0a7224 */ /* 0x000fe200078e00ff */
[----:B------:R-:W-:Y:S01]  /*2bfd0*/  UIADD3 UR4, UP0, UR40, 0x470, URZ ;  /* 0x0000047028047890 */ /* 0x000fe2000ff1e03f */
[----:B------:R-:W-:Y:S01]  /*2bfe0*/  IMAD R7, R19, 0x5000, R18 ;  /* 0x0000500013077824 */ /* 0x000fe200078e0212 */
[----:B------:R-:W-:Y:S01]  /*2bff0*/  PLOP3.LUT P0, PT, PT, PT, PT, 0x80, 0x0 ;  /* 0x000000000000781c */ /* 0x000fe20003f0f070 */
[----:B------:R-:W-:Y:S01]  /*2c000*/  UMOV UR6, 0x0 ;  /* 0x0000000000067882 */ /* 0x000fe20000000000 */
[----:B------:R-:W-:Y:S01]  /*2c010*/  R2UR UR10, R10 ;  /* 0x000000000a0a72ca */ /* 0x000fe200000e0000 */
[----:B------:R-:W-:Y:S01]  /*2c020*/  UIADD3.X UR5, URZ, UR41, URZ, UP0, !UPT ;  /* 0x000000293f057290 */ /* 0x000fe200087fe43f */
[----:B------:R-:W-:Y:S01]  /*2c030*/  IADD3 R7, R7, 0xa400, RZ ;  /* 0x0000a40007077810 */ /* 0x000fe20007ffe0ff */
[----:B------:R-:W-:Y:S01]  /*2c040*/  UMOV UR7, 0x14f00000 ;  /* 0x14f0000000077882 */ /* 0x000fe20000000000 */
[----:B--2---:R-:W-:-:S02]  /*2c050*/  IMAD R6, R8, 0xa0, R6 ;  /* 0x000000a008067824 */ /* 0x004fc400078e0206 */
[----:B------:R-:W-:-:S09]  /*2c060*/  VIADD R8, R5, 0x29870 ;  /* 0x0002987005087836 */ /* 0x000fd20000000000 */
.L_x_2598:
        /* <DEDUP_REMOVED lines=13> */
.L_x_2801:
[----:B------:R-:W-:Y:S05]  /*2c140*/  BSYNC B1 ;  /* 0x0000000000017941 */ /* 0x000fea0003800000 */
.L_x_2599:
[----:B------:R-:W-:Y:S01]  /*2c150*/  BSSY B1, `(.L_x_2601) ;  /* 0x000000b000017945 */ /* 0x000fe20003800000 */
[----:B------:R-:W-:Y:S02]  /*2c160*/  IMAD.MOV.U32 R8, RZ, RZ, 0x0 ;  /* 0x00000000ff087424 */ /* 0x000fe400078e00ff */
[----:B---3--:R-:W-:Y:S01]  /*2c170*/  IMAD.MOV.U32 R9, RZ, RZ, 0x14f00000 ;  /* 0x14f00000ff097424 */ /* 0x008fe200078e00ff */
        /* <DEDUP_REMOVED lines=8> */
.L_x_2602:
[----:B------:R-:W-:Y:S05]  /*2c200*/  BSYNC B1 ;  /* 0x0000000000017941 */ /* 0x000fea0003800000 */
.L_x_2601:
[----:B------:R-:W-:Y:S01]  /*2c210*/  R2UR UR10, R10 ;  /* 0x000000000a0a72ca */ /* 0x000fe200000e0000 */
[----:B0-2---:R-:W-:Y:S01]  /*2c220*/  IMAD R4, R19, 0x7800, R18 ;  /* 0x0000780013047824 */ /* 0x005fe200078e0212 */
[----:B------:R-:W-:Y:S01]  /*2c230*/  R2UR UR6, R8 ;  /* 0x00000000080672ca */ /* 0x000fe200000e0000 */
[----:B------:R-:W-:Y:S01]  /*2c240*/  UIADD3 UR4, UP0, UR40, 0x370, URZ ;  /* 0x0000037028047890 */ /* 0x000fe2000ff1e03f */
[----:B------:R-:W-:Y:S01]  /*2c250*/  R2UR UR7, R9 ;  /* 0x00000000090772ca */ /* 0x000fe200000e0000 */
[----:B------:R-:W-:Y:S01]  /*2c260*/  VIADD R5, R5, 0x29830 ;  /* 0x0002983005057836 */ /* 0x000fe20000000000 */
[----:B------:R-:W-:Y:S01]  /*2c270*/  PLOP3.LUT P0, PT, PT, PT, PT, 0x80, 0x0 ;  /* 0x000000000000781c */ /* 0x000fe20003f0f070 */
[----:B------:R-:W-:Y:S01]  /*2c280*/  VIADD R7, R4, 0x1a400 ;  /* 0x0001a40004077836 */ /* 0x000fe20000000000 */
[----:B------:R-:W-:-:S12]  /*2c290*/  UIADD3.X UR5, URZ, UR41, URZ, UP0, !UPT ;  /* 0x000000293f057290 */ /* 0x000fd800087fe43f */
.L_x_2603:
        /* <DEDUP_REMOVED lines=15> */
.L_x_2604:
        /* <DEDUP_REMOVED lines=11> */
[----:B------:R-:W-:Y:S01]  /*2c440*/  UMOV UR10, 0x80 ;  /* 0x00000080000a7882 */ /* 0x000fe20000000000 */
[----:B------:R-:W-:Y:S02]  /*2c450*/  R2UR UR7, R9 ;  /* 0x00000000090772ca */ /* 0x000fe400000e0000 */
[----:B------:R-:W-:Y:S02]  /*2c460*/  PLOP3.LUT P0, PT, PT, PT, PT, 0x80, 0x0 ;  /* 0x000000000000781c */ /* 0x000fe40003f0f070 */
[----:B------:R-:W-:-:S11]  /*2c470*/  IADD3 R4, R4, 0x1f400, RZ ;  /* 0x0001f40004047810 */ /* 0x000fd60007ffe0ff */
.L_x_2605:
        /* <DEDUP_REMOVED lines=9> */
[----:B----4-:R-:W-:Y:S05]  /*2c510*/  @P0 BRA.U.ANY `(.L_x_2605) ;  /* 0xfffffffd00d80947 */ /* 0x010fea000393ffff */
.L_x_2592:
[----:B------:R-:W-:Y:S05]  /*2c520*/  BSYNC B0 ;  /* 0x0000000000007941 */ /* 0x000fea0003800000 */
.L_x_2591:
[----:B------:R-:W-:-:S06]  /*2c530*/  UISETP.NE.AND UP0, UPT, UR37, 0x3, UPT ;  /* 0x000000032500788c */ /* 0x000fcc000bf05270 */
[----:B------:R-:W-:-:S13]  /*2c540*/  PLOP3.LUT P0, PT, PT, PT, UP0, 0x80, 0x0 ;  /* 0x000000000000781c */ /* 0x000fda0003f0f008 */
[----:B------:R-:W-:Y:S05]  /*2c550*/  @!P0 BRA `(.L_x_2606) ;  /* 0x0000000000048947 */ /* 0x000fea0003800000 */
[----:B------:R-:W-:Y:S01]  /*2c560*/  BPT.TRAP 0x1 ;  /* 0x000000040000795c */ /* 0x000fe20000300000 */
.L_x_2606:
[----:B------:R-:W-:Y:S01]  /*2c570*/  IMAD.U32 R4, RZ, RZ, UR39 ;  /* 0x00000027ff047e24 */ /* 0x000fe2000f8e00ff */
[----:B------:R-:W-:Y:S01]  /*2c580*/  BSSY B0, `(.L_x_2607) ;  /* 0x0000007000007945 */ /* 0x000fe20003800000 */
[----:B------:R-:W-:-:S03]  /*2c590*/  IMAD R20, R0, 0x8, R18 ;  /* 0x0000000800147824 */ /* 0x000fc600078e0212 */
[----:B------:R-:W-:Y:S02]  /*2c5a0*/  ISETP.NE.AND P1, PT, R4, 0x3, PT ;  /* 0x000000030400780c */ /* 0x000fe40003f25270 */
[----:B------:R-:W-:-:S04]  /*2c5b0*/  LOP3.LUT R4, R3, 0x1, RZ, 0x3c, !PT ;  /* 0x0000000103047812 */ /* 0x000fc800078e3cff */
[----:B------:R-:W-:-:S04]  /*2c5c0*/  SHF.L.U32 R4, R4, 0x1f, RZ ;  /* 0x0000001f04047819 */ /* 0x000fc800000006ff */
[----:B------:R-:W4:Y:S02]  /*2c5d0*/  SYNCS.PHASECHK.TRANS64.TRYWAIT P0, [R20+URZ+0x29870], R4 ;  /* 0x02987004140075a7 */ /* 0x000f24000800017f */
[----:B----4-:R-:W-:Y:S05]  /*2c5e0*/  @!P0 BRA `(.L_x_2608) ;  /* 0x00000060001c8947 */ /* 0x010fea0003800000 */
.L_x_2802:
[----:B------:R-:W-:Y:S05]  /*2c5f0*/  BSYNC B0 ;  /* 0x0000000000007941 */ /* 0x000fea0003800000 */
.L_x_2607:
[----:B------:R-:W-:Y:S05]  /*2c600*/  @!P1 BRA `(.L_x_2609) ;  /* 0x0000000000049947 */ /* 0x000fea0003800000 */
[----:B------:R-:W-:Y:S01]  /*2c610*/  BPT.TRAP 0x1 ;  /* 0x000000040000795c */ /* 0x000fe20000300000 */
.L_x_2609:
[----:B------:R-:W-:Y:S01]  /*2c620*/  SHF.L.U32 R3, R3, 0x1f, RZ ;  /* 0x0000001f03037819 */ /* 0x000fe200000006ff */
[----:B------:R-:W-:-:S03]  /*2c630*/  IMAD R12, R0, 0x5000, RZ ;  /* 0x00005000000c7824 */ /* 0x000fc600078e02ff */
[----:B------:R-:W5:Y:S02]  /*2c640*/  SYNCS.PHASECHK.TRANS64.TRYWAIT P0, [R20+URZ+0x29860], R3 ;  /* 0x02986003140075a7 */ /* 0x000f64000800017f */
[----:B-----5:R-:W-:Y:S05]  /*2c650*/  @!P0 BRA `(.L_x_2610) ;  /* 0x0000006000148947 */ /* 0x020fea0003800000 */
.L_x_2803:
[----:B------:R-:W5:Y:S04]  /*2c660*/  LDL R0, [R1+0x30] ;  /* 0x0000300001007983 */ /* 0x000f680000100800 */
[----:B------:R-:W2:Y:S01]  /*2c670*/  LDL R13, [R1+0x2c] ;  /* 0x00002c00010d7983 */ /* 0x000ea20000100800 */
[----:B------:R-:W-:Y:S05]  /*2c680*/  WARPSYNC.ALL ;  /* 0x0000000000007948 */ /* 0x000fea0003800000 */
[----:B---3--:R-:W3:Y:S01]  /*2c690*/  S2R R9, SR_TID.X ;  /* 0x0000000000097919 */ /* 0x008ee20000002100 */
[----:B------:R-:W-:Y:S01]  /*2c6a0*/  IMAD.MOV.U32 R14, RZ, RZ, 0x40 ;  /* 0x00000040ff0e7424 */ /* 0x000fe200078e00ff */
[----:B---3--:R-:W-:-:S04]  /*2c6b0*/  LOP3.LUT P0, RZ, R9, 0x4, RZ, 0xc0, !PT ;  /* 0x0000000409ff7812 */ /* 0x008fc8000780c0ff */
[----:B------:R-:W-:Y:S02]  /*2c6c0*/  SEL R14, R14, 0xffffffc0, !P0 ;  /* 0xffffffc00e0e7807 */ /* 0x000fe40004000000 */
[C---:B-----5:R-:W-:Y:S02]  /*2c6d0*/  LOP3.LUT R0, R12.reuse, R0, RZ, 0xfc, !PT ;  /* 0x000000000c007212 */ /* 0x060fe400078efcff */
[----:B--2---:R-:W-:-:S03]  /*2c6e0*/  LOP3.LUT R21, R12, R13, RZ, 0xfc, !PT ;  /* 0x0000000d0c157212 */ /* 0x004fc600078efcff */
[----:B------:R-:W-:-:S04]  /*2c6f0*/  IMAD.IADD R0, R18, 0x1, R0 ;  /* 0x0000000112007824 */ /* 0x000fc800078e0200 */
[----:B------:R-:W-:Y:S01]  /*2c700*/  IMAD.IADD R3, R14, 0x1, R0 ;  /* 0x000000010e037824 */ /* 0x000fe200078e0200 */
[----:B0---4-:R-:W0:Y:S01]  /*2c710*/  LDSM.16.MT88.4 R4, [R0+0xa400] ;  /* 0x00a400000004783b */ /* 0x011e220000004200 */
        /* <DEDUP_REMOVED lines=68> */
.L_x_2611:
        /* <DEDUP_REMOVED lines=11> */
[----:B------:R-:W-:Y:S01]  /*2cc10*/  IMAD.MOV.U32 R0, RZ, RZ, R19 ;  /* 0x000000ffff007224 */ /* 0x000fe200078e0013 */
[----:B------:R-:W-:-:S11]  /*2cc20*/  IADD3 R2, R2, -0x1, RZ ;  /* 0xffffffff02027810 */ /* 0x000fd60007ffe0ff */
[----:B----4-:R-:W-:Y:S05]  /*2cc30*/  @P0 BRA `(.L_x_2612) ;  /* 0xfffffff000040947 */ /* 0x010fea000383ffff */
.L_x_2590:
        /* <DEDUP_REMOVED lines=18> */
.L_x_2614:
[----:B------:R-:W-:Y:S05]  /*2cd60*/  BSYNC B0 ;  /* 0x0000000000007941 */ /* 0x000fea0003800000 */
.L_x_2613:
[----:B------:R-:W-:-:S06]  /*2cd70*/  UISETP.NE.AND UP0, UPT, UR37, 0x3, UPT ;  /* 0x000000032500788c */ /* 0x000fcc000bf05270 */
[----:B------:R-:W-:-:S13]  /*2cd80*/  PLOP3.LUT P1, PT, PT, PT, UP0, 0x80, 0x0 ;  /* 0x000000000000781c */ /* 0x000fda0003f2f008 */
[----:B------:R-:W-:Y:S05]  /*2cd90*/  @!P1 BRA `(.L_x_2615) ;  /* 0x0000000000049947 */ /* 0x000fea0003800000 */
[----:B------:R-:W-:Y:S01]  /*2cda0*/  BPT.TRAP 0x1 ;  /* 0x000000040000795c */ /* 0x000fe20000300000 */
.L_x_2615:
        /* <DEDUP_REMOVED lines=9> */
.L_x_2804:
[----:B------:R-:W-:Y:S05]  /*2ce40*/  BSYNC B0 ;  /* 0x0000000000007941 */ /* 0x000fea0003800000 */
.L_x_2616:
[----:B------:R-:W-:Y:S05]  /*2ce50*/  @!P2 BRA `(.L_x_2618) ;  /* 0x000000000004a947 */ /* 0x000fea0003800000 */
[----:B------:R-:W-:Y:S01]  /*2ce60*/  BPT.TRAP 0x1 ;  /* 0x000000040000795c */ /* 0x000fe20000300000 */
.L_x_2618:
[----:B--2---:R-:W2:Y:S02]  /*2ce70*/  LDL R0, [R1+0x18] ;  /* 0x0000180001007983 */ /* 0x004ea40000100800 */
[----:B--2---:R-:W-:-:S04]  /*2ce80*/  SHF.L.U32 R0, R0, 0x1f, RZ ;  /* 0x0000001f00007819 */ /* 0x004fc800000006ff */
[----:B------:R-:W2:Y:S02]  /*2ce90*/  SYNCS.PHASECHK.TRANS64.TRYWAIT P1, [R16+URZ+0x29860], R0 ;  /* 0x02986000100075a7 */ /* 0x000ea4000802017f */
[----:B--2---:R-:W-:Y:S05]  /*2cea0*/  @!P1 BRA `(.L_x_2619) ;  /* 0x0000005800289947 */ /* 0x004fea0003800000 */
.L_x_2805:
[----:B------:R-:W3:Y:S04]  /*2ceb0*/  LDL R2, [R1+0x30] ;  /* 0x0000300001027983 */ /* 0x000ee80000100800 */
[----:B------:R-:W4:Y:S01]  /*2cec0*/  LDL R12, [R1+0x2c] ;  /* 0x00002c00010c7983 */ /* 0x000f220000100800 */
[----:B--2---:R-:W-:Y:S01]  /*2ced0*/  IMAD R0, R19, 0x5000, RZ ;  /* 0x0000500013007824 */ /* 0x004fe200078e02ff */
[----:B------:R-:W-:Y:S05]  /*2cee0*/  WARPSYNC.ALL ;  /* 0x0000000000007948 */ /* 0x000fea0003800000 */
[----:B-----5:R-:W2:Y:S02]  /*2cef0*/  S2R R3, SR_TID.X ;  /* 0x0000000000037919 */ /* 0x020ea40000002100 */
[----:B--2---:R-:W-:Y:S01]  /*2cf00*/  LOP3.LUT P1, RZ, R3, 0x4, RZ, 0xc0, !PT ;  /* 0x0000000403ff7812 */ /* 0x004fe2000782c0ff */
[----:B------:R-:W-:-:S05]  /*2cf10*/  IMAD.MOV.U32 R3, RZ, RZ, 0x40 ;  /* 0x00000040ff037424 */ /* 0x000fca00078e00ff */
[----:B------:R-:W-:Y:S02]  /*2cf20*/  SEL R3, R3, 0xffffffc0, !P1 ;  /* 0xffffffc003037807 */ /* 0x000fe40004800000 */
[C---:B---3--:R-:W-:Y:S02]  /*2cf30*/  LOP3.LUT R2, R0.reuse, R2, RZ, 0xfc, !PT ;  /* 0x0000000200027212 */ /* 0x048fe400078efcff */
[----:B----4-:R-:W-:-:S03]  /*2cf40*/  LOP3.LUT R0, R0, R12, RZ, 0xfc, !PT ;  /* 0x0000000c00007212 */ /* 0x010fc600078efcff */
[----:B------:R-:W-:-:S04]  /*2cf50*/  IMAD.IADD R2, R18, 0x1, R2 ;  /* 0x0000000112027824 */ /* 0x000fc800078e0202 */
[----:B------:R-:W-:Y:S01]  /*2cf60*/  IMAD.IADD R3, R3, 0x1, R2 ;  /* 0x0000000103037824 */ /* 0x000fe200078e0202 */
        /* <DEDUP_REMOVED lines=69> */
.L_x_2620:
[----:B------:R-:W3:Y:S01]  /*2d3c0*/  LDL.LU R2, [R1+0x18] ;  /* 0x0000180001027983 */ /* 0x000ee20000300800 */
[----:B0-----:R0:W-:Y:S01]  /*2d3d0*/  SYNCS.ARRIVE.TRANS64.A1T0 RZ, [R16+URZ+0x29850], RZ ;  /* 0x029850ff10ff79a7 */ /* 0x0011e2000810003f */
[----:B------:R-:W-:Y:S01]  /*2d3e0*/  VIADD R19, R19, 0x1 ;  /* 0x0000000113137836 */ /* 0x000fe20000000000 */
[----:B0-----:R-:W-:-:S04]  /*2d3f0*/  @!P0 IADD3 R16, R16, 0x29880, RZ ;  /* 0x0002988010108810 */ /* 0x001fc80007ffe0ff */
        /* <DEDUP_REMOVED lines=8> */
.L_x_2565:
        /* <DEDUP_REMOVED lines=8> */
[----:B------:R-:W-:-:S05]  /*2d500*/  IMAD.U32 R18, RZ, RZ, UR4 ;  /* 0x00000004ff127e24 */ /* 0x000fca000f8e00ff */
[----:B------:R-:W2:Y:S04]  /*2d510*/  LDS.128 R4, [R18+0x298d0] ;  /* 0x0298d00012047984 */ /* 0x000ea80000000c00 */
[----:B--2---:R2:W-:Y:S04]  /*2d520*/  STL.64 [R1], R4 ;  /* 0x0000000401007387 */ /* 0x0045e80000100a00 */
[----:B------:R2:W-:Y:S01]  /*2d530*/  STL.64 [R1+0x8], R6 ;  /* 0x0000080601007387 */ /* 0x0005e20000100a00 */
[----:B------:R-:W-:Y:S06]  /*2d540*/  BAR.ARV 0x4, 0x180 ;  /* 0x0106000000007b1d */ /* 0x000fec0000002000 */
[----:B------:R-:W-:Y:S05]  /*2d550*/  BRA `(.L_x_2622) ;  /* 0x00000010003c7947 */ /* 0x000fea0003800000 */
.L_x_2621:
        /* <DEDUP_REMOVED lines=12> */
[----:B------:R-:W2:Y:S01]  /*2d620*/  @!P1 LDC.64 R6, c[0x0][0xc78] ;  /* 0x00031e00ff069b82 */ /* 0x000ea20000000a00 */
[----:B0-----:R-:W-:-:S05]  /*2d630*/  @!P1 IMAD.WIDE R2, R0, 0x4, R2 ;  /* 0x0000000400029825 */ /* 0x001fca00078e0202 */
[----:B------:R2:W3:Y:S02]  /*2d640*/  @!P1 LDG.E R8, desc[UR54][R2.64] ;  /* 0x0000003602089981 */ /* 0x0004e4000c1e1900 */
[----:B--2---:R-:W-:-:S06]  /*2d650*/  @!P1 IMAD.WIDE R2, R0, 0x4, R6 ;  /* 0x0000000400029825 */ /* 0x004fcc00078e0206 */
[----:B------:R-:W2:Y:S01]  /*2d660*/  @!P1 LDG.E R2, desc[UR54][R2.64] ;  /* 0x0000003602029981 */ /* 0x000ea2000c1e1900 */
[----:B------:R-:W-:Y:S01]  /*2d670*/  IMAD.MOV.U32 R6, RZ, RZ, RZ ;  /* 0x000000ffff067224 */ /* 0x000fe200078e00ff */
[C---:B------:R-:W-:Y:S01]  /*2d680*/  ISETP.GE.U32.AND P2, PT, R16.reuse, 0x2, PT ;  /* 0x000000021000780c */ /* 0x040fe20003f46070 */
[----:B------:R-:W-:Y:S01]  /*2d690*/  IMAD.MOV.U32 R4, RZ, RZ, RZ ;  /* 0x000000ffff047224 */ /* 0x000fe200078e00ff */
[C---:B------:R-:W-:Y:S01]  /*2d6a0*/  ISETP.GE.U32.AND P3, PT, R16.reuse, 0x4, PT ;  /* 0x000000041000780c */ /* 0x040fe20003f66070 */
[----:B------:R-:W-:Y:S01]  /*2d6b0*/  SHFL.IDX PT, R5, R10, RZ, 0x1f ;  /* 0x00001fff0a057589 */ /* 0x000fe200000e0000 */
[C---:B------:R-:W-:Y:S02]  /*2d6c0*/  ISETP.GE.U32.AND P4, PT, R16.reuse, 0x8, PT ;  /* 0x000000081000780c */ /* 0x040fe40003f86070 */
[----:B------:R-:W-:Y:S01]  /*2d6d0*/  ISETP.GE.U32.AND P5, PT, R16, 0x10, PT ;  /* 0x000000101000780c */ /* 0x000fe20003fa6070 */
[----:B------:R-:W-:Y:S01]  /*2d6e0*/  SHFL.IDX PT, R0, R10, 0x1, 0x1f ;  /* 0x00201f000a007f89 */ /* 0x000fe200000e0000 */
[----:B---3--:R-:W-:-:S02]  /*2d6f0*/  @!P1 IMAD.MOV.U32 R4, RZ, RZ, R8 ;  /* 0x000000ffff049224 */ /* 0x008fc400078e0008 */
[----:B------:R-:W-:Y:S01]  /*2d700*/  IMAD.MOV.U32 R8, RZ, RZ, RZ ;  /* 0x000000ffff087224 */ /* 0x000fe200078e00ff */
[----:B--2---:R-:W-:Y:S02]  /*2d710*/  @!P1 MOV R6, R2 ;  /* 0x0000000200069202 */ /* 0x004fe40000000f00 */
        /* <DEDUP_REMOVED lines=17> */
[----:B------:R0:W2:Y:S02]  /*2d830*/  SHFL.IDX PT, R9, R3, 0x1f, 0x1f ;  /* 0x03e01f0003097f89 */ /* 0x0000a400000e0000 */
.L_x_2815:
[----:B------:R-:W-:Y:S01]  /*2d840*/  ULDC UR4, c[0x0][0xc38] ;  /* 0x00030e0000047ab9 */ /* 0x000fe20000000800 */
[----:B------:R-:W-:Y:S02]  /*2d850*/  IMAD.MOV.U32 R7, RZ, RZ, R3 ;  /* 0x000000ffff077224 */ /* 0x000fe400078e0003 */
[----:B------:R-:W-:-:S04]  /*2d860*/  IMAD.U32 R2, RZ, RZ, UR4 ;  /* 0x00000004ff027e24 */ /* 0x000fc8000f8e00ff */
[----:B--2---:R-:W-:-:S05]  /*2d870*/  IMAD R9, R9, R2, RZ ;  /* 0x0000000209097224 */ /* 0x004fca00078e02ff */
[----:B------:R-:W-:-:S04]  /*2d880*/  IADD3 R0, R0, R9, RZ ;  /* 0x0000000900007210 */ /* 0x000fc80007ffe0ff */
[----:B------:R-:W-:-:S13]  /*2d890*/  ISETP.GT.AND P6, PT, R0, R5, PT ;  /* 0x000000050000720c */ /* 0x000fda0003fc4270 */
[----:B------:R-:W-:Y:S05]  /*2d8a0*/  @P6 BRA `(.L_x_2624) ;  /* 0x0000000000ac6947 */ /* 0x000fea0003800000 */
.L_x_2627:
        /* <DEDUP_REMOVED lines=11> */
[----:B--2---:R-:W0:Y:S02]  /*2d960*/  @!P6 LDC.64 R2, c[0x0][0xc80] ;  /* 0x00032000ff02eb82 */ /* 0x004e240000000a00 */
        /* <DEDUP_REMOVED lines=24> */
[----:B------:R0:W2:Y:S02]  /*2daf0*/  SHFL.IDX PT, R9, R7, 0x1f, 0x1f ;  /* 0x03e01f0007097f89 */ /* 0x0000a400000e0000 */
.L_x_2823:
[----:B------:R-:W-:Y:S02]  /*2db00*/  ULDC UR4, c[0x0][0xc38] ;  /* 0x00030e0000047ab9 */ /* 0x000fe40000000800 */
[----:B------:R-:W-:-:S04]  /*2db10*/  IMAD.U32 R2, RZ, RZ, UR4 ;  /* 0x00000004ff027e24 */ /* 0x000fc8000f8e00ff */
[----:B--2---:R-:W-:-:S04]  /*2db20*/  IMAD R9, R9, R2, RZ ;  /* 0x0000000209097224 */ /* 0x004fc800078e02ff */
[----:B------:R-:W-:-:S05]  /*2db30*/  IMAD.IADD R0, R9, 0x1, R0 ;  /* 0x0000000109007824 */ /* 0x000fca00078e0200 */
[----:B------:R-:W-:-:S13]  /*2db40*/  ISETP.GT.AND P6, PT, R0, R5, PT ;  /* 0x000000050000720c */ /* 0x000fda0003fc4270 */
[----:B------:R-:W-:Y:S05]  /*2db50*/  @!P6 BRA `(.L_x_2627) ;  /* 0xfffffffc0054e947 */ /* 0x000fea000383ffff */
.L_x_2624:
[----:B------:R-:W-:Y:S01]  /*2db60*/  IMAD.IADD R9, R0, 0x1, -R9 ;  /* 0x0000000100097824 */ /* 0x000fe200078e0a09 */
[----:B------:R-:W-:-:S03]  /*2db70*/  UMOV UR4, 0xffffffff ;  /* 0xffffffff00047882 */ /* 0x000fc60000000000 */
[----:B------:R-:W-:-:S05]  /*2db80*/  IMAD R0, R7, R2, R9 ;  /* 0x0000000207007224 */ /* 0x000fca00078e0209 */
[----:B------:R-:W-:Y:S01]  /*2db90*/  ISETP.GT.AND P6, PT, R0, R5, PT ;  /* 0x000000050000720c */ /* 0x000fe20003fc4270 */
[----:B------:R-:W-:-:S12]  /*2dba0*/  BRA.DIV UR4, `(.L_x_2628) ;  /* 0x0000005604347947 */ /* 0x000fd8000b800000 */
[----:B------:R-:W2:Y:S01]  /*2dbb0*/  LDL.LU R10, [R1+0xc] ;  /* 0x00000c00010a7983 */ /* 0x000ea20000300800 */
[----:B0-----:R-:W-:-:S04]  /*2dbc0*/  VOTE.ANY R3, PT, !P6 ;  /* 0x0000000000037806 */ /* 0x001fc800070e0100 */
[----:B------:R-:W0:Y:S02]  /*2dbd0*/  POPC R0, R3 ;  /* 0x0000000300007309 */ /* 0x000e240000000000 */
[----:B0-----:R3:W4:Y:S04]  /*2dbe0*/  SHFL.IDX PT, R4, R4, R0, 0x1f ;  /* 0x00001f0004047589 */ /* 0x00172800000e0000 */
[----:B------:R3:W0:Y:S01]  /*2dbf0*/  SHFL.IDX PT, R6, R6, R0, 0x1f ;  /* 0x00001f0006067589 */ /* 0x00062200000e0000 */
[----:B--2---:R-:W-:-:S05]  /*2dc00*/  IMAD.IADD R10, R0, 0x1, R10 ;  /* 0x00000001000a7824 */ /* 0x004fca00078e020a */
[----:B0---4-:R3:W-:Y:S02]  /*2dc10*/  STL [R1+0xc], R10 ;  /* 0x00000c0a01007387 */ /* 0x0117e40000100800 */
.L_x_2828:
[----:B------:R-:W-:-:S13]  /*2dc20*/  ISETP.NE.AND P0, PT, R3, RZ, PT ;  /* 0x000000ff0300720c */ /* 0x000fda0003f05270 */
[----:B------:R-:W-:Y:S05]  /*2dc30*/  @!P0 BRA `(.L_x_2629) ;  /* 0x0000000000148947 */ /* 0x000fea0003800000 */
[----:B------:R-:W-:Y:S01]  /*2dc40*/  UMOV UR4, 0xffffffff ;  /* 0xffffffff00047882 */ /* 0x000fe20000000000 */
[----:B---3--:R-:W-:Y:S02]  /*2dc50*/  VIADD R0, R0, 0xffffffff ;  /* 0xffffffff00007836 */ /* 0x008fe40000000000 */
[----:B------:R-:W-:Y:S05]  /*2dc60*/  BRA.DIV UR4, `(.L_x_2630) ;  /* 0x00000056046c7947 */ /* 0x000fea000b800000 */
[----:B------:R2:W3:Y:S02]  /*2dc70*/  SHFL.IDX PT, R0, R7, R0, 0x1f ;  /* 0x00001f0007007589 */ /* 0x0004e400000e0000 */
.L_x_2831:
[----:B---3--:R-:W-:-:S07]  /*2dc80*/  MOV R8, R0 ;  /* 0x0000000000087202 */ /* 0x008fce0000000f00 */
.L_x_2629:
[----:B------:R-:W-:Y:S01]  /*2dc90*/  ISETP.NE.AND P0, PT, R6, 0x1, PT ;  /* 0x000000010600780c */ /* 0x000fe20003f05270 */
[----:B---3--:R-:W-:-:S05]  /*2dca0*/  IMAD R0, R8, R2, R9 ;  /* 0x0000000208007224 */ /* 0x008fca00078e0209 */
[----:B------:R3:W-:Y:S02]  /*2dcb0*/  STL [R1], R0 ;  /* 0x0000000001007387 */ /* 0x0007e40000100800 */
[----:B---3--:R-:W-:-:S05]  /*2dcc0*/  IMAD.IADD R0, R5, 0x1, -R0 ;  /* 0x0000000105007824 */ /* 0x008fca00078e0a00 */
[----:B------:R-:W-:Y:S05]  /*2dcd0*/  @!P0 BRA `(.L_x_2631) ;  /* 0x0000000000e48947 */ /* 0x000fea0003800000 */
[----:B------:R-:W-:-:S04]  /*2dce0*/  IABS R5, R4 ;  /* 0x0000000400057213 */ /* 0x000fc80000000000 */
[----:B------:R-:W3:Y:S08]  /*2dcf0*/  I2F.RP R2, R5 ;  /* 0x0000000500027306 */ /* 0x000ef00000209400 */
[----:B---3--:R-:W3:Y:S02]  /*2dd00*/  MUFU.RCP R2, R2 ;  /* 0x0000000200027308 */ /* 0x008ee40000001000 */
[----:B---3--:R-:W-:-:S06]  /*2dd10*/  VIADD R2, R2, 0xffffffe ;  /* 0x0ffffffe02027836 */ /* 0x008fcc0000000000 */
[----:B------:R-:W3:Y:S02]  /*2dd20*/  F2I.FTZ.U32.TRUNC.NTZ R3, R2 ;  /* 0x0000000200037305 */ /* 0x000ee4000021f000 */
[----:B---3--:R-:W-:-:S04]  /*2dd30*/  IMAD.MOV R2, RZ, RZ, -R3 ;  /* 0x000000ffff027224 */ /* 0x008fc800078e0a03 */
        /* <DEDUP_REMOVED lines=14> */
[----:B------:R-:W3:Y:S07]  /*2de20*/  I2F.RP R2, R5 ;  /* 0x0000000500027306 */ /* 0x000eee0000209400 */
[----:B------:R-:W-:Y:S01]  /*2de30*/  @P0 VIADD R8, R8, 0x1 ;  /* 0x0000000108080836 */ /* 0x000fe20000000000 */
[----:B---3--:R-:W3:Y:S02]  /*2de40*/  MUFU.RCP R2, R2 ;  /* 0x0000000200027308 */ /* 0x008ee40000001000 */
[----:B---3--:R-:W-:-:S06]  /*2de50*/  VIADD R2, R2, 0xffffffe ;  /* 0x0ffffffe02027836 */ /* 0x008fcc0000000000 */
[----:B------:R-:W3:Y:S02]  /*2de60*/  F2I.FTZ.U32.TRUNC.NTZ R3, R2 ;  /* 0x0000000200037305 */ /* 0x000ee4000021f000 */
[----:B---3--:R-:W-:-:S05]  /*2de70*/  IADD3 R2, RZ, -R3, RZ ;  /* 0x80000003ff027210 */ /* 0x008fca0007ffe0ff */
[----:B--2---:R-:W-:Y:S02]  /*2de80*/  IMAD R7, R2, R5, RZ ;  /* 0x0000000502077224 */ /* 0x004fe400078e02ff */
        /* <DEDUP_REMOVED lines=17> */
[----:B------:R-:W-:-:S05]  /*2dfa0*/  IADD3 R2, -R3, RZ, RZ ;  /* 0x000000ff03027210 */ /* 0x000fca0007ffe1ff */
[----:B------:R-:W-:Y:S01]  /*2dfb0*/  IMAD R0, R4, R2, R0 ;  /* 0x0000000204007224 */ /* 0x000fe200078e0200 */
[----:B------:R-:W-:-:S04]  /*2dfc0*/  LOP3.LUT R2, R3, R6, RZ, 0x3c, !PT ;  /* 0x0000000603027212 */ /* 0x000fc800078e3cff */
[----:B------:R-:W-:Y:S01]  /*2dfd0*/  ISETP.GE.AND P2, PT, R2, RZ, PT ;  /* 0x000000ff0200720c */ /* 0x000fe20003f46270 */
[----:B------:R-:W-:-:S12]  /*2dfe0*/  @P0 VIADD R7, R7, 0x1 ;  /* 0x0000000107070836 */ /* 0x000fd80000000000 */
        /* <DEDUP_REMOVED lines=8> */
.L_x_2631:
[----:B------:R-:W3:Y:S01]  /*2e070*/  LDL R3, [R1+0xc] ;  /* 0x00000c0001037983 */ /* 0x000ee20000100800 */
[----:B--2---:R-:W3:Y:S02]  /*2e080*/  LDC.64 R6, c[0x0][0xc90] ;  /* 0x00032400ff067b82 */ /* 0x004ee40000000a00 */
[----:B---3--:R-:W-:-:S05]  /*2e090*/  IMAD.WIDE R6, R3, 0x4, R6 ;  /* 0x0000000403067825 */ /* 0x008fca00078e0206 */
[----:B------:R-:W2:Y:S02]  /*2e0a0*/  LDG.E R3, desc[UR54][R6.64] ;  /* 0x0000003606037981 */ /* 0x000ea4000c1e1900 */
[----:B--2---:R-:W-:-:S05]  /*2e0b0*/  IMAD R5, R4, R3, RZ ;  /* 0x0000000304057224 */ /* 0x004fca00078e02ff */
[----:B------:R-:W-:-:S04]  /*2e0c0*/  IABS R8, R5 ;  /* 0x0000000500087213 */ /* 0x000fc80000000000 */
[----:B------:R-:W2:Y:S08]  /*2e0d0*/  I2F.RP R6, R8 ;  /* 0x0000000800067306 */ /* 0x000eb00000209400 */
[----:B--2---:R-:W2:Y:S02]  /*2e0e0*/  MUFU.RCP R6, R6 ;  /* 0x0000000600067308 */ /* 0x004ea40000001000 */
[----:B--2---:R-:W-:-:S06]  /*2e0f0*/  VIADD R6, R6, 0xffffffe ;  /* 0x0ffffffe06067836 */ /* 0x004fcc0000000000 */
[----:B------:R-:W2:Y:S02]  /*2e100*/  F2I.FTZ.U32.TRUNC.NTZ R7, R6 ;  /* 0x0000000600077305 */ /* 0x000ea4000021f000 */
[----:B--2---:R-:W-:-:S05]  /*2e110*/  IADD3 R6, RZ, -R7, RZ ;  /* 0x80000007ff067210 */ /* 0x004fca0007ffe0ff */
        /* <DEDUP_REMOVED lines=20> */
[----:B------:R-:W-:-:S03]  /*2e260*/  IMAD.MOV R6, RZ, RZ, -R6 ;  /* 0x000000ffff067224 */ /* 0x000fc600078e0a06 */
[----:B------:R-:W-:Y:S01]  /*2e270*/  IADD3 R8, -R7, RZ, RZ ;  /* 0x000000ff07087210 */ /* 0x000fe20007ffe1ff */
[----:B------:R-:W-:-:S03]  /*2e280*/  IMAD R6, R5, R6, R0 ;  /* 0x0000000605067224 */ /* 0x000fc600078e0200 */
[----:B------:R-:W-:-:S04]  /*2e290*/  VIADDMNMX R8, R8, R2, R3, PT ;  /* 0x0000000208087246 */ /* 0x000fc80003800103 */
[----:B------:R-:W-:-:S04]  /*2e2a0*/  IABS R9, R8 ;  /* 0x0000000800097213 */ /* 0x000fc80000000000 */
[----:B------:R-:W2:Y:S08]  /*2e2b0*/  I2F.RP R2, R9 ;  /* 0x0000000900027306 */ /* 0x000eb00000209400 */
[----:B--2---:R-:W2:Y:S02]  /*2e2c0*/  MUFU.RCP R2, R2 ;  /* 0x0000000200027308 */ /* 0x004ea40000001000 */
[----:B--2---:R-:W-:-:S06]  /*2e2d0*/  VIADD R2, R2, 0xffffffe ;  /* 0x0ffffffe02027836 */ /* 0x004fcc0000000000 */
[----:B------:R2:W3:Y:S02]  /*2e2e0*/  F2I.FTZ.U32.TRUNC.NTZ R3, R2 ;  /* 0x0000000200037305 */ /* 0x0004e4000021f000 */
[----:B--2---:R-:W-:Y:S02]  /*2e2f0*/  IMAD.MOV.U32 R2, RZ, RZ, RZ ;  /* 0x000000ffff027224 */ /* 0x004fe400078e00ff */
        /* <DEDUP_REMOVED lines=16> */
[----:B------:R-:W-:-:S05]  /*2e400*/  @P0 IADD3 R2, R2, 0x1, RZ ;  /* 0x0000000102020810 */ /* 0x000fca0007ffe0ff */
[----:B------:R-:W-:-:S04]  /*2e410*/  IMAD.MOV.U32 R0, RZ, RZ, R2 ;  /* 0x000000ffff007224 */ /* 0x000fc800078e0002 */
[----:B------:R-:W-:Y:S01]  /*2e420*/  @!P2 IMAD.MOV R0, RZ, RZ, -R0 ;  /* 0x000000ffff00a224 */ /* 0x000fe200078e0a00 */
[----:B------:R-:W-:Y:S01]  /*2e430*/  @!P1 LOP3.LUT R0, RZ, R8, RZ, 0x33, !PT ;  /* 0x00000008ff009212 */ /* 0x000fe200078e33ff */
[----:B------:R-:W-:-:S04]  /*2e440*/  IMAD.MOV R8, RZ, RZ, -R8 ;  /* 0x000000ffff087224 */ /* 0x000fc800078e0a08 */
[----:B------:R-:W-:-:S05]  /*2e450*/  IMAD R2, R0, R8, R6 ;  /* 0x0000000800027224 */ /* 0x000fca00078e0206 */
[----:B------:R3:W-:Y:S02]  /*2e460*/  STL [R1+0x8], R2 ;  /* 0x0000080201007387 */ /* 0x0007e40000100800 */
.L_x_2632:
[----:B------:R-:W-:-:S05]  /*2e470*/  LOP3.LUT R0, RZ, R0, RZ, 0x33, !PT ;  /* 0x00000000ff007212 */ /* 0x000fca00078e33ff */
[----:B------:R-:W-:-:S05]  /*2e480*/  IMAD.IADD R0, R4, 0x1, R0 ;  /* 0x0000000104007824 */ /* 0x000fca00078e0200 */
[----:B------:R4:W-:Y:S01]  /*2e490*/  STL [R1+0x4], R0 ;  /* 0x0000040001007387 */ /* 0x0009e20000100800 */
[----:B------:R-:W-:Y:S05]  /*2e4a0*/  BRA `(.L_x_2633) ;  /* 0x0000000000287947 */ /* 0x000fea0003800000 */
.L_x_2625:
        /* <DEDUP_REMOVED lines=10> */
.L_x_2633:
[----:B0-23--:R-:W2:Y:S04]  /*2e550*/  LDL R2, [R1+0xc] ;  /* 0x00000c0001027983 */ /* 0x00dea80000100800 */
[----:B------:R-:W3:Y:S04]  /*2e560*/  LDL R3, [R1+0x8] ;  /* 0x0000080001037983 */ /* 0x000ee80000100800 */
[----:B------:R-:W5:Y:S04]  /*2e570*/  LDL R4, [R1] ;  /* 0x0000000001047983 */ /* 0x000f680000100800 */
[----:B------:R-:W5:Y:S01]  /*2e580*/  LDL R5, [R1+0x4] ;  /* 0x0000040001057983 */ /* 0x000f620000100800 */
[----:B----4-:R-:W0:Y:S01]  /*2e590*/  S2R R0, SR_TID.X ;  /* 0x0000000000007919 */ /* 0x010e220000002100 */
[----:B------:R-:W-:Y:S05]  /*2e5a0*/  WARPSYNC.ALL ;  /* 0x0000000000007948 */ /* 0x000fea0003800000 */
[----:B0-----:R-:W-:Y:S01]  /*2e5b0*/  LOP3.LUT R0, R0, 0x1f, RZ, 0xc0, !PT ;  /* 0x0000001f00007812 */ /* 0x001fe200078ec0ff */
[----:B------:R-:W-:Y:S03]  /*2e5c0*/  BAR.SYNC.DEFER_BLOCKING 0x4, 0x180 ;  /* 0x0106000000007b1d */ /* 0x000fe60000010000 */
[----:B------:R-:W-:-:S13]  /*2e5d0*/  ISETP.NE.AND P0, PT, R0, RZ, PT ;  /* 0x000000ff0000720c */ /* 0x000fda0003f05270 */
[----:B------:R-:W0:Y:S01]  /*2e5e0*/  @!P0 S2R R0, SR_CgaCtaId ;  /* 0x0000000000008919 */ /* 0x000e220000008800 */
[----:B--2---:R-:W-:Y:S01]  /*2e5f0*/  IMAD.MOV.U32 R7, RZ, RZ, R2 ;  /* 0x000000ffff077224 */ /* 0x004fe200078e0002 */
[----:B------:R-:W-:Y:S02]  /*2e600*/  @!P0 MOV R2, 0x400 ;  /* 0x0000040000028802 */ /* 0x000fe40000000f00 */
[----:B---3--:R-:W-:Y:S02]  /*2e610*/  MOV R6, R3 ;  /* 0x0000000300067202 */ /* 0x008fe40000000f00 */
[----:B0-----:R-:W-:-:S05]  /*2e620*/  @!P0 LEA R18, R0, R2, 0x18 ;  /* 0x0000000200128211 */ /* 0x001fca00078ec0ff */
[----:B-----5:R0:W-:Y:S01]  /*2e630*/  @!P0 STS.128 [R18+0x298d0], R4 ;  /* 0x0298d00412008388 */ /* 0x0201e20000000c00 */
[----:B------:R-:W-:Y:S06]  /*2e640*/  BAR.ARV 0x5, 0x180 ;  /* 0x0146000000007b1d */ /* 0x000fec0000002000 */
.L_x_2622:
[----:B------:R-:W3:Y:S01]  /*2e650*/  LDL R0, [R1+0xc] ;  /* 0x00000c0001007983 */ /* 0x000ee20000100800 */
[----:B------:R-:W-:Y:S02]  /*2e660*/  ULDC UR4, c[0x0][0xc3c] ;  /* 0x00030f0000047ab9 */ /* 0x000fe40000000800 */
[----:B---3--:R-:W-:-:S13]  /*2e670*/  ISETP.GE.AND P0, PT, R0, UR4, PT ;  /* 0x0000000400007c0c */ /* 0x008fda000bf06270 */
[----:B------:R-:W-:Y:S05]  /*2e680*/  @!P0 BRA `(.L_x_2634) ;  /* 0xffffff9c002c8947 */ /* 0x000fea000383ffff */
[----:B------:R-:W-:Y:S05]  /*2e690*/  BSYNC B7 ;  /* 0x0000000000077941 */ /* 0x000fea0003800000 */
.L_x_2520:
[----:B--2---:R-:W2:Y:S01]  /*2e6a0*/  LDL.LU R0, [R1+0x60] ;  /* 0x0000600001007983 */ /* 0x004ea20000300800 */
        /* <DEDUP_REMOVED lines=11> */
.L_x_2832:
[----:B------:R-:W-:Y:S05]  /*2e760*/  BSYNC B0 ;  /* 0x0000000000007941 */ /* 0x000fea0003800000 */
.L_x_2635:
[----:B------:R-:W-:-:S03]  /*2e770*/  UMOV UR4, 0xffffffff ;  /* 0xffffffff00047882 */ /* 0x000fc60000000000 */
[----:B------:R-:W-:Y:S05]  /*2e780*/  BRA.DIV UR4, `(.L_x_2637) ;  /* 0x0000004a04e47947 */ /* 0x000fea000b800000 */
[----:B------:R-:W1:Y:S02]  /*2e790*/  S2R R2, SR_TID.X ;  /* 0x0000000000027919 */ /* 0x000e640000002100 */
[----:B-1----:R-:W-:-:S04]  /*2e7a0*/  SHF.R.U32.HI R2, RZ, 0x5, R2 ;  /* 0x00000005ff027819 */ /* 0x002fc80000011602 */
[----:B------:R-:W-:-:S05]  /*2e7b0*/  LOP3.LUT R2, R2, 0x3, RZ, 0xc0, !PT ;  /* 0x0000000302027812 */ /* 0x000fca00078ec0ff */
[----:B------:R1:W2:Y:S02]  /*2e7c0*/  SHFL.IDX PT, R14, R2, RZ, 0x1f ;  /* 0x00001fff020e7589 */ /* 0x0002a400000e0000 */
.L_x_2835:
[----:B--2---:R-:W-:-:S13]  /*2e7d0*/  ISETP.NE.AND P0, PT, R14, RZ, PT ;  /* 0x000000ff0e00720c */ /* 0x004fda0003f05270 */
[----:B------:R-:W-:Y:S05]  /*2e7e0*/  @P0 BRA `(.L_x_2294) ;  /* 0x0000000000a80947 */ /* 0x000fea0003800000 */
[----:B------:R-:W-:-:S03]  /*2e7f0*/  UMOV UR4, 0xffffffff ;  /* 0xffffffff00047882 */ /* 0x000fc60000000000 */
[----:B------:R-:W-:Y:S05]  /*2e800*/  BRA.DIV UR4, `(.L_x_2638) ;  /* 0x0000004a04f87947 */ /* 0x000fea000b800000 */
[----:B------:R-:W-:-:S13]  /*2e810*/  ELECT P6, URZ, PT ;  /* 0x00000000003f782f */ /* 0x000fda00038c0000 */
.L_x_2838:
[----:B------:R-:W-:Y:S05]  /*2e820*/  @!P6 BRA `(.L_x_2294) ;  /* 0x000000000098e947 */ /* 0x000fea0003800000 */
[----:B------:R-:W-:-:S06]  /*2e830*/  ULOP3.LUT UR4, UR36, 0x2, URZ, 0xfc, !UPT ;  /* 0x0000000224047892 */ /* 0x000fcc000f8efc3f */
[----:B-1----:R-:W-:-:S05]  /*2e840*/  IMAD.U32 R2, RZ, RZ, UR4 ;  /* 0x00000004ff027e24 */ /* 0x002fca000f8e00ff */
[----:B------:R-:W-:-:S13]  /*2e850*/  ISETP.NE.AND P0, PT, R2, 0x3, PT ;  /* 0x000000030200780c */ /* 0x000fda0003f05270 */
[----:B------:R-:W-:Y:S05]  /*2e860*/  @!P0 BRA `(.L_x_2639) ;  /* 0x0000000000048947 */ /* 0x000fea0003800000 */
[----:B------:R-:W-:Y:S01]  /*2e870*/  BPT.TRAP 0x1 ;  /* 0x000000040000795c */ /* 0x000fe20000300000 */
.L_x_2639:
[----:B------:R-:W2:Y:S01]  /*2e880*/  LDL.LU R7, [R1+0x18] ;  /* 0x0000180001077983 */ /* 0x000ea20000300800 */
[----:B------:R-:W-:Y:S02]  /*2e890*/  VIADD R2, R0, 0x29840 ;  /* 0x0002984000027836 */ /* 0x000fe40000000000 */
[C---:B0-----:R-:W-:Y:S02]  /*2e8a0*/  VIADD R3, R19.reuse, 0x1 ;  /* 0x0000000113037836 */ /* 0x041fe40000000000 */
[----:B------:R-:W-:-:S03]  /*2e8b0*/  IMAD R6, R19, 0x8, R2 ;  /* 0x0000000813067824 */ /* 0x000fc600078e0202 */
[----:B------:R-:W-:-:S04]  /*2e8c0*/  ISETP.NE.AND P2, PT, R3, 0x2, PT ;  /* 0x000000020300780c */ /* 0x000fc80003f45270 */
[----:B------:R-:W-:Y:S02]  /*2e8d0*/  SEL R4, RZ, 0x1, P2 ;  /* 0x00000001ff047807 */ /* 0x000fe40001000000 */
[----:B------:R-:W-:Y:S02]  /*2e8e0*/  SEL R3, R3, RZ, P2 ;  /* 0x000000ff03037207 */ /* 0x000fe40001000000 */
[C---:B--2---:R-:W-:Y:S02]  /*2e8f0*/  SHF.L.U32 R5, R7.reuse, 0x1f, RZ ;  /* 0x0000001f07057819 */ /* 0x044fe400000006ff */
[----:B------:R-:W-:Y:S02]  /*2e900*/  LOP3.LUT R4, R7, R4, RZ, 0x3c, !PT ;  /* 0x0000000407047212 */ /* 0x000fe400078e3cff */
[----:B------:R-:W0:Y:S01]  /*2e910*/  SYNCS.PHASECHK.TRANS64.TRYWAIT P1, [R6+URZ], R5 ;  /* 0x00000005060075a7 */ /* 0x000e22000802017f */
[----:B------:R-:W-:Y:S02]  /*2e920*/  LEA R7, R3, R2, 0x3 ;  /* 0x0000000203077211 */ /* 0x000fe400078e18ff */
[----:B------:R-:W-:Y:S01]  /*2e930*/  SHF.L.U32 R2, R4, 0x1f, RZ ;  /* 0x0000001f04027819 */ /* 0x000fe200000006ff */
[----:B0-----:R-:W-:Y:S06]  /*2e940*/  @!P1 BRA `(.L_x_2640) ;  /* 0x0000004800c89947 */ /* 0x001fec0003800000 */
.L_x_2839:
[----:B------:R-:W1:Y:S02]  /*2e950*/  SYNCS.PHASECHK.TRANS64.TRYWAIT P1, [R7+URZ], R2 ;  /* 0x00000002070075a7 */ /* 0x000e64000802017f */
[----:B-1----:R-:W-:Y:S05]  /*2e960*/  @!P1 BRA `(.L_x_2641) ;  /* 0x0000004800d49947 */ /* 0x002fea0003800000 */
.L_x_2840:
[----:B------:R-:W-:Y:S05]  /*2e970*/  @!P0 BRA `(.L_x_2642) ;  /* 0x0000000000048947 */ /* 0x000fea0003800000 */
[----:B------:R-:W-:Y:S01]  /*2e980*/  BPT.TRAP 0x1 ;  /* 0x000000040000795c */ /* 0x000fe20000300000 */
.L_x_2642:
[----:B------:R-:W-:-:S04]  /*2e990*/  IMAD R4, R19, 0x8, R0 ;  /* 0x0000000813047824 */ /* 0x000fc800078e0200 */
[----:B------:R-:W2:Y:S02]  /*2e9a0*/  SYNCS.PHASECHK.TRANS64.TRYWAIT P1, [R4+URZ+0x29860], R5 ;  /* 0x02986005040075a7 */ /* 0x000ea4000802017f */
[----:B--2---:R-:W-:Y:S05]  /*2e9b0*/  @!P1 BRA `(.L_x_2643) ;  /* 0x0000004800d49947 */ /* 0x004fea0003800000 */
.L_x_2841:
[----:B------:R-:W-:Y:S05]  /*2e9c0*/  @!P0 BRA `(.L_x_2644) ;  /* 0x0000000000048947 */ /* 0x000fea0003800000 */
[----:B------:R-:W-:Y:S01]  /*2e9d0*/  BPT.TRAP 0x1 ;  /* 0x000000040000795c */ /* 0x000fe20000300000 */
.L_x_2644:
[----:B------:R-:W-:-:S04]  /*2e9e0*/  IMAD R3, R3, 0x8, R0 ;  /* 0x0000000803037824 */ /* 0x000fc800078e0200 */
[----:B------:R-:W3:Y:S02]  /*2e9f0*/  SYNCS.PHASECHK.TRANS64.TRYWAIT P1, [R3+URZ+0x29860], R2 ;  /* 0x02986002030075a7 */ /* 0x000ee4000802017f */
[----:B---3--:R-:W-:Y:S05]  /*2ea00*/  @!P1 BRA `(.L_x_2645) ;  /* 0x0000004800d49947 */ /* 0x008fea0003800000 */
.L_x_2842:
[----:B------:R-:W-:Y:S05]  /*2ea10*/  @!P0 BRA `(.L_x_2646) ;  /* 0x0000000000048947 */ /* 0x000fea0003800000 */
[----:B------:R-:W-:Y:S01]  /*2ea20*/  BPT.TRAP 0x1 ;  /* 0x000000040000795c */ /* 0x000fe20000300000 */
.L_x_2646:
[----:B------:R-:W4:Y:S02]  /*2ea30*/  SYNCS.PHASECHK.TRANS64.TRYWAIT P0, [R4+URZ+0x29880], R5 ;  /* 0x02988005040075a7 */ /* 0x000f24000800017f */
[----:B----4-:R-:W-:Y:S05]  /*2ea40*/  @!P0 BRA `(.L_x_2647) ;  /* 0x0000004800d88947 */ /* 0x010fea0003800000 */
.L_x_2648:
[----:B------:R0:W0:Y:S02]  /*2ea50*/  SYNCS.PHASECHK.TRANS64.TRYWAIT P0, [R3+URZ+0x29880], R2 ;  /* 0x02988002030075a7 */ /* 0x000024000800017f */
[----:B0-----:R-:W-:Y:S05]  /*2ea60*/  @!P0 NANOSLEEP.SYNCS 0x989680 ;  /* 0x009896800000895d */ /* 0x001fea0003900000 */
[----:B------:R-:W0:Y:S02]  /*2ea70*/  @!P0 SYNCS.PHASECHK.TRANS64 P0, [R3+URZ+0x29880], R2 ;  /* 0x02988002030085a7 */ /* 0x000e24000800007f */
[----:B0-----:R-:W-:Y:S05]  /*2ea80*/  @!P0 BRA `(.L_x_2648) ;  /* 0xfffffffc00f08947 */ /* 0x001fea000383ffff */
.L_x_2294:
[----:B------:R-:W-:Y:S05]  /*2ea90*/  BSYNC B8 ;  /* 0x0000000000087941 */ /* 0x000fea0003800000 */
.L_x_2291:
[----:B------:R-:W-:Y:S05]  /*2eaa0*/  EXIT ;  /* 0x000000000000794d */ /* 0x000fea0003800000 */
.L_x_2314:
[----:B---3--:R3:W4:Y:S02]  /*2eab0*/  SYNCS.PHASECHK.TRANS64.TRYWAIT P5, [R97+URZ+0x29890], R98 ;  /* 0x02989062610075a7 */ /* 0x00872400080a017f */
[----:B----4-:R-:W-:Y:S05]  /*2eac0*/  @!P5 NANOSLEEP.SYNCS 0x989680 ;  /* 0x009896800000d95d */ /* 0x010fea0003900000 */
[----:B------:R-:W4:Y:S02]  /*2ead0*/  @!P5 SYNCS.PHASECHK.TRANS64 P5, [R97+URZ+0x29890], R98 ;  /* 0x029890626100d5a7 */ /* 0x000f2400080a007f */
[----:B----4-:R-:W-:Y:S05]  /*2eae0*/  @!P5 BRA `(.L_x_2314) ;  /* 0xfffffffc00f0d947 */ /* 0x010fea000383ffff */
[----:B------:R-:W-:Y:S05]  /*2eaf0*/  BRA `(.L_x_2649) ;  /* 0xfffffd4c00d07947 */ /* 0x000fea000383ffff */
.L_x_2368:
[----:B--2---:R2:W3:Y:S02]  /*2eb00*/  SYNCS.PHASECHK.TRANS64.TRYWAIT P5, [R97+URZ+0x29890], R98 ;  /* 0x02989062610075a7 */ /* 0x0044e400080a017f */
[----:B---3--:R-:W-:Y:S05]  /*2eb10*/  @!P5 NANOSLEEP.SYNCS 0x989680 ;  /* 0x009896800000d95d */ /* 0x008fea0003900000 */
[----:B------:R-:W3:Y:S02]  /*2eb20*/  @!P5 SYNCS.PHASECHK.TRANS64 P5, [R97+URZ+0x29890], R98 ;  /* 0x029890626100d5a7 */ /* 0x000ee400080a007f */
[----:B---3--:R-:W-:Y:S05]  /*2eb30*/  @!P5 BRA `(.L_x_2368) ;  /* 0xfffffffc00f0d947 */ /* 0x008fea000383ffff */
[----:B------:R-:W-:Y:S05]  /*2eb40*/  BRA `(.L_x_2650) ;  /* 0xfffffdac00287947 */ /* 0x000fea000383ffff */
.L_x_2393:
[----:B-1----:R1:W2:Y:S02]  /*2eb50*/  SYNCS.PHASECHK.TRANS64.TRYWAIT P2, [R97+URZ+0x29890], R98 ;  /* 0x02989062610075a7 */ /* 0x0022a4000804017f */
[----:B--2---:R-:W-:Y:S05]  /*2eb60*/  @!P2 NANOSLEEP.SYNCS 0x989680 ;  /* 0x009896800000a95d */ /* 0x004fea0003900000 */
[----:B------:R-:W2:Y:S02]  /*2eb70*/  @!P2 SYNCS.PHASECHK.TRANS64 P2, [R97+URZ+0x29890], R98 ;  /* 0x029890626100a5a7 */ /* 0x000ea4000804007f */
[----:B--2---:R-:W-:Y:S05]  /*2eb80*/  @!P2 BRA `(.L_x_2393) ;  /* 0xfffffffc00f0a947 */ /* 0x004fea000383ffff */
[----:B------:R-:W-:Y:S05]  /*2eb90*/  BRA `(.L_x_2651) ;  /* 0xfffffe0800ec7947 */ /* 0x000fea000383ffff */
.L_x_2399:
[----:B-1----:R1:W2:Y:S02]  /*2eba0*/  SYNCS.PHASECHK.TRANS64.TRYWAIT P1, [R97+URZ+0x298b0], R98 ;  /* 0x0298b062610075a7 */ /* 0x0022a4000802017f */
[----:B--2---:R-:W-:Y:S05]  /*2ebb0*/  @!P1 NANOSLEEP.SYNCS 0x989680 ;  /* 0x009896800000995d */ /* 0x004fea0003900000 */
[----:B------:R-:W2:Y:S02]  /*2ebc0*/  @!P1 SYNCS.PHASECHK.TRANS64 P1, [R97+URZ+0x298b0], R98 ;  /* 0x0298b062610095a7 */ /* 0x000ea4000802007f */
[----:B--2---:R-:W-:Y:S05]  /*2ebd0*/  @!P1 BRA `(.L_x_2399) ;  /* 0xfffffffc00f09947 */ /* 0x004fea000383ffff */
[----:B------:R-:W-:Y:S05]  /*2ebe0*/  BRA `(.L_x_2652) ;  /* 0xfffffe0c00ec7947 */ /* 0x000fea000383ffff */
.L_x_2409:
[----:B------:R-:W0:Y:S01]  /*2ebf0*/  S2R R3, SR_TID.X ;  /* 0x0000000000037919 */ /* 0x000e220000002100 */
[----:B------:R-:W-:Y:S01]  /*2ec00*/  BSSY B0, `(.L_x_2653) ;  /* 0x000000d000007945 */ /* 0x000fe20003800000 */
[----:B------:R-:W-:Y:S01]  /*2ec10*/  IMAD.MOV.U32 R12, RZ, RZ, RZ ;  /* 0x000000ffff0c7224 */ /* 0x000fe200078e00ff */
[----:B------:R-:W-:Y:S01]  /*2ec20*/  MOV R15, 0xffffffff ;  /* 0xffffffff000f7802 */ /* 0x000fe20000000f00 */
[----:B------:R-:W-:Y:S02]  /*2ec30*/  IMAD.MOV.U32 R11, RZ, RZ, 0x1f ;  /* 0x0000001fff0b7424 */ /* 0x000fe400078e00ff */
[C---:B0-----:R-:W-:Y:S02]  /*2ec40*/  VIADD R4, R3.reuse, 0xffffff80 ;  /* 0xffffff8003047836 */ /* 0x041fe40000000000 */
[----:B------:R-:W-:-:S05]  /*2ec50*/  VIADD R3, R3, 0xffffff80 ;  /* 0xffffff8003037836 */ /* 0x000fca0000000000 */
[----:B------:R-:W-:-:S04]  /*2ec60*/  SHF.R.S32.HI R3, RZ, 0x1f, R3 ;  /* 0x0000001fff037819 */ /* 0x000fc80000011403 */
[----:B------:R-:W-:-:S04]  /*2ec70*/  LEA.HI R3, R3, R4, RZ, 0x7 ;  /* 0x0000000403037211 */ /* 0x000fc800078f38ff */
[----:B------:R-:W-:-:S05]  /*2ec80*/  SHF.R.S32.HI R3, RZ, 0x7, R3 ;  /* 0x00000007ff037819 */ /* 0x000fca0000011403 */
[----:B------:R-:W-:-:S07]  /*2ec90*/  IMAD.MOV.U32 R13, RZ, RZ, R3 ;  /* 0x000000ffff0d7224 */ /* 0x000fce00078e0003 */
[----:B-----5:R-:W-:Y:S05]  /*2eca0*/  WARPSYNC.COLLECTIVE R15, `(.L_x_2654) ;  /* 0x000000000f087348 */ /* 0x020fea0003c00000 */
[----:B------:R0:W1:Y:S02]  /*2ecb0*/  SHFL.IDX P6, R14, R13, R12, R11 ;  /* 0x0000000c0d0e7389 */ /* 0x00006400000c000b */
[----:B01---5:R-:W-:Y:S01]  /*2ecc0*/  ENDCOLLECTIVE ;  /* 0x000000000000791b */ /* 0x023fe20003800000 */
.L_x_2654:
[----:B------:R-:W-:Y:S05]  /*2ecd0*/  BSYNC B0 ;  /* 0x0000000000007941 */ /* 0x000fea0003800000 */
.L_x_2653:
[----:B------:R-:W-:Y:S01]  /*2ece0*/  IMAD.MOV.U32 R197, RZ, RZ, R14 ;  /* 0x000000ffffc57224 */ /* 0x000fe200078e000e */
[----:B------:R-:W-:Y:S06]  /*2ecf0*/  BRA `(.L_x_2655) ;  /* 0xfffffe1c00087947 */ /* 0x000fec000383ffff */
.L_x_2419:
[----:B------:R-:W-:Y:S01]  /*2ed00*/  BSSY B1, `(.L_x_2656) ;  /* 0x0000007000017945 */ /* 0x000fe20003800000 */
[----:B------:R-:W-:Y:S02]  /*2ed10*/  IMAD.MOV.U32 R12, RZ, RZ, RZ ;  /* 0x000000ffff0c7224 */ /* 0x000fe400078e00ff */
[----:B------:R-:W-:Y:S02]  /*2ed20*/  IMAD.MOV.U32 R11, RZ, RZ, 0x1e1f ;  /* 0x00001e1fff0b7424 */ /* 0x000fe400078e00ff */
[----:B------:R-:W-:-:S07]  /*2ed30*/  IMAD.MOV.U32 R15, RZ, RZ, -0x1 ;  /* 0xffffffffff0f7424 */ /* 0x000fce00078e00ff */
[----:B------:R-:W-:Y:S05]  /*2ed40*/  WARPSYNC.COLLECTIVE R15, `(.L_x_2657) ;  /* 0x000000000f087348 */ /* 0x000fea0003c00000 */
[----:B------:R0:W1:Y:S02]  /*2ed50*/  SHFL.IDX P6, R14, R13, R12, R11 ;  /* 0x0000000c0d0e7389 */ /* 0x00006400000c000b */
[----:B01----:R-:W-:Y:S01]  /*2ed60*/  ENDCOLLECTIVE ;  /* 0x000000000000791b */ /* 0x003fe20003800000 */
.L_x_2657:
[----:B------:R-:W-:Y:S05]  /*2ed70*/  BSYNC B1 ;  /* 0x0000000000017941 */ /* 0x000fea0003800000 */
.L_x_2656:
[----:B------:R-:W-:Y:S01]  /*2ed80*/  IMAD.MOV.U32 R13, RZ, RZ, R3 ;  /* 0x000000ffff0d7224 */ /* 0x000fe200078e0003 */
[----:B------:R-:W-:Y:S01]  /*2ed90*/  MOV R11, 0x1e1f ;  /* 0x00001e1f000b7802 */ /* 0x000fe20000000f00 */
[----:B------:R-:W-:Y:S02]  /*2eda0*/  IMAD.MOV.U32 R12, RZ, RZ, RZ ;  /* 0x000000ffff0c7224 */ /* 0x000fe400078e00ff */
[----:B------:R-:W-:Y:S02]  /*2edb0*/  IMAD.MOV.U32 R15, RZ, RZ, -0x1 ;  /* 0xffffffffff0f7424 */ /* 0x000fe400078e00ff */
[----:B------:R-:W-:-:S07]  /*2edc0*/  IMAD.MOV.U32 R0, RZ, RZ, R14 ;  /* 0x000000ffff007224 */ /* 0x000fce00078e000e */
[----:B------:R-:W-:Y:S05]  /*2edd0*/  WARPSYNC.COLLECTIVE R15, `(.L_x_2658) ;  /* 0x000000000f087348 */ /* 0x000fea0003c00000 */
[----:B------:R0:W1:Y:S02]  /*2ede0*/  SHFL.IDX P6, R14, R13, R12, R11 ;  /* 0x0000000c0d0e7389 */ /* 0x00006400000c000b */
[----:B01----:R-:W-:Y:S01]  /*2edf0*/  ENDCOLLECTIVE ;  /* 0x000000000000791b */ /* 0x003fe20003800000 */
.L_x_2658:
[----:B------:R-:W-:Y:S02]  /*2ee00*/  IMAD.MOV.U32 R13, RZ, RZ, R4 ;  /* 0x000000ffff0d7224 */ /* 0x000fe400078e0004 */
[----:B------:R-:W-:-:S07]  /*2ee10*/  IMAD.MOV.U32 R3, RZ, RZ, R14 ;  /* 0x000000ffff037224 */ /* 0x000fce00078e000e */
[----:B------:R-:W-:Y:S05]  /*2ee20*/  WARPSYNC.COLLECTIVE R15, `(.L_x_2659) ;  /* 0x000000000f087348 */ /* 0x000fea0003c00000 */
[----:B------:R0:W1:Y:S02]  /*2ee30*/  SHFL.IDX P6, R14, R13, R12, R11 ;  /* 0x0000000c0d0e7389 */ /* 0x00006400000c000b */
[----:B01----:R-:W-:Y:S01]  /*2ee40*/  ENDCOLLECTIVE ;  /* 0x000000000000791b */ /* 0x003fe20003800000 */
.L_x_2659:
[----:B------:R-:W-:Y:S02]  /*2ee50*/  IMAD.MOV.U32 R13, RZ, RZ, R5 ;  /* 0x000000ffff0d7224 */ /* 0x000fe400078e0005 */
[----:B------:R-:W-:-:S07]  /*2ee60*/  IMAD.MOV.U32 R4, RZ, RZ, R14 ;  /* 0x000000ffff047224 */ /* 0x000fce00078e000e */
[----:B------:R-:W-:Y:S05]  /*2ee70*/  WARPSYNC.COLLECTIVE R15, `(.L_x_2660) ;  /* 0x000000000f087348 */ /* 0x000fea0003c00000 */
[----:B------:R0:W1:Y:S02]  /*2ee80*/  SHFL.IDX P6, R14, R13, R12, R11 ;  /* 0x0000000c0d0e7389 */ /* 0x00006400000c000b */
[----:B01----:R-:W-:Y:S01]  /*2ee90*/  ENDCOLLECTIVE ;  /* 0x000000000000791b */ /* 0x003fe20003800000 */
.L_x_2660:
[----:B------:R-:W-:Y:S05]  /*2eea0*/  BRA `(.L_x_2661) ;  /* 0xfffffe2000587947 */ /* 0x000fea000383ffff */
.L_x_2423:
[----:B0-----:R0:W2:Y:S02]  /*2eeb0*/  SYNCS.PHASECHK.TRANS64.TRYWAIT P0, [R16+URZ+0x29800], R5 ;  /* 0x02980005100075a7 */ /* 0x0010a4000800017f */
[----:B--2---:R-:W-:Y:S05]  /*2eec0*/  @!P0 NANOSLEEP.SYNCS 0x989680 ;  /* 0x009896800000895d */ /* 0x004fea0003900000 */
[----:B------:R-:W2:Y:S02]  /*2eed0*/  @!P0 SYNCS.PHASECHK.TRANS64 P0, [R16+URZ+0x29800], R5 ;  /* 0x02980005100085a7 */ /* 0x000ea4000800007f */
[----:B--2---:R-:W-:Y:S05]  /*2eee0*/  @!P0 BRA `(.L_x_2423) ;  /* 0xfffffffc00f08947 */ /* 0x004fea000383ffff */
[----:B------:R-:W-:Y:S05]  /*2eef0*/  BRA `(.L_x_2662) ;  /* 0xfffffe2400a47947 */ /* 0x000fea000383ffff */
.L_x_2435:
[----:B------:R-:W-:Y:S01]  /*2ef00*/  BSSY B1, `(.L_x_2663) ;  /* 0x0000007000017945 */ /* 0x000fe20003800000 */
[----:B------:R-:W-:Y:S01]  /*2ef10*/  IMAD.MOV.U32 R12, RZ, RZ, RZ ;  /* 0x000000ffff0c7224 */ /* 0x000fe200078e00ff */
[----:B------:R-:W-:Y:S01]  /*2ef20*/  MOV R15, 0xffffffff ;  /* 0xffffffff000f7802 */ /* 0x000fe20000000f00 */
[----:B------:R-:W-:-:S07]  /*2ef30*/  IMAD.MOV.U32 R11, RZ, RZ, 0x1e1f ;  /* 0x00001e1fff0b7424 */ /* 0x000fce00078e00ff */
[----:B------:R-:W-:Y:S05]  /*2ef40*/  WARPSYNC.COLLECTIVE R15, `(.L_x_2664) ;  /* 0x000000000f087348 */ /* 0x000fea0003c00000 */
[----:B------:R0:W1:Y:S02]  /*2ef50*/  SHFL.IDX P6, R14, R13, R12, R11 ;  /* 0x0000000c0d0e7389 */ /* 0x00006400000c000b */
[----:B01----:R-:W-:Y:S01]  /*2ef60*/  ENDCOLLECTIVE ;  /* 0x000000000000791b */ /* 0x003fe20003800000 */
.L_x_2664:
[----:B------:R-:W-:Y:S05]  /*2ef70*/  BSYNC B1 ;  /* 0x0000000000017941 */ /* 0x000fea0003800000 */
.L_x_2663:
        /* <DEDUP_REMOVED lines=8> */
.L_x_2665:
[----:B------:R-:W-:Y:S02]  /*2f000*/  IMAD.MOV.U32 R13, RZ, RZ, R20 ;  /* 0x000000ffff0d7224 */ /* 0x000fe400078e0014 */
[----:B------:R-:W-:-:S07]  /*2f010*/  IMAD.MOV.U32 R3, RZ, RZ, R14 ;  /* 0x000000ffff037224 */ /* 0x000fce00078e000e */
[----:B------:R-:W-:Y:S05]  /*2f020*/  WARPSYNC.COLLECTIVE R15, `(.L_x_2666) ;  /* 0x000000000f087348 */ /* 0x000fea0003c00000 */
[----:B------:R0:W1:Y:S02]  /*2f030*/  SHFL.IDX P6, R14, R13, R12, R11 ;  /* 0x0000000c0d0e7389 */ /* 0x00006400000c000b */
[----:B01----:R-:W-:Y:S01]  /*2f040*/  ENDCOLLECTIVE ;  /* 0x000000000000791b */ /* 0x003fe20003800000 */
.L_x_2666:
[----:B------:R-:W-:Y:S01]  /*2f050*/  IMAD.MOV.U32 R13, RZ, RZ, R21 ;  /* 0x000000ffff0d7224 */ /* 0x000fe200078e0015 */
[----:B------:R-:W-:-:S07]  /*2f060*/  MOV R20, R14 ;  /* 0x0000000e00147202 */ /* 0x000fce0000000f00 */
[----:B------:R-:W-:Y:S05]  /*2f070*/  WARPSYNC.COLLECTIVE R15, `(.L_x_2667) ;  /* 0x000000000f087348 */ /* 0x000fea0003c00000 */
[----:B------:R0:W1:Y:S02]  /*2f080*/  SHFL.IDX P6, R14, R13, R12, R11 ;  /* 0x0000000c0d0e7389 */ /* 0x00006400000c000b */
[----:B01----:R-:W-:Y:S01]  /*2f090*/  ENDCOLLECTIVE ;  /* 0x000000000000791b */ /* 0x003fe20003800000 */
.L_x_2667:
[----:B------:R-:W-:Y:S01]  /*2f0a0*/  IMAD.MOV.U32 R21, RZ, RZ, R14 ;  /* 0x000000ffff157224 */ /* 0x000fe200078e000e */
[----:B------:R-:W-:Y:S06]  /*2f0b0*/  BRA `(.L_x_2668) ;  /* 0xfffffe54006c7947 */ /* 0x000fec000383ffff */
.L_x_2439:
[----:B--2---:R2:W4:Y:S02]  /*2f0c0*/  SYNCS.PHASECHK.TRANS64.TRYWAIT P0, [R16+URZ+0x29800], R21 ;  /* 0x02980015100075a7 */ /* 0x004524000800017f */
[----:B----4-:R-:W-:Y:S05]  /*2f0d0*/  @!P0 NANOSLEEP.SYNCS 0x989680 ;  /* 0x009896800000895d */ /* 0x010fea0003900000 */
[----:B------:R-:W4:Y:S02]  /*2f0e0*/  @!P0 SYNCS.PHASECHK.TRANS64 P0, [R16+URZ+0x29800], R21 ;  /* 0x02980015100085a7 */ /* 0x000f24000800007f */
[----:B----4-:R-:W-:Y:S05]  /*2f0f0*/  @!P0 BRA `(.L_x_2439) ;  /* 0xfffffffc00f08947 */ /* 0x010fea000383ffff */
[----:B------:R-:W-:Y:S05]  /*2f100*/  BRA `(.L_x_2669) ;  /* 0xfffffe5800707947 */ /* 0x000fea000383ffff */
.L_x_2447:
[----:B-1----:R1:W2:Y:S02]  /*2f110*/  SYNCS.PHASECHK.TRANS64.TRYWAIT P0, [R3+URZ+0x29830], R0 ;  /* 0x02983000030075a7 */ /* 0x0022a4000800017f */
[----:B--2---:R-:W-:Y:S05]  /*2f120*/  @!P0 NANOSLEEP.SYNCS 0x989680 ;  /* 0x009896800000895d */ /* 0x004fea0003900000 */
[----:B------:R-:W2:Y:S02]  /*2f130*/  @!P0 SYNCS.PHASECHK.TRANS64 P0, [R3+URZ+0x29830], R0 ;  /* 0x02983000030085a7 */ /* 0x000ea4000800007f */
[----:B--2---:R-:W-:Y:S05]  /*2f140*/  @!P0 BRA `(.L_x_2447) ;  /* 0xfffffffc00f08947 */ /* 0x004fea000383ffff */
[----:B------:R-:W-:Y:S05]  /*2f150*/  BRA `(.L_x_2446) ;  /* 0xfffffe8800b87947 */ /* 0x000fea000383ffff */
.L_x_2453:
[----:B-1----:R1:W2:Y:S02]  /*2f160*/  SYNCS.PHASECHK.TRANS64.TRYWAIT P3, [R11+URZ+0x29830], R0 ;  /* 0x029830000b0075a7 */ /* 0x0022a4000806017f */
[----:B--2---:R-:W-:Y:S05]  /*2f170*/  @!P3 NANOSLEEP.SYNCS 0x989680 ;  /* 0x009896800000b95d */ /* 0x004fea0003900000 */
[----:B------:R-:W2:Y:S02]  /*2f180*/  @!P3 SYNCS.PHASECHK.TRANS64 P3, [R11+URZ+0x29830], R0 ;  /* 0x029830000b00b5a7 */ /* 0x000ea4000806007f */
[----:B--2---:R-:W-:Y:S05]  /*2f190*/  @!P3 BRA `(.L_x_2453) ;  /* 0xfffffffc00f0b947 */ /* 0x004fea000383ffff */
[----:B------:R-:W-:Y:S05]  /*2f1a0*/  BRA `(.L_x_2452) ;  /* 0xfffffec000b87947 */ /* 0x000fea000383ffff */
.L_x_2457:
[----:B-1----:R1:W2:Y:S02]  /*2f1b0*/  SYNCS.PHASECHK.TRANS64.TRYWAIT P2, [R10+URZ+0x29850], R0 ;  /* 0x029850000a0075a7 */ /* 0x0022a4000804017f */
[----:B--2---:R-:W-:Y:S05]  /*2f1c0*/  @!P2 NANOSLEEP.SYNCS 0x989680 ;  /* 0x009896800000a95d */ /* 0x004fea0003900000 */
[----:B------:R-:W2:Y:S02]  /*2f1d0*/  @!P2 SYNCS.PHASECHK.TRANS64 P2, [R10+URZ+0x29850], R0 ;  /* 0x029850000a00a5a7 */ /* 0x000ea4000804007f */
[----:B--2---:R-:W-:Y:S05]  /*2f1e0*/  @!P2 BRA `(.L_x_2457) ;  /* 0xfffffffc00f0a947 */ /* 0x004fea000383ffff */
[----:B------:R-:W-:Y:S05]  /*2f1f0*/  BRA `(.L_x_2454) ;  /* 0xfffffed000f47947 */ /* 0x000fea000383ffff */
.L_x_2465:
[----:B-1----:R1:W2:Y:S02]  /*2f200*/  SYNCS.PHASECHK.TRANS64.TRYWAIT P0, [R0+URZ+0x29830], R11 ;  /* 0x0298300b000075a7 */ /* 0x0022a4000800017f */
[----:B--2---:R-:W-:Y:S05]  /*2f210*/  @!P0 NANOSLEEP.SYNCS 0x989680 ;  /* 0x009896800000895d */ /* 0x004fea0003900000 */
[----:B------:R-:W2:Y:S02]  /*2f220*/  @!P0 SYNCS.PHASECHK.TRANS64 P0, [R0+URZ+0x29830], R11 ;  /* 0x0298300b000085a7 */ /* 0x000ea4000800007f */
[----:B--2---:R-:W-:Y:S05]  /*2f230*/  @!P0 BRA `(.L_x_2465) ;  /* 0xfffffffc00f08947 */ /* 0x004fea000383ffff */
[----:B------:R-:W-:Y:S05]  /*2f240*/  BRA `(.L_x_2464) ;  /* 0xfffffefc00f87947 */ /* 0x000fea000383ffff */
.L_x_2469:
[----:B-1----:R1:W2:Y:S02]  /*2f250*/  SYNCS.PHASECHK.TRANS64.TRYWAIT P0, [R8+URZ+0x29850], R0 ;  /* 0x02985000080075a7 */ /* 0x0022a4000800017f */
[----:B--2---:R-:W-:Y:S05]  /*2f260*/  @!P0 NANOSLEEP.SYNCS 0x989680 ;  /* 0x009896800000895d */ /* 0x004fea0003900000 */
[----:B------:R-:W2:Y:S02]  /*2f270*/  @!P0 SYNCS.PHASECHK.TRANS64 P0, [R8+URZ+0x29850], R0 ;  /* 0x02985000080085a7 */ /* 0x000ea4000800007f */
[----:B--2---:R-:W-:Y:S05]  /*2f280*/  @!P0 BRA `(.L_x_2469) ;  /* 0xfffffffc00f08947 */ /* 0x004fea000383ffff */
[----:B------:R-:W-:Y:S05]  /*2f290*/  BRA `(.L_x_2466) ;  /* 0xffffff1000287947 */ /* 0x000fea000383ffff */
.L_x_2475:
[----:B-1----:R1:W2:Y:S02]  /*2f2a0*/  SYNCS.PHASECHK.TRANS64.TRYWAIT P0, [R20+URZ+0x29850], R5 ;  /* 0x02985005140075a7 */ /* 0x0022a4000800017f */
[----:B--2---:R-:W-:Y:S05]  /*2f2b0*/  @!P0 NANOSLEEP.SYNCS 0x989680 ;  /* 0x009896800000895d */ /* 0x004fea0003900000 */
[----:B------:R-:W2:Y:S02]  /*2f2c0*/  @!P0 SYNCS.PHASECHK.TRANS64 P0, [R20+URZ+0x29850], R5 ;  /* 0x02985005140085a7 */ /* 0x000ea4000800007f */
[----:B--2---:R-:W-:Y:S05]  /*2f2d0*/  @!P0 BRA `(.L_x_2475) ;  /* 0xfffffffc00f08947 */ /* 0x004fea000383ffff */
[----:B------:R-:W-:Y:S05]  /*2f2e0*/  BRA `(.L_x_2474) ;  /* 0xffffff3000387947 */ /* 0x000fea000383ffff */
.L_x_2479:
        /* <DEDUP_REMOVED lines=15> */
[----:B------:R-:W-:Y:S01]  /*2f3e0*/  SEL R35, R71, R12, P0 ;  /* 0x0000000c47237207 */ /* 0x000fe20000000000 */
[----:B-----5:R-:W-:Y:S01]  /*2f3f0*/  IMAD.MOV.U32 R12, RZ, RZ, R9 ;  /* 0x000000ffff0c7224 */ /* 0x020fe200078e0009 */
[----:B------:R-:W-:Y:S02]  /*2f400*/  SEL R44, R117, R98, P0 ;  /* 0x00000062752c7207 */ /* 0x000fe40000000000 */
[----:B------:R-:W-:-:S07]  /*2f410*/  SEL R117, R98, R117, P0 ;  /* 0x0000007562757207 */ /* 0x000fce0000000000 */
[----:B-1----:R-:W-:Y:S05]  /*2f420*/  WARPSYNC.COLLECTIVE R15, `(.L_x_2670) ;  /* 0x000000000f087348 */ /* 0x002fea0003c00000 */
[----:B------:R0:W2:Y:S02]  /*2f430*/  SHFL.IDX P6, R14, R13, R12, R11 ;  /* 0x0000000c0d0e7389 */ /* 0x0000a400000c000b */
[----:B012---:R-:W-:Y:S01]  /*2f440*/  ENDCOLLECTIVE ;  /* 0x000000000000791b */ /* 0x007fe20003800000 */
.L_x_2670:
        /* <DEDUP_REMOVED lines=18> */
.L_x_2671:
        /* <DEDUP_REMOVED lines=13> */
[----:B------:R-:W-:-:S02]  /*2f640*/  SEL R101, R94, R101, P0 ;  /* 0x000000655e657207 */ /* 0x000fc40000000000 */
[----:B------:R-:W-:-:S07]  /*2f650*/  MOV R100, R14 ;  /* 0x0000000e00647202 */ /* 0x000fce0000000f00 */
[----:B------:R-:W-:Y:S05]  /*2f660*/  WARPSYNC.COLLECTIVE R15, `(.L_x_2672) ;  /* 0x000000000f087348 */ /* 0x000fea0003c00000 */
[----:B------:R0:W1:Y:S02]  /*2f670*/  SHFL.IDX P6, R14, R13, R12, R11 ;  /* 0x0000000c0d0e7389 */ /* 0x00006400000c000b */
[----:B01----:R-:W-:Y:S01]  /*2f680*/  ENDCOLLECTIVE ;  /* 0x000000000000791b */ /* 0x003fe20003800000 */
.L_x_2672:
        /* <DEDUP_REMOVED lines=18> */
.L_x_2673:
        /* <DEDUP_REMOVED lines=15> */
.L_x_2674:
[----:B------:R-:W-:Y:S02]  /*2f8a0*/  SEL R102, R100, R51, P0 ;  /* 0x0000003364667207 */ /* 0x000fe40000000000 */
[----:B------:R-:W-:Y:S01]  /*2f8b0*/  SEL R100, R51, R100, P0 ;  /* 0x0000006433647207 */ /* 0x000fe20000000000 */
[----:B------:R-:W-:Y:S01]  /*2f8c0*/  IMAD.MOV.U32 R13, RZ, RZ, R78 ;  /* 0x000000ffff0d7224 */ /* 0x000fe200078e004e */
[----:B------:R-:W-:-:S07]  /*2f8d0*/  MOV R77, R14 ;  /* 0x0000000e004d7202 */ /* 0x000fce0000000f00 */
[----:B------:R-:W-:Y:S05]  /*2f8e0*/  WARPSYNC.COLLECTIVE R15, `(.L_x_2675) ;  /* 0x000000000f087348 */ /* 0x000fea0003c00000 */
[----:B------:R0:W1:Y:S02]  /*2f8f0*/  SHFL.IDX P6, R14, R13, R12, R11 ;  /* 0x0000000c0d0e7389 */ /* 0x00006400000c000b */
[----:B01----:R-:W-:Y:S01]  /*2f900*/  ENDCOLLECTIVE ;  /* 0x000000000000791b */ /* 0x003fe20003800000 */
.L_x_2675:
[----:B------:R-:W-:Y:S02]  /*2f910*/  IMAD.MOV.U32 R13, RZ, RZ, R97 ;  /* 0x000000ffff0d7224 */ /* 0x000fe400078e0061 */
[----:B------:R-:W-:Y:S02]  /*2f920*/  IMAD.MOV.U32 R12, RZ, RZ, R10 ;  /* 0x000000ffff0c7224 */ /* 0x000fe400078e000a */
[----:B------:R-:W-:-:S07]  /*2f930*/  IMAD.MOV.U32 R78, RZ, RZ, R14 ;  /* 0x000000ffff4e7224 */ /* 0x000fce00078e000e */
[----:B------:R-:W-:Y:S05]  /*2f940*/  WARPSYNC.COLLECTIVE R15, `(.L_x_2676) ;  /* 0x000000000f087348 */ /* 0x000fea0003c00000 */
[----:B------:R0:W1:Y:S02]  /*2f950*/  SHFL.IDX P6, R14, R13, R12, R11 ;  /* 0x0000000c0d0e7389 */ /* 0x00006400000c000b */
[----:B01----:R-:W-:Y:S01]  /*2f960*/  ENDCOLLECTIVE ;  /* 0x000000000000791b */ /* 0x003fe20003800000 */
.L_x_2676:
[----:B------:R-:W-:Y:S02]  /*2f970*/  IMAD.MOV.U32 R13, RZ, RZ, R49 ;  /* 0x000000ffff0d7224 */ /* 0x000fe400078e0031 */
[----:B------:R-:W-:-:S07]  /*2f980*/  IMAD.MOV.U32 R2, RZ, RZ, R14 ;  /* 0x000000ffff027224 */ /* 0x000fce00078e000e */
[----:B------:R-:W-:Y:S05]  /*2f990*/  WARPSYNC.COLLECTIVE R15, `(.L_x_2677) ;  /* 0x000000000f087348 */ /* 0x000fea0003c00000 */
[----:B------:R0:W1:Y:S02]  /*2f9a0*/  SHFL.IDX P6, R14, R13, R12, R11 ;  /* 0x0000000c0d0e7389 */ /* 0x00006400000c000b */
[----:B01----:R-:W-:Y:S01]  /*2f9b0*/  ENDCOLLECTIVE ;  /* 0x000000000000791b */ /* 0x003fe20003800000 */
.L_x_2677:
        /* <DEDUP_REMOVED lines=8> */
.L_x_2678:
[----:B------:R-:W-:Y:S02]  /*2fa40*/  SEL R97, R78, R49, P0 ;  /* 0x000000314e617207 */ /* 0x000fe40000000000 */
[----:B------:R-:W-:Y:S01]  /*2fa50*/  SEL R78, R49, R78, P0 ;  /* 0x0000004e314e7207 */ /* 0x000fe20000000000 */
[----:B------:R-:W-:Y:S02]  /*2fa60*/  IMAD.MOV.U32 R13, RZ, RZ, R4 ;  /* 0x000000ffff0d7224 */ /* 0x000fe400078e0004 */
[----:B------:R-:W-:-:S07]  /*2fa70*/  IMAD.MOV.U32 R0, RZ, RZ, R14 ;  /* 0x000000ffff007224 */ /* 0x000fce00078e000e */
[----:B------:R-:W-:Y:S05]  /*2fa80*/  WARPSYNC.COLLECTIVE R15, `(.L_x_2679) ;  /* 0x000000000f087348 */ /* 0x000fea0003c00000 */
[----:B------:R0:W1:Y:S02]  /*2fa90*/  SHFL.IDX P6, R14, R13, R12, R11 ;  /* 0x0000000c0d0e7389 */ /* 0x00006400000c000b */
[----:B01----:R-:W-:Y:S01]  /*2faa0*/  ENDCOLLECTIVE ;  /* 0x000000000000791b */ /* 0x003fe20003800000 */
.L_x_2679:
[----:B------:R-:W-:Y:S02]  /*2fab0*/  IMAD.MOV.U32 R13, RZ, RZ, R21 ;  /* 0x000000ffff0d7224 */ /* 0x000fe400078e0015 */
[----:B------:R-:W-:Y:S02]  /*2fac0*/  IMAD.MOV.U32 R12, RZ, RZ, R10 ;  /* 0x000000ffff0c7224 */ /* 0x000fe400078e000a */
[----:B------:R-:W-:-:S07]  /*2fad0*/  IMAD.MOV.U32 R3, RZ, RZ, R14 ;  /* 0x000000ffff037224 */ /* 0x000fce00078e000e */
[----:B------:R-:W-:Y:S05]  /*2fae0*/  WARPSYNC.COLLECTIVE R15, `(.L_x_2680) ;  /* 0x000000000f087348 */ /* 0x000fea0003c00000 */
[----:B------:R0:W1:Y:S02]  /*2faf0*/  SHFL.IDX P6, R14, R13, R12, R11 ;  /* 0x0000000c0d0e7389 */ /* 0x00006400000c000b */
[----:B01----:R-:W-:Y:S01]  /*2fb00*/  ENDCOLLECTIVE ;  /* 0x000000000000791b */ /* 0x003fe20003800000 */
.L_x_2680:
[----:B------:R-:W-:Y:S01]  /*2fb10*/  MOV R13, R79 ;  /* 0x0000004f000d7202 */ /* 0x000fe20000000f00 */
[----:B------:R-:W-:-:S07]  /*2fb20*/  IMAD.MOV.U32 R21, RZ, RZ, R14 ;  /* 0x000000ffff157224 */ /* 0x000fce00078e000e */
[----:B------:R-:W-:Y:S05]  /*2fb30*/  WARPSYNC.COLLECTIVE R15, `(.L_x_2681) ;  /* 0x000000000f087348 */ /* 0x000fea0003c00000 */
[----:B------:R0:W1:Y:S02]  /*2fb40*/  SHFL.IDX P6, R14, R13, R12, R11 ;  /* 0x0000000c0d0e7389 */ /* 0x00006400000c000b */
[----:B01----:R-:W-:Y:S01]  /*2fb50*/  ENDCOLLECTIVE ;  /* 0x000000000000791b */ /* 0x003fe20003800000 */
.L_x_2681:
        /* <DEDUP_REMOVED lines=8> */
.L_x_2682:
[----:B------:R-:W-:Y:S02]  /*2fbe0*/  SEL R2, R3, R4, P0 ;  /* 0x0000000403027207 */ /* 0x000fe40000000000 */
[----:B------:R-:W-:Y:S01]  /*2fbf0*/  SEL R3, R4, R3, P0 ;  /* 0x0000000304037207 */ /* 0x000fe20000000000 */
[----:B------:R-:W-:Y:S02]  /*2fc00*/  IMAD.MOV.U32 R13, RZ, RZ, R40 ;  /* 0x000000ffff0d7224 */ /* 0x000fe400078e0028 */
[----:B------:R-:W-:-:S07]  /*2fc10*/  IMAD.MOV.U32 R20, RZ, RZ, R14 ;  /* 0x000000ffff147224 */ /* 0x000fce00078e000e */
[----:B------:R-:W-:Y:S05]  /*2fc20*/  WARPSYNC.COLLECTIVE R15, `(.L_x_2683) ;  /* 0x000000000f087348 */ /* 0x000fea0003c00000 */
[----:B------:R0:W1:Y:S02]  /*2fc30*/  SHFL.IDX P6, R14, R13, R12, R11 ;  /* 0x0000000c0d0e7389 */ /* 0x00006400000c000b */
[----:B01----:R-:W-:Y:S01]  /*2fc40*/  ENDCOLLECTIVE ;  /* 0x000000000000791b */ /* 0x003fe20003800000 */
.L_x_2683:
[----:B------:R-:W-:Y:S01]  /*2fc50*/  IMAD.MOV.U32 R13, RZ, RZ, R41 ;  /* 0x000000ffff0d7224 */ /* 0x000fe200078e0029 */
[----:B------:R-:W-:Y:S01]  /*2fc60*/  MOV R12, R10 ;  /* 0x0000000a000c7202 */ /* 0x000fe20000000f00 */
[----:B------:R-:W-:-:S07]  /*2fc70*/  IMAD.MOV.U32 R40, RZ, RZ, R14 ;  /* 0x000000ffff287224 */ /* 0x000fce00078e000e */
[----:B------:R-:W-:Y:S05]  /*2fc80*/  WARPSYNC.COLLECTIVE R15, `(.L_x_2684) ;  /* 0x000000000f087348 */ /* 0x000fea0003c00000 */
[----:B------:R0:W1:Y:S02]  /*2fc90*/  SHFL.IDX P6, R14, R13, R12, R11 ;  /* 0x0000000c0d0e7389 */ /* 0x00006400000c000b */
[----:B01----:R-:W-:Y:S01]  /*2fca0*/  ENDCOLLECTIVE ;  /* 0x000000000000791b */ /* 0x003fe20003800000 */
.L_x_2684:
[----:B------:R-:W-:Y:S02]  /*2fcb0*/  IMAD.MOV.U32 R13, RZ, RZ, R121 ;  /* 0x000000ffff0d7224 */ /* 0x000fe400078e0079 */
[----:B------:R-:W-:-:S07]  /*2fcc0*/  IMAD.MOV.U32 R41, RZ, RZ, R14 ;  /* 0x000000ffff297224 */ /* 0x000fce00078e000e */
[----:B------:R-:W-:Y:S05]  /*2fcd0*/  WARPSYNC.COLLECTIVE R15, `(.L_x_2685) ;  /* 0x000000000f087348 */ /* 0x000fea0003c00000 */
[----:B------:R0:W1:Y:S02]  /*2fce0*/  SHFL.IDX P6, R14, R13, R12, R11 ;  /* 0x0000000c0d0e7389 */ /* 0x00006400000c000b */
[----:B01----:R-:W-:Y:S01]  /*2fcf0*/  ENDCOLLECTIVE ;  /* 0x000000000000791b */ /* 0x003fe20003800000 */
.L_x_2685:
        /* <DEDUP_REMOVED lines=8> */
.L_x_2686:
[----:B------:R-:W-:Y:S02]  /*2fd80*/  SEL R21, R40, R121, P0 ;  /* 0x0000007928157207 */ /* 0x000fe40000000000 */
[----:B------:R-:W-:Y:S01]  /*2fd90*/  SEL R40, R121, R40, P0 ;  /* 0x0000002879287207 */ /* 0x000fe20000000000 */
[----:B------:R-:W-:Y:S02]  /*2fda0*/  IMAD.MOV.U32 R13, RZ, RZ, R44 ;  /* 0x000000ffff0d7224 */ /* 0x000fe400078e002c */
[----:B------:R-:W-:-:S07]  /*2fdb0*/  IMAD.MOV.U32 R42, RZ, RZ, R14 ;  /* 0x000000ffff2a7224 */ /* 0x000fce00078e000e */
[----:B------:R-:W-:Y:S05]  /*2fdc0*/  WARPSYNC.COLLECTIVE R15, `(.L_x_2687) ;  /* 0x000000000f087348 */ /* 0x000fea0003c00000 */
[----:B------:R0:W1:Y:S02]  /*2fdd0*/  SHFL.IDX P6, R14, R13, R12, R11 ;  /* 0x0000000c0d0e7389 */ /* 0x00006400000c000b */
[----:B01----:R-:W-:Y:S01]  /*2fde0*/  ENDCOLLECTIVE ;  /* 0x000000000000791b */ /* 0x003fe20003800000 */
.L_x_2687:
[----:B------:R-:W-:Y:S02]  /*2fdf0*/  IMAD.MOV.U32 R13, RZ, RZ, R119 ;  /* 0x000000ffff0d7224 */ /* 0x000fe400078e0077 */
[----:B------:R-:W-:Y:S01]  /*2fe00*/  IMAD.MOV.U32 R12, RZ, RZ, R10 ;  /* 0x000000ffff0c7224 */ /* 0x000fe200078e000a */
[----:B------:R-:W-:-:S07]  /*2fe10*/  MOV R44, R14 ;  /* 0x0000000e002c7202 */ /* 0x000fce0000000f00 */
[----:B------:R-:W-:Y:S05]  /*2fe20*/  WARPSYNC.COLLECTIVE R15, `(.L_x_2688) ;  /* 0x000000000f087348 */ /* 0x000fea0003c00000 */
[----:B------:R0:W1:Y:S02]  /*2fe30*/  SHFL.IDX P6, R14, R13, R12, R11 ;  /* 0x0000000c0d0e7389 */ /* 0x00006400000c000b */
[----:B01----:R-:W-:Y:S01]  /*2fe40*/  ENDCOLLECTIVE ;  /* 0x000000000000791b */ /* 0x003fe20003800000 */
.L_x_2688:
[----:B------:R-:W-:Y:S02]  /*2fe50*/  IMAD.MOV.U32 R13, RZ, RZ, R117 ;  /* 0x000000ffff0d7224 */ /* 0x000fe400078e0075 */
[----:B------:R-:W-:-:S07]  /*2fe60*/  IMAD.MOV.U32 R119, RZ, RZ, R14 ;  /* 0x000000ffff777224 */ /* 0x000fce00078e000e */
[----:B------:R-:W-:Y:S05]  /*2fe70*/  WARPSYNC.COLLECTIVE R15, `(.L_x_2689) ;  /* 0x000000000f087348 */ /* 0x000fea0003c00000 */
[----:B------:R0:W1:Y:S02]  /*2fe80*/  SHFL.IDX P6, R14, R13, R12, R11 ;  /* 0x0000000c0d0e7389 */ /* 0x00006400000c000b */
[----:B01----:R-:W-:Y:S01]  /*2fe90*/  ENDCOLLECTIVE ;  /* 0x000000000000791b */ /* 0x003fe20003800000 */
.L_x_2689:
        /* <DEDUP_REMOVED lines=8> */
.L_x_2690:
[----:B------:R-:W-:Y:S01]  /*2ff20*/  IMAD.MOV.U32 R13, RZ, RZ, R48 ;  /* 0x000000ffff0d7224 */ /* 0x000fe200078e0030 */
[----:B------:R-:W-:-:S07]  /*2ff30*/  MOV R46, R14 ;  /* 0x0000000e002e7202 */ /* 0x000fce0000000f00 */
[----:B------:R-:W-:Y:S05]  /*2ff40*/  WARPSYNC.COLLECTIVE R15, `(.L_x_2691) ;  /* 0x000000000f087348 */ /* 0x000fea0003c00000 */
[----:B------:R0:W1:Y:S02]  /*2ff50*/  SHFL.IDX P6, R14, R13, R12, R11 ;  /* 0x0000000c0d0e7389 */ /* 0x00006400000c000b */
[----:B01----:R-:W-:Y:S01]  /*2ff60*/  ENDCOLLECTIVE ;  /* 0x000000000000791b */ /* 0x003fe20003800000 */
.L_x_2691:
[----:B------:R-:W-:Y:S02]  /*2ff70*/  IMAD.MOV.U32 R13, RZ, RZ, R115 ;  /* 0x000000ffff0d7224 */ /* 0x000fe400078e0073 */
[----:B------:R-:W-:Y:S02]  /*2ff80*/  IMAD.MOV.U32 R12, RZ, RZ, R10 ;  /* 0x000000ffff0c7224 */ /* 0x000fe400078e000a */
[----:B------:R-:W-:-:S07]  /*2ff90*/  IMAD.MOV.U32 R48, RZ, RZ, R14 ;  /* 0x000000ffff307224 */ /* 0x000fce00078e000e */
[----:B------:R-:W-:Y:S05]  /*2ffa0*/  WARPSYNC.COLLECTIVE R15, `(.L_x_2692) ;  /* 0x000000000f087348 */ /* 0x000fea0003c00000 */
[----:B------:R0:W1:Y:S02]  /*2ffb0*/  SHFL.IDX P6, R14, R13, R12, R11 ;  /* 0x0000000c0d0e7389 */ /* 0x00006400000c000b */
[----:B01----:R-:W-:Y:S01]  /*2ffc0*/  ENDCOLLECTIVE ;  /* 0x000000000000791b */ /* 0x003fe20003800000 */
.L_x_2692:
[----:B------:R-:W-:Y:S02]  /*2ffd0*/  IMAD.MOV.U32 R13, RZ, RZ, R113 ;  /* 0x000000ffff0d7224 */ /* 0x000fe400078e0071 */
[----:B------:R-:W-:-:S07]  /*2ffe0*/  IMAD.MOV.U32 R115, RZ, RZ, R14 ;  /* 0x000000ffff737224 */ /* 0x000fce00078e000e */
[----:B------:R-:W-:Y:S05]  /*2fff0*/  WARPSYNC.COLLECTIVE R15, `(.L_x_2693) ;  /* 0x000000000f087348 */ /* 0x000fea0003c00000 */
[----:B------:R0:W1:Y:S02]  /*30000*/  SHFL.IDX P6, R14, R13, R12, R11 ;  /* 0x0000000c0d0e7389 */ /* 0x00006400000c000b */
[----:B01----:R-:W-:Y:S01]  /*30010*/  ENDCOLLECTIVE ;  /* 0x000000000000791b */ /* 0x003fe20003800000 */
.L_x_2693:
[----:B------:R-:W-:Y:S01]  /*30020*/  MOV R13, R50 ;  /* 0x00000032000d7202 */ /* 0x000fe20000000f00 */
[----:B------:R-:W-:Y:S02]  /*30030*/  IMAD.MOV.U32 R12, RZ, RZ, R9 ;  /* 0x000000ffff0c7224 */ /* 0x000fe400078e0009 */
[----:B------:R-:W-:-:S07]  /*30040*/  IMAD.MOV.U32 R113, RZ, RZ, R14 ;  /* 0x000000ffff717224 */ /* 0x000fce00078e000e */
[----:B------:R-:W-:Y:S05]  /*30050*/  WARPSYNC.COLLECTIVE R15, `(.L_x_2694) ;  /* 0x000000000f087348 */ /* 0x000fea0003c00000 */
[----:B------:R0:W1:Y:S02]  /*30060*/  SHFL.IDX P6, R14, R13, R12, R11 ;  /* 0x0000000c0d0e7389 */ /* 0x00006400000c000b */
[----:B01----:R-:W-:Y:S01]  /*30070*/  ENDCOLLECTIVE ;  /* 0x000000000000791b */ /* 0x003fe20003800000 */
.L_x_2694:
[----:B------:R-:W-:Y:S02]  /*30080*/  SEL R47, R48, R113, P0 ;  /* 0x00000071302f7207 */ /* 0x000fe40000000000 */
[----:B------:R-:W-:Y:S01]  /*30090*/  SEL R48, R113, R48, P0 ;  /* 0x0000003071307207 */ /* 0x000fe20000000000 */
[----:B------:R-:W-:Y:S02]  /*300a0*/  IMAD.MOV.U32 R13, RZ, RZ, R80 ;  /* 0x000000ffff0d7224 */ /* 0x000fe400078e0050 */
[----:B------:R-:W-:-:S07]  /*300b0*/  IMAD.MOV.U32 R50, RZ, RZ, R14 ;  /* 0x000000ffff327224 */ /* 0x000fce00078e000e */
[----:B------:R-:W-:Y:S05]  /*300c0*/  WARPSYNC.COLLECTIVE R15, `(.L_x_2695) ;  /* 0x000000000f087348 */ /* 0x000fea0003c00000 */
[----:B------:R0:W1:Y:S02]  /*300d0*/  SHFL.IDX P6, R14, R13, R12, R11 ;  /* 0x0000000c0d0e7389 */ /* 0x00006400000c000b */
[----:B01----:R-:W-:Y:S01]  /*300e0*/  ENDCOLLECTIVE ;  /* 0x000000000000791b */ /* 0x003fe20003800000 */
.L_x_2695:
[----:B------:R-:W-:Y:S02]  /*300f0*/  IMAD.MOV.U32 R13, RZ, RZ, R111 ;  /* 0x000000ffff0d7224 */ /* 0x000fe400078e006f */
[----:B------:R-:W-:Y:S02]  /*30100*/  IMAD.MOV.U32 R12, RZ, RZ, R10 ;  /* 0x000000ffff0c7224 */ /* 0x000fe400078e000a */
[----:B------:R-:W-:-:S07]  /*30110*/  IMAD.MOV.U32 R80, RZ, RZ, R14 ;  /* 0x000000ffff507224 */ /* 0x000fce00078e000e */
[----:B------:R-:W-:Y:S05]  /*30120*/  WARPSYNC.COLLECTIVE R15, `(.L_x_2696) ;  /* 0x000000000f087348 */ /* 0x000fea0003c00000 */
[----:B------:R0:W1:Y:S02]  /*30130*/  SHFL.IDX P6, R14, R13, R12, R11 ;  /* 0x0000000c0d0e7389 */ /* 0x00006400000c000b */
[----:B01----:R-:W-:Y:S01]  /*30140*/  ENDCOLLECTIVE ;  /* 0x000000000000791b */ /* 0x003fe20003800000 */
.L_x_2696:
[----:B------:R-:W-:Y:S01]  /*30150*/  MOV R13, R101 ;  /* 0x00000065000d7202 */ /* 0x000fe20000000f00 */
[----:B------:R-:W-:-:S07]  /*30160*/  IMAD.MOV.U32 R111, RZ, RZ, R14 ;  /* 0x000000ffff6f7224 */ /* 0x000fce00078e000e */
[----:B------:R-:W-:Y:S05]  /*30170*/  WARPSYNC.COLLECTIVE R15, `(.L_x_2697) ;  /* 0x000000000f087348 */ /* 0x000fea0003c00000 */
[----:B------:R0:W1:Y:S02]  /*30180*/  SHFL.IDX P6, R14, R13, R12, R11 ;  /* 0x0000000c0d0e7389 */ /* 0x00006400000c000b */
[----:B01----:R-:W-:Y:S01]  /*30190*/  ENDCOLLECTIVE ;  /* 0x000000000000791b */ /* 0x003fe20003800000 */
.L_x_2697:
        /* <DEDUP_REMOVED lines=8> */
.L_x_2698:
[----:B------:R-:W-:Y:S02]  /*30220*/  SEL R51, R80, R101, P0 ;  /* 0x0000006550337207 */ /* 0x000fe40000000000 */
[----:B------:R-:W-:Y:S01]  /*30230*/  SEL R80, R101, R80, P0 ;  /* 0x0000005065507207 */ /* 0x000fe20000000000 */
[----:B------:R-:W-:Y:S02]  /*30240*/  IMAD.MOV.U32 R101, RZ, RZ, RZ ;  /* 0x000000ffff657224 */ /* 0x000fe400078e00ff */
[----:B------:R-:W-:Y:S02]  /*30250*/  IMAD.MOV.U32 R13, RZ, RZ, R84 ;  /* 0x000000ffff0d7224 */ /* 0x000fe400078e0054 */
[----:B------:R-:W-:-:S07]  /*30260*/  IMAD.MOV.U32 R82, RZ, RZ, R14 ;  /* 0x000000ffff527224 */ /* 0x000fce00078e000e */
[----:B------:R-:W-:Y:S05]  /*30270*/  WARPSYNC.COLLECTIVE R15, `(.L_x_2699) ;  /* 0x000000000f087348 */ /* 0x000fea0003c00000 */
[----:B------:R0:W1:Y:S02]  /*30280*/  SHFL.IDX P6, R14, R13, R12, R11 ;  /* 0x0000000c0d0e7389 */ /* 0x00006400000c000b */
[----:B01----:R-:W-:Y:S01]  /*30290*/  ENDCOLLECTIVE ;  /* 0x000000000000791b */ /* 0x003fe20003800000 */
.L_x_2699:
[----:B------:R-:W-:Y:S01]  /*302a0*/  IMAD.MOV.U32 R13, RZ, RZ, R85 ;  /* 0x000000ffff0d7224 */ /* 0x000fe200078e0055 */
[----:B------:R-:W-:Y:S01]  /*302b0*/  MOV R12, R10 ;  /* 0x0000000a000c7202 */ /* 0x000fe20000000f00 */
[----:B------:R-:W-:-:S07]  /*302c0*/  IMAD.MOV.U32 R84, RZ, RZ, R14 ;  /* 0x000000ffff547224 */ /* 0x000fce00078e000e */
[----:B------:R-:W-:Y:S05]  /*302d0*/  WARPSYNC.COLLECTIVE R15, `(.L_x_2700) ;  /* 0x000000000f087348 */ /* 0x000fea0003c00000 */
[----:B------:R0:W1:Y:S02]  /*302e0*/  SHFL.IDX P6, R14, R13, R12, R11 ;  /* 0x0000000c0d0e7389 */ /* 0x00006400000c000b */
[----:B01----:R-:W-:Y:S01]  /*302f0*/  ENDCOLLECTIVE ;  /* 0x000000000000791b */ /* 0x003fe20003800000 */
.L_x_2700:
[----:B------:R-:W-:Y:S02]  /*30300*/  IMAD.MOV.U32 R13, RZ, RZ, R83 ;  /* 0x000000ffff0d7224 */ /* 0x000fe400078e0053 */
[----:B------:R-:W-:-:S07]  /*30310*/  IMAD.MOV.U32 R85, RZ, RZ, R14 ;  /* 0x000000ffff557224 */ /* 0x000fce00078e000e */
[----:B------:R-:W-:Y:S05]  /*30320*/  WARPSYNC.COLLECTIVE R15, `(.L_x_2701) ;  /* 0x000000000f087348 */ /* 0x000fea0003c00000 */
[----:B------:R0:W1:Y:S02]  /*30330*/  SHFL.IDX P6, R14, R13, R12, R11 ;  /* 0x0000000c0d0e7389 */ /* 0x00006400000c000b */
[----:B01----:R-:W-:Y:S01]  /*30340*/  ENDCOLLECTIVE ;  /* 0x000000000000791b */ /* 0x003fe20003800000 */
.L_x_2701:
[----:B------:R-:W-:Y:S02]  /*30350*/  IMAD.MOV.U32 R13, RZ, RZ, R86 ;  /* 0x000000ffff0d7224 */ /* 0x000fe400078e0056 */
[----:B------:R-:W-:Y:S02]  /*30360*/  IMAD.MOV.U32 R12, RZ, RZ, R9 ;  /* 0x000000ffff0c7224 */ /* 0x000fe400078e0009 */
[----:B------:R-:W-:-:S07]  /*30370*/  IMAD.MOV.U32 R123, RZ, RZ, R14 ;  /* 0x000000ffff7b7224 */ /* 0x000fce00078e000e */
[----:B------:R-:W-:Y:S05]  /*30380*/  WARPSYNC.COLLECTIVE R15, `(.L_x_2702) ;  /* 0x000000000f087348 */ /* 0x000fea0003c00000 */
[----:B------:R0:W1:Y:S02]  /*30390*/  SHFL.IDX P6, R14, R13, R12, R11 ;  /* 0x0000000c0d0e7389 */ /* 0x00006400000c000b */
[----:B01----:R-:W-:Y:S01]  /*303a0*/  ENDCOLLECTIVE ;  /* 0x000000000000791b */ /* 0x003fe20003800000 */
.L_x_2702:
[----:B------:R-:W-:Y:S02]  /*303b0*/  SEL R83, R84, R123, P0 ;  /* 0x0000007b54537207 */ /* 0x000fe40000000000 */
[----:B------:R-:W-:Y:S01]  /*303c0*/  SEL R84, R123, R84, P0 ;  /* 0x000000547b547207 */ /* 0x000fe20000000000 */
[----:B------:R-:W-:Y:S02]  /*303d0*/  IMAD.MOV.U32 R13, RZ, RZ, R54 ;  /* 0x000000ffff0d7224 */ /* 0x000fe400078e0036 */
[----:B------:R-:W-:-:S07]  /*303e0*/  IMAD.MOV.U32 R86, RZ, RZ, R14 ;  /* 0x000000ffff567224 */ /* 0x000fce00078e000e */
[----:B------:R-:W-:Y:S05]  /*303f0*/  WARPSYNC.COLLECTIVE R15, `(.L_x_2703) ;  /* 0x000000000f087348 */ /* 0x000fea0003c00000 */
[----:B------:R0:W1:Y:S02]  /*30400*/  SHFL.IDX P6, R14, R13, R12, R11 ;  /* 0x0000000c0d0e7389 */ /* 0x00006400000c000b */
[----:B01----:R-:W-:Y:S01]  /*30410*/  ENDCOLLECTIVE ;  /* 0x000000000000791b */ /* 0x003fe20003800000 */
.L_x_2703:
[----:B------:R-:W-:Y:S01]  /*30420*/  IMAD.MOV.U32 R13, RZ, RZ, R81 ;  /* 0x000000ffff0d7224 */ /* 0x000fe200078e0051 */
[----:B------:R-:W-:Y:S01]  /*30430*/  SEL R81, R82, R85, P0 ;  /* 0x0000005552517207 */ /* 0x000fe20000000000 */
[----:B------:R-:W-:Y:S01]  /*30440*/  IMAD.MOV.U32 R12, RZ, RZ, R10 ;  /* 0x000000ffff0c7224 */ /* 0x000fe200078e000a */
[----:B------:R-:W-:Y:S02]  /*30450*/  SEL R82, R85, R82, P0 ;  /* 0x0000005255527207 */ /* 0x000fe40000000000 */
[----:B------:R-:W-:-:S07]  /*30460*/  MOV R54, R14 ;  /* 0x0000000e00367202 */ /* 0x000fce0000000f00 */
[----:B------:R-:W-:Y:S05]  /*30470*/  WARPSYNC.COLLECTIVE R15, `(.L_x_2704) ;  /* 0x000000000f087348 */ /* 0x000fea0003c00000 */
[----:B------:R0:W1:Y:S02]  /*30480*/  SHFL.IDX P6, R14, R13, R12, R11 ;  /* 0x0000000c0d0e7389 */ /* 0x00006400000c000b */
[----:B01----:R-:W-:Y:S01]  /*30490*/  ENDCOLLECTIVE ;  /* 0x000000000000791b */ /* 0x003fe20003800000 */
.L_x_2704:
[----:B------:R-:W-:Y:S01]  /*304a0*/  IMAD.MOV.U32 R13, RZ, RZ, R45 ;  /* 0x000000ffff0d7224 */ /* 0x000fe200078e002d */
[----:B------:R-:W-:Y:S02]  /*304b0*/  SEL R45, R46, R115, P0 ;  /* 0x000000732e2d7207 */ /* 0x000fe40000000000 */
[----:B------:R-:W-:Y:S01]  /*304c0*/  SEL R46, R115, R46, P0 ;  /* 0x0000002e732e7207 */ /* 0x000fe20000000000 */
[----:B------:R-:W-:-:S07]  /*304d0*/  IMAD.MOV.U32 R125, RZ, RZ, R14 ;  /* 0x000000ffff7d7224 */ /* 0x000fce00078e000e */
[----:B------:R-:W-:Y:S05]  /*304e0*/  WARPSYNC.COLLECTIVE R15, `(.L_x_2705) ;  /* 0x000000000f087348 */ /* 0x000fea0003c00000 */
[----:B------:R0:W1:Y:S02]  /*304f0*/  SHFL.IDX P6, R14, R13, R12, R11 ;  /* 0x0000000c0d0e7389 */ /* 0x00006400000c000b */
[----:B01----:R-:W-:Y:S01]  /*30500*/  ENDCOLLECTIVE ;  /* 0x000000000000791b */ /* 0x003fe20003800000 */
.L_x_2705:
        /* <DEDUP_REMOVED lines=8> */
.L_x_2706:
[----:B------:R-:W-:Y:S01]  /*30590*/  IMAD.MOV.U32 R13, RZ, RZ, R56 ;  /* 0x000000ffff0d7224 */ /* 0x000fe200078e0038 */
[----:B------:R-:W-:-:S07]  /*305a0*/  MOV R58, R14 ;  /* 0x0000000e003a7202 */ /* 0x000fce0000000f00 */
[----:B------:R-:W-:Y:S05]  /*305b0*/  WARPSYNC.COLLECTIVE R15, `(.L_x_2707) ;  /* 0x000000000f087348 */ /* 0x000fea0003c00000 */
[----:B------:R0:W1:Y:S02]  /*305c0*/  SHFL.IDX P6, R14, R13, R12, R11 ;  /* 0x0000000c0d0e7389 */ /* 0x00006400000c000b */
[----:B01----:R-:W-:Y:S01]  /*305d0*/  ENDCOLLECTIVE ;  /* 0x000000000000791b */ /* 0x003fe20003800000 */
.L_x_2707:
        /* <DEDUP_REMOVED lines=8> */
.L_x_2708:
[----:B------:R-:W-:Y:S02]  /*30660*/  IMAD.MOV.U32 R13, RZ, RZ, R55 ;  /* 0x000000ffff0d7224 */ /* 0x000fe400078e0037 */
[----:B------:R-:W-:-:S07]  /*30670*/  IMAD.MOV.U32 R129, RZ, RZ, R14 ;  /* 0x000000ffff817224 */ /* 0x000fce00078e000e */
[----:B------:R-:W-:Y:S05]  /*30680*/  WARPSYNC.COLLECTIVE R15, `(.L_x_2709) ;  /* 0x000000000f087348 */ /* 0x000fea0003c00000 */
[----:B------:R0:W1:Y:S02]  /*30690*/  SHFL.IDX P6, R14, R13, R12, R11 ;  /* 0x0000000c0d0e7389 */ /* 0x00006400000c000b */
[----:B01----:R-:W-:Y:S01]  /*306a0*/  ENDCOLLECTIVE ;  /* 0x000000000000791b */ /* 0x003fe20003800000 */
.L_x_2709:
[----:B------:R-:W-:Y:S02]  /*306b0*/  SEL R55, R129, R58, P0 ;  /* 0x0000003a81377207 */ /* 0x000fe40000000000 */
[----:B------:R-:W-:Y:S01]  /*306c0*/  MOV R13, R62 ;  /* 0x0000003e000d7202 */ /* 0x000fe20000000f00 */
[----:B------:R-:W-:Y:S02]  /*306d0*/  IMAD.MOV.U32 R12, RZ, RZ, R9 ;  /* 0x000000ffff0c7224 */ /* 0x000fe400078e0009 */
[----:B------:R-:W-:-:S07]  /*306e0*/  IMAD.MOV.U32 R66, RZ, RZ, R14 ;  /* 0x000000ffff427224 */ /* 0x000fce00078e000e */
[----:B------:R-:W-:Y:S05]  /*306f0*/  WARPSYNC.COLLECTIVE R15, `(.L_x_2710) ;  /* 0x000000000f087348 */ /* 0x000fea0003c00000 */
[----:B------:R0:W1:Y:S02]  /*30700*/  SHFL.IDX P6, R14, R13, R12, R11 ;  /* 0x0000000c0d0e7389 */ /* 0x00006400000c000b */
[----:B01----:R-:W-:Y:S01]  /*30710*/  ENDCOLLECTIVE ;  /* 0x000000000000791b */ /* 0x003fe20003800000 */
.L_x_2710:
[----:B------:R-:W-:Y:S01]  /*30720*/  SEL R56, R65, R66, P0 ;  /* 0x0000004241387207 */ /* 0x000fe20000000000 */
[----:B------:R-:W-:Y:S01]  /*30730*/  IMAD.MOV.U32 R13, RZ, RZ, R52 ;  /* 0x000000ffff0d7224 */ /* 0x000fe200078e0034 */
[----:B------:R-:W-:Y:S01]  /*30740*/  SEL R52, R54, R127, P0 ;  /* 0x0000007f36347207 */ /* 0x000fe20000000000 */
[----:B------:R-:W-:-:S07]  /*30750*/  IMAD.MOV.U32 R62, RZ, RZ, R14 ;  /* 0x000000ffff3e7224 */ /* 0x000fce00078e000e */
[----:B------:R-:W-:Y:S05]  /*30760*/  WARPSYNC.COLLECTIVE R15, `(.L_x_2711) ;  /* 0x000000000f087348 */ /* 0x000fea0003c00000 */
[----:B------:R0:W1:Y:S02]  /*30770*/  SHFL.IDX P6, R14, R13, R12, R11 ;  /* 0x0000000c0d0e7389 */ /* 0x00006400000c000b */
[----:B01----:R-:W-:Y:S01]  /*30780*/  ENDCOLLECTIVE ;  /* 0x000000000000791b */ /* 0x003fe20003800000 */
.L_x_2711:
[----:B------:R-:W-:Y:S02]  /*30790*/  IMAD.MOV.U32 R13, RZ, RZ, R63 ;  /* 0x000000ffff0d7224 */ /* 0x000fe400078e003f */
[----:B------:R-:W-:Y:S02]  /*307a0*/  IMAD.MOV.U32 R12, RZ, RZ, R10 ;  /* 0x000000ffff0c7224 */ /* 0x000fe400078e000a */
[----:B------:R-:W-:-:S07]  /*307b0*/  IMAD.MOV.U32 R67, RZ, RZ, R14 ;  /* 0x000000ffff437224 */ /* 0x000fce00078e000e */
[----:B------:R-:W-:Y:S05]  /*307c0*/  WARPSYNC.COLLECTIVE R15, `(.L_x_2712) ;  /* 0x000000000f087348 */ /* 0x000fea0003c00000 */
[----:B------:R0:W1:Y:S02]  /*307d0*/  SHFL.IDX P6, R14, R13, R12, R11 ;  /* 0x0000000c0d0e7389 */ /* 0x00006400000c000b */
[----:B01----:R-:W-:Y:S01]  /*307e0*/  ENDCOLLECTIVE ;  /* 0x000000000000791b */ /* 0x003fe20003800000 */
.L_x_2712:
[----:B------:R-:W-:Y:S02]  /*307f0*/  MOV R13, R53 ;  /* 0x00000035000d7202 */ /* 0x000fe40000000f00 */
[----:B------:R-:W-:Y:S02]  /*30800*/  SEL R53, R127, R54, P0 ;  /* 0x000000367f357207 */ /* 0x000fe40000000000 */
[----:B------:R-:W-:Y:S01]  /*30810*/  SEL R54, R58, R129, P0 ;  /* 0x000000813a367207 */ /* 0x000fe20000000000 */
[----:B------:R-:W-:-:S07]  /*30820*/  IMAD.MOV.U32 R63, RZ, RZ, R14 ;  /* 0x000000ffff3f7224 */ /* 0x000fce00078e000e */
[----:B------:R-:W-:Y:S05]  /*30830*/  WARPSYNC.COLLECTIVE R15, `(.L_x_2713) ;  /* 0x000000000f087348 */ /* 0x000fea0003c00000 */
[----:B------:R0:W1:Y:S02]  /*30840*/  SHFL.IDX P6, R14, R13, R12, R11 ;  /* 0x0000000c0d0e7389 */ /* 0x00006400000c000b */
[----:B01----:R-:W-:Y:S01]  /*30850*/  ENDCOLLECTIVE ;  /* 0x000000000000791b */ /* 0x003fe20003800000 */
.L_x_2713:
[----:B------:R-:W-:Y:S01]  /*30860*/  SEL R58, R62, R63, P0 ;  /* 0x0000003f3e3a7207 */ /* 0x000fe20000000000 */
[----:B------:R-:W-:Y:S02]  /*30870*/  IMAD.MOV.U32 R13, RZ, RZ, R38 ;  /* 0x000000ffff0d7224 */ /* 0x000fe400078e0026 */
[----:B------:R-:W-:Y:S02]  /*30880*/  IMAD.MOV.U32 R12, RZ, RZ, R9 ;  /* 0x000000ffff0c7224 */ /* 0x000fe400078e0009 */
[----:B------:R-:W-:-:S07]  /*30890*/  IMAD.MOV.U32 R68, RZ, RZ, R14 ;  /* 0x000000ffff447224 */ /* 0x000fce00078e000e */
[----:B------:R-:W-:Y:S05]  /*308a0*/  WARPSYNC.COLLECTIVE R15, `(.L_x_2714) ;  /* 0x000000000f087348 */ /* 0x000fea0003c00000 */
[----:B------:R0:W1:Y:S02]  /*308b0*/  SHFL.IDX P6, R14, R13, R12, R11 ;  /* 0x0000000c0d0e7389 */ /* 0x00006400000c000b */
[----:B01----:R-:W-:Y:S01]  /*308c0*/  ENDCOLLECTIVE ;  /* 0x000000000000791b */ /* 0x003fe20003800000 */
.L_x_2714:
[----:B------:R-:W-:Y:S02]  /*308d0*/  IMAD.MOV.U32 R13, RZ, RZ, R36 ;  /* 0x000000ffff0d7224 */ /* 0x000fe400078e0024 */
[----:B------:R-:W-:-:S07]  /*308e0*/  IMAD.MOV.U32 R69, RZ, RZ, R14 ;  /* 0x000000ffff457224 */ /* 0x000fce00078e000e */
[----:B------:R-:W-:Y:S05]  /*308f0*/  WARPSYNC.COLLECTIVE R15, `(.L_x_2715) ;  /* 0x000000000f087348 */ /* 0x000fea0003c00000 */
[----:B------:R0:W1:Y:S02]  /*30900*/  SHFL.IDX P6, R14, R13, R12, R11 ;  /* 0x0000000c0d0e7389 */ /* 0x00006400000c000b */
[----:B01----:R-:W-:Y:S01]  /*30910*/  ENDCOLLECTIVE ;  /* 0x000000000000791b */ /* 0x003fe20003800000 */
.L_x_2715:
[----:B------:R-:W-:Y:S01]  /*30920*/  IMAD.MOV.U32 R13, RZ, RZ, R33 ;  /* 0x000000ffff0d7224 */ /* 0x000fe200078e0021 */
[----:B------:R-:W-:Y:S01]  /*30930*/  MOV R12, R10 ;  /* 0x0000000a000c7202 */ /* 0x000fe20000000f00 */
[----:B------:R-:W-:-:S07]  /*30940*/  IMAD.MOV.U32 R71, RZ, RZ, R14 ;  /* 0x000000ffff477224 */ /* 0x000fce00078e000e */
[----:B------:R-:W-:Y:S05]  /*30950*/  WARPSYNC.COLLECTIVE R15, `(.L_x_2716) ;  /* 0x000000000f087348 */ /* 0x000fea0003c00000 */
[----:B------:R0:W1:Y:S02]  /*30960*/  SHFL.IDX P6, R14, R13, R12, R11 ;  /* 0x0000000c0d0e7389 */ /* 0x00006400000c000b */
[----:B01----:R-:W-:Y:S01]  /*30970*/  ENDCOLLECTIVE ;  /* 0x000000000000791b */ /* 0x003fe20003800000 */
.L_x_2716:
[----:B------:R-:W-:Y:S02]  /*30980*/  IMAD.MOV.U32 R13, RZ, RZ, R31 ;  /* 0x000000ffff0d7224 */ /* 0x000fe400078e001f */
[----:B------:R-:W-:-:S07]  /*30990*/  IMAD.MOV.U32 R36, RZ, RZ, R14 ;  /* 0x000000ffff247224 */ /* 0x000fce00078e000e */
[----:B------:R-:W-:Y:S05]  /*309a0*/  WARPSYNC.COLLECTIVE R15, `(.L_x_2717) ;  /* 0x000000000f087348 */ /* 0x000fea0003c00000 */
[----:B------:R0:W1:Y:S02]  /*309b0*/  SHFL.IDX P6, R14, R13, R12, R11 ;  /* 0x0000000c0d0e7389 */ /* 0x00006400000c000b */
[----:B01----:R-:W-:Y:S01]  /*309c0*/  ENDCOLLECTIVE ;  /* 0x000000000000791b */ /* 0x003fe20003800000 */
.L_x_2717:
[----:B------:R-:W-:Y:S02]  /*309d0*/  IMAD.MOV.U32 R13, RZ, RZ, R34 ;  /* 0x000000ffff0d7224 */ /* 0x000fe400078e0022 */
[----:B------:R-:W-:Y:S02]  /*309e0*/  IMAD.MOV.U32 R12, RZ, RZ, R9 ;  /* 0x000000ffff0c7224 */ /* 0x000fe400078e0009 */
[----:B------:R-:W-:-:S07]  /*309f0*/  IMAD.MOV.U32 R38, RZ, RZ, R14 ;  /* 0x000000ffff267224 */ /* 0x000fce00078e000e */
[----:B------:R-:W-:Y:S05]  /*30a00*/  WARPSYNC.COLLECTIVE R15, `(.L_x_2718) ;  /* 0x000000000f087348 */ /* 0x000fea0003c00000 */
[----:B------:R0:W1:Y:S02]  /*30a10*/  SHFL.IDX P6, R14, R13, R12, R11 ;  /* 0x0000000c0d0e7389 */ /* 0x00006400000c000b */
[----:B01----:R-:W-:Y:S01]  /*30a20*/  ENDCOLLECTIVE ;  /* 0x000000000000791b */ /* 0x003fe20003800000 */
.L_x_2718:
[----:B------:R-:W-:Y:S02]  /*30a30*/  SEL R70, R71, R38, P0 ;  /* 0x0000002647467207 */ /* 0x000fe40000000000 */
[----:B------:R-:W-:Y:S01]  /*30a40*/  SEL R71, R38, R71, P0 ;  /* 0x0000004726477207 */ /* 0x000fe20000000000 */
[----:B------:R-:W-:Y:S02]  /*30a50*/  IMAD.MOV.U32 R13, RZ, RZ, R32 ;  /* 0x000000ffff0d7224 */ /* 0x000fe400078e0020 */
[----:B------:R-:W-:-:S07]  /*30a60*/  IMAD.MOV.U32 R73, RZ, RZ, R14 ;  /* 0x000000ffff497224 */ /* 0x000fce00078e000e */
[----:B------:R-:W-:Y:S05]  /*30a70*/  WARPSYNC.COLLECTIVE R15, `(.L_x_2719) ;  /* 0x000000000f087348 */ /* 0x000fea0003c00000 */
[----:B------:R0:W1:Y:S02]  /*30a80*/  SHFL.IDX P6, R14, R13, R12, R11 ;  /* 0x0000000c0d0e7389 */ /* 0x00006400000c000b */
[----:B01----:R-:W-:Y:S01]  /*30a90*/  ENDCOLLECTIVE ;  /* 0x000000000000791b */ /* 0x003fe20003800000 */
.L_x_2719:
[----:B------:R-:W-:Y:S02]  /*30aa0*/  IMAD.MOV.U32 R13, RZ, RZ, R37 ;  /* 0x000000ffff0d7224 */ /* 0x000fe400078e0025 */
[----:B------:R-:W-:Y:S01]  /*30ab0*/  IMAD.MOV.U32 R12, RZ, RZ, R10 ;  /* 0x000000ffff0c7224 */ /* 0x000fe200078e000a */
[----:B------:R-:W-:-:S07]  /*30ac0*/  MOV R75, R14 ;  /* 0x0000000e004b7202 */ /* 0x000fce0000000f00 */
[----:B------:R-:W-:Y:S05]  /*30ad0*/  WARPSYNC.COLLECTIVE R15, `(.L_x_2720) ;  /* 0x000000000f087348 */ /* 0x000fea0003c00000 */
[----:B------:R0:W1:Y:S02]  /*30ae0*/  SHFL.IDX P6, R14, R13, R12, R11 ;  /* 0x0000000c0d0e7389 */ /* 0x00006400000c000b */
[----:B01----:R-:W-:Y:S01]  /*30af0*/  ENDCOLLECTIVE ;  /* 0x000000000000791b */ /* 0x003fe20003800000 */
.L_x_2720:
[----:B------:R-:W-:Y:S02]  /*30b00*/  IMAD.MOV.U32 R13, RZ, RZ, R35 ;  /* 0x000000ffff0d7224 */ /* 0x000fe400078e0023 */
[----:B------:R-:W-:-:S07]  /*30b10*/  IMAD.MOV.U32 R32, RZ, RZ, R14 ;  /* 0x000000ffff207224 */ /* 0x000fce00078e000e */
[----:B------:R-:W-:Y:S05]  /*30b20*/  WARPSYNC.COLLECTIVE R15, `(.L_x_2721) ;  /* 0x000000000f087348 */ /* 0x000fea0003c00000 */
[----:B------:R0:W1:Y:S02]  /*30b30*/  SHFL.IDX P6, R14, R13, R12, R11 ;  /* 0x0000000c0d0e7389 */ /* 0x00006400000c000b */
[----:B01----:R-:W-:Y:S01]  /*30b40*/  ENDCOLLECTIVE ;  /* 0x000000000000791b */ /* 0x003fe20003800000 */
.L_x_2721:
        /* <DEDUP_REMOVED lines=8> */
.L_x_2722:
[----:B------:R-:W-:Y:S02]  /*30bd0*/  SEL R74, R75, R34, P0 ;  /* 0x000000224b4a7207 */ /* 0x000fe40000000000 */
[----:B------:R-:W-:Y:S01]  /*30be0*/  SEL R75, R34, R75, P0 ;  /* 0x0000004b224b7207 */ /* 0x000fe20000000000 */
[----:B------:R-:W-:Y:S01]  /*30bf0*/  IMAD.MOV.U32 R13, RZ, RZ, R28 ;  /* 0x000000ffff0d7224 */ /* 0x000fe200078e001c */
[----:B------:R-:W-:-:S07]  /*30c00*/  MOV R87, R14 ;  /* 0x0000000e00577202 */ /* 0x000fce0000000f00 */
[----:B------:R-:W-:Y:S05]  /*30c10*/  WARPSYNC.COLLECTIVE R15, `(.L_x_2723) ;  /* 0x000000000f087348 */ /* 0x000fea0003c00000 */
[----:B------:R0:W1:Y:S02]  /*30c20*/  SHFL.IDX P6, R14, R13, R12, R11 ;  /* 0x0000000c0d0e7389 */ /* 0x00006400000c000b */
[----:B01----:R-:W-:Y:S01]  /*30c30*/  ENDCOLLECTIVE ;  /* 0x000000000000791b */ /* 0x003fe20003800000 */
.L_x_2723:
[----:B------:R-:W-:Y:S01]  /*30c40*/  IMAD.MOV.U32 R13, RZ, RZ, R57 ;  /* 0x000000ffff0d7224 */ /* 0x000fe200078e0039 */
        /* <DEDUP_REMOVED lines=10> */
.L_x_2724:
[----:B------:R-:W-:Y:S02]  /*30cf0*/  IMAD.MOV.U32 R13, RZ, RZ, R39 ;  /* 0x000000ffff0d7224 */ /* 0x000fe400078e0027 */
[----:B------:R-:W-:-:S07]  /*30d00*/  IMAD.MOV.U32 R28, RZ, RZ, R14 ;  /* 0x000000ffff1c7224 */ /* 0x000fce00078e000e */
[----:B------:R-:W-:Y:S05]  /*30d10*/  WARPSYNC.COLLECTIVE R15, `(.L_x_2725) ;  /* 0x000000000f087348 */ /* 0x000fea0003c00000 */
[----:B------:R0:W1:Y:S02]  /*30d20*/  SHFL.IDX P6, R14, R13, R12, R11 ;  /* 0x0000000c0d0e7389 */ /* 0x00006400000c000b */
[----:B01----:R-:W-:Y:S01]  /*30d30*/  ENDCOLLECTIVE ;  /* 0x000000000000791b */ /* 0x003fe20003800000 */
.L_x_2725:
        /* <DEDUP_REMOVED lines=8> */
.L_x_2726:
[----:B------:R-:W-:Y:S02]  /*30dc0*/  SEL R90, R91, R30, P0 ;  /* 0x0000001e5b5a7207 */ /* 0x000fe40000000000 */
[----:B------:R-:W-:Y:S01]  /*30dd0*/  SEL R91, R30, R91, P0 ;  /* 0x0000005b1e5b7207 */ /* 0x000fe20000000000 */
[----:B------:R-:W-:Y:S02]  /*30de0*/  IMAD.MOV.U32 R13, RZ, RZ, R24 ;  /* 0x000000ffff0d7224 */ /* 0x000fe400078e0018 */
[----:B------:R-:W-:-:S07]  /*30df0*/  IMAD.MOV.U32 R93, RZ, RZ, R14 ;  /* 0x000000ffff5d7224 */ /* 0x000fce00078e000e */
[----:B------:R-:W-:Y:S05]  /*30e00*/  WARPSYNC.COLLECTIVE R15, `(.L_x_2727) ;  /* 0x000000000f087348 */ /* 0x000fea0003c00000 */
[----:B------:R0:W1:Y:S02]  /*30e10*/  SHFL.IDX P6, R14, R13, R12, R11 ;  /* 0x0000000c0d0e7389 */ /* 0x00006400000c000b */
[----:B01----:R-:W-:Y:S01]  /*30e20*/  ENDCOLLECTIVE ;  /* 0x000000000000791b */ /* 0x003fe20003800000 */
.L_x_2727:
[----:B------:R-:W-:Y:S01]  /*30e30*/  IMAD.MOV.U32 R13, RZ, RZ, R59 ;  /* 0x000000ffff0d7224 */ /* 0x000fe200078e003b */
[----:B------:R-:W-:Y:S01]  /*30e40*/  SEL R59, R63, R62, P0 ;  /* 0x0000003e3f3b7207 */ /* 0x000fe20000000000 */
[----:B------:R-:W-:Y:S02]  /*30e50*/  IMAD.MOV.U32 R12, RZ, RZ, R10 ;  /* 0x000000ffff0c7224 */ /* 0x000fe400078e000a */
[----:B------:R-:W-:-:S07]  /*30e60*/  IMAD.MOV.U32 R95, RZ, RZ, R14 ;  /* 0x000000ffff5f7224 */ /* 0x000fce00078e000e */
[----:B------:R-:W-:Y:S05]  /*30e70*/  WARPSYNC.COLLECTIVE R15, `(.L_x_2728) ;  /* 0x000000000f087348 */ /* 0x000fea0003c00000 */
[----:B------:R0:W1:Y:S02]  /*30e80*/  SHFL.IDX P6, R14, R13, R12, R11 ;  /* 0x0000000c0d0e7389 */ /* 0x00006400000c000b */
[----:B01----:R-:W-:Y:S01]  /*30e90*/  ENDCOLLECTIVE ;  /* 0x000000000000791b */ /* 0x003fe20003800000 */
.L_x_2728:
[----:B------:R-:W-:Y:S01]  /*30ea0*/  MOV R13, R29 ;  /* 0x0000001d000d7202 */ /* 0x000fe20000000f00 */
[----:B------:R-:W-:-:S07]  /*30eb0*/  IMAD.MOV.U32 R24, RZ, RZ, R14 ;  /* 0x000000ffff187224 */ /* 0x000fce00078e000e */
[----:B------:R-:W-:Y:S05]  /*30ec0*/  WARPSYNC.COLLECTIVE R15, `(.L_x_2729) ;  /* 0x000000000f087348 */ /* 0x000fea0003c00000 */
[----:B------:R0:W1:Y:S02]  /*30ed0*/  SHFL.IDX P6, R14, R13, R12, R11 ;  /* 0x0000000c0d0e7389 */ /* 0x00006400000c000b */
[----:B01----:R-:W-:Y:S01]  /*30ee0*/  ENDCOLLECTIVE ;  /* 0x000000000000791b */ /* 0x003fe20003800000 */
.L_x_2729:
        /* <DEDUP_REMOVED lines=8> */
.L_x_2730:
[----:B------:R-:W-:Y:S02]  /*30f70*/  SEL R94, R95, R26, P0 ;  /* 0x0000001a5f5e7207 */ /* 0x000fe40000000000 */
[----:B------:R-:W-:Y:S01]  /*30f80*/  SEL R95, R26, R95, P0 ;  /* 0x0000005f1a5f7207 */ /* 0x000fe20000000000 */
[----:B------:R-:W-:Y:S02]  /*30f90*/  IMAD.MOV.U32 R13, RZ, RZ, R64 ;  /* 0x000000ffff0d7224 */ /* 0x000fe400078e0040 */
[----:B------:R-:W-:-:S07]  /*30fa0*/  IMAD.MOV.U32 R8, RZ, RZ, R14 ;  /* 0x000000ffff087224 */ /* 0x000fce00078e000e */
[----:B------:R-:W-:Y:S05]  /*30fb0*/  WARPSYNC.COLLECTIVE R15, `(.L_x_2731) ;  /* 0x000000000f087348 */ /* 0x000fea0003c00000 */
[----:B------:R0:W1:Y:S02]  /*30fc0*/  SHFL.IDX P6, R14, R13, R12, R11 ;  /* 0x0000000c0d0e7389 */ /* 0x00006400000c000b */
[----:B01----:R-:W-:Y:S01]  /*30fd0*/  ENDCOLLECTIVE ;  /* 0x000000000000791b */ /* 0x003fe20003800000 */
.L_x_2731:
[----:B------:R-:W-:Y:S01]  /*30fe0*/  IMAD.MOV.U32 R13, RZ, RZ, R27 ;  /* 0x000000ffff0d7224 */ /* 0x000fe200078e001b */
[----:B------:R-:W-:Y:S01]  /*30ff0*/  MOV R12, R10 ;  /* 0x0000000a000c7202 */ /* 0x000fe20000000f00 */
[----:B------:R-:W-:-:S07]  /*31000*/  IMAD.MOV.U32 R64, RZ, RZ, R14 ;  /* 0x000000ffff407224 */ /* 0x000fce00078e000e */
[----:B------:R-:W-:Y:S05]  /*31010*/  WARPSYNC.COLLECTIVE R15, `(.L_x_2732) ;  /* 0x000000000f087348 */ /* 0x000fea0003c00000 */
[----:B------:R0:W1:Y:S02]  /*31020*/  SHFL.IDX P6, R14, R13, R12, R11 ;  /* 0x0000000c0d0e7389 */ /* 0x00006400000c000b */
[----:B01----:R-:W-:Y:S01]  /*31030*/  ENDCOLLECTIVE ;  /* 0x000000000000791b */ /* 0x003fe20003800000 */
.L_x_2732:
[----:B------:R-:W-:Y:S02]  /*31040*/  IMAD.MOV.U32 R13, RZ, RZ, R25 ;  /* 0x000000ffff0d7224 */ /* 0x000fe400078e0019 */
[----:B------:R-:W-:-:S07]  /*31050*/  IMAD.MOV.U32 R27, RZ, RZ, R14 ;  /* 0x000000ffff1b7224 */ /* 0x000fce00078e000e */
[----:B------:R-:W-:Y:S05]  /*31060*/  WARPSYNC.COLLECTIVE R15, `(.L_x_2733) ;  /* 0x000000000f087348 */ /* 0x000fea0003c00000 */
[----:B------:R0:W1:Y:S02]  /*31070*/  SHFL.IDX P6, R14, R13, R12, R11 ;  /* 0x0000000c0d0e7389 */ /* 0x00006400000c000b */
[----:B01----:R-:W-:Y:S01]  /*31080*/  ENDCOLLECTIVE ;  /* 0x000000000000791b */ /* 0x003fe20003800000 */
.L_x_2733:
[----:B------:R-:W-:Y:S05]  /*31090*/  BRA `(.L_x_2734) ;  /* 0xffffff2c00647947 */ /* 0x000fea000383ffff */
.L_x_2482:
[----:B------:R-:W-:Y:S02]  /*310a0*/  IMAD.MOV.U32 R13, RZ, RZ, R3 ;  /* 0x000000ffff0d7224 */ /* 0x000fe400078e0003 */
[----:B------:R-:W-:Y:S02]  /*310b0*/  IMAD.MOV.U32 R12, RZ, RZ, RZ ;  /* 0x000000ffff0c7224 */ /* 0x000fe400078e00ff */
[----:B------:R-:W-:Y:S02]  /*310c0*/  IMAD.MOV.U32 R11, RZ, RZ, 0x181f ;  /* 0x0000181fff0b7424 */ /* 0x000fe400078e00ff */
[----:B------:R-:W-:-:S07]  /*310d0*/  IMAD.MOV.U32 R15, RZ, RZ, -0x1 ;  /* 0xffffffffff0f7424 */ /* 0x000fce00078e00ff */
[----:B-----5:R-:W-:Y:S05]  /*310e0*/  WARPSYNC.COLLECTIVE R15, `(.L_x_2735) ;  /* 0x000000000f087348 */ /* 0x020fea0003c00000 */
[----:B------:R0:W1:Y:S02]  /*310f0*/  SHFL.IDX P6, R14, R13, R12, R11 ;  /* 0x0000000c0d0e7389 */ /* 0x00006400000c000b */
[----:B01---5:R-:W-:Y:S01]  /*31100*/  ENDCOLLECTIVE ;  /* 0x000000000000791b */ /* 0x023fe20003800000 */
.L_x_2735:
[----:B------:R-:W-:Y:S01]  /*31110*/  IMAD.MOV.U32 R13, RZ, RZ, R2 ;  /* 0x000000ffff0d7224 */ /* 0x000fe200078e0002 */
[----:B------:R-:W-:-:S07]  /*31120*/  MOV R0, R14 ;  /* 0x0000000e00007202 */ /* 0x000fce0000000f00 */
[----:B------:R-:W-:Y:S05]  /*31130*/  WARPSYNC.COLLECTIVE R15, `(.L_x_2736) ;  /* 0x000000000f087348 */ /* 0x000fea0003c00000 */
[----:B------:R0:W1:Y:S02]  /*31140*/  SHFL.IDX P6, R14, R13, R12, R11 ;  /* 0x0000000c0d0e7389 */ /* 0x00006400000c000b */
[----:B01----:R-:W-:Y:S01]  /*31150*/  ENDCOLLECTIVE ;  /* 0x000000000000791b */ /* 0x003fe20003800000 */
.L_x_2736:
[----:B------:R-:W-:Y:S05]  /*31160*/  BRA `(.L_x_2737) ;  /* 0xffffff3800d87947 */ /* 0x000fea000383ffff */
.L_x_2485:
        /* <DEDUP_REMOVED lines=8> */
.L_x_2739:
[----:B------:R-:W-:Y:S05]  /*311f0*/  BSYNC B1 ;  /* 0x0000000000017941 */ /* 0x000fea0003800000 */
.L_x_2738:
        /* <DEDUP_REMOVED lines=8> */
.L_x_2740:
[----:B------:R-:W-:Y:S05]  /*31280*/  BRA `(.L_x_2741) ;  /* 0xffffff3800e07947 */ /* 0x000fea000383ffff */
.L_x_2488:
[----:B------:R-:W-:Y:S01]  /*31290*/  BSSY B1, `(.L_x_2742) ;  /* 0x0000008000017945 */ /* 0x000fe20003800000 */
[----:B------:R-:W-:Y:S02]  /*312a0*/  IMAD.MOV.U32 R13, RZ, RZ, R3 ;  /* 0x000000ffff0d7224 */ /* 0x000fe400078e0003 */
[----:B------:R-:W-:Y:S02]  /*312b0*/  IMAD.MOV.U32 R12, RZ, RZ, 0x2 ;  /* 0x00000002ff0c7424 */ /* 0x000fe400078e00ff */
[----:B------:R-:W-:Y:S02]  /*312c0*/  IMAD.MOV.U32 R11, RZ, RZ, 0x181f ;  /* 0x0000181fff0b7424 */ /* 0x000fe400078e00ff */
[----:B---3--:R-:W-:-:S07]  /*312d0*/  IMAD.MOV.U32 R15, RZ, RZ, -0x1 ;  /* 0xffffffffff0f7424 */ /* 0x008fce00078e00ff */
[----:B012-45:R-:W-:Y:S05]  /*312e0*/  WARPSYNC.COLLECTIVE R15, `(.L_x_2743) ;  /* 0x000000000f087348 */ /* 0x037fea0003c00000 */
[----:B--2---:R2:W3:Y:S02]  /*312f0*/  SHFL.IDX P6, R14, R13, R12, R11 ;  /* 0x0000000c0d0e7389 */ /* 0x0044e400000c000b */
[----:B012345:R-:W-:Y:S01]  /*31300*/  ENDCOLLECTIVE ;  /* 0x000000000000791b */ /* 0x03ffe20003800000 */
.L_x_2743:
[----:B------:R-:W-:Y:S05]  /*31310*/  BSYNC B1 ;  /* 0x0000000000017941 */ /* 0x000fea0003800000 */
.L_x_2742:
        /* <DEDUP_REMOVED lines=8> */
.L_x_2744:
[----:B------:R-:W-:Y:S05]  /*313a0*/  BRA `(.L_x_2745) ;  /* 0xffffff3800e87947 */ /* 0x000fea000383ffff */
.L_x_2491:
        /* <DEDUP_REMOVED lines=8> */
.L_x_2747:
[----:B------:R-:W-:Y:S05]  /*31430*/  BSYNC B1 ;  /* 0x0000000000017941 */ /* 0x000fea0003800000 */
.L_x_2746:
        /* <DEDUP_REMOVED lines=8> */
.L_x_2748:
[----:B------:R-:W-:Y:S05]  /*314c0*/  BRA `(.L_x_2749) ;  /* 0xffffff3800f07947 */ /* 0x000fea000383ffff */
.L_x_2493:
[----:B------:R-:W-:Y:S01]  /*314d0*/  IMAD.MOV.U32 R13, RZ, RZ, R27 ;  /* 0x000000ffff0d7224 */ /* 0x000fe200078e001b */
[----:B------:R-:W-:Y:S01]  /*314e0*/  MOV R15, 0xffffffff ;  /* 0xffffffff000f7802 */ /* 0x000fe20000000f00 */
[----:B------:R-:W-:Y:S02]  /*314f0*/  IMAD.MOV.U32 R12, RZ, RZ, RZ ;  /* 0x000000ffff0c7224 */ /* 0x000fe400078e00ff */
[----:B------:R-:W-:-:S07]  /*31500*/  IMAD.MOV.U32 R11, RZ, RZ, 0x1c1f ;  /* 0x00001c1fff0b7424 */ /* 0x000fce00078e00ff */
[----:B------:R-:W-:Y:S05]  /*31510*/  WARPSYNC.COLLECTIVE R15, `(.L_x_2750) ;  /* 0x000000000f087348 */ /* 0x000fea0003c00000 */
[----:B------:R0:W1:Y:S02]  /*31520*/  SHFL.IDX P6, R14, R13, R12, R11 ;  /* 0x0000000c0d0e7389 */ /* 0x00006400000c000b */
[----:B01----:R-:W-:Y:S01]  /*31530*/  ENDCOLLECTIVE ;  /* 0x000000000000791b */ /* 0x003fe20003800000 */
.L_x_2750:
[----:B------:R-:W-:Y:S02]  /*31540*/  IMAD.MOV.U32 R13, RZ, RZ, R26 ;  /* 0x000000ffff0d7224 */ /* 0x000fe400078e001a */
[----:B------:R-:W-:-:S07]  /*31550*/  IMAD.MOV.U32 R25, RZ, RZ, R14 ;  /* 0x000000ffff197224 */ /* 0x000fce00078e000e */
[----:B------:R-:W-:Y:S05]  /*31560*/  WARPSYNC.COLLECTIVE R15, `(.L_x_2751) ;  /* 0x000000000f087348 */ /* 0x000fea0003c00000 */
[----:B------:R0:W1:Y:S02]  /*31570*/  SHFL.IDX P6, R14, R13, R12, R11 ;  /* 0x0000000c0d0e7389 */ /* 0x00006400000c000b */
[----:B01----:R-:W-:Y:S01]  /*31580*/  ENDCOLLECTIVE ;  /* 0x000000000000791b */ /* 0x003fe20003800000 */
.L_x_2751:
[----:B------:R-:W-:Y:S05]  /*31590*/  BRA `(.L_x_2752) ;  /* 0xffffff3c00bc7947 */ /* 0x000fea000383ffff */
.L_x_2496:
[----:B------:R-:W-:Y:S01]  /*315a0*/  BSSY B1, `(.L_x_2753) ;  /* 0x0000008000017945 */ /* 0x000fe20003800000 */
[----:B------:R-:W-:Y:S02]  /*315b0*/  IMAD.MOV.U32 R13, RZ, RZ, R27 ;  /* 0x000000ffff0d7224 */ /* 0x000fe400078e001b */
[----:B------:R-:W-:Y:S02]  /*315c0*/  IMAD.MOV.U32 R12, RZ, RZ, 0x1 ;  /* 0x00000001ff0c7424 */ /* 0x000fe400078e00ff */
[----:B---3--:R-:W-:Y:S02]  /*315d0*/  IMAD.MOV.U32 R11, RZ, RZ, 0x1c1f ;  /* 0x00001c1fff0b7424 */ /* 0x008fe400078e00ff */
[----:B------:R-:W-:-:S07]  /*315e0*/  IMAD.MOV.U32 R15, RZ, RZ, -0x1 ;  /* 0xffffffffff0f7424 */ /* 0x000fce00078e00ff */
[----:B012---:R-:W-:Y:S05]  /*315f0*/  WARPSYNC.COLLECTIVE R15, `(.L_x_2754) ;  /* 0x000000000f087348 */ /* 0x007fea0003c00000 */
[----:B--2---:R2:W3:Y:S02]  /*31600*/  SHFL.IDX P6, R14, R13, R12, R11 ;  /* 0x0000000c0d0e7389 */ /* 0x0044e400000c000b */
[----:B0123--:R-:W-:Y:S01]  /*31610*/  ENDCOLLECTIVE ;  /* 0x000000000000791b */ /* 0x00ffe20003800000 */
.L_x_2754:
[----:B------:R-:W-:Y:S05]  /*31620*/  BSYNC B1 ;  /* 0x0000000000017941 */ /* 0x000fea0003800000 */
.L_x_2753:
        /* <DEDUP_REMOVED lines=8> */
.L_x_2755:
[----:B------:R-:W-:Y:S05]  /*316b0*/  BRA `(.L_x_2756) ;  /* 0xffffff4400507947 */ /* 0x000fea000383ffff */
.L_x_2500:
[----:B------:R-:W-:Y:S02]  /*316c0*/  IMAD.MOV.U32 R13, RZ, RZ, R3 ;  /* 0x000000ffff0d7224 */ /* 0x000fe400078e0003 */
[----:B------:R-:W-:Y:S02]  /*316d0*/  IMAD.MOV.U32 R12, RZ, RZ, RZ ;  /* 0x000000ffff0c7224 */ /* 0x000fe400078e00ff */
[----:B------:R-:W-:Y:S02]  /*316e0*/  IMAD.MOV.U32 R11, RZ, RZ, 0x181f ;  /* 0x0000181fff0b7424 */ /* 0x000fe400078e00ff */
[----:B------:R-:W-:-:S07]  /*316f0*/  IMAD.MOV.U32 R15, RZ, RZ, -0x1 ;  /* 0xffffffffff0f7424 */ /* 0x000fce00078e00ff */
[----:B0-----:R-:W-:Y:S05]  /*31700*/  WARPSYNC.COLLECTIVE R15, `(.L_x_2757) ;  /* 0x000000000f087348 */ /* 0x001fea0003c00000 */
[----:B------:R1:W2:Y:S02]  /*31710*/  SHFL.IDX P6, R14, R13, R12, R11 ;  /* 0x0000000c0d0e7389 */ /* 0x0002a400000c000b */
[----:B012---:R-:W-:Y:S01]  /*31720*/  ENDCOLLECTIVE ;  /* 0x000000000000791b */ /* 0x007fe20003800000 */
.L_x_2757:
[----:B------:R-:W-:Y:S01]  /*31730*/  IMAD.MOV.U32 R13, RZ, RZ, R2 ;  /* 0x000000ffff0d7224 */ /* 0x000fe200078e0002 */
[----:B------:R-:W-:-:S07]  /*31740*/  MOV R0, R14 ;  /* 0x0000000e00007202 */ /* 0x000fce0000000f00 */
[----:B------:R-:W-:Y:S05]  /*31750*/  WARPSYNC.COLLECTIVE R15, `(.L_x_2758) ;  /* 0x000000000f087348 */ /* 0x000fea0003c00000 */
[----:B------:R0:W1:Y:S02]  /*31760*/  SHFL.IDX P6, R14, R13, R12, R11 ;  /* 0x0000000c0d0e7389 */ /* 0x00006400000c000b */
[----:B01----:R-:W-:Y:S01]  /*31770*/  ENDCOLLECTIVE ;  /* 0x000000000000791b */ /* 0x003fe20003800000 */
.L_x_2758:
[----:B------:R-:W-:Y:S05]  /*31780*/  BRA `(.L_x_2759) ;  /* 0xffffff5000b87947 */ /* 0x000fea000383ffff */
.L_x_2503:
        /* <DEDUP_REMOVED lines=8> */
.L_x_2761:
[----:B------:R-:W-:Y:S05]  /*31810*/  BSYNC B1 ;  /* 0x0000000000017941 */ /* 0x000fea0003800000 */
.L_x_2760:
        /* <DEDUP_REMOVED lines=8> */
.L_x_2762:
[----:B------:R-:W-:Y:S05]  /*318a0*/  BRA `(.L_x_2763) ;  /* 0xffffff5000c47947 */ /* 0x000fea000383ffff */
.L_x_2506:
        /* <DEDUP_REMOVED lines=8> */
.L_x_2765:
[----:B------:R-:W-:Y:S05]  /*31930*/  BSYNC B1 ;  /* 0x0000000000017941 */ /* 0x000fea0003800000 */
.L_x_2764:
        /* <DEDUP_REMOVED lines=8> */
.L_x_2766:
[----:B------:R-:W-:Y:S05]  /*319c0*/  BRA `(.L_x_2767) ;  /* 0xffffff5000cc7947 */ /* 0x000fea000383ffff */
.L_x_2509:
        /* <DEDUP_REMOVED lines=8> */
.L_x_2769:
[----:B------:R-:W-:Y:S05]  /*31a50*/  BSYNC B1 ;  /* 0x0000000000017941 */ /* 0x000fea0003800000 */
.L_x_2768:
        /* <DEDUP_REMOVED lines=8> */
.L_x_2770:
[----:B------:R-:W-:Y:S05]  /*31ae0*/  BRA `(.L_x_2771) ;  /* 0xffffff5000d47947 */ /* 0x000fea000383ffff */
.L_x_2528:
[----:B------:R-:W0:Y:S01]  /*31af0*/  S2R R5, SR_TID.X ;  /* 0x0000000000057919 */ /* 0x000e220000002100 */
[----:B------:R-:W-:Y:S01]  /*31b00*/  BSSY B1, `(.L_x_2772) ;  /* 0x000000a000017945 */ /* 0x000fe20003800000 */
[----:B------:R-:W-:Y:S01]  /*31b10*/  IMAD.MOV.U32 R12, RZ, RZ, RZ ;  /* 0x000000ffff0c7224 */ /* 0x000fe200078e00ff */
[----:B------:R-:W-:Y:S01]  /*31b20*/  MOV R15, 0xffffffff ;  /* 0xffffffff000f7802 */ /* 0x000fe20000000f00 */
[----:B------:R-:W-:Y:S01]  /*31b30*/  IMAD.MOV.U32 R11, RZ, RZ, 0x1f ;  /* 0x0000001fff0b7424 */ /* 0x000fe200078e00ff */
[----:B0-----:R-:W-:-:S04]  /*31b40*/  SHF.R.U32.HI R5, RZ, 0x5, R5 ;  /* 0x00000005ff057819 */ /* 0x001fc80000011605 */
[----:B------:R-:W-:-:S05]  /*31b50*/  LOP3.LUT R5, R5, 0x3, RZ, 0xc0, !PT ;  /* 0x0000000305057812 */ /* 0x000fca00078ec0ff */
[----:B------:R-:W-:-:S07]  /*31b60*/  IMAD.MOV.U32 R13, RZ, RZ, R5 ;  /* 0x000000ffff0d7224 */ /* 0x000fce00078e0005 */
[----:B------:R-:W-:Y:S05]  /*31b70*/  WARPSYNC.COLLECTIVE R15, `(.L_x_2773) ;  /* 0x000000000f087348 */ /* 0x000fea0003c00000 */
[----:B------:R0:W1:Y:S02]  /*31b80*/  SHFL.IDX P6, R14, R13, R12, R11 ;  /* 0x0000000c0d0e7389 */ /* 0x00006400000c000b */
[----:B01----:R-:W-:Y:S01]  /*31b90*/  ENDCOLLECTIVE ;  /* 0x000000000000791b */ /* 0x003fe20003800000 */
.L_x_2773:
[----:B------:R-:W-:Y:S05]  /*31ba0*/  BSYNC B1 ;  /* 0x0000000000017941 */ /* 0x000fea0003800000 */
.L_x_2772:
[----:B------:R-:W-:Y:S05]  /*31bb0*/  BRA `(.L_x_2774) ;  /* 0xffffff7000987947 */ /* 0x000fea000383ffff */
.L_x_2530:
[----:B------:R-:W-:Y:S01]  /*31bc0*/  BSSY B1, `(.L_x_2775) ;  /* 0x0000006000017945 */ /* 0x000fe20003800000 */
[----:B------:R-:W-:-:S07]  /*31bd0*/  IMAD.MOV.U32 R15, RZ, RZ, -0x1 ;  /* 0xffffffffff0f7424 */ /* 0x000fce00078e00ff */
[----:B0-----:R-:W-:Y:S05]  /*31be0*/  WARPSYNC.COLLECTIVE R15, `(.L_x_2776) ;  /* 0x000000000f0c7348 */ /* 0x001fea0003c00000 */
[----:B------:R-:W-:Y:S02]  /*31bf0*/  ELECT P6, UR62, PT ;  /* 0x00000000003e782f */ /* 0x000fe400038c0000 */
[----:B------:R-:W-:Y:S01]  /*31c00*/  MOV R14, UR62 ;  /* 0x0000003e000e7c02 */ /* 0x000fe20008000f00 */
[----:B0-----:R-:W-:Y:S10]  /*31c10*/  ENDCOLLECTIVE ;  /* 0x000000000000791b */ /* 0x001ff40003800000 */
.L_x_2776:
[----:B------:R-:W-:Y:S05]  /*31c20*/  BSYNC B1 ;  /* 0x0000000000017941 */ /* 0x000fea0003800000 */
.L_x_2775:
[----:B------:R-:W-:Y:S05]  /*31c30*/  BRA `(.L_x_2529) ;  /* 0xffffff7000907947 */ /* 0x000fea000383ffff */
.L_x_2532:
[----:B0-----:R0:W1:Y:S02]  /*31c40*/  SYNCS.PHASECHK.TRANS64.TRYWAIT P0, [R18+URZ+0x29820], R4 ;  /* 0x02982004120075a7 */ /* 0x001064000800017f */
[----:B-1----:R-:W-:Y:S05]  /*31c50*/  @!P0 NANOSLEEP.SYNCS 0x989680 ;  /* 0x009896800000895d */ /* 0x002fea0003900000 */
[----:B------:R-:W1:Y:S02]  /*31c60*/  @!P0 SYNCS.PHASECHK.TRANS64 P0, [R18+URZ+0x29820], R4 ;  /* 0x02982004120085a7 */ /* 0x000e64000800007f */
[----:B-1----:R-:W-:Y:S05]  /*31c70*/  @!P0 BRA `(.L_x_2532) ;  /* 0xfffffffc00f08947 */ /* 0x002fea000383ffff */
[----:B------:R-:W-:Y:S05]  /*31c80*/  BRA `(.L_x_2777) ;  /* 0xffffff7000a07947 */ /* 0x000fea000383ffff */
.L_x_2536:
[----:B-1----:R1:W2:Y:S02]  /*31c90*/  SYNCS.PHASECHK.TRANS64.TRYWAIT P0, [R7+URZ+0x298a0], R10 ;  /* 0x0298a00a070075a7 */ /* 0x0022a4000800017f */
[----:B--2---:R-:W-:Y:S05]  /*31ca0*/  @!P0 NANOSLEEP.SYNCS 0x989680 ;  /* 0x009896800000895d */ /* 0x004fea0003900000 */
[----:B------:R-:W2:Y:S02]  /*31cb0*/  @!P0 SYNCS.PHASECHK.TRANS64 P0, [R7+URZ+0x298a0], R10 ;  /* 0x0298a00a070085a7 */ /* 0x000ea4000800007f */
[----:B--2---:R-:W-:Y:S05]  /*31cc0*/  @!P0 BRA `(.L_x_2536) ;  /* 0xfffffffc00f08947 */ /* 0x004fea000383ffff */
[----:B------:R-:W-:Y:S05]  /*31cd0*/  BRA `(.L_x_2778) ;  /* 0xffffff7000c07947 */ /* 0x000fea000383ffff */
.L_x_2543:
[----:B0-----:R0:W2:Y:S02]  /*31ce0*/  SYNCS.PHASECHK.TRANS64.TRYWAIT P0, [R7+URZ+0x298c0], R10 ;  /* 0x0298c00a070075a7 */ /* 0x0010a4000800017f */
[----:B--2---:R-:W-:Y:S05]  /*31cf0*/  @!P0 NANOSLEEP.SYNCS 0x989680 ;  /* 0x009896800000895d */ /* 0x004fea0003900000 */
[----:B------:R-:W2:Y:S02]  /*31d00*/  @!P0 SYNCS.PHASECHK.TRANS64 P0, [R7+URZ+0x298c0], R10 ;  /* 0x0298c00a070085a7 */ /* 0x000ea4000800007f */
[----:B--2---:R-:W-:Y:S05]  /*31d10*/  @!P0 BRA `(.L_x_2543) ;  /* 0xfffffffc00f08947 */ /* 0x004fea000383ffff */
[----:B------:R-:W-:Y:S05]  /*31d20*/  BRA `(.L_x_2779) ;  /* 0xffffff7400b87947 */ /* 0x000fea000383ffff */
.L_x_2550:
[----:B0-----:R0:W1:Y:S02]  /*31d30*/  SYNCS.PHASECHK.TRANS64.TRYWAIT P1, [R8+URZ+0x298a0], R7 ;  /* 0x0298a007080075a7 */ /* 0x001064000802017f */
[----:B-1----:R-:W-:Y:S05]  /*31d40*/  @!P1 NANOSLEEP.SYNCS 0x989680 ;  /* 0x009896800000995d */ /* 0x002fea0003900000 */
[----:B------:R-:W1:Y:S02]  /*31d50*/  @!P1 SYNCS.PHASECHK.TRANS64 P1, [R8+URZ+0x298a0], R7 ;  /* 0x0298a007080095a7 */ /* 0x000e64000802007f */
[----:B-1----:R-:W-:Y:S05]  /*31d60*/  @!P1 BRA `(.L_x_2550) ;  /* 0xfffffffc00f09947 */ /* 0x002fea000383ffff */
[----:B------:R-:W-:Y:S05]  /*31d70*/  BRA `(.L_x_2780) ;  /* 0xffffff7800947947 */ /* 0x000fea000383ffff */
.L_x_2557:
[----:B-1----:R1:W2:Y:S02]  /*31d80*/  SYNCS.PHASECHK.TRANS64.TRYWAIT P1, [R8+URZ+0x298c0], R7 ;  /* 0x0298c007080075a7 */ /* 0x0022a4000802017f */
[----:B--2---:R-:W-:Y:S05]  /*31d90*/  @!P1 NANOSLEEP.SYNCS 0x989680 ;  /* 0x009896800000995d */ /* 0x004fea0003900000 */
[----:B------:R-:W2:Y:S02]  /*31da0*/  @!P1 SYNCS.PHASECHK.TRANS64 P1, [R8+URZ+0x298c0], R7 ;  /* 0x0298c007080095a7 */ /* 0x000ea4000802007f */
[----:B--2---:R-:W-:Y:S05]  /*31db0*/  @!P1 BRA `(.L_x_2557) ;  /* 0xfffffffc00f09947 */ /* 0x004fea000383ffff */
[----:B------:R-:W-:Y:S05]  /*31dc0*/  BRA `(.L_x_2781) ;  /* 0xffffff7c00887947 */ /* 0x000fea000383ffff */
.L_x_2574:
        /* <DEDUP_REMOVED lines=8> */
[----:B-1----:R-:W-:Y:S05]  /*31e50*/  WARPSYNC.COLLECTIVE R15, `(.L_x_2783) ;  /* 0x000000000f087348 */ /* 0x002fea0003c00000 */
[----:B------:R0:W2:Y:S02]  /*31e60*/  SHFL.IDX P6, R14, R13, R12, R11 ;  /* 0x0000000c0d0e7389 */ /* 0x0000a400000c000b */
[----:B012---:R-:W-:Y:S01]  /*31e70*/  ENDCOLLECTIVE ;  /* 0x000000000000791b */ /* 0x007fe20003800000 */
.L_x_2783:
[----:B------:R-:W-:Y:S05]  /*31e80*/  BSYNC B0 ;  /* 0x0000000000007941 */ /* 0x000fea0003800000 */
.L_x_2782:
[----:B------:R-:W-:Y:S05]  /*31e90*/  BRA `(.L_x_2784) ;  /* 0xffffff8800ec7947 */ /* 0x000fea000383ffff */
.L_x_2576:
[----:B------:R-:W-:Y:S01]  /*31ea0*/  BSSY B0, `(.L_x_2785) ;  /* 0x0000006000007945 */ /* 0x000fe20003800000 */
[----:B------:R-:W-:-:S07]  /*31eb0*/  IMAD.MOV.U32 R15, RZ, RZ, -0x1 ;  /* 0xffffffffff0f7424 */ /* 0x000fce00078e00ff */
[----:B01----:R-:W-:Y:S05]  /*31ec0*/  WARPSYNC.COLLECTIVE R15, `(.L_x_2786) ;  /* 0x000000000f0c7348 */ /* 0x003fea0003c00000 */
[----:B------:R-:W-:Y:S02]  /*31ed0*/  ELECT P6, UR62, PT ;  /* 0x00000000003e782f */ /* 0x000fe400038c0000 */
[----:B------:R-:W-:Y:S01]  /*31ee0*/  MOV R14, UR62 ;  /* 0x0000003e000e7c02 */ /* 0x000fe20008000f00 */
[----:B01----:R-:W-:Y:S10]  /*31ef0*/  ENDCOLLECTIVE ;  /* 0x000000000000791b */ /* 0x003ff40003800000 */
.L_x_2786:
[----:B------:R-:W-:Y:S05]  /*31f00*/  BSYNC B0 ;  /* 0x0000000000007941 */ /* 0x000fea0003800000 */
.L_x_2785:
[----:B------:R-:W-:Y:S05]  /*31f10*/  BRA `(.L_x_2787) ;  /* 0xffffff8800f47947 */ /* 0x000fea000383ffff */
.L_x_2578:
[----:B0-----:R0:W1:Y:S02]  /*31f20*/  SYNCS.PHASECHK.TRANS64.TRYWAIT P0, [R2+URZ+0x29880], R3 ;  /* 0x02988003020075a7 */ /* 0x001064000800017f */
[----:B-1----:R-:W-:Y:S05]  /*31f30*/  @!P0 NANOSLEEP.SYNCS 0x989680 ;  /* 0x009896800000895d */ /* 0x002fea0003900000 */
[----:B------:R-:W1:Y:S02]  /*31f40*/  @!P0 SYNCS.PHASECHK.TRANS64 P0, [R2+URZ+0x29880], R3 ;  /* 0x02988003020085a7 */ /* 0x000e64000800007f */
[----:B-1----:R-:W-:Y:S05]  /*31f50*/  @!P0 BRA `(.L_x_2578) ;  /* 0xfffffffc00f08947 */ /* 0x002fea000383ffff */
[----:B------:R-:W-:Y:S05]  /*31f60*/  BRA `(.L_x_2788) ;  /* 0xffffff8c005c7947 */ /* 0x000fea000383ffff */
.L_x_2580:
[----:B-1----:R1:W2:Y:S02]  /*31f70*/  SYNCS.PHASECHK.TRANS64.TRYWAIT P0, [R2+URZ+0x29840], R3 ;  /* 0x02984003020075a7 */ /* 0x0022a4000800017f */
[----:B--2---:R-:W-:Y:S05]  /*31f80*/  @!P0 NANOSLEEP.SYNCS 0x989680 ;  /* 0x009896800000895d */ /* 0x004fea0003900000 */
[----:B------:R-:W2:Y:S02]  /*31f90*/  @!P0 SYNCS.PHASECHK.TRANS64 P0, [R2+URZ+0x29840], R3 ;  /* 0x02984003020085a7 */ /* 0x000ea4000800007f */
[----:B--2---:R-:W-:Y:S05]  /*31fa0*/  @!P0 BRA `(.L_x_2580) ;  /* 0xfffffffc00f08947 */ /* 0x004fea000383ffff */
[----:B------:R-:W-:Y:S05]  /*31fb0*/  BRA `(.L_x_2789) ;  /* 0xffffff8c00b07947 */ /* 0x000fea000383ffff */
.L_x_2584:
[----:B------:R-:W2:Y:S01]  /*31fc0*/  LDL.LU R11, [R1+0x44] ;  /* 0x00004400010b7983 */ /* 0x000ea20000300800 */
[----:B------:R-:W-:Y:S01]  /*31fd0*/  IMAD.MOV.U32 R13, RZ, RZ, R3 ;  /* 0x000000ffff0d7224 */ /* 0x000fe200078e0003 */
[----:B------:R-:W-:Y:S01]  /*31fe0*/  MOV R12, RZ ;  /* 0x000000ff000c7202 */ /* 0x000fe20000000f00 */
[----:B------:R-:W-:Y:S01]  /*31ff0*/  IMAD.MOV.U32 R15, RZ, RZ, -0x1 ;  /* 0xffffffffff0f7424 */ /* 0x000fe200078e00ff */
[----:B------:R-:W-:-:S04]  /*32000*/  LOP3.LUT R5, R5, 0x7f, RZ, 0xc0, !PT ;  /* 0x0000007f05057812 */ /* 0x000fc800078ec0ff */
[----:B------:R-:W-:-:S05]  /*32010*/  SHF.R.U32.HI R5, RZ, 0x2, R5 ;  /* 0x00000002ff057819 */ /* 0x000fca0000011605 */
[----:B------:R-:W-:-:S05]  /*32020*/  IMAD R0, R10, 0x80, R5 ;  /* 0x000000800a007824 */ /* 0x000fca00078e0205 */
[----:B------:R-:W-:Y:S01]  /*32030*/  IADD3 R5, R0, 0x20, RZ ;  /* 0x0000002000057810 */ /* 0x000fe20007ffe0ff */
[----:B--2---:R-:W-:Y:S02]  /*32040*/  IMAD R2, R11, R7, RZ ;  /* 0x000000070b027224 */ /* 0x004fe400078e02ff */
[----:B------:R-:W-:-:S03]  /*32050*/  IMAD.MOV.U32 R11, RZ, RZ, 0x1c1f ;  /* 0x00001c1fff0b7424 */ /* 0x000fc600078e00ff */
[----:B------:R-:W-:-:S13]  /*32060*/  ISETP.GE.AND P4, PT, R0, R2, PT ;  /* 0x000000020000720c */ /* 0x000fda0003f86270 */
[----:B-----5:R-:W-:Y:S05]  /*32070*/  WARPSYNC.COLLECTIVE R15, `(.L_x_2790) ;  /* 0x000000000f087348 */ /* 0x020fea0003c00000 */
[----:B------:R0:W1:Y:S02]  /*32080*/  SHFL.IDX P6, R14, R13, R12, R11 ;  /* 0x0000000c0d0e7389 */ /* 0x00006400000c000b */
[----:B01---5:R-:W-:Y:S01]  /*32090*/  ENDCOLLECTIVE ;  /* 0x000000000000791b */ /* 0x023fe20003800000 */
.L_x_2790:
[----:B------:R-:W-:Y:S02]  /*320a0*/  IMAD.MOV.U32 R13, RZ, RZ, R4 ;  /* 0x000000ffff0d7224 */ /* 0x000fe400078e0004 */
[----:B------:R-:W-:-:S07]  /*320b0*/  IMAD.MOV.U32 R6, RZ, RZ, R14 ;  /* 0x000000ffff067224 */ /* 0x000fce00078e000e */
[----:B------:R-:W-:Y:S05]  /*320c0*/  WARPSYNC.COLLECTIVE R15, `(.L_x_2791) ;  /* 0x000000000f087348 */ /* 0x000fea0003c00000 */
[----:B------:R0:W1:Y:S02]  /*320d0*/  SHFL.IDX P6, R14, R13, R12, R11 ;  /* 0x0000000c0d0e7389 */ /* 0x00006400000c000b */
[----:B01----:R-:W-:Y:S01]  /*320e0*/  ENDCOLLECTIVE ;  /* 0x000000000000791b */ /* 0x003fe20003800000 */
.L_x_2791:
[----:B------:R-:W-:Y:S02]  /*320f0*/  IMAD.MOV.U32 R13, RZ, RZ, R3 ;  /* 0x000000ffff0d7224 */ /* 0x000fe400078e0003 */
[----:B------:R-:W-:Y:S02]  /*32100*/  IMAD.MOV.U32 R12, RZ, RZ, 0x1 ;  /* 0x00000001ff0c7424 */ /* 0x000fe400078e00ff */
[----:B------:R-:W-:-:S07]  /*32110*/  IMAD.MOV.U32 R7, RZ, RZ, R14 ;  /* 0x000000ffff077224 */ /* 0x000fce00078e000e */
[----:B------:R-:W-:Y:S05]  /*32120*/  WARPSYNC.COLLECTIVE R15, `(.L_x_2792) ;  /* 0x000000000f087348 */ /* 0x000fea0003c00000 */
[----:B------:R0:W1:Y:S02]  /*32130*/  SHFL.IDX P6, R14, R13, R12, R11 ;  /* 0x0000000c0d0e7389 */ /* 0x00006400000c000b */
[----:B01----:R-:W-:Y:S01]  /*32140*/  ENDCOLLECTIVE ;  /* 0x000000000000791b */ /* 0x003fe20003800000 */
.L_x_2792:
        /* <DEDUP_REMOVED lines=17> */
.L_x_2793:
[----:B------:R-:W-:Y:S02]  /*32260*/  IMAD.MOV.U32 R13, RZ, RZ, R3 ;  /* 0x000000ffff0d7224 */ /* 0x000fe400078e0003 */
[----:B------:R-:W-:Y:S02]  /*32270*/  IMAD.MOV.U32 R12, RZ, RZ, 0x2 ;  /* 0x00000002ff0c7424 */ /* 0x000fe400078e00ff */
[----:B------:R-:W-:-:S07]  /*32280*/  IMAD.MOV.U32 R5, RZ, RZ, R14 ;  /* 0x000000ffff057224 */ /* 0x000fce00078e000e */
[----:B------:R-:W-:Y:S05]  /*32290*/  WARPSYNC.COLLECTIVE R15, `(.L_x_2794) ;  /* 0x000000000f087348 */ /* 0x000fea0003c00000 */
[----:B------:R0:W1:Y:S02]  /*322a0*/  SHFL.IDX P6, R14, R13, R12, R11 ;  /* 0x0000000c0d0e7389 */ /* 0x00006400000c000b */
[----:B01----:R-:W-:Y:S01]  /*322b0*/  ENDCOLLECTIVE ;  /* 0x000000000000791b */ /* 0x003fe20003800000 */
.L_x_2794:
[----:B------:R-:W-:-:S05]  /*322c0*/  @!P3 IADD3 R5, P4, R9, R5, RZ ;  /* 0x000000050905b210 */ /* 0x000fca0007f9e0ff */
[----:B------:R-:W-:-:S04]  /*322d0*/  @!P3 IMAD.X R6, RZ, RZ, R6, P4 ;  /* 0x000000ffff06b224 */ /* 0x000fc800020e0606 */
[----:B------:R-:W-:Y:S01]  /*322e0*/  @!P3 IMAD.MOV.U32 R7, RZ, RZ, R6 ;  /* 0x000000ffff07b224 */ /* 0x000fe200078e0006 */
[----:B------:R-:W-:Y:S01]  /*322f0*/  @!P3 MOV R6, R5 ;  /* 0x000000050006b202 */ /* 0x000fe20000000f00 */
[----:B------:R-:W-:Y:S02]  /*32300*/  IMAD.MOV.U32 R13, RZ, RZ, R4 ;  /* 0x000000ffff0d7224 */ /* 0x000fe400078e0004 */
[----:B------:R-:W-:Y:S02]  /*32310*/  VIADD R5, R0, 0x40 ;  /* 0x0000004000057836 */ /* 0x000fe40000000000 */
        /* <DEDUP_REMOVED lines=11> */
.L_x_2795:
[----:B------:R-:W-:Y:S02]  /*323d0*/  IMAD.MOV.U32 R13, RZ, RZ, R3 ;  /* 0x000000ffff0d7224 */ /* 0x000fe400078e0003 */
[----:B------:R-:W-:Y:S02]  /*323e0*/  IMAD.MOV.U32 R12, RZ, RZ, 0x3 ;  /* 0x00000003ff0c7424 */ /* 0x000fe400078e00ff */
[----:B------:R-:W-:-:S07]  /*323f0*/  IMAD.MOV.U32 R5, RZ, RZ, R14 ;  /* 0x000000ffff057224 */ /* 0x000fce00078e000e */
[----:B------:R-:W-:Y:S05]  /*32400*/  WARPSYNC.COLLECTIVE R15, `(.L_x_2796) ;  /* 0x000000000f087348 */ /* 0x000fea0003c00000 */
[----:B------:R0:W1:Y:S02]  /*32410*/  SHFL.IDX P6, R14, R13, R12, R11 ;  /* 0x0000000c0d0e7389 */ /* 0x00006400000c000b */
[----:B01----:R-:W-:Y:S01]  /*32420*/  ENDCOLLECTIVE ;  /* 0x000000000000791b */ /* 0x003fe20003800000 */
.L_x_2796:
[----:B------:R-:W-:-:S05]  /*32430*/  @!P3 IADD3 R5, P4, R9, R5, RZ ;  /* 0x000000050905b210 */ /* 0x000fca0007f9e0ff */
[----:B------:R-:W-:-:S05]  /*32440*/  @!P3 IMAD.X R6, RZ, RZ, R6, P4 ;  /* 0x000000ffff06b224 */ /* 0x000fca00020e0606 */
[----:B------:R-:W-:Y:S01]  /*32450*/  @!P3 MOV R7, R6 ;  /* 0x000000060007b202 */ /* 0x000fe20000000f00 */
        /* <DEDUP_REMOVED lines=11> */
.L_x_2797:
[----:B------:R-:W-:Y:S01]  /*32510*/  @!PT LDS RZ, [RZ] ;  /* 0x00000000fffff984 */ /* 0x000fe20000000800 */
[----:B------:R-:W-:Y:S01]  /*32520*/  @!PT LDS RZ, [RZ] ;  /* 0x00000000fffff984 */ /* 0x000fe20000000800 */
[----:B------:R-:W-:Y:S01]  /*32530*/  @!PT LDS RZ, [RZ] ;  /* 0x00000000fffff984 */ /* 0x000fe20000000800 */
[----:B------:R0:W-:Y:S01]  /*32540*/  @!P3 LDGSTS.E.BYPASS.LTC128B.128 [R8+0x19400], desc[UR54][R6.64+0x80], !P2 ;  /* 0x194000800608bfae */ /* 0x0001e2000d101d76 */
[----:B------:R-:W-:Y:S01]  /*32550*/  IMAD.MOV.U32 R3, RZ, RZ, R14 ;  /* 0x000000ffff037224 */ /* 0x000fe200078e000e */
[----:B------:R-:W-:Y:S06]  /*32560*/  BRA `(.L_x_2798) ;  /* 0xffffff9400147947 */ /* 0x000fec000383ffff */
.L_x_2589:
[----:B----4-:R4:W0:Y:S02]  /*32570*/  SYNCS.PHASECHK.TRANS64.TRYWAIT P0, [R18+URZ+0x29820], R0 ;  /* 0x02982000120075a7 */ /* 0x010824000800017f */
[----:B0-----:R-:W-:Y:S05]  /*32580*/  @!P0 NANOSLEEP.SYNCS 0x989680 ;  /* 0x009896800000895d */ /* 0x001fea0003900000 */
[----:B------:R-:W0:Y:S02]  /*32590*/  @!P0 SYNCS.PHASECHK.TRANS64 P0, [R18+URZ+0x29820], R0 ;  /* 0x02982000120085a7 */ /* 0x000e24000800007f */
[----:B0-----:R-:W-:Y:S05]  /*325a0*/  @!P0 BRA `(.L_x_2589) ;  /* 0xfffffffc00f08947 */ /* 0x001fea000383ffff */
[----:B------:R-:W-:Y:S05]  /*325b0*/  BRA `(.L_x_2799) ;  /* 0xffffff9400847947 */ /* 0x000fea000383ffff */
.L_x_2595:
[----:B0-----:R0:W2:Y:S02]  /*325c0*/  SYNCS.PHASECHK.TRANS64.TRYWAIT P0, [R5+URZ+0x29880], R4 ;  /* 0x02988004050075a7 */ /* 0x0010a4000800017f */
[----:B--2---:R-:W-:Y:S05]  /*325d0*/  @!P0 NANOSLEEP.SYNCS 0x989680 ;  /* 0x009896800000895d */ /* 0x004fea0003900000 */
[----:B------:R-:W2:Y:S02]  /*325e0*/  @!P0 SYNCS.PHASECHK.TRANS64 P0, [R5+URZ+0x29880], R4 ;  /* 0x02988004050085a7 */ /* 0x000ea4000800007f */
[----:B--2---:R-:W-:Y:S05]  /*325f0*/  @!P0 BRA `(.L_x_2595) ;  /* 0xfffffffc00f08947 */ /* 0x004fea000383ffff */
[----:B------:R-:W-:Y:S05]  /*32600*/  BRA `(.L_x_2800) ;  /* 0xffffff98003c7947 */ /* 0x000fea000383ffff */
.L_x_2600:
[----:B--2---:R2:W4:Y:S02]  /*32610*/  SYNCS.PHASECHK.TRANS64.TRYWAIT P0, [R5+URZ+0x29840], R4 ;  /* 0x02984004050075a7 */ /* 0x004524000800017f */
[----:B----4-:R-:W-:Y:S05]  /*32620*/  @!P0 NANOSLEEP.SYNCS 0x989680 ;  /* 0x009896800000895d */ /* 0x010fea0003900000 */
[----:B------:R-:W4:Y:S02]  /*32630*/  @!P0 SYNCS.PHASECHK.TRANS64 P0, [R5+URZ+0x29840], R4 ;  /* 0x02984004050085a7 */ /* 0x000f24000800007f */
[----:B----4-:R-:W-:Y:S05]  /*32640*/  @!P0 BRA `(.L_x_2600) ;  /* 0xfffffffc00f08947 */ /* 0x010fea000383ffff */
[----:B------:R-:W-:Y:S05]  /*32650*/  BRA `(.L_x_2801) ;  /* 0xffffff9800b87947 */ /* 0x000fea000383ffff */
.L_x_2608:
[----:B----4-:R4:W0:Y:S02]  /*32660*/  SYNCS.PHASECHK.TRANS64.TRYWAIT P0, [R20+URZ+0x29870], R4 ;  /* 0x02987004140075a7 */ /* 0x010824000800017f */
[----:B0-----:R-:W-:Y:S05]  /*32670*/  @!P0 NANOSLEEP.SYNCS 0x989680 ;  /* 0x009896800000895d */ /* 0x001fea0003900000 */
[----:B------:R-:W0:Y:S02]  /*32680*/  @!P0 SYNCS.PHASECHK.TRANS64 P0, [R20+URZ+0x29870], R4 ;  /* 0x02987004140085a7 */ /* 0x000e24000800007f */
[----:B0-----:R-:W-:Y:S05]  /*32690*/  @!P0 BRA `(.L_x_2608) ;  /* 0xfffffffc00f08947 */ /* 0x001fea000383ffff */
[----:B------:R-:W-:Y:S05]  /*326a0*/  BRA `(.L_x_2802) ;  /* 0xffffff9c00d07947 */ /* 0x000fea000383ffff */
.L_x_2610:
[----:B------:R0:W0:Y:S02]  /*326b0*/  SYNCS.PHASECHK.TRANS64.TRYWAIT P0, [R20+URZ+0x29860], R3 ;  /* 0x02986003140075a7 */ /* 0x000024000800017f */
[----:B0-----:R-:W-:Y:S05]  /*326c0*/  @!P0 NANOSLEEP.SYNCS 0x989680 ;  /* 0x009896800000895d */ /* 0x001fea0003900000 */
[----:B------:R-:W0:Y:S02]  /*326d0*/  @!P0 SYNCS.PHASECHK.TRANS64 P0, [R20+URZ+0x29860], R3 ;  /* 0x02986003140085a7 */ /* 0x000e24000800007f */
[----:B0-----:R-:W-:Y:S05]  /*326e0*/  @!P0 BRA `(.L_x_2610) ;  /* 0xfffffffc00f08947 */ /* 0x001fea000383ffff */
[----:B------:R-:W-:Y:S05]  /*326f0*/  BRA `(.L_x_2803) ;  /* 0xffffff9c00d87947 */ /* 0x000fea000383ffff */
.L_x_2617:
[----:B--2---:R2:W3:Y:S02]  /*32700*/  SYNCS.PHASECHK.TRANS64.TRYWAIT P1, [R16+URZ+0x29870], R0 ;  /* 0x02987000100075a7 */ /* 0x0044e4000802017f */
[----:B---3--:R-:W-:Y:S05]  /*32710*/  @!P1 NANOSLEEP.SYNCS 0x989680 ;  /* 0x009896800000995d */ /* 0x008fea0003900000 */
[----:B------:R-:W3:Y:S02]  /*32720*/  @!P1 SYNCS.PHASECHK.TRANS64 P1, [R16+URZ+0x29870], R0 ;  /* 0x02987000100095a7 */ /* 0x000ee4000802007f */
[----:B---3--:R-:W-:Y:S05]  /*32730*/  @!P1 BRA `(.L_x_2617) ;  /* 0xfffffffc00f09947 */ /* 0x008fea000383ffff */
[----:B------:R-:W-:Y:S05]  /*32740*/  BRA `(.L_x_2804) ;  /* 0xffffffa400bc7947 */ /* 0x000fea000383ffff */
.L_x_2619:
[----:B--2---:R2:W3:Y:S02]  /*32750*/  SYNCS.PHASECHK.TRANS64.TRYWAIT P1, [R16+URZ+0x29860], R0 ;  /* 0x02986000100075a7 */ /* 0x0044e4000802017f */
[----:B---3--:R-:W-:Y:S05]  /*32760*/  @!P1 NANOSLEEP.SYNCS 0x989680 ;  /* 0x009896800000995d */ /* 0x008fea0003900000 */
[----:B------:R-:W3:Y:S02]  /*32770*/  @!P1 SYNCS.PHASECHK.TRANS64 P1, [R16+URZ+0x29860], R0 ;  /* 0x02986000100095a7 */ /* 0x000ee4000802007f */
[----:B---3--:R-:W-:Y:S05]  /*32780*/  @!P1 BRA `(.L_x_2619) ;  /* 0xfffffffc00f09947 */ /* 0x008fea000383ffff */
[----:B------:R-:W-:Y:S05]  /*32790*/  BRA `(.L_x_2805) ;  /* 0xffffffa400c47947 */ /* 0x000fea000383ffff */
.L_x_2623:
[----:B------:R-:W2:Y:S01]  /*327a0*/  LDL R0, [R1] ;  /* 0x0000000001007983 */ /* 0x000ea20000100800 */
[----:B------:R-:W-:Y:S01]  /*327b0*/  BSSY B0, `(.L_x_2806) ;  /* 0x0000008000007945 */ /* 0x000fe20003800000 */
[----:B------:R-:W-:Y:S01]  /*327c0*/  MOV R12, RZ ;  /* 0x000000ff000c7202 */ /* 0x000fe20000000f00 */
[----:B------:R-:W-:Y:S02]  /*327d0*/  IMAD.MOV.U32 R11, RZ, RZ, 0x1f ;  /* 0x0000001fff0b7424 */ /* 0x000fe400078e00ff */
[----:B------:R-:W-:Y:S02]  /*327e0*/  IMAD.MOV.U32 R15, RZ, RZ, -0x1 ;  /* 0xffffffffff0f7424 */ /* 0x000fe400078e00ff */
[----:B--2---:R-:W-:-:S07]  /*327f0*/  IMAD.MOV.U32 R13, RZ, RZ, R0 ;  /* 0x000000ffff0d7224 */ /* 0x004fce00078e0000 */
[----:B-1----:R-:W-:Y:S05]  /*32800*/  WARPSYNC.COLLECTIVE R15, `(.L_x_2807) ;  /* 0x000000000f087348 */ /* 0x002fea0003c00000 */
[----:B------:R0:W2:Y:S02]  /*32810*/  SHFL.IDX P6, R14, R13, R12, R11 ;  /* 0x0000000c0d0e7389 */ /* 0x0000a400000c000b */
[----:B012---:R-:W-:Y:S01]  /*32820*/  ENDCOLLECTIVE ;  /* 0x000000000000791b */ /* 0x007fe20003800000 */
.L_x_2807:
[----:B------:R-:W-:Y:S05]  /*32830*/  BSYNC B0 ;  /* 0x0000000000007941 */ /* 0x000fea0003800000 */
.L_x_2806:
        /* <DEDUP_REMOVED lines=9> */
.L_x_2808:
[----:B------:R-:W-:Y:S01]  /*328d0*/  ULDC UR4, c[0x0][0xc3c] ;  /* 0x00030f0000047ab9 */ /* 0x000fe20000000800 */
[----:B------:R-:W-:Y:S01]  /*328e0*/  IMAD.IADD R4, R2, 0x1, R16 ;  /* 0x0000000102047824 */ /* 0x000fe200078e0210 */
[----:B------:R-:W-:-:S04]  /*328f0*/  MOV R0, R14 ;  /* 0x0000000e00007202 */ /* 0x000fc80000000f00 */
        /* <DEDUP_REMOVED lines=10> */
[C---:B------:R-:W-:Y:S01]  /*329a0*/  ISETP.GE.U32.AND P3, PT, R16.reuse, 0x4, PT ;  /* 0x000000041000780c */ /* 0x040fe20003f66070 */
[----:B------:R-:W-:Y:S01]  /*329b0*/  IMAD.MOV.U32 R11, RZ, RZ, RZ ;  /* 0x000000ffff0b7224 */ /* 0x000fe200078e00ff */
        /* <DEDUP_REMOVED lines=11> */
.L_x_2809:
        /* <DEDUP_REMOVED lines=8> */
.L_x_2810:
        /* <DEDUP_REMOVED lines=8> */
.L_x_2811:
        /* <DEDUP_REMOVED lines=8> */
.L_x_2812:
        /* <DEDUP_REMOVED lines=8> */
.L_x_2813:
        /* <DEDUP_REMOVED lines=9> */
.L_x_2814:
[----:B------:R-:W-:Y:S01]  /*32d00*/  IMAD.MOV.U32 R9, RZ, RZ, R14 ;  /* 0x000000ffff097224 */ /* 0x000fe200078e000e */
[----:B------:R-:W-:Y:S06]  /*32d10*/  BRA `(.L_x_2815) ;  /* 0xffffffa800c87947 */ /* 0x000fec000383ffff */
.L_x_2626:
[----:B------:R-:W-:Y:S01]  /*32d20*/  BSSY B0, `(.L_x_2816) ;  /* 0x0000008000007945 */ /* 0x000fe20003800000 */
[----:B------:R-:W-:Y:S01]  /*32d30*/  IMAD.MOV.U32 R13, RZ, RZ, R2 ;  /* 0x000000ffff0d7224 */ /* 0x000fe200078e0002 */
[----:B------:R-:W-:Y:S01]  /*32d40*/  MOV R12, 0x1 ;  /* 0x00000001000c7802 */ /* 0x000fe20000000f00 */
[----:B------:R-:W-:Y:S02]  /*32d50*/  IMAD.MOV.U32 R11, RZ, RZ, RZ ;  /* 0x000000ffff0b7224 */ /* 0x000fe400078e00ff */
[----:B------:R-:W-:-:S07]  /*32d60*/  IMAD.MOV.U32 R15, RZ, RZ, -0x1 ;  /* 0xffffffffff0f7424 */ /* 0x000fce00078e00ff */
[----:B-1----:R-:W-:Y:S05]  /*32d70*/  WARPSYNC.COLLECTIVE R15, `(.L_x_2817) ;  /* 0x000000000f087348 */ /* 0x002fea0003c00000 */
[----:B------:R0:W2:Y:S02]  /*32d80*/  SHFL.UP P6, R14, R13, R12, R11 ;  /* 0x0400000c0d0e7389 */ /* 0x0000a400000c000b */
[----:B012---:R-:W-:Y:S01]  /*32d90*/  ENDCOLLECTIVE ;  /* 0x000000000000791b */ /* 0x007fe20003800000 */
.L_x_2817:
[----:B------:R-:W-:Y:S05]  /*32da0*/  BSYNC B0 ;  /* 0x0000000000007941 */ /* 0x000fea0003800000 */
.L_x_2816:
[----:B------:R-:W-:Y:S01]  /*32db0*/  IMAD.MOV.U32 R3, RZ, RZ, R14 ;  /* 0x000000ffff037224 */ /* 0x000fe200078e000e */
[----:B------:R-:W-:Y:S01]  /*32dc0*/  MOV R15, 0xffffffff ;  /* 0xffffffff000f7802 */ /* 0x000fe20000000f00 */
[----:B------:R-:W-:Y:S02]  /*32dd0*/  IMAD.MOV.U32 R12, RZ, RZ, 0x2 ;  /* 0x00000002ff0c7424 */ /* 0x000fe400078e00ff */
[----:B------:R-:W-:Y:S01]  /*32de0*/  IMAD.MOV.U32 R11, RZ, RZ, RZ ;  /* 0x000000ffff0b7224 */ /* 0x000fe200078e00ff */
[----:B------:R-:W-:-:S05]  /*32df0*/  SEL R3, R3, RZ, P1 ;  /* 0x000000ff03037207 */ /* 0x000fca0000800000 */
[----:B------:R-:W-:-:S04]  /*32e00*/  IMAD.IADD R2, R2, 0x1, R3 ;  /* 0x0000000102027824 */ /* 0x000fc800078e0203 */
[----:B------:R-:W-:-:S07]  /*32e10*/  IMAD.MOV.U32 R13, RZ, RZ, R2 ;  /* 0x000000ffff0d7224 */ /* 0x000fce00078e0002 */
[----:B------:R-:W-:Y:S05]  /*32e20*/  WARPSYNC.COLLECTIVE R15, `(.L_x_2818) ;  /* 0x000000000f087348 */ /* 0x000fea0003c00000 */
[----:B------:R0:W1:Y:S02]  /*32e30*/  SHFL.UP P6, R14, R13, R12, R11 ;  /* 0x0400000c0d0e7389 */ /* 0x00006400000c000b */
[----:B01----:R-:W-:Y:S01]  /*32e40*/  ENDCOLLECTIVE ;  /* 0x000000000000791b */ /* 0x003fe20003800000 */
.L_x_2818:
        /* <DEDUP_REMOVED lines=8> */
.L_x_2819:
        /* <DEDUP_REMOVED lines=8> */
.L_x_2820:
        /* <DEDUP_REMOVED lines=8> */
.L_x_2821:
[----:B------:R-:W-:Y:S01]  /*32fd0*/  MOV R12, 0x1f ;  /* 0x0000001f000c7802 */ /* 0x000fe20000000f00 */
        /* <DEDUP_REMOVED lines=8> */
.L_x_2822:
[----:B------:R-:W-:Y:S01]  /*33060*/  IMAD.MOV.U32 R9, RZ, RZ, R14 ;  /* 0x000000ffff097224 */ /* 0x000fe200078e000e */
[----:B------:R-:W-:Y:S06]  /*33070*/  BRA `(.L_x_2823) ;  /* 0xffffffa800a07947 */ /* 0x000fec000383ffff */
.L_x_2628:
[----:B------:R-:W-:Y:S01]  /*33080*/  BSSY B0, `(.L_x_2824) ;  /* 0x0000006000007945 */ /* 0x000fe20003800000 */
[----:B------:R-:W-:Y:S01]  /*33090*/  PLOP3.LUT P6, PT, P6, PT, PT, 0x8, 0x0 ;  /* 0x000000000000781c */ /* 0x000fe200037ce170 */
[----:B------:R-:W-:-:S12]  /*330a0*/  IMAD.MOV.U32 R15, RZ, RZ, -0x1 ;  /* 0xffffffffff0f7424 */ /* 0x000fd800078e00ff */
[----:B01----:R-:W-:Y:S05]  /*330b0*/  WARPSYNC.COLLECTIVE R15, `(.L_x_2825) ;  /* 0x000000000f087348 */ /* 0x003fea0003c00000 */
[----:B------:R-:W-:Y:S01]  /*330c0*/  VOTE.ANY R14, PT, P6 ;  /* 0x00000000000e7806 */ /* 0x000fe200030e0100 */
[----:B01----:R-:W-:Y:S06]  /*330d0*/  ENDCOLLECTIVE ;  /* 0x000000000000791b */ /* 0x003fec0003800000 */
.L_x_2825:
[----:B------:R-:W-:Y:S05]  /*330e0*/  BSYNC B0 ;  /* 0x0000000000007941 */ /* 0x000fea0003800000 */
.L_x_2824:
[----:B------:R0:W5:Y:S01]  /*330f0*/  LDL.LU R10, [R1+0xc] ;  /* 0x00000c00010a7983 */ /* 0x0001620000300800 */
[----:B------:R-:W-:Y:S01]  /*33100*/  IMAD.MOV.U32 R3, RZ, RZ, R14 ;  /* 0x000000ffff037224 */ /* 0x000fe200078e000e */
[----:B------:R-:W-:Y:S01]  /*33110*/  MOV R15, 0xffffffff ;  /* 0xffffffff000f7802 */ /* 0x000fe20000000f00 */
[----:B------:R-:W-:Y:S02]  /*33120*/  IMAD.MOV.U32 R13, RZ, RZ, R4 ;  /* 0x000000ffff0d7224 */ /* 0x000fe400078e0004 */
[----:B------:R-:W1:Y:S01]  /*33130*/  POPC R0, R3 ;  /* 0x0000000300007309 */ /* 0x000e620000000000 */
[----:B------:R-:W-:Y:S02]  /*33140*/  IMAD.MOV.U32 R11, RZ, RZ, 0x1f ;  /* 0x0000001fff0b7424 */ /* 0x000fe400078e00ff */
[----:B01----:R-:W-:-:S07]  /*33150*/  IMAD.MOV.U32 R12, RZ, RZ, R0 ;  /* 0x000000ffff0c7224 */ /* 0x003fce00078e0000 */
[----:B-----5:R-:W-:Y:S05]  /*33160*/  WARPSYNC.COLLECTIVE R15, `(.L_x_2826) ;  /* 0x000000000f087348 */ /* 0x020fea0003c00000 */
[----:B------:R0:W1:Y:S02]  /*33170*/  SHFL.IDX P6, R14, R13, R12, R11 ;  /* 0x0000000c0d0e7389 */ /* 0x00006400000c000b */
[----:B01---5:R-:W-:Y:S01]  /*33180*/  ENDCOLLECTIVE ;  /* 0x000000000000791b */ /* 0x023fe20003800000 */
.L_x_2826:
[----:B------:R-:W-:Y:S02]  /*33190*/  IMAD.MOV.U32 R13, RZ, RZ, R6 ;  /* 0x000000ffff0d7224 */ /* 0x000fe400078e0006 */
[----:B------:R-:W-:-:S07]  /*331a0*/  IMAD.MOV.U32 R4, RZ, RZ, R14 ;  /* 0x000000ffff047224 */ /* 0x000fce00078e000e */
[----:B------:R-:W-:Y:S05]  /*331b0*/  WARPSYNC.COLLECTIVE R15, `(.L_x_2827) ;  /* 0x000000000f087348 */ /* 0x000fea0003c00000 */
[----:B------:R0:W1:Y:S02]  /*331c0*/  SHFL.IDX P6, R14, R13, R12, R11 ;  /* 0x0000000c0d0e7389 */ /* 0x00006400000c000b */
[----:B01----:R-:W-:Y:S01]  /*331d0*/  ENDCOLLECTIVE ;  /* 0x000000000000791b */ /* 0x003fe20003800000 */
.L_x_2827:
[----:B------:R-:W-:Y:S02]  /*331e0*/  IMAD.MOV.U32 R6, RZ, RZ, R14 ;  /* 0x000000ffff067224 */ /* 0x000fe400078e000e */
[----:B------:R-:W-:-:S05]  /*331f0*/  IMAD.IADD R10, R0, 0x1, R10 ;  /* 0x00000001000a7824 */ /* 0x000fca00078e020a */
[----:B------:R0:W-:Y:S01]  /*33200*/  STL [R1+0xc], R10 ;  /* 0x00000c0a01007387 */ /* 0x0001e20000100800 */
[----:B------:R-:W-:Y:S05]  /*33210*/  BRA `(.L_x_2828) ;  /* 0xffffffa800807947 */ /* 0x000fea000383ffff */
.L_x_2630:
[----:B------:R-:W-:Y:S01]  /*33220*/  BSSY B0, `(.L_x_2829) ;  /* 0x0000008000007945 */ /* 0x000fe20003800000 */
[----:B------:R-:W-:Y:S01]  /*33230*/  IMAD.MOV.U32 R13, RZ, RZ, R7 ;  /* 0x000000ffff0d7224 */ /* 0x000fe200078e0007 */
[----:B------:R-:W-:Y:S01]  /*33240*/  MOV R15, 0xffffffff ;  /* 0xffffffff000f7802 */ /* 0x000fe20000000f00 */
[----:B------:R-:W-:Y:S02]  /*33250*/  IMAD.MOV.U32 R12, RZ, RZ, R0 ;  /* 0x000000ffff0c7224 */ /* 0x000fe400078e0000 */
[----:B------:R-:W-:-:S07]  /*33260*/  IMAD.MOV.U32 R11, RZ, RZ, 0x1f ;  /* 0x0000001fff0b7424 */ /* 0x000fce00078e00ff */
[----:B01----:R-:W-:Y:S05]  /*33270*/  WARPSYNC.COLLECTIVE R15, `(.L_x_2830) ;  /* 0x000000000f087348 */ /* 0x003fea0003c00000 */
[----:B------:R2:W3:Y:S02]  /*33280*/  SHFL.IDX P6, R14, R13, R12, R11 ;  /* 0x0000000c0d0e7389 */ /* 0x0004e400000c000b */
[----:B0123--:R-:W-:Y:S01]  /*33290*/  ENDCOLLECTIVE ;  /* 0x000000000000791b */ /* 0x00ffe20003800000 */
.L_x_2830:
[----:B------:R-:W-:Y:S05]  /*332a0*/  BSYNC B0 ;  /* 0x0000000000007941 */ /* 0x000fea0003800000 */
.L_x_2829:
[----:B------:R-:W-:Y:S01]  /*332b0*/  IMAD.MOV.U32 R0, RZ, RZ, R14 ;  /* 0x000000ffff007224 */ /* 0x000fe200078e000e */
[----:B------:R-:W-:Y:S06]  /*332c0*/  BRA `(.L_x_2831) ;  /* 0xffffffa8006c7947 */ /* 0x000fec000383ffff */
.L_x_2636:
[----:B0-----:R0:W1:Y:S02]  /*332d0*/  SYNCS.PHASECHK.TRANS64.TRYWAIT P0, [R0+URZ+0x29820], R3 ;  /* 0x02982003000075a7 */ /* 0x001064000800017f */
[----:B-1----:R-:W-:Y:S05]  /*332e0*/  @!P0 NANOSLEEP.SYNCS 0x989680 ;  /* 0x009896800000895d */ /* 0x002fea0003900000 */
[----:B------:R-:W1:Y:S02]  /*332f0*/  @!P0 SYNCS.PHASECHK.TRANS64 P0, [R0+URZ+0x29820], R3 ;  /* 0x02982003000085a7 */ /* 0x000e64000800007f */
[----:B-1----:R-:W-:Y:S05]  /*33300*/  @!P0 BRA `(.L_x_2636) ;  /* 0xfffffffc00f08947 */ /* 0x002fea000383ffff */
[----:B------:R-:W-:Y:S05]  /*33310*/  BRA `(.L_x_2832) ;  /* 0xffffffb400107947 */ /* 0x000fea000383ffff */
.L_x_2637:
        /* <DEDUP_REMOVED lines=11> */
.L_x_2834:
[----:B------:R-:W-:Y:S05]  /*333d0*/  BSYNC B0 ;  /* 0x0000000000007941 */ /* 0x000fea0003800000 */
.L_x_2833:
[----:B------:R-:W-:Y:S05]  /*333e0*/  BRA `(.L_x_2835) ;  /* 0xffffffb000f87947 */ /* 0x000fea000383ffff */
.L_x_2638:
[----:B------:R-:W-:Y:S01]  /*333f0*/  BSSY B0, `(.L_x_2836) ;  /* 0x0000006000007945 */ /* 0x000fe20003800000 */
[----:B------:R-:W-:-:S07]  /*33400*/  IMAD.MOV.U32 R15, RZ, RZ, -0x1 ;  /* 0xffffffffff0f7424 */ /* 0x000fce00078e00ff */
[----:B01----:R-:W-:Y:S05]  /*33410*/  WARPSYNC.COLLECTIVE R15, `(.L_x_2837) ;  /* 0x000000000f0c7348 */ /* 0x003fea0003c00000 */
[----:B------:R-:W-:Y:S02]  /*33420*/  ELECT P6, UR62, PT ;  /* 0x00000000003e782f */ /* 0x000fe400038c0000 */
[----:B------:R-:W-:Y:S01]  /*33430*/  MOV R14, UR62 ;  /* 0x0000003e000e7c02 */ /* 0x000fe20008000f00 */
[----:B01----:R-:W-:Y:S10]  /*33440*/  ENDCOLLECTIVE ;  /* 0x000000000000791b */ /* 0x003ff40003800000 */
.L_x_2837:
[----:B------:R-:W-:Y:S05]  /*33450*/  BSYNC B0 ;  /* 0x0000000000007941 */ /* 0x000fea0003800000 */
.L_x_2836:
[----:B------:R-:W-:Y:S05]  /*33460*/  BRA `(.L_x_2838) ;  /* 0xffffffb000ec7947 */ /* 0x000fea000383ffff */
.L_x_2640:
[----:B0-----:R0:W1:Y:S02]  /*33470*/  SYNCS.PHASECHK.TRANS64.TRYWAIT P1, [R6+URZ], R5 ;  /* 0x00000005060075a7 */ /* 0x001064000802017f */
[----:B-1----:R-:W-:Y:S05]  /*33480*/  @!P1 NANOSLEEP.SYNCS 0x989680 ;  /* 0x009896800000995d */ /* 0x002fea0003900000 */
[----:B------:R-:W1:Y:S02]  /*33490*/  @!P1 SYNCS.PHASECHK.TRANS64 P1, [R6+URZ], R5 ;  /* 0x00000005060095a7 */ /* 0x000e64000802007f */
[----:B-1----:R-:W-:Y:S05]  /*334a0*/  @!P1 BRA `(.L_x_2640) ;  /* 0xfffffffc00f09947 */ /* 0x002fea000383ffff */
[----:B------:R-:W-:Y:S05]  /*334b0*/  BRA `(.L_x_2839) ;  /* 0xffffffb400247947 */ /* 0x000fea000383ffff */
.L_x_2641:
[----:B-1----:R1:W2:Y:S02]  /*334c0*/  SYNCS.PHASECHK.TRANS64.TRYWAIT P1, [R7+URZ], R2 ;  /* 0x00000002070075a7 */ /* 0x0022a4000802017f */
[----:B--2---:R-:W-:Y:S05]  /*334d0*/  @!P1 NANOSLEEP.SYNCS 0x989680 ;  /* 0x009896800000995d */ /* 0x004fea0003900000 */
[----:B------:R-:W2:Y:S02]  /*334e0*/  @!P1 SYNCS.PHASECHK.TRANS64 P1, [R7+URZ], R2 ;  /* 0x00000002070095a7 */ /* 0x000ea4000802007f */
[----:B--2---:R-:W-:Y:S05]  /*334f0*/  @!P1 BRA `(.L_x_2641) ;  /* 0xfffffffc00f09947 */ /* 0x004fea000383ffff */
[----:B------:R-:W-:Y:S05]  /*33500*/  BRA `(.L_x_2840) ;  /* 0xffffffb400187947 */ /* 0x000fea000383ffff */
.L_x_2643:
[----:B--2---:R2:W3:Y:S02]  /*33510*/  SYNCS.PHASECHK.TRANS64.TRYWAIT P1, [R4+URZ+0x29860], R5 ;  /* 0x02986005040075a7 */ /* 0x0044e4000802017f */
[----:B---3--:R-:W-:Y:S05]  /*33520*/  @!P1 NANOSLEEP.SYNCS 0x989680 ;  /* 0x009896800000995d */ /* 0x008fea0003900000 */
[----:B------:R-:W3:Y:S02]  /*33530*/  @!P1 SYNCS.PHASECHK.TRANS64 P1, [R4+URZ+0x29860], R5 ;  /* 0x02986005040095a7 */ /* 0x000ee4000802007f */
[----:B---3--:R-:W-:Y:S05]  /*33540*/  @!P1 BRA `(.L_x_2643) ;  /* 0xfffffffc00f09947 */ /* 0x008fea000383ffff */
[----:B------:R-:W-:Y:S05]  /*33550*/  BRA `(.L_x_2841) ;  /* 0xffffffb400187947 */ /* 0x000fea000383ffff */
.L_x_2645:
[----:B---3--:R3:W4:Y:S02]  /*33560*/  SYNCS.PHASECHK.TRANS64.TRYWAIT P1, [R3+URZ+0x29860], R2 ;  /* 0x02986002030075a7 */ /* 0x008724000802017f */
[----:B----4-:R-:W-:Y:S05]  /*33570*/  @!P1 NANOSLEEP.SYNCS 0x989680 ;  /* 0x009896800000995d */ /* 0x010fea0003900000 */
[----:B------:R-:W4:Y:S02]  /*33580*/  @!P1 SYNCS.PHASECHK.TRANS64 P1, [R3+URZ+0x29860], R2 ;  /* 0x02986002030095a7 */ /* 0x000f24000802007f */
[----:B----4-:R-:W-:Y:S05]  /*33590*/  @!P1 BRA `(.L_x_2645) ;  /* 0xfffffffc00f09947 */ /* 0x010fea000383ffff */
[----:B------:R-:W-:Y:S05]  /*335a0*/  BRA `(.L_x_2842) ;  /* 0xffffffb400187947 */ /* 0x000fea000383ffff */
.L_x_2647:
[----:B----4-:R4:W0:Y:S02]  /*335b0*/  SYNCS.PHASECHK.TRANS64.TRYWAIT P0, [R4+URZ+0x29880], R5 ;  /* 0x02988005040075a7 */ /* 0x010824000800017f */
[----:B0-----:R-:W-:Y:S05]  /*335c0*/  @!P0 NANOSLEEP.SYNCS 0x989680 ;  /* 0x009896800000895d */ /* 0x001fea0003900000 */
[----:B------:R-:W0:Y:S02]  /*335d0*/  @!P0 SYNCS.PHASECHK.TRANS64 P0, [R4+URZ+0x29880], R5 ;  /* 0x02988005040085a7 */ /* 0x000e24000800007f */
[----:B0-----:R-:W-:Y:S05]  /*335e0*/  @!P0 BRA `(.L_x_2647) ;  /* 0xfffffffc00f08947 */ /* 0x001fea000383ffff */
[----:B------:R-:W-:Y:S05]  /*335f0*/  BRA `(.L_x_2648) ;  /* 0xffffffb400147947 */ /* 0x000fea000383ffff */
.L_x_2843:
        /* <DEDUP_REMOVED lines=16> */
.L_x_2852:


//--------------------- .nv.global.init           --------------------------
	.section	.nv.global.init,"aw",@progbits
	.align	4
.nv.global.init:
	.type		_ZZN5flash28permute_output_fp8_VcolmajorIN4cute6TensorINS1_11ArrayEngineIfLm64EEENS1_6LayoutINS1_5tupleIJNS6_IJNS1_1CILi2EEES8_NS7_ILi16EEEEEENS7_ILi1EEESB_EEENS6_IJNS6_IJSB_S8_NS7_ILi4EEEEEENS7_ILi0EEESF_EEEEEEEEEvRT_E9upper_map,@object
	.size		_ZZN5flash28permute_output_fp8_VcolmajorIN4cute6TensorINS1_11ArrayEngineIfLm64EEENS1_6LayoutINS1_5tupleIJNS6_IJNS1_1CILi2EEES8_NS7_ILi16EEEEEENS7_ILi1EEESB_EEENS6_IJNS6_IJSB_S8_NS7_ILi4EEEEEENS7_ILi0EEESF_EEEEEEEEEvRT_E9upper_map,($str$23 - _ZZN5flash28permute_output_fp8_VcolmajorIN4cute6TensorINS1_11ArrayEngineIfLm64EEENS1_6LayoutINS1_5tupleIJNS6_IJNS1_1CILi2EEES8_NS7_ILi16EEEEEENS7_ILi1EEESB_EEENS6_IJNS6_IJSB_S8_NS7_ILi4EEEEEENS7_ILi0EEESF_EEEEEEEEEvRT_E9upper_map)
_ZZN5flash28permute_output_fp8_VcolmajorIN4cute6TensorINS1_11ArrayEngineIfLm64EEENS1_6LayoutINS1_5tupleIJNS6_IJNS1_1CILi2EEES8_NS7_ILi16EEEEEENS7_ILi1EEESB_EEENS6_IJNS6_IJSB_S8_NS7_ILi4EEEEEENS7_ILi0EEESF_EEEEEEEEEvRT_E9upper_map:
        /*0000*/ 	.byte	0x00, 0x00, 0x00, 0x00, 0x02, 0x00, 0x00, 0x00, 0x03, 0x00, 0x00, 0x00, 0x01, 0x00, 0x00, 0x00
	.type		$str$23,@object
	.size		$str$23,($str$24 - $str$23)
$str$23:
        /*0010*/ 	.byte	0x28, 0x61, 0x64, 0x64, 0x72, 0x65, 0x73, 0x73, 0x20, 0x26, 0x20, 0x6d, 0x61, 0x73, 0x6b, 0x29
        /*0020*/ 	.byte	0x20, 0x3d, 0x3d, 0x20, 0x30, 0x00
	.type		$str$24,@object
	.size		$str$24,(__unnamed_5 - $str$24)
$str$24:
        /*0026*/ 	.byte	0x2f, 0x74, 0x6d, 0x70, 0x2f, 0x6f, 0x73, 0x73, 0x5f, 0x6b, 0x65, 0x72, 0x6e, 0x65, 0x6c, 0x73
        /*0036*/ 	.byte	0x5f, 0x73, 0x72, 0x63, 0x2f, 0x66, 0x6c, 0x61, 0x73, 0x68, 0x5f, 0x61, 0x74, 0x74, 0x65, 0x6e
        /*0046*/ 	.byte	0x74, 0x69, 0x6f, 0x6e, 0x2f, 0x63, 0x73, 0x72, 0x63, 0x2f, 0x63, 0x75, 0x74, 0x6c, 0x61, 0x73
        /*0056*/ 	.byte	0x73, 0x2f, 0x69, 0x6e, 0x63, 0x6c, 0x75, 0x64, 0x65, 0x2f, 0x63, 0x75, 0x74, 0x65, 0x2f, 0x70
        /*0066*/ 	.byte	0x6f, 0x69, 0x6e, 0x74, 0x65, 0x72, 0x5f, 0x66, 0x6c, 0x61, 0x67, 0x67, 0x65, 0x64, 0x2e, 0x68
        /*0076*/ 	.byte	0x70, 0x70, 0x00
	.type		__unnamed_5,@object
	.size		__unnamed_5,(__unnamed_7 - __unnamed_5)
__unnamed_5:
        /* <DEDUP_REMOVED lines=24> */
        /*01f9*/ 	.byte	0x3e, 0x3e, 0x20, 0x26, 0x5d, 0x00
	.type		__unnamed_7,@object
	.size		__unnamed_7,(__unnamed_3 - __unnamed_7)
__unnamed_7:
        /* <DEDUP_REMOVED lines=25> */
	.type		__unnamed_3,@object
	.size		__unnamed_3,(__unnamed_2 - __unnamed_3)
__unnamed_3:
        /* <DEDUP_REMOVED lines=29> */
        /*0555*/ 	.byte	0x5d, 0x00
	.type		__unnamed_2,@object
	.size		__unnamed_2,(__unnamed_4 - __unnamed_2)
__unnamed_2:
        /* <DEDUP_REMOVED lines=30> */
	.type		__unnamed_4,@object
	.size		__unnamed_4,(__unnamed_6 - __unnamed_4)
__unnamed_4:
        /* <DEDUP_REMOVED lines=30> */
	.type		__unnamed_6,@object
	.size		__unnamed_6,(__unnamed_1 - __unnamed_6)
__unnamed_6:
        /* <DEDUP_REMOVED lines=29> */
        /*0acb*/ 	.byte	0x3e, 0x5d, 0x00
	.type		__unnamed_1,@object
	.size		__unnamed_1,(.L_0 - __unnamed_1)
__unnamed_1:
        /* <DEDUP_REMOVED lines=29> */
        /*0c9e*/ 	.byte	0x3e, 0x20, 0x26, 0x5d, 0x00
.L_0:


//--------------------- .nv.shared._ZN7cutlass13device_kernelIN5flash11enable_sm90INS1_16FlashAttnFwdSm90INS1_25CollectiveMainloopFwdSm90ILi2EN4cute5tupleIJNS5_1CILi1EEES8_S8_EEENS6_IJNS7_ILi128EEENS7_ILi160EEENS7_ILi192EEEEEELi128ENS_12float_e4m3_tEfNS_4arch4Sm90ELb0ELb0ELb0ELb0ELb0ELb0ELb0ELb1ELb1ELb1ELb1ELb0EEENS1_21CollectiveEpilogueFwdINS6_IJSA_SA_SB_EEES9_NS_10bfloat16_tESG_Li256ELb0ELb1ELb1ELb1EEENS1_19SingleTileSchedulerILb0ELb1ELb1ELi128EEEEEEEEEvNT_6ParamsE --------------------------
	.section	.nv.shared._ZN7cutlass13device_kernelIN5flash11enable_sm90INS1_16FlashAttnFwdSm90INS1_25CollectiveMainloopFwdSm90ILi2EN4cute5tupleIJNS5_1CILi1EEES8_S8_EEENS6_IJNS7_ILi128EEENS7_ILi160EEENS7_ILi192EEEEEELi128ENS_12float_e4m3_tEfNS_4arch4Sm90ELb0ELb0ELb0ELb0ELb0ELb0ELb0ELb1ELb1ELb1ELb1ELb0EEENS1_21CollectiveEpilogueFwdINS6_IJSA_SA_SB_EEES9_NS_10bfloat16_tESG_Li256ELb0ELb1ELb1ELb1EEENS1_19SingleTileSchedulerILb0ELb1ELb1ELi128EEEEEEEEEvNT_6ParamsE,"aw",@nobits
	.sectionflags	@""
	.align	16
	.zero		1024


//--------------------- .nv.shared.reserved.0     --------------------------
	.section	.nv.shared.reserved.0,"aw",@nobits
	.weak		__nv_reservedSMEM_offset_0_alias
	.size		__nv_reservedSMEM_offset_0_alias, 0, 0
	.other		__nv_reservedSMEM_offset_0_alias,@"STO_CUDA_RESERVED_SHARED STV_DEFAULT"
__nv_reservedSMEM_offset_0_alias:
	.zero		0


//--------------------- .nv.global                --------------------------
	.section	.nv.global,"aw",@nobits
.nv.global:
	.type		_ZN73_INTERNAL_b2f1931f_37_flash_fwd_hdimdiff_e4m3_split_sm90_cu_58b58f81_31164cute1_E,@object
	.size		_ZN73_INTERNAL_b2f1931f_37_flash_fwd_hdimdiff_e4m3_split_sm90_cu_58b58f81_31164cute1_E,(_ZN73_INTERNAL_b2f1931f_37_flash_fwd_hdimdiff_e4m3_split_sm90_cu_58b58f81_31164cuda3std3__45__cpo6cbeginE - _ZN73_INTERNAL_b2f1931f_37_flash_fwd_hdimdiff_e4m3_split_sm90_cu_58b58f81_31164cute1_E)
_ZN73_INTERNAL_b2f1931f_37_flash_fwd_hdimdiff_e4m3_split_sm90_cu_58b58f81_31164cute1_E:
	.zero		1
	.type		_ZN73_INTERNAL_b2f1931f_37_flash_fwd_hdimdiff_e4m3_split_sm90_cu_58b58f81_31164cuda3std3__45__cpo6cbeginE,@object
	.size		_ZN73_INTERNAL_b2f1931f_37_flash_fwd_hdimdiff_e4m3_split_sm90_cu_58b58f81_31164cuda3std3__45__cpo6cbeginE,(_ZN73_INTERNAL_b2f1931f_37_flash_fwd_hdimdiff_e4m3_split_sm90_cu_58b58f81_31164cuda3std3__48in_placeE - _ZN73_INTERNAL_b2f1931f_37_flash_fwd_hdimdiff_e4m3_split_sm90_cu_58b58f81_31164cuda3std3__45__cpo6cbeginE)
_ZN73_INTERNAL_b2f1931f_37_flash_fwd_hdimdiff_e4m3_split_sm90_cu_58b58f81_31164cuda3std3__45__cpo6cbeginE:
	.zero		1
	.type		_ZN73_INTERNAL_b2f1931f_37_flash_fwd_hdimdiff_e4m3_split_sm90_cu_58b58f81_31164cuda3std3__48in_placeE,@object
	.size		_ZN73_INTERNAL_b2f1931f_37_flash_fwd_hdimdiff_e4m3_split_sm90_cu_58b58f81_31164cuda3std3__48in_placeE,(_ZN73_INTERNAL_b2f1931f_37_flash_fwd_hdimdiff_e4m3_split_sm90_cu_58b58f81_31164cuda3std6ranges3__45__cpo9iter_moveE - _ZN73_INTERNAL_b2f1931f_37_flash_fwd_hdimdiff_e4m3_split_sm90_cu_58b58f81_31164cuda3std3__48in_placeE)
_ZN73_INTERNAL_b2f1931f_37_flash_fwd_hdimdiff_e4m3_split_sm90_cu_58b58f81_31164cuda3std3__48in_placeE:
	.zero		1
	.type		_ZN73_INTERNAL_b2f1931f_37_flash_fwd_hdimdiff_e4m3_split_sm90_cu_58b58f81_31164cuda3std6ranges3__45__cpo9iter_moveE,@object
	.size		_ZN73_INTERNAL_b2f1931f_37_flash_fwd_hdimdiff_e4m3_split_sm90_cu_58b58f81_31164cuda3std6ranges3__45__cpo9iter_moveE,(_ZN73_INTERNAL_b2f1931f_37_flash_fwd_hdimdiff_e4m3_split_sm90_cu_58b58f81_31164cuda3std3__45__cpo5beginE - _ZN73_INTERNAL_b2f1931f_37_flash_fwd_hdimdiff_e4m3_split_sm90_cu_58b58f81_31164cuda3std6ranges3__45__cpo9iter_moveE)
_ZN73_INTERNAL_b2f1931f_37_flash_fwd_hdimdiff_e4m3_split_sm90_cu_58b58f81_31164cuda3std6ranges3__45__cpo9iter_moveE:
	.zero		1
	.type		_ZN73_INTERNAL_b2f1931f_37_flash_fwd_hdimdiff_e4m3_split_sm90_cu_58b58f81_31164cuda3std3__45__cpo5beginE,@object
	.size		_ZN73_INTERNAL_b2f1931f_37_flash_fwd_hdimdiff_e4m3_split_sm90_cu_58b58f81_31164cuda3std3__45__cpo5beginE,(_ZN73_INTERNAL_b2f1931f_37_flash_fwd_hdimdiff_e4m3_split_sm90_cu_58b58f81_31164cuda3std3__475_GLOBAL__N__b2f1931f_37_flash_fwd_hdimdiff_e4m3_split_sm90_cu_58b58f81_31166ignoreE - _ZN73_INTERNAL_b2f1931f_37_flash_fwd_hdimdiff_e4m3_split_sm90_cu_58b58f81_31164cuda3std3__45__cpo5beginE)
_ZN73_INTERNAL_b2f1931f_37_flash_fwd_hdimdiff_e4m3_split_sm90_cu_58b58f81_31164cuda3std3__45__cpo5beginE:
	.zero		1
	.type		_ZN73_INTERNAL_b2f1931f_37_flash_fwd_hdimdiff_e4m3_split_sm90_cu_58b58f81_31164cuda3std3__475_GLOBAL__N__b2f1931f_37_flash_fwd_hdimdiff_e4m3_split_sm90_cu_58b58f81_31166ignoreE,@object
	.size		_ZN73_INTERNAL_b2f1931f_37_flash_fwd_hdimdiff_e4m3_split_sm90_cu_58b58f81_31164cuda3std3__475_GLOBAL__N__b2f1931f_37_flash_fwd_hdimdiff_e4m3_split_sm90_cu_58b58f81_31166ignoreE,(_ZN73_INTERNAL_b2f1931f_37_flash_fwd_hdimdiff_e4m3_split_sm90_cu_58b58f81_31164cute7productE - _ZN73_INTERNAL_b2f1931f_37_flash_fwd_hdimdiff_e4m3_split_sm90_cu_58b58f81_31164cuda3std3__475_GLOBAL__N__b2f1931f_37_flash_fwd_hdimdiff_e4m3_split_sm90_cu_58b58f81_31166ignoreE)
_ZN73_INTERNAL_b2f1931f_37_flash_fwd_hdimdiff_e4m3_split_sm90_cu_58b58f81_31164cuda3std3__475_GLOBAL__N__b2f1931f_37_flash_fwd_hdimdiff_e4m3_split_sm90_cu_58b58f81_31166ignoreE:
	.zero		1
	.type		_ZN73_INTERNAL_b2f1931f_37_flash_fwd_hdimdiff_e4m3_split_sm90_cu_58b58f81_31164cute7productE,@object
	.size		_ZN73_INTERNAL_b2f1931f_37_flash_fwd_hdimdiff_e4m3_split_sm90_cu_58b58f81_31164cute7productE,(_ZN73_INTERNAL_b2f1931f_37_flash_fwd_hdimdiff_e4m3_split_sm90_cu_58b58f81_31164cuda3std3__45__cpo3endE - _ZN73_INTERNAL_b2f1931f_37_flash_fwd_hdimdiff_e4m3_split_sm90_cu_58b58f81_31164cute7productE)
_ZN73_INTERNAL_b2f1931f_37_flash_fwd_hdimdiff_e4m3_split_sm90_cu_58b58f81_31164cute7productE:
	.zero		1
	.type		_ZN73_INTERNAL_b2f1931f_37_flash_fwd_hdimdiff_e4m3_split_sm90_cu_58b58f81_31164cuda3std3__45__cpo3endE,@object
	.size		_ZN73_INTERNAL_b2f1931f_37_flash_fwd_hdimdiff_e4m3_split_sm90_cu_58b58f81_31164cuda3std3__45__cpo3endE,(_ZN73_INTERNAL_b2f1931f_37_flash_fwd_hdimdiff_e4m3_split_sm90_cu_58b58f81_31164cuda3std3__419piecewise_constructE - _ZN73_INTERNAL_b2f1931f_37_flash_fwd_hdimdiff_e4m3_split_sm90_cu_58b58f81_31164cuda3std3__45__cpo3endE)
_ZN73_INTERNAL_b2f1931f_37_flash_fwd_hdimdiff_e4m3_split_sm90_cu_58b58f81_31164cuda3std3__45__cpo3endE:
	.zero		1
	.type		_ZN73_INTERNAL_b2f1931f_37_flash_fwd_hdimdiff_e4m3_split_sm90_cu_58b58f81_31164cuda3std3__419piecewise_constructE,@object
	.size		_ZN73_INTERNAL_b2f1931f_37_flash_fwd_hdimdiff_e4m3_split_sm90_cu_58b58f81_31164cuda3std3__419piecewise_constructE,(_ZN73_INTERNAL_b2f1931f_37_flash_fwd_hdimdiff_e4m3_split_sm90_cu_58b58f81_31164cuda3std3__45__cpo4cendE - _ZN73_INTERNAL_b2f1931f_37_flash_fwd_hdimdiff_e4m3_split_sm90_cu_58b58f81_31164cuda3std3__419piecewise_constructE)
_ZN73_INTERNAL_b2f1931f_37_flash_fwd_hdimdiff_e4m3_split_sm90_cu_58b58f81_31164cuda3std3__419piecewise_constructE:
	.zero		1
	.type		_ZN73_INTERNAL_b2f1931f_37_flash_fwd_hdimdiff_e4m3_split_sm90_cu_58b58f81_31164cuda3std3__45__cpo4cendE,@object
	.size		_ZN73_INTERNAL_b2f1931f_37_flash_fwd_hdimdiff_e4m3_split_sm90_cu_58b58f81_31164cuda3std3__45__cpo4cendE,(_ZN73_INTERNAL_b2f1931f_37_flash_fwd_hdimdiff_e4m3_split_sm90_cu_58b58f81_31164cuda3std6ranges3__45__cpo4swapE - _ZN73_INTERNAL_b2f1931f_37_flash_fwd_hdimdiff_e4m3_split_sm90_cu_58b58f81_31164cuda3std3__45__cpo4cendE)
_ZN73_INTERNAL_b2f1931f_37_flash_fwd_hdimdiff_e4m3_split_sm90_cu_58b58f81_31164cuda3std3__45__cpo4cendE:
	.zero		1
	.type		_ZN73_INTERNAL_b2f1931f_37_flash_fwd_hdimdiff_e4m3_split_sm90_cu_58b58f81_31164cuda3std6ranges3__45__cpo4swapE,@object
	.size		_ZN73_INTERNAL_b2f1931f_37_flash_fwd_hdimdiff_e4m3_split_sm90_cu_58b58f81_31164cuda3std6ranges3__45__cpo4swapE,(.L_15 - _ZN73_INTERNAL_b2f1931f_37_flash_fwd_hdimdiff_e4m3_split_sm90_cu_58b58f81_31164cuda3std6ranges3__45__cpo4swapE)
_ZN73_INTERNAL_b2f1931f_37_flash_fwd_hdimdiff_e4m3_split_sm90_cu_58b58f81_31164cuda3std6ranges3__45__cpo4swapE:
	.zero		1
.L_15:


//--------------------- .nv.shared._ZN7cutlass13device_kernelIN5flash11enable_sm90INS1_16FlashAttnFwdSm90INS1_25CollectiveMainloopFwdSm90ILi2EN4cute5tupleIJNS5_1CILi1EEES8_S8_EEENS6_IJNS7_ILi128EEENS7_ILi160EEENS7_ILi192EEEEEELi128ENS_12float_e4m3_tEfNS_4arch4Sm90ELb0ELb0ELb0ELb1ELb0ELb0ELb0ELb1ELb1ELb1ELb1ELb0EEENS1_21CollectiveEpilogueFwdINS6_IJSA_SA_SB_EEES9_NS_10bfloat16_tESG_Li256ELb1ELb1ELb1ELb1EEENS1_36VarlenDynamicPersistentTileSchedulerILi128ELi160ELi256ELi128ELb1ELb1ELb1ELb0ELb1ELb1EEEEEEEEEvNT_6ParamsE --------------------------
	.section	.nv.shared._ZN7cutlass13device_kernelIN5flash11enable_sm90INS1_16FlashAttnFwdSm90INS1_25CollectiveMainloopFwdSm90ILi2EN4cute5tupleIJNS5_1CILi1EEES8_S8_EEENS6_IJNS7_ILi128EEENS7_ILi160EEENS7_ILi192EEEEEELi128ENS_12float_e4m3_tEfNS_4arch4Sm90ELb0ELb0ELb0ELb1ELb0ELb0ELb0ELb1ELb1ELb1ELb1ELb0EEENS1_21CollectiveEpilogueFwdINS6_IJSA_SA_SB_EEES9_NS_10bfloat16_tESG_Li256ELb1ELb1ELb1ELb1EEENS1_36VarlenDynamicPersistentTileSchedulerILi128ELi160ELi256ELi128ELb1ELb1ELb1ELb0ELb1ELb1EEEEEEEEEvNT_6ParamsE,"aw",@nobits
	.sectionflags	@""
	.align	16
	.zero		1024


//--------------------- .nv.shared._ZN7cutlass13device_kernelIN5flash11enable_sm90INS1_16FlashAttnFwdSm90INS1_25CollectiveMainloopFwdSm90ILi2EN4cute5tupleIJNS5_1CILi1EEES8_S8_EEENS6_IJNS7_ILi128EEENS7_ILi160EEENS7_ILi192EEEEEELi128ENS_12float_e4m3_tEfNS_4arch4Sm90ELb0ELb0ELb0ELb1ELb0ELb1ELb0ELb1ELb1ELb1ELb1ELb0EEENS1_21CollectiveEpilogueFwdINS6_IJSA_SA_SB_EEES9_NS_10bfloat16_tESG_Li256ELb1ELb1ELb1ELb1EEENS1_36VarlenDynamicPersistentTileSchedulerILi128ELi160ELi256ELi128ELb1ELb1ELb1ELb0ELb1ELb1EEEEEEEEEvNT_6ParamsE --------------------------
	.section	.nv.shared._ZN7cutlass13device_kernelIN5flash11enable_sm90INS1_16FlashAttnFwdSm90INS1_25CollectiveMainloopFwdSm90ILi2EN4cute5tupleIJNS5_1CILi1EEES8_S8_EEENS6_IJNS7_ILi128EEENS7_ILi160EEENS7_ILi192EEEEEELi128ENS_12float_e4m3_tEfNS_4arch4Sm90ELb0ELb0ELb0ELb1ELb0ELb1ELb0ELb1ELb1ELb1ELb1ELb0EEENS1_21CollectiveEpilogueFwdINS6_IJSA_SA_SB_EEES9_NS_10bfloat16_tESG_Li256ELb1ELb1ELb1ELb1EEENS1_36VarlenDynamicPersistentTileSchedulerILi128ELi160ELi256ELi128ELb1ELb1ELb1ELb0ELb1ELb1EEEEEEEEEvNT_6ParamsE,"aw",@nobits
	.sectionflags	@""
	.align	16
	.zero		1024


//--------------------- .nv.shared._ZN7cutlass13device_kernelIN5flash11enable_sm90INS1_16FlashAttnFwdSm90INS1_25CollectiveMainloopFwdSm90ILi2EN4cute5tupleIJNS5_1CILi1EEES8_S8_EEENS6_IJNS7_ILi128EEENS7_ILi160EEENS7_ILi192EEEEEELi128ENS_12float_e4m3_tEfNS_4arch4Sm90ELb0ELb1ELb0ELb0ELb0ELb0ELb0ELb1ELb1ELb1ELb1ELb0EEENS1_21CollectiveEpilogueFwdINS6_IJSA_SA_SB_EEES9_NS_10bfloat16_tESG_Li256ELb0ELb1ELb1ELb1EEENS1_19SingleTileSchedulerILb0ELb1ELb1ELi128EEEEEEEEEvNT_6ParamsE --------------------------
	.section	.nv.shared._ZN7cutlass13device_kernelIN5flash11enable_sm90INS1_16FlashAttnFwdSm90INS1_25CollectiveMainloopFwdSm90ILi2EN4cute5tupleIJNS5_1CILi1EEES8_S8_EEENS6_IJNS7_ILi128EEENS7_ILi160EEENS7_ILi192EEEEEELi128ENS_12float_e4m3_tEfNS_4arch4Sm90ELb0ELb1ELb0ELb0ELb0ELb0ELb0ELb1ELb1ELb1ELb1ELb0EEENS1_21CollectiveEpilogueFwdINS6_IJSA_SA_SB_EEES9_NS_10bfloat16_tESG_Li256ELb0ELb1ELb1ELb1EEENS1_19SingleTileSchedulerILb0ELb1ELb1ELi128EEEEEEEEEvNT_6ParamsE,"aw",@nobits
	.sectionflags	@""
	.align	16
	.zero		1024


//--------------------- .nv.shared._ZN7cutlass13device_kernelIN5flash11enable_sm90INS1_16FlashAttnFwdSm90INS1_25CollectiveMainloopFwdSm90ILi2EN4cute5tupleIJNS5_1CILi1EEES8_S8_EEENS6_IJNS7_ILi128EEENS7_ILi160EEENS7_ILi192EEEEEELi128ENS_12float_e4m3_tEfNS_4arch4Sm90ELb0ELb1ELb0ELb1ELb0ELb0ELb0ELb1ELb1ELb1ELb1ELb0EEENS1_21CollectiveEpilogueFwdINS6_IJSA_SA_SB_EEES9_NS_10bfloat16_tESG_Li256ELb1ELb1ELb1ELb1EEENS1_36VarlenDynamicPersistentTileSchedulerILi128ELi160ELi256ELi128ELb1ELb1ELb1ELb1ELb0ELb1EEEEEEEEEvNT_6ParamsE --------------------------
	.section	.nv.shared._ZN7cutlass13device_kernelIN5flash11enable_sm90INS1_16FlashAttnFwdSm90INS1_25CollectiveMainloopFwdSm90ILi2EN4cute5tupleIJNS5_1CILi1EEES8_S8_EEENS6_IJNS7_ILi128EEENS7_ILi160EEENS7_ILi192EEEEEELi128ENS_12float_e4m3_tEfNS_4arch4Sm90ELb0ELb1ELb0ELb1ELb0ELb0ELb0ELb1ELb1ELb1ELb1ELb0EEENS1_21CollectiveEpilogueFwdINS6_IJSA_SA_SB_EEES9_NS_10bfloat16_tESG_Li256ELb1ELb1ELb1ELb1EEENS1_36VarlenDynamicPersistentTileSchedulerILi128ELi160ELi256ELi128ELb1ELb1ELb1ELb1ELb0ELb1EEEEEEEEEvNT_6ParamsE,"aw",@nobits
	.sectionflags	@""
	.align	16
	.zero		1024


//--------------------- .nv.shared._ZN7cutlass13device_kernelIN5flash11enable_sm90INS1_16FlashAttnFwdSm90INS1_25CollectiveMainloopFwdSm90ILi2EN4cute5tupleIJNS5_1CILi1EEES8_S8_EEENS6_IJNS7_ILi128EEENS7_ILi160EEENS7_ILi192EEEEEELi128ENS_12float_e4m3_tEfNS_4arch4Sm90ELb0ELb1ELb0ELb1ELb0ELb1ELb0ELb1ELb1ELb1ELb1ELb0EEENS1_21CollectiveEpilogueFwdINS6_IJSA_SA_SB_EEES9_NS_10bfloat16_tESG_Li256ELb1ELb1ELb1ELb1EEENS1_36VarlenDynamicPersistentTileSchedulerILi128ELi160ELi256ELi128ELb1ELb1ELb1ELb1ELb0ELb1EEEEEEEEEvNT_6ParamsE --------------------------
	.section	.nv.shared._ZN7cutlass13device_kernelIN5flash11enable_sm90INS1_16FlashAttnFwdSm90INS1_25CollectiveMainloopFwdSm90ILi2EN4cute5tupleIJNS5_1CILi1EEES8_S8_EEENS6_IJNS7_ILi128EEENS7_ILi160EEENS7_ILi192EEEEEELi128ENS_12float_e4m3_tEfNS_4arch4Sm90ELb0ELb1ELb0ELb1ELb0ELb1ELb0ELb1ELb1ELb1ELb1ELb0EEENS1_21CollectiveEpilogueFwdINS6_IJSA_SA_SB_EEES9_NS_10bfloat16_tESG_Li256ELb1ELb1ELb1ELb1EEENS1_36VarlenDynamicPersistentTileSchedulerILi128ELi160ELi256ELi128ELb1ELb1ELb1ELb1ELb0ELb1EEEEEEEEEvNT_6ParamsE,"aw",@nobits
	.sectionflags	@""
	.align	16
	.zero		1024


//--------------------- .nv.shared._ZN7cutlass13device_kernelIN5flash11enable_sm90INS1_16FlashAttnFwdSm90INS1_25CollectiveMainloopFwdSm90ILi2EN4cute5tupleIJNS5_1CILi1EEES8_S8_EEENS6_IJNS7_ILi128EEENS7_ILi160EEENS7_ILi192EEEEEELi128ENS_12float_e4m3_tEfNS_4arch4Sm90ELb1ELb0ELb0ELb0ELb0ELb0ELb0ELb1ELb1ELb1ELb1ELb0EEENS1_21CollectiveEpilogueFwdINS6_IJSA_SA_SB_EEES9_NS_10bfloat16_tESG_Li256ELb0ELb1ELb1ELb1EEENS1_19SingleTileSchedulerILb0ELb1ELb1ELi128EEEEEEEEEvNT_6ParamsE --------------------------
	.section	.nv.shared._ZN7cutlass13device_kernelIN5flash11enable_sm90INS1_16FlashAttnFwdSm90INS1_25CollectiveMainloopFwdSm90ILi2EN4cute5tupleIJNS5_1CILi1EEES8_S8_EEENS6_IJNS7_ILi128EEENS7_ILi160EEENS7_ILi192EEEEEELi128ENS_12float_e4m3_tEfNS_4arch4Sm90ELb1ELb0ELb0ELb0ELb0ELb0ELb0ELb1ELb1ELb1ELb1ELb0EEENS1_21CollectiveEpilogueFwdINS6_IJSA_SA_SB_EEES9_NS_10bfloat16_tESG_Li256ELb0ELb1ELb1ELb1EEENS1_19SingleTileSchedulerILb0ELb1ELb1ELi128EEEEEEEEEvNT_6ParamsE,"aw",@nobits
	.sectionflags	@""
	.align	16
	.zero		1024


//--------------------- .nv.shared._ZN7cutlass13device_kernelIN5flash11enable_sm90INS1_16FlashAttnFwdSm90INS1_25CollectiveMainloopFwdSm90ILi2EN4cute5tupleIJNS5_1CILi1EEES8_S8_EEENS6_IJNS7_ILi128EEENS7_ILi160EEENS7_ILi192EEEEEELi128ENS_12float_e4m3_tEfNS_4arch4Sm90ELb1ELb0ELb0ELb1ELb0ELb0ELb0ELb1ELb1ELb1ELb1ELb0EEENS1_21CollectiveEpilogueFwdINS6_IJSA_SA_SB_EEES9_NS_10bfloat16_tESG_Li256ELb1ELb1ELb1ELb1EEENS1_36VarlenDynamicPersistentTileSchedulerILi128ELi160ELi256ELi128ELb1ELb1ELb1ELb1ELb1ELb1EEEEEEEEEvNT_6ParamsE --------------------------
	.section	.nv.shared._ZN7cutlass13device_kernelIN5flash11enable_sm90INS1_16FlashAttnFwdSm90INS1_25CollectiveMainloopFwdSm90ILi2EN4cute5tupleIJNS5_1CILi1EEES8_S8_EEENS6_IJNS7_ILi128EEENS7_ILi160EEENS7_ILi192EEEEEELi128ENS_12float_e4m3_tEfNS_4arch4Sm90ELb1ELb0ELb0ELb1ELb0ELb0ELb0ELb1ELb1ELb1ELb1ELb0EEENS1_21CollectiveEpilogueFwdINS6_IJSA_SA_SB_EEES9_NS_10bfloat16_tESG_Li256ELb1ELb1ELb1ELb1EEENS1_36VarlenDynamicPersistentTileSchedulerILi128ELi160ELi256ELi128ELb1ELb1ELb1ELb1ELb1ELb1EEEEEEEEEvNT_6ParamsE,"aw",@nobits
	.sectionflags	@""
	.align	16
	.zero		1024


//--------------------- .nv.shared._ZN7cutlass13device_kernelIN5flash11enable_sm90INS1_16FlashAttnFwdSm90INS1_25CollectiveMainloopFwdSm90ILi2EN4cute5tupleIJNS5_1CILi1EEES8_S8_EEENS6_IJNS7_ILi128EEENS7_ILi160EEENS7_ILi192EEEEEELi128ENS_12float_e4m3_tEfNS_4arch4Sm90ELb1ELb0ELb0ELb1ELb0ELb1ELb0ELb1ELb1ELb1ELb1ELb0EEENS1_21CollectiveEpilogueFwdINS6_IJSA_SA_SB_EEES9_NS_10bfloat16_tESG_Li256ELb1ELb1ELb1ELb1EEENS1_36VarlenDynamicPersistentTileSchedulerILi128ELi160ELi256ELi128ELb1ELb1ELb1ELb1ELb1ELb1EEEEEEEEEvNT_6ParamsE --------------------------
	.section	.nv.shared._ZN7cutlass13device_kernelIN5flash11enable_sm90INS1_16FlashAttnFwdSm90INS1_25CollectiveMainloopFwdSm90ILi2EN4cute5tupleIJNS5_1CILi1EEES8_S8_EEENS6_IJNS7_ILi128EEENS7_ILi160EEENS7_ILi192EEEEEELi128ENS_12float_e4m3_tEfNS_4arch4Sm90ELb1ELb0ELb0ELb1ELb0ELb1ELb0ELb1ELb1ELb1ELb1ELb0EEENS1_21CollectiveEpilogueFwdINS6_IJSA_SA_SB_EEES9_NS_10bfloat16_tESG_Li256ELb1ELb1ELb1ELb1EEENS1_36VarlenDynamicPersistentTileSchedulerILi128ELi160ELi256ELi128ELb1ELb1ELb1ELb1ELb1ELb1EEEEEEEEEvNT_6ParamsE,"aw",@nobits
	.sectionflags	@""
	.align	16
	.zero		1024


//--------------------- .nv.constant0._ZN7cutlass13device_kernelIN5flash11enable_sm90INS1_16FlashAttnFwdSm90INS1_25CollectiveMainloopFwdSm90ILi2EN4cute5tupleIJNS5_1CILi1EEES8_S8_EEENS6_IJNS7_ILi128EEENS7_ILi160EEENS7_ILi192EEEEEELi128ENS_12float_e4m3_tEfNS_4arch4Sm90ELb0ELb0ELb0ELb0ELb0ELb0ELb0ELb1ELb1ELb1ELb1ELb0EEENS1_21CollectiveEpilogueFwdINS6_IJSA_SA_SB_EEES9_NS_10bfloat16_tESG_Li256ELb0ELb1ELb1ELb1EEENS1_19SingleTileSchedulerILb0ELb1ELb1ELi128EEEEEEEEEvNT_6ParamsE --------------------------
	.section	.nv.constant0._ZN7cutlass13device_kernelIN5flash11enable_sm90INS1_16FlashAttnFwdSm90INS1_25CollectiveMainloopFwdSm90ILi2EN4cute5tupleIJNS5_1CILi1EEES8_S8_EEENS6_IJNS7_ILi128EEENS7_ILi160EEENS7_ILi192EEEEEELi128ENS_12float_e4m3_tEfNS_4arch4Sm90ELb0ELb0ELb0ELb0ELb0ELb0ELb0ELb1ELb1ELb1ELb1ELb0EEENS1_21CollectiveEpilogueFwdINS6_IJSA_SA_SB_EEES9_NS_10bfloat16_tESG_Li256ELb0ELb1ELb1ELb1EEENS1_19SingleTileSchedulerILb0ELb1ELb1ELi128EEEEEEEEEvNT_6ParamsE,"a",@progbits
	.sectionflags	@""
	.align	4
.nv.constant0._ZN7cutlass13device_kernelIN5flash11enable_sm90INS1_16FlashAttnFwdSm90INS1_25CollectiveMainloopFwdSm90ILi2EN4cute5tupleIJNS5_1CILi1EEES8_S8_EEENS6_IJNS7_ILi128EEENS7_ILi160EEENS7_ILi192EEEEEELi128ENS_12float_e4m3_tEfNS_4arch4Sm90ELb0ELb0ELb0ELb0ELb0ELb0ELb0ELb1ELb1ELb1ELb1ELb0EEENS1_21CollectiveEpilogueFwdINS6_IJSA_SA_SB_EEES9_NS_10bfloat16_tESG_Li256ELb0ELb1ELb1ELb1EEENS1_19SingleTileSchedulerILb0ELb1ELb1ELi128EEEEEEEEEvNT_6ParamsE:
	.zero		3200


//--------------------- .nv.constant0._ZN7cutlass13device_kernelIN5flash11enable_sm90INS1_16FlashAttnFwdSm90INS1_25CollectiveMainloopFwdSm90ILi2EN4cute5tupleIJNS5_1CILi1EEES8_S8_EEENS6_IJNS7_ILi128EEENS7_ILi160EEENS7_ILi192EEEEEELi128ENS_12float_e4m3_tEfNS_4arch4Sm90ELb0ELb0ELb0ELb1ELb0ELb0ELb0ELb1ELb1ELb1ELb1ELb0EEENS1_21CollectiveEpilogueFwdINS6_IJSA_SA_SB_EEES9_NS_10bfloat16_tESG_Li256ELb1ELb1ELb1ELb1EEENS1_36VarlenDynamicPersistentTileSchedulerILi128ELi160ELi256ELi128ELb1ELb1ELb1ELb0ELb1ELb1EEEEEEEEEvNT_6ParamsE --------------------------
	.section	.nv.constant0._ZN7cutlass13device_kernelIN5flash11enable_sm90INS1_16FlashAttnFwdSm90INS1_25CollectiveMainloopFwdSm90ILi2EN4cute5tupleIJNS5_1CILi1EEES8_S8_EEENS6_IJNS7_ILi128EEENS7_ILi160EEENS7_ILi192EEEEEELi128ENS_12float_e4m3_tEfNS_4arch4Sm90ELb0ELb0ELb0ELb1ELb0ELb0ELb0ELb1ELb1ELb1ELb1ELb0EEENS1_21CollectiveEpilogueFwdINS6_IJSA_SA_SB_EEES9_NS_10bfloat16_tESG_Li256ELb1ELb1ELb1ELb1EEENS1_36VarlenDynamicPersistentTileSchedulerILi128ELi160ELi256ELi128ELb1ELb1ELb1ELb0ELb1ELb1EEEEEEEEEvNT_6ParamsE,"a",@progbits
	.sectionflags	@""
	.align	4
.nv.constant0._ZN7cutlass13device_kernelIN5flash11enable_sm90INS1_16FlashAttnFwdSm90INS1_25CollectiveMainloopFwdSm90ILi2EN4cute5tupleIJNS5_1CILi1EEES8_S8_EEENS6_IJNS7_ILi128EEENS7_ILi160EEENS7_ILi192EEEEEELi128ENS_12float_e4m3_tEfNS_4arch4Sm90ELb0ELb0ELb0ELb1ELb0ELb0ELb0ELb1ELb1ELb1ELb1ELb0EEENS1_21CollectiveEpilogueFwdINS6_IJSA_SA_SB_EEES9_NS_10bfloat16_tESG_Li256ELb1ELb1ELb1ELb1EEENS1_36VarlenDynamicPersistentTileSchedulerILi128ELi160ELi256ELi128ELb1ELb1ELb1ELb0ELb1ELb1EEEEEEEEEvNT_6ParamsE:
	.zero		3328


//--------------------- .nv.constant0._ZN7cutlass13device_kernelIN5flash11enable_sm90INS1_16FlashAttnFwdSm90INS1_25CollectiveMainloopFwdSm90ILi2EN4cute5tupleIJNS5_1CILi1EEES8_S8_EEENS6_IJNS7_ILi128EEENS7_ILi160EEENS7_ILi192EEEEEELi128ENS_12float_e4m3_tEfNS_4arch4Sm90ELb0ELb0ELb0ELb1ELb0ELb1ELb0ELb1ELb1ELb1ELb1ELb0EEENS1_21CollectiveEpilogueFwdINS6_IJSA_SA_SB_EEES9_NS_10bfloat16_tESG_Li256ELb1ELb1ELb1ELb1EEENS1_36VarlenDynamicPersistentTileSchedulerILi128ELi160ELi256ELi128ELb1ELb1ELb1ELb0ELb1ELb1EEEEEEEEEvNT_6ParamsE --------------------------
	.section	.nv.constant0._ZN7cutlass13device_kernelIN5flash11enable_sm90INS1_16FlashAttnFwdSm90INS1_25CollectiveMainloopFwdSm90ILi2EN4cute5tupleIJNS5_1CILi1EEES8_S8_EEENS6_IJNS7_ILi128EEENS7_ILi160EEENS7_ILi192EEEEEELi128ENS_12float_e4m3_tEfNS_4arch4Sm90ELb0ELb0ELb0ELb1ELb0ELb1ELb0ELb1ELb1ELb1ELb1ELb0EEENS1_21CollectiveEpilogueFwdINS6_IJSA_SA_SB_EEES9_NS_10bfloat16_tESG_Li256ELb1ELb1ELb1ELb1EEENS1_36VarlenDynamicPersistentTileSchedulerILi128ELi160ELi256ELi128ELb1ELb1ELb1ELb0ELb1ELb1EEEEEEEEEvNT_6ParamsE,"a",@progbits
	.sectionflags	@""
	.align	4
.nv.constant0._ZN7cutlass13device_kernelIN5flash11enable_sm90INS1_16FlashAttnFwdSm90INS1_25CollectiveMainloopFwdSm90ILi2EN4cute5tupleIJNS5_1CILi1EEES8_S8_EEENS6_IJNS7_ILi128EEENS7_ILi160EEENS7_ILi192EEEEEELi128ENS_12float_e4m3_tEfNS_4arch4Sm90ELb0ELb0ELb0ELb1ELb0ELb1ELb0ELb1ELb1ELb1ELb1ELb0EEENS1_21CollectiveEpilogueFwdINS6_IJSA_SA_SB_EEES9_NS_10bfloat16_tESG_Li256ELb1ELb1ELb1ELb1EEENS1_36VarlenDynamicPersistentTileSchedulerILi128ELi160ELi256ELi128ELb1ELb1ELb1ELb0ELb1ELb1EEEEEEEEEvNT_6ParamsE:
	.zero		3328


//--------------------- .nv.constant0._ZN7cutlass13device_kernelIN5flash11enable_sm90INS1_16FlashAttnFwdSm90INS1_25CollectiveMainloopFwdSm90ILi2EN4cute5tupleIJNS5_1CILi1EEES8_S8_EEENS6_IJNS7_ILi128EEENS7_ILi160EEENS7_ILi192EEEEEELi128ENS_12float_e4m3_tEfNS_4arch4Sm90ELb0ELb1ELb0ELb0ELb0ELb0ELb0ELb1ELb1ELb1ELb1ELb0EEENS1_21CollectiveEpilogueFwdINS6_IJSA_SA_SB_EEES9_NS_10bfloat16_tESG_Li256ELb0ELb1ELb1ELb1EEENS1_19SingleTileSchedulerILb0ELb1ELb1ELi128EEEEEEEEEvNT_6ParamsE --------------------------
	.section	.nv.constant0._ZN7cutlass13device_kernelIN5flash11enable_sm90INS1_16FlashAttnFwdSm90INS1_25CollectiveMainloopFwdSm90ILi2EN4cute5tupleIJNS5_1CILi1EEES8_S8_EEENS6_IJNS7_ILi128EEENS7_ILi160EEENS7_ILi192EEEEEELi128ENS_12float_e4m3_tEfNS_4arch4Sm90ELb0ELb1ELb0ELb0ELb0ELb0ELb0ELb1ELb1ELb1ELb1ELb0EEENS1_21CollectiveEpilogueFwdINS6_IJSA_SA_SB_EEES9_NS_10bfloat16_tESG_Li256ELb0ELb1ELb1ELb1EEENS1_19SingleTileSchedulerILb0ELb1ELb1ELi128EEEEEEEEEvNT_6ParamsE,"a",@progbits
	.sectionflags	@""
	.align	4
.nv.constant0._ZN7cutlass13device_kernelIN5flash11enable_sm90INS1_16FlashAttnFwdSm90INS1_25CollectiveMainloopFwdSm90ILi2EN4cute5tupleIJNS5_1CILi1EEES8_S8_EEENS6_IJNS7_ILi128EEENS7_ILi160EEENS7_ILi192EEEEEELi128ENS_12float_e4m3_tEfNS_4arch4Sm90ELb0ELb1ELb0ELb0ELb0ELb0ELb0ELb1ELb1ELb1ELb1ELb0EEENS1_21CollectiveEpilogueFwdINS6_IJSA_SA_SB_EEES9_NS_10bfloat16_tESG_Li256ELb0ELb1ELb1ELb1EEENS1_19SingleTileSchedulerILb0ELb1ELb1ELi128EEEEEEEEEvNT_6ParamsE:
	.zero		3200


//--------------------- .nv.constant0._ZN7cutlass13device_kernelIN5flash11enable_sm90INS1_16FlashAttnFwdSm90INS1_25CollectiveMainloopFwdSm90ILi2EN4cute5tupleIJNS5_1CILi1EEES8_S8_EEENS6_IJNS7_ILi128EEENS7_ILi160EEENS7_ILi192EEEEEELi128ENS_12float_e4m3_tEfNS_4arch4Sm90ELb0ELb1ELb0ELb1ELb0ELb0ELb0ELb1ELb1ELb1ELb1ELb0EEENS1_21CollectiveEpilogueFwdINS6_IJSA_SA_SB_EEES9_NS_10bfloat16_tESG_Li256ELb1ELb1ELb1ELb1EEENS1_36VarlenDynamicPersistentTileSchedulerILi128ELi160ELi256ELi128ELb1ELb1ELb1ELb1ELb0ELb1EEEEEEEEEvNT_6ParamsE --------------------------
	.section	.nv.constant0._ZN7cutlass13device_kernelIN5flash11enable_sm90INS1_16FlashAttnFwdSm90INS1_25CollectiveMainloopFwdSm90ILi2EN4cute5tupleIJNS5_1CILi1EEES8_S8_EEENS6_IJNS7_ILi128EEENS7_ILi160EEENS7_ILi192EEEEEELi128ENS_12float_e4m3_tEfNS_4arch4Sm90ELb0ELb1ELb0ELb1ELb0ELb0ELb0ELb1ELb1ELb1ELb1ELb0EEENS1_21CollectiveEpilogueFwdINS6_IJSA_SA_SB_EEES9_NS_10bfloat16_tESG_Li256ELb1ELb1ELb1ELb1EEENS1_36VarlenDynamicPersistentTileSchedulerILi128ELi160ELi256ELi128ELb1ELb1ELb1ELb1ELb0ELb1EEEEEEEEEvNT_6ParamsE,"a",@progbits
	.sectionflags	@""
	.align	4
.nv.constant0._ZN7cutlass13device_kernelIN5flash11enable_sm90INS1_16FlashAttnFwdSm90INS1_25CollectiveMainloopFwdSm90ILi2EN4cute5tupleIJNS5_1CILi1EEES8_S8_EEENS6_IJNS7_ILi128EEENS7_ILi160EEENS7_ILi192EEEEEELi128ENS_12float_e4m3_tEfNS_4arch4Sm90ELb0ELb1ELb0ELb1ELb0ELb0ELb0ELb1ELb1ELb1ELb1ELb0EEENS1_21CollectiveEpilogueFwdINS6_IJSA_SA_SB_EEES9_NS_10bfloat16_tESG_Li256ELb1ELb1ELb1ELb1EEENS1_36VarlenDynamicPersistentTileSchedulerILi128ELi160ELi256ELi128ELb1ELb1ELb1ELb1ELb0ELb1EEEEEEEEEvNT_6ParamsE:
	.zero		3328


//--------------------- .nv.constant0._ZN7cutlass13device_kernelIN5flash11enable_sm90INS1_16FlashAttnFwdSm90INS1_25CollectiveMainloopFwdSm90ILi2EN4cute5tupleIJNS5_1CILi1EEES8_S8_EEENS6_IJNS7_ILi128EEENS7_ILi160EEENS7_ILi192EEEEEELi128ENS_12float_e4m3_tEfNS_4arch4Sm90ELb0ELb1ELb0ELb1ELb0ELb1ELb0ELb1ELb1ELb1ELb1ELb0EEENS1_21CollectiveEpilogueFwdINS6_IJSA_SA_SB_EEES9_NS_10bfloat16_tESG_Li256ELb1ELb1ELb1ELb1EEENS1_36VarlenDynamicPersistentTileSchedulerILi128ELi160ELi256ELi128ELb1ELb1ELb1ELb1ELb0ELb1EEEEEEEEEvNT_6ParamsE --------------------------
	.section	.nv.constant0._ZN7cutlass13device_kernelIN5flash11enable_sm90INS1_16FlashAttnFwdSm90INS1_25CollectiveMainloopFwdSm90ILi2EN4cute5tupleIJNS5_1CILi1EEES8_S8_EEENS6_IJNS7_ILi128EEENS7_ILi160EEENS7_ILi192EEEEEELi128ENS_12float_e4m3_tEfNS_4arch4Sm90ELb0ELb1ELb0ELb1ELb0ELb1ELb0ELb1ELb1ELb1ELb1ELb0EEENS1_21CollectiveEpilogueFwdINS6_IJSA_SA_SB_EEES9_NS_10bfloat16_tESG_Li256ELb1ELb1ELb1ELb1EEENS1_36VarlenDynamicPersistentTileSchedulerILi128ELi160ELi256ELi128ELb1ELb1ELb1ELb1ELb0ELb1EEEEEEEEEvNT_6ParamsE,"a",@progbits
	.sectionflags	@""
	.align	4
.nv.constant0._ZN7cutlass13device_kernelIN5flash11enable_sm90INS1_16FlashAttnFwdSm90INS1_25CollectiveMainloopFwdSm90ILi2EN4cute5tupleIJNS5_1CILi1EEES8_S8_EEENS6_IJNS7_ILi128EEENS7_ILi160EEENS7_ILi192EEEEEELi128ENS_12float_e4m3_tEfNS_4arch4Sm90ELb0ELb1ELb0ELb1ELb0ELb1ELb0ELb1ELb1ELb1ELb1ELb0EEENS1_21CollectiveEpilogueFwdINS6_IJSA_SA_SB_EEES9_NS_10bfloat16_tESG_Li256ELb1ELb1ELb1ELb1EEENS1_36VarlenDynamicPersistentTileSchedulerILi128ELi160ELi256ELi128ELb1ELb1ELb1ELb1ELb0ELb1EEEEEEEEEvNT_6ParamsE:
	.zero		3328


//--------------------- .nv.constant0._ZN7cutlass13device_kernelIN5flash11enable_sm90INS1_16FlashAttnFwdSm90INS1_25CollectiveMainloopFwdSm90ILi2EN4cute5tupleIJNS5_1CILi1EEES8_S8_EEENS6_IJNS7_ILi128EEENS7_ILi160EEENS7_ILi192EEEEEELi128ENS_12float_e4m3_tEfNS_4arch4Sm90ELb1ELb0ELb0ELb0ELb0ELb0ELb0ELb1ELb1ELb1ELb1ELb0EEENS1_21CollectiveEpilogueFwdINS6_IJSA_SA_SB_EEES9_NS_10bfloat16_tESG_Li256ELb0ELb1ELb1ELb1EEENS1_19SingleTileSchedulerILb0ELb1ELb1ELi128EEEEEEEEEvNT_6ParamsE --------------------------
	.section	.nv.constant0._ZN7cutlass13device_kernelIN5flash11enable_sm90INS1_16FlashAttnFwdSm90INS1_25CollectiveMainloopFwdSm90ILi2EN4cute5tupleIJNS5_1CILi1EEES8_S8_EEENS6_IJNS7_ILi128EEENS7_ILi160EEENS7_ILi192EEEEEELi128ENS_12float_e4m3_tEfNS_4arch4Sm90ELb1ELb0ELb0ELb0ELb0ELb0ELb0ELb1ELb1ELb1ELb1ELb0EEENS1_21CollectiveEpilogueFwdINS6_IJSA_SA_SB_EEES9_NS_10bfloat16_tESG_Li256ELb0ELb1ELb1ELb1EEENS1_19SingleTileSchedulerILb0ELb1ELb1ELi128EEEEEEEEEvNT_6ParamsE,"a",@progbits
	.sectionflags	@""
	.align	4
.nv.constant0._ZN7cutlass13device_kernelIN5flash11enable_sm90INS1_16FlashAttnFwdSm90INS1_25CollectiveMainloopFwdSm90ILi2EN4cute5tupleIJNS5_1CILi1EEES8_S8_EEENS6_IJNS7_ILi128EEENS7_ILi160EEENS7_ILi192EEEEEELi128ENS_12float_e4m3_tEfNS_4arch4Sm90ELb1ELb0ELb0ELb0ELb0ELb0ELb0ELb1ELb1ELb1ELb1ELb0EEENS1_21CollectiveEpilogueFwdINS6_IJSA_SA_SB_EEES9_NS_10bfloat16_tESG_Li256ELb0ELb1ELb1ELb1EEENS1_19SingleTileSchedulerILb0ELb1ELb1ELi128EEEEEEEEEvNT_6ParamsE:
	.zero		3200


//--------------------- .nv.constant0._ZN7cutlass13device_kernelIN5flash11enable_sm90INS1_16FlashAttnFwdSm90INS1_25CollectiveMainloopFwdSm90ILi2EN4cute5tupleIJNS5_1CILi1EEES8_S8_EEENS6_IJNS7_ILi128EEENS7_ILi160EEENS7_ILi192EEEEEELi128ENS_12float_e4m3_tEfNS_4arch4Sm90ELb1ELb0ELb0ELb1ELb0ELb0ELb0ELb1ELb1ELb1ELb1ELb0EEENS1_21CollectiveEpilogueFwdINS6_IJSA_SA_SB_EEES9_NS_10bfloat16_tESG_Li256ELb1ELb1ELb1ELb1EEENS1_36VarlenDynamicPersistentTileSchedulerILi128ELi160ELi256ELi128ELb1ELb1ELb1ELb1ELb1ELb1EEEEEEEEEvNT_6ParamsE --------------------------
	.section	.nv.constant0._ZN7cutlass13device_kernelIN5flash11enable_sm90INS1_16FlashAttnFwdSm90INS1_25CollectiveMainloopFwdSm90ILi2EN4cute5tupleIJNS5_1CILi1EEES8_S8_EEENS6_IJNS7_ILi128EEENS7_ILi160EEENS7_ILi192EEEEEELi128ENS_12float_e4m3_tEfNS_4arch4Sm90ELb1ELb0ELb0ELb1ELb0ELb0ELb0ELb1ELb1ELb1ELb1ELb0EEENS1_21CollectiveEpilogueFwdINS6_IJSA_SA_SB_EEES9_NS_10bfloat16_tESG_Li256ELb1ELb1ELb1ELb1EEENS1_36VarlenDynamicPersistentTileSchedulerILi128ELi160ELi256ELi128ELb1ELb1ELb1ELb1ELb1ELb1EEEEEEEEEvNT_6ParamsE,"a",@progbits
	.sectionflags	@""
	.align	4
.nv.constant0._ZN7cutlass13device_kernelIN5flash11enable_sm90INS1_16FlashAttnFwdSm90INS1_25CollectiveMainloopFwdSm90ILi2EN4cute5tupleIJNS5_1CILi1EEES8_S8_EEENS6_IJNS7_ILi128EEENS7_ILi160EEENS7_ILi192EEEEEELi128ENS_12float_e4m3_tEfNS_4arch4Sm90ELb1ELb0ELb0ELb1ELb0ELb0ELb0ELb1ELb1ELb1ELb1ELb0EEENS1_21CollectiveEpilogueFwdINS6_IJSA_SA_SB_EEES9_NS_10bfloat16_tESG_Li256ELb1ELb1ELb1ELb1EEENS1_36VarlenDynamicPersistentTileSchedulerILi128ELi160ELi256ELi128ELb1ELb1ELb1ELb1ELb1ELb1EEEEEEEEEvNT_6ParamsE:
	.zero		3328


//--------------------- .nv.constant0._ZN7cutlass13device_kernelIN5flash11enable_sm90INS1_16FlashAttnFwdSm90INS1_25CollectiveMainloopFwdSm90ILi2EN4cute5tupleIJNS5_1CILi1EEES8_S8_EEENS6_IJNS7_ILi128EEENS7_ILi160EEENS7_ILi192EEEEEELi128ENS_12float_e4m3_tEfNS_4arch4Sm90ELb1ELb0ELb0ELb1ELb0ELb1ELb0ELb1ELb1ELb1ELb1ELb0EEENS1_21CollectiveEpilogueFwdINS6_IJSA_SA_SB_EEES9_NS_10bfloat16_tESG_Li256ELb1ELb1ELb1ELb1EEENS1_36VarlenDynamicPersistentTileSchedulerILi128ELi160ELi256ELi128ELb1ELb1ELb1ELb1ELb1ELb1EEEEEEEEEvNT_6ParamsE --------------------------
	.section	.nv.constant0._ZN7cutlass13device_kernelIN5flash11enable_sm90INS1_16FlashAttnFwdSm90INS1_25CollectiveMainloopFwdSm90ILi2EN4cute5tupleIJNS5_1CILi1EEES8_S8_EEENS6_IJNS7_ILi128EEENS7_ILi160EEENS7_ILi192EEEEEELi128ENS_12float_e4m3_tEfNS_4arch4Sm90ELb1ELb0ELb0ELb1ELb0ELb1ELb0ELb1ELb1ELb1ELb1ELb0EEENS1_21CollectiveEpilogueFwdINS6_IJSA_SA_SB_EEES9_NS_10bfloat16_tESG_Li256ELb1ELb1ELb1ELb1EEENS1_36VarlenDynamicPersistentTileSchedulerILi128ELi160ELi256ELi128ELb1ELb1ELb1ELb1ELb1ELb1EEEEEEEEEvNT_6ParamsE,"a",@progbits
	.sectionflags	@""
	.align	4
.nv.constant0._ZN7cutlass13device_kernelIN5flash11enable_sm90INS1_16FlashAttnFwdSm90INS1_25CollectiveMainloopFwdSm90ILi2EN4cute5tupleIJNS5_1CILi1EEES8_S8_EEENS6_IJNS7_ILi128EEENS7_ILi160EEENS7_ILi192EEEEEELi128ENS_12float_e4m3_tEfNS_4arch4Sm90ELb1ELb0ELb0ELb1ELb0ELb1ELb0ELb1ELb1ELb1ELb1ELb0EEENS1_21CollectiveEpilogueFwdINS6_IJSA_SA_SB_EEES9_NS_10bfloat16_tESG_Li256ELb1ELb1ELb1ELb1EEENS1_36VarlenDynamicPersistentTileSchedulerILi128ELi160ELi256ELi128ELb1ELb1ELb1ELb1ELb1ELb1EEEEEEEEEvNT_6ParamsE:
	.zero		3328


//--------------------- SYMBOLS --------------------------

	.type		.nv.reservedSmem.offset0,@object
	.size		.nv.reservedSmem.offset0,0x4
	.type		__assertfail,@function
